	.target	sm_90a

	.elftype	@"ET_EXEC"


//--------------------- .note.nv.tkinfo           --------------------------
	.section	.note.nv.tkinfo,"",@"SHT_NOTE"
	.sectionflags	@"SHF_NOTE_NV_TKINFO"
	.tkinfo
        /*0018*/ 	.word	0x00000002
        /*0030*/ 	.string	""
        /*0030*/ 	.string	"ptxas"
        /*0030*/ 	.string	"Cuda compilation tools, release 13.0, V13.0.88"
        /*0030*/ 	.string	"Build cuda_13.0.r13.0/compiler.36424714_0"
        /*0030*/ 	.string	"-arch sm_90a -m 64 "



//--------------------- .note.nv.cuinfo           --------------------------
	.section	.note.nv.cuinfo,"",@"SHT_NOTE"
	.sectionflags	@"SHF_NOTE_NV_CUINFO"
        /*0018*/ 	.short	0x0002
        /*001a*/ 	.short	0x005a
        /*001c*/ 	.short	0x0082
	.zero		2


//--------------------- .nv.info                  --------------------------
	.section	.nv.info,"",@"SHT_CUDA_INFO"
	.align	4


	//----- nvinfo : EIATTR_REGCOUNT
	.align		4
        /*0000*/ 	.byte	0x04, 0x2f
        /*0002*/ 	.short	(.L_19 - .L_18)
	.align		4
.L_18:
        /*0004*/ 	.word	index@(_ZN7cutlass13device_kernelIN5flash11enable_sm90INS1_16FlashAttnFwdSm90INS1_25CollectiveMainloopFwdSm90ILi2EN4cute5tupleIJNS5_1CILi1EEES8_S8_EEENS6_IJNS7_ILi192EEENS7_ILi128EEENS7_ILi96EEEEEELi96ENS_10bfloat16_tEfNS_4arch4Sm90ELb1ELb0ELb1ELb1ELb1ELb1ELb0ELb0ELb1ELb1ELb1ELb0EEENS1_21CollectiveEpilogueFwdINS6_IJSA_SC_SB_EEES9_SE_SG_Li384ELb1ELb1ELb1ELb0EEENS1_36VarlenDynamicPersistentTileSchedulerILi192ELi128ELi384ELi128ELb1ELb1ELb1ELb1ELb1ELb1EEEEEEEEEvNT_6ParamsE)
        /*0008*/ 	.word	0x00000080


	//----- nvinfo : EIATTR_FRAME_SIZE
	.align		4
.L_19:
        /*000c*/ 	.byte	0x04, 0x11
        /*000e*/ 	.short	(.L_21 - .L_20)
	.align		4
.L_20:
        /*0010*/ 	.word	index@(_ZN7cutlass13device_kernelIN5flash11enable_sm90INS1_16FlashAttnFwdSm90INS1_25CollectiveMainloopFwdSm90ILi2EN4cute5tupleIJNS5_1CILi1EEES8_S8_EEENS6_IJNS7_ILi192EEENS7_ILi128EEENS7_ILi96EEEEEELi96ENS_10bfloat16_tEfNS_4arch4Sm90ELb1ELb0ELb1ELb1ELb1ELb1ELb0ELb0ELb1ELb1ELb1ELb0EEENS1_21CollectiveEpilogueFwdINS6_IJSA_SC_SB_EEES9_SE_SG_Li384ELb1ELb1ELb1ELb0EEENS1_36VarlenDynamicPersistentTileSchedulerILi192ELi128ELi384ELi128ELb1ELb1ELb1ELb1ELb1ELb1EEEEEEEEEvNT_6ParamsE)
        /*0014*/ 	.word	0x00000118


	//----- nvinfo : EIATTR_REGCOUNT
	.align		4
.L_21:
        /*0018*/ 	.byte	0x04, 0x2f
        /*001a*/ 	.short	(.L_23 - .L_22)
	.align		4
.L_22:
        /*001c*/ 	.word	index@(_ZN7cutlass13device_kernelIN5flash11enable_sm90INS1_16FlashAttnFwdSm90INS1_25CollectiveMainloopFwdSm90ILi2EN4cute5tupleIJNS5_1CILi1EEES8_S8_EEENS6_IJNS7_ILi192EEENS7_ILi128EEENS7_ILi96EEEEEELi96ENS_10bfloat16_tEfNS_4arch4Sm90ELb1ELb0ELb1ELb1ELb1ELb0ELb0ELb0ELb1ELb1ELb1ELb0EEENS1_21CollectiveEpilogueFwdINS6_IJSA_SC_SB_EEES9_SE_SG_Li384ELb1ELb1ELb1ELb0EEENS1_36VarlenDynamicPersistentTileSchedulerILi192ELi128ELi384ELi128ELb1ELb1ELb1ELb1ELb1ELb1EEEEEEEEEvNT_6ParamsE)
        /*0020*/ 	.word	0x00000080


	//----- nvinfo : EIATTR_FRAME_SIZE
	.align		4
.L_23:
        /*0024*/ 	.byte	0x04, 0x11
        /*0026*/ 	.short	(.L_25 - .L_24)
	.align		4
.L_24:
        /*0028*/ 	.word	index@(_ZN7cutlass13device_kernelIN5flash11enable_sm90INS1_16FlashAttnFwdSm90INS1_25CollectiveMainloopFwdSm90ILi2EN4cute5tupleIJNS5_1CILi1EEES8_S8_EEENS6_IJNS7_ILi192EEENS7_ILi128EEENS7_ILi96EEEEEELi96ENS_10bfloat16_tEfNS_4arch4Sm90ELb1ELb0ELb1ELb1ELb1ELb0ELb0ELb0ELb1ELb1ELb1ELb0EEENS1_21CollectiveEpilogueFwdINS6_IJSA_SC_SB_EEES9_SE_SG_Li384ELb1ELb1ELb1ELb0EEENS1_36VarlenDynamicPersistentTileSchedulerILi192ELi128ELi384ELi128ELb1ELb1ELb1ELb1ELb1ELb1EEEEEEEEEvNT_6ParamsE)
        /*002c*/ 	.word	0x00000048


	//----- nvinfo : EIATTR_REGCOUNT
	.align		4
.L_25:
        /*0030*/ 	.byte	0x04, 0x2f
        /*0032*/ 	.short	(.L_27 - .L_26)
	.align		4
.L_26:
        /*0034*/ 	.word	index@(_ZN7cutlass13device_kernelIN5flash11enable_sm90INS1_16FlashAttnFwdSm90INS1_25CollectiveMainloopFwdSm90ILi2EN4cute5tupleIJNS5_1CILi1EEES8_S8_EEENS6_IJNS7_ILi192EEENS7_ILi128EEENS7_ILi96EEEEEELi96ENS_10bfloat16_tEfNS_4arch4Sm90ELb1ELb0ELb1ELb0ELb1ELb0ELb0ELb0ELb1ELb1ELb1ELb0EEENS1_21CollectiveEpilogueFwdINS6_IJSA_SC_SB_EEES9_SE_SG_Li384ELb0ELb1ELb1ELb0EEENS1_19SingleTileSchedulerILb0ELb1ELb1ELi192EEEEEEEEEvNT_6ParamsE)
        /*0038*/ 	.word	0x00000080


	//----- nvinfo : EIATTR_FRAME_SIZE
	.align		4
.L_27:
        /*003c*/ 	.byte	0x04, 0x11
        /*003e*/ 	.short	(.L_29 - .L_28)
	.align		4
.L_28:
        /*0040*/ 	.word	index@(_ZN7cutlass13device_kernelIN5flash11enable_sm90INS1_16FlashAttnFwdSm90INS1_25CollectiveMainloopFwdSm90ILi2EN4cute5tupleIJNS5_1CILi1EEES8_S8_EEENS6_IJNS7_ILi192EEENS7_ILi128EEENS7_ILi96EEEEEELi96ENS_10bfloat16_tEfNS_4arch4Sm90ELb1ELb0ELb1ELb0ELb1ELb0ELb0ELb0ELb1ELb1ELb1ELb0EEENS1_21CollectiveEpilogueFwdINS6_IJSA_SC_SB_EEES9_SE_SG_Li384ELb0ELb1ELb1ELb0EEENS1_19SingleTileSchedulerILb0ELb1ELb1ELi192EEEEEEEEEvNT_6ParamsE)
        /*0044*/ 	.word	0x00000010


	//----- nvinfo : EIATTR_REGCOUNT
	.align		4
.L_29:
        /*0048*/ 	.byte	0x04, 0x2f
        /*004a*/ 	.short	(.L_31 - .L_30)
	.align		4
.L_30:
        /*004c*/ 	.word	index@(_ZN7cutlass13device_kernelIN5flash11enable_sm90INS1_16FlashAttnFwdSm90INS1_25CollectiveMainloopFwdSm90ILi2EN4cute5tupleIJNS5_1CILi1EEES8_S8_EEENS6_IJNS7_ILi192EEENS7_ILi128EEENS7_ILi96EEEEEELi96ENS_10bfloat16_tEfNS_4arch4Sm90ELb0ELb1ELb1ELb1ELb1ELb1ELb0ELb0ELb1ELb1ELb1ELb0EEENS1_21CollectiveEpilogueFwdINS6_IJSA_SC_SB_EEES9_SE_SG_Li384ELb1ELb1ELb1ELb0EEENS1_36VarlenDynamicPersistentTileSchedulerILi192ELi128ELi384ELi128ELb1ELb1ELb1ELb1ELb0ELb1EEEEEEEEEvNT_6ParamsE)
        /*0050*/ 	.word	0x00000080


	//----- nvinfo : EIATTR_FRAME_SIZE
	.align		4
.L_31:
        /*0054*/ 	.byte	0x04, 0x11
        /*0056*/ 	.short	(.L_33 - .L_32)
	.align		4
.L_32:
        /*0058*/ 	.word	index@(_ZN7cutlass13device_kernelIN5flash11enable_sm90INS1_16FlashAttnFwdSm90INS1_25CollectiveMainloopFwdSm90ILi2EN4cute5tupleIJNS5_1CILi1EEES8_S8_EEENS6_IJNS7_ILi192EEENS7_ILi128EEENS7_ILi96EEEEEELi96ENS_10bfloat16_tEfNS_4arch4Sm90ELb0ELb1ELb1ELb1ELb1ELb1ELb0ELb0ELb1ELb1ELb1ELb0EEENS1_21CollectiveEpilogueFwdINS6_IJSA_SC_SB_EEES9_SE_SG_Li384ELb1ELb1ELb1ELb0EEENS1_36VarlenDynamicPersistentTileSchedulerILi192ELi128ELi384ELi128ELb1ELb1ELb1ELb1ELb0ELb1EEEEEEEEEvNT_6ParamsE)
        /*005c*/ 	.word	0x000000c8


	//----- nvinfo : EIATTR_REGCOUNT
	.align		4
.L_33:
        /*0060*/ 	.byte	0x04, 0x2f
        /*0062*/ 	.short	(.L_35 - .L_34)
	.align		4
.L_34:
        /*0064*/ 	.word	index@(_ZN7cutlass13device_kernelIN5flash11enable_sm90INS1_16FlashAttnFwdSm90INS1_25CollectiveMainloopFwdSm90ILi2EN4cute5tupleIJNS5_1CILi1EEES8_S8_EEENS6_IJNS7_ILi192EEENS7_ILi128EEENS7_ILi96EEEEEELi96ENS_10bfloat16_tEfNS_4arch4Sm90ELb0ELb1ELb1ELb1ELb1ELb0ELb0ELb0ELb1ELb1ELb1ELb0EEENS1_21CollectiveEpilogueFwdINS6_IJSA_SC_SB_EEES9_SE_SG_Li384ELb1ELb1ELb1ELb0EEENS1_36VarlenDynamicPersistentTileSchedulerILi192ELi128ELi384ELi128ELb1ELb1ELb1ELb1ELb0ELb1EEEEEEEEEvNT_6ParamsE)
        /*0068*/ 	.word	0x00000080


	//----- nvinfo : EIATTR_FRAME_SIZE
	.align		4
.L_35:
        /*006c*/ 	.byte	0x04, 0x11
        /*006e*/ 	.short	(.L_37 - .L_36)
	.align		4
.L_36:
        /*0070*/ 	.word	index@(_ZN7cutlass13device_kernelIN5flash11enable_sm90INS1_16FlashAttnFwdSm90INS1_25CollectiveMainloopFwdSm90ILi2EN4cute5tupleIJNS5_1CILi1EEES8_S8_EEENS6_IJNS7_ILi192EEENS7_ILi128EEENS7_ILi96EEEEEELi96ENS_10bfloat16_tEfNS_4arch4Sm90ELb0ELb1ELb1ELb1ELb1ELb0ELb0ELb0ELb1ELb1ELb1ELb0EEENS1_21CollectiveEpilogueFwdINS6_IJSA_SC_SB_EEES9_SE_SG_Li384ELb1ELb1ELb1ELb0EEENS1_36VarlenDynamicPersistentTileSchedulerILi192ELi128ELi384ELi128ELb1ELb1ELb1ELb1ELb0ELb1EEEEEEEEEvNT_6ParamsE)
        /*0074*/ 	.word	0x00000030


	//----- nvinfo : EIATTR_REGCOUNT
	.align		4
.L_37:
        /*0078*/ 	.byte	0x04, 0x2f
        /*007a*/ 	.short	(.L_39 - .L_38)
	.align		4
.L_38:
        /*007c*/ 	.word	index@(_ZN7cutlass13device_kernelIN5flash11enable_sm90INS1_16FlashAttnFwdSm90INS1_25CollectiveMainloopFwdSm90ILi2EN4cute5tupleIJNS5_1CILi1EEES8_S8_EEENS6_IJNS7_ILi192EEENS7_ILi128EEENS7_ILi96EEEEEELi96ENS_10bfloat16_tEfNS_4arch4Sm90ELb0ELb1ELb1ELb0ELb1ELb0ELb0ELb0ELb1ELb1ELb1ELb0EEENS1_21CollectiveEpilogueFwdINS6_IJSA_SC_SB_EEES9_SE_SG_Li384ELb0ELb1ELb1ELb0EEENS1_19SingleTileSchedulerILb0ELb1ELb1ELi192EEEEEEEEEvNT_6ParamsE)
        /*0080*/ 	.word	0x00000080


	//----- nvinfo : EIATTR_FRAME_SIZE
	.align		4
.L_39:
        /*0084*/ 	.byte	0x04, 0x11
        /*0086*/ 	.short	(.L_41 - .L_40)
	.align		4
.L_40:
        /*0088*/ 	.word	index@(_ZN7cutlass13device_kernelIN5flash11enable_sm90INS1_16FlashAttnFwdSm90INS1_25CollectiveMainloopFwdSm90ILi2EN4cute5tupleIJNS5_1CILi1EEES8_S8_EEENS6_IJNS7_ILi192EEENS7_ILi128EEENS7_ILi96EEEEEELi96ENS_10bfloat16_tEfNS_4arch4Sm90ELb0ELb1ELb1ELb0ELb1ELb0ELb0ELb0ELb1ELb1ELb1ELb0EEENS1_21CollectiveEpilogueFwdINS6_IJSA_SC_SB_EEES9_SE_SG_Li384ELb0ELb1ELb1ELb0EEENS1_19SingleTileSchedulerILb0ELb1ELb1ELi192EEEEEEEEEvNT_6ParamsE)
        /*008c*/ 	.word	0x00000010


	//----- nvinfo : EIATTR_REGCOUNT
	.align		4
.L_41:
        /*0090*/ 	.byte	0x04, 0x2f
        /*0092*/ 	.short	(.L_43 - .L_42)
	.align		4
.L_42:
        /*0094*/ 	.word	index@(_ZN7cutlass13device_kernelIN5flash11enable_sm90INS1_16FlashAttnFwdSm90INS1_25CollectiveMainloopFwdSm90ILi2EN4cute5tupleIJNS5_1CILi1EEES8_S8_EEENS6_IJNS7_ILi192EEENS7_ILi128EEENS7_ILi96EEEEEELi96ENS_10bfloat16_tEfNS_4arch4Sm90ELb0ELb0ELb1ELb1ELb1ELb1ELb0ELb0ELb1ELb1ELb1ELb0EEENS1_21CollectiveEpilogueFwdINS6_IJSA_SC_SB_EEES9_SE_SG_Li384ELb1ELb1ELb1ELb0EEENS1_36VarlenDynamicPersistentTileSchedulerILi192ELi128ELi384ELi128ELb1ELb1ELb1ELb0ELb1ELb1EEEEEEEEEvNT_6ParamsE)
        /*0098*/ 	.word	0x00000080


	//----- nvinfo : EIATTR_FRAME_SIZE
	.align		4
.L_43:
        /*009c*/ 	.byte	0x04, 0x11
        /*009e*/ 	.short	(.L_45 - .L_44)
	.align		4
.L_44:
        /*00a0*/ 	.word	index@(_ZN7cutlass13device_kernelIN5flash11enable_sm90INS1_16FlashAttnFwdSm90INS1_25CollectiveMainloopFwdSm90ILi2EN4cute5tupleIJNS5_1CILi1EEES8_S8_EEENS6_IJNS7_ILi192EEENS7_ILi128EEENS7_ILi96EEEEEELi96ENS_10bfloat16_tEfNS_4arch4Sm90ELb0ELb0ELb1ELb1ELb1ELb1ELb0ELb0ELb1ELb1ELb1ELb0EEENS1_21CollectiveEpilogueFwdINS6_IJSA_SC_SB_EEES9_SE_SG_Li384ELb1ELb1ELb1ELb0EEENS1_36VarlenDynamicPersistentTileSchedulerILi192ELi128ELi384ELi128ELb1ELb1ELb1ELb0ELb1ELb1EEEEEEEEEvNT_6ParamsE)
        /*00a4*/ 	.word	0x00000118


	//----- nvinfo : EIATTR_REGCOUNT
	.align		4
.L_45:
        /*00a8*/ 	.byte	0x04, 0x2f
        /*00aa*/ 	.short	(.L_47 - .L_46)
	.align		4
.L_46:
        /*00ac*/ 	.word	index@(_ZN7cutlass13device_kernelIN5flash11enable_sm90INS1_16FlashAttnFwdSm90INS1_25CollectiveMainloopFwdSm90ILi2EN4cute5tupleIJNS5_1CILi1EEES8_S8_EEENS6_IJNS7_ILi192EEENS7_ILi128EEENS7_ILi96EEEEEELi96ENS_10bfloat16_tEfNS_4arch4Sm90ELb0ELb0ELb1ELb1ELb1ELb0ELb0ELb0ELb1ELb1ELb1ELb0EEENS1_21CollectiveEpilogueFwdINS6_IJSA_SC_SB_EEES9_SE_SG_Li384ELb1ELb1ELb1ELb0EEENS1_36VarlenDynamicPersistentTileSchedulerILi192ELi128ELi384ELi128ELb1ELb1ELb1ELb0ELb1ELb1EEEEEEEEEvNT_6ParamsE)
        /*00b0*/ 	.word	0x00000080


	//----- nvinfo : EIATTR_FRAME_SIZE
	.align		4
.L_47:
        /*00b4*/ 	.byte	0x04, 0x11
        /*00b6*/ 	.short	(.L_49 - .L_48)
	.align		4
.L_48:
        /*00b8*/ 	.word	index@(_ZN7cutlass13device_kernelIN5flash11enable_sm90INS1_16FlashAttnFwdSm90INS1_25CollectiveMainloopFwdSm90ILi2EN4cute5tupleIJNS5_1CILi1EEES8_S8_EEENS6_IJNS7_ILi192EEENS7_ILi128EEENS7_ILi96EEEEEELi96ENS_10bfloat16_tEfNS_4arch4Sm90ELb0ELb0ELb1ELb1ELb1ELb0ELb0ELb0ELb1ELb1ELb1ELb0EEENS1_21CollectiveEpilogueFwdINS6_IJSA_SC_SB_EEES9_SE_SG_Li384ELb1ELb1ELb1ELb0EEENS1_36VarlenDynamicPersistentTileSchedulerILi192ELi128ELi384ELi128ELb1ELb1ELb1ELb0ELb1ELb1EEEEEEEEEvNT_6ParamsE)
        /*00bc*/ 	.word	0x00000050


	//----- nvinfo : EIATTR_REGCOUNT
	.align		4
.L_49:
        /*00c0*/ 	.byte	0x04, 0x2f
        /*00c2*/ 	.short	(.L_51 - .L_50)
	.align		4
.L_50:
        /*00c4*/ 	.word	index@(_ZN7cutlass13device_kernelIN5flash11enable_sm90INS1_16FlashAttnFwdSm90INS1_25CollectiveMainloopFwdSm90ILi2EN4cute5tupleIJNS5_1CILi1EEES8_S8_EEENS6_IJNS7_ILi192EEENS7_ILi128EEENS7_ILi96EEEEEELi96ENS_10bfloat16_tEfNS_4arch4Sm90ELb0ELb0ELb1ELb0ELb1ELb0ELb0ELb0ELb1ELb1ELb1ELb0EEENS1_21CollectiveEpilogueFwdINS6_IJSA_SC_SB_EEES9_SE_SG_Li384ELb0ELb1ELb1ELb0EEENS1_19SingleTileSchedulerILb0ELb1ELb1ELi192EEEEEEEEEvNT_6ParamsE)
        /*00c8*/ 	.word	0x00000080


	//----- nvinfo : EIATTR_FRAME_SIZE
	.align		4
.L_51:
        /*00cc*/ 	.byte	0x04, 0x11
        /*00ce*/ 	.short	(.L_53 - .L_52)
	.align		4
.L_52:
        /*00d0*/ 	.word	index@(_ZN7cutlass13device_kernelIN5flash11enable_sm90INS1_16FlashAttnFwdSm90INS1_25CollectiveMainloopFwdSm90ILi2EN4cute5tupleIJNS5_1CILi1EEES8_S8_EEENS6_IJNS7_ILi192EEENS7_ILi128EEENS7_ILi96EEEEEELi96ENS_10bfloat16_tEfNS_4arch4Sm90ELb0ELb0ELb1ELb0ELb1ELb0ELb0ELb0ELb1ELb1ELb1ELb0EEENS1_21CollectiveEpilogueFwdINS6_IJSA_SC_SB_EEES9_SE_SG_Li384ELb0ELb1ELb1ELb0EEENS1_19SingleTileSchedulerILb0ELb1ELb1ELi192EEEEEEEEEvNT_6ParamsE)
        /*00d4*/ 	.word	0x00000008


	//----- nvinfo : EIATTR_MIN_STACK_SIZE
	.align		4
.L_53:
        /*00d8*/ 	.byte	0x04, 0x12
        /*00da*/ 	.short	(.L_55 - .L_54)
	.align		4
.L_54:
        /*00dc*/ 	.word	index@(_ZN7cutlass13device_kernelIN5flash11enable_sm90INS1_16FlashAttnFwdSm90INS1_25CollectiveMainloopFwdSm90ILi2EN4cute5tupleIJNS5_1CILi1EEES8_S8_EEENS6_IJNS7_ILi192EEENS7_ILi128EEENS7_ILi96EEEEEELi96ENS_10bfloat16_tEfNS_4arch4Sm90ELb0ELb0ELb1ELb0ELb1ELb0ELb0ELb0ELb1ELb1ELb1ELb0EEENS1_21CollectiveEpilogueFwdINS6_IJSA_SC_SB_EEES9_SE_SG_Li384ELb0ELb1ELb1ELb0EEENS1_19SingleTileSchedulerILb0ELb1ELb1ELi192EEEEEEEEEvNT_6ParamsE)
        /*00e0*/ 	.word	0x00000008


	//----- nvinfo : EIATTR_MIN_STACK_SIZE
	.align		4
.L_55:
        /*00e4*/ 	.byte	0x04, 0x12
        /*00e6*/ 	.short	(.L_57 - .L_56)
	.align		4
.L_56:
        /*00e8*/ 	.word	index@(_ZN7cutlass13device_kernelIN5flash11enable_sm90INS1_16FlashAttnFwdSm90INS1_25CollectiveMainloopFwdSm90ILi2EN4cute5tupleIJNS5_1CILi1EEES8_S8_EEENS6_IJNS7_ILi192EEENS7_ILi128EEENS7_ILi96EEEEEELi96ENS_10bfloat16_tEfNS_4arch4Sm90ELb0ELb0ELb1ELb1ELb1ELb0ELb0ELb0ELb1ELb1ELb1ELb0EEENS1_21CollectiveEpilogueFwdINS6_IJSA_SC_SB_EEES9_SE_SG_Li384ELb1ELb1ELb1ELb0EEENS1_36VarlenDynamicPersistentTileSchedulerILi192ELi128ELi384ELi128ELb1ELb1ELb1ELb0ELb1ELb1EEEEEEEEEvNT_6ParamsE)
        /*00ec*/ 	.word	0x00000050


	//----- nvinfo : EIATTR_MIN_STACK_SIZE
	.align		4
.L_57:
        /*00f0*/ 	.byte	0x04, 0x12
        /*00f2*/ 	.short	(.L_59 - .L_58)
	.align		4
.L_58:
        /*00f4*/ 	.word	index@(_ZN7cutlass13device_kernelIN5flash11enable_sm90INS1_16FlashAttnFwdSm90INS1_25CollectiveMainloopFwdSm90ILi2EN4cute5tupleIJNS5_1CILi1EEES8_S8_EEENS6_IJNS7_ILi192EEENS7_ILi128EEENS7_ILi96EEEEEELi96ENS_10bfloat16_tEfNS_4arch4Sm90ELb0ELb0ELb1ELb1ELb1ELb1ELb0ELb0ELb1ELb1ELb1ELb0EEENS1_21CollectiveEpilogueFwdINS6_IJSA_SC_SB_EEES9_SE_SG_Li384ELb1ELb1ELb1ELb0EEENS1_36VarlenDynamicPersistentTileSchedulerILi192ELi128ELi384ELi128ELb1ELb1ELb1ELb0ELb1ELb1EEEEEEEEEvNT_6ParamsE)
        /*00f8*/ 	.word	0x00000118


	//----- nvinfo : EIATTR_MIN_STACK_SIZE
	.align		4
.L_59:
        /*00fc*/ 	.byte	0x04, 0x12
        /*00fe*/ 	.short	(.L_61 - .L_60)
	.align		4
.L_60:
        /*0100*/ 	.word	index@(_ZN7cutlass13device_kernelIN5flash11enable_sm90INS1_16FlashAttnFwdSm90INS1_25CollectiveMainloopFwdSm90ILi2EN4cute5tupleIJNS5_1CILi1EEES8_S8_EEENS6_IJNS7_ILi192EEENS7_ILi128EEENS7_ILi96EEEEEELi96ENS_10bfloat16_tEfNS_4arch4Sm90ELb0ELb1ELb1ELb0ELb1ELb0ELb0ELb0ELb1ELb1ELb1ELb0EEENS1_21CollectiveEpilogueFwdINS6_IJSA_SC_SB_EEES9_SE_SG_Li384ELb0ELb1ELb1ELb0EEENS1_19SingleTileSchedulerILb0ELb1ELb1ELi192EEEEEEEEEvNT_6ParamsE)
        /*0104*/ 	.word	0x00000010


	//----- nvinfo : EIATTR_MIN_STACK_SIZE
	.align		4
.L_61:
        /*0108*/ 	.byte	0x04, 0x12
        /*010a*/ 	.short	(.L_63 - .L_62)
	.align		4
.L_62:
        /*010c*/ 	.word	index@(_ZN7cutlass13device_kernelIN5flash11enable_sm90INS1_16FlashAttnFwdSm90INS1_25CollectiveMainloopFwdSm90ILi2EN4cute5tupleIJNS5_1CILi1EEES8_S8_EEENS6_IJNS7_ILi192EEENS7_ILi128EEENS7_ILi96EEEEEELi96ENS_10bfloat16_tEfNS_4arch4Sm90ELb0ELb1ELb1ELb1ELb1ELb0ELb0ELb0ELb1ELb1ELb1ELb0EEENS1_21CollectiveEpilogueFwdINS6_IJSA_SC_SB_EEES9_SE_SG_Li384ELb1ELb1ELb1ELb0EEENS1_36VarlenDynamicPersistentTileSchedulerILi192ELi128ELi384ELi128ELb1ELb1ELb1ELb1ELb0ELb1EEEEEEEEEvNT_6ParamsE)
        /*0110*/ 	.word	0x00000030


	//----- nvinfo : EIATTR_MIN_STACK_SIZE
	.align		4
.L_63:
        /*0114*/ 	.byte	0x04, 0x12
        /*0116*/ 	.short	(.L_65 - .L_64)
	.align		4
.L_64:
        /*0118*/ 	.word	index@(_ZN7cutlass13device_kernelIN5flash11enable_sm90INS1_16FlashAttnFwdSm90INS1_25CollectiveMainloopFwdSm90ILi2EN4cute5tupleIJNS5_1CILi1EEES8_S8_EEENS6_IJNS7_ILi192EEENS7_ILi128EEENS7_ILi96EEEEEELi96ENS_10bfloat16_tEfNS_4arch4Sm90ELb0ELb1ELb1ELb1ELb1ELb1ELb0ELb0ELb1ELb1ELb1ELb0EEENS1_21CollectiveEpilogueFwdINS6_IJSA_SC_SB_EEES9_SE_SG_Li384ELb1ELb1ELb1ELb0EEENS1_36VarlenDynamicPersistentTileSchedulerILi192ELi128ELi384ELi128ELb1ELb1ELb1ELb1ELb0ELb1EEEEEEEEEvNT_6ParamsE)
        /*011c*/ 	.word	0x000000c8


	//----- nvinfo : EIATTR_MIN_STACK_SIZE
	.align		4
.L_65:
        /*0120*/ 	.byte	0x04, 0x12
        /*0122*/ 	.short	(.L_67 - .L_66)
	.align		4
.L_66:
        /*0124*/ 	.word	index@(_ZN7cutlass13device_kernelIN5flash11enable_sm90INS1_16FlashAttnFwdSm90INS1_25CollectiveMainloopFwdSm90ILi2EN4cute5tupleIJNS5_1CILi1EEES8_S8_EEENS6_IJNS7_ILi192EEENS7_ILi128EEENS7_ILi96EEEEEELi96ENS_10bfloat16_tEfNS_4arch4Sm90ELb1ELb0ELb1ELb0ELb1ELb0ELb0ELb0ELb1ELb1ELb1ELb0EEENS1_21CollectiveEpilogueFwdINS6_IJSA_SC_SB_EEES9_SE_SG_Li384ELb0ELb1ELb1ELb0EEENS1_19SingleTileSchedulerILb0ELb1ELb1ELi192EEEEEEEEEvNT_6ParamsE)
        /*0128*/ 	.word	0x00000010


	//----- nvinfo : EIATTR_MIN_STACK_SIZE
	.align		4
.L_67:
        /*012c*/ 	.byte	0x04, 0x12
        /*012e*/ 	.short	(.L_69 - .L_68)
	.align		4
.L_68:
        /*0130*/ 	.word	index@(_ZN7cutlass13device_kernelIN5flash11enable_sm90INS1_16FlashAttnFwdSm90INS1_25CollectiveMainloopFwdSm90ILi2EN4cute5tupleIJNS5_1CILi1EEES8_S8_EEENS6_IJNS7_ILi192EEENS7_ILi128EEENS7_ILi96EEEEEELi96ENS_10bfloat16_tEfNS_4arch4Sm90ELb1ELb0ELb1ELb1ELb1ELb0ELb0ELb0ELb1ELb1ELb1ELb0EEENS1_21CollectiveEpilogueFwdINS6_IJSA_SC_SB_EEES9_SE_SG_Li384ELb1ELb1ELb1ELb0EEENS1_36VarlenDynamicPersistentTileSchedulerILi192ELi128ELi384ELi128ELb1ELb1ELb1ELb1ELb1ELb1EEEEEEEEEvNT_6ParamsE)
        /*0134*/ 	.word	0x00000048


	//----- nvinfo : EIATTR_MIN_STACK_SIZE
	.align		4
.L_69:
        /*0138*/ 	.byte	0x04, 0x12
        /*013a*/ 	.short	(.L_71 - .L_70)
	.align		4
.L_70:
        /*013c*/ 	.word	index@(_ZN7cutlass13device_kernelIN5flash11enable_sm90INS1_16FlashAttnFwdSm90INS1_25CollectiveMainloopFwdSm90ILi2EN4cute5tupleIJNS5_1CILi1EEES8_S8_EEENS6_IJNS7_ILi192EEENS7_ILi128EEENS7_ILi96EEEEEELi96ENS_10bfloat16_tEfNS_4arch4Sm90ELb1ELb0ELb1ELb1ELb1ELb1ELb0ELb0ELb1ELb1ELb1ELb0EEENS1_21CollectiveEpilogueFwdINS6_IJSA_SC_SB_EEES9_SE_SG_Li384ELb1ELb1ELb1ELb0EEENS1_36VarlenDynamicPersistentTileSchedulerILi192ELi128ELi384ELi128ELb1ELb1ELb1ELb1ELb1ELb1EEEEEEEEEvNT_6ParamsE)
        /*0140*/ 	.word	0x00000118
.L_71:


//--------------------- .nv.compat                --------------------------
	.section	.nv.compat,"",@"SHT_CUDA_COMPAT_INFO"
	.align	4
        /*0000*/ 	.byte	0x02, 0x09, 0x01, 0x00, 0x02, 0x02, 0x04, 0x00, 0x02, 0x05, 0x05, 0x00, 0x03, 0x07, 0x01, 0x01
        /*0010*/ 	.byte	0x02, 0x03, 0x01, 0x00, 0x02, 0x06, 0x01, 0x00, 0x04, 0x0b, 0x08, 0x00, 0x00, 0x00, 0x00, 0x00
        /*0020*/ 	.byte	0x00, 0x00, 0x00, 0x00


//--------------------- .nv.info._ZN7cutlass13device_kernelIN5flash11enable_sm90INS1_16FlashAttnFwdSm90INS1_25CollectiveMainloopFwdSm90ILi2EN4cute5tupleIJNS5_1CILi1EEES8_S8_EEENS6_IJNS7_ILi192EEENS7_ILi128EEENS7_ILi96EEEEEELi96ENS_10bfloat16_tEfNS_4arch4Sm90ELb0ELb0ELb1ELb0ELb1ELb0ELb0ELb0ELb1ELb1ELb1ELb0EEENS1_21CollectiveEpilogueFwdINS6_IJSA_SC_SB_EEES9_SE_SG_Li384ELb0ELb1ELb1ELb0EEENS1_19SingleTileSchedulerILb0ELb1ELb1ELi192EEEEEEEEEvNT_6ParamsE --------------------------
	.section	.nv.info._ZN7cutlass13device_kernelIN5flash11enable_sm90INS1_16FlashAttnFwdSm90INS1_25CollectiveMainloopFwdSm90ILi2EN4cute5tupleIJNS5_1CILi1EEES8_S8_EEENS6_IJNS7_ILi192EEENS7_ILi128EEENS7_ILi96EEEEEELi96ENS_10bfloat16_tEfNS_4arch4Sm90ELb0ELb0ELb1ELb0ELb1ELb0ELb0ELb0ELb1ELb1ELb1ELb0EEENS1_21CollectiveEpilogueFwdINS6_IJSA_SC_SB_EEES9_SE_SG_Li384ELb0ELb1ELb1ELb0EEENS1_19SingleTileSchedulerILb0ELb1ELb1ELi192EEEEEEEEEvNT_6ParamsE,"",@"SHT_CUDA_INFO"
	.sectionflags	@""
	.align	4


	//----- nvinfo : EIATTR_CUDA_API_VERSION
	.align		4
        /*0000*/ 	.byte	0x04, 0x37
        /*0002*/ 	.short	(.L_73 - .L_72)
.L_72:
        /*0004*/ 	.word	0x00000082


	//----- nvinfo : EIATTR_KPARAM_INFO
	.align		4
.L_73:
        /*0008*/ 	.byte	0x04, 0x17
        /*000a*/ 	.short	(.L_75 - .L_74)
.L_74:
        /*000c*/ 	.word	0x00000000
        /*0010*/ 	.short	0x0000
        /*0012*/ 	.short	0x0070
        /*0014*/ 	.byte	0x00, 0xf0, 0x01, 0x28


	//----- nvinfo : EIATTR_SPARSE_MMA_MASK
	.align		4
.L_75:
        /*0018*/ 	.byte	0x03, 0x50
        /*001a*/ 	.short	0x0000


	//----- nvinfo : EIATTR_MAXREG_COUNT
	.align		4
        /*001c*/ 	.byte	0x03, 0x1b
        /*001e*/ 	.short	0x0080


	//----- nvinfo : EIATTR_NUM_BARRIERS
	.align		4
        /*0020*/ 	.byte	0x02, 0x4c
        /*0022*/ 	.byte	0x10
	.zero		1


	//----- nvinfo : EIATTR_EXTERNS
	.align		4
        /*0024*/ 	.byte	0x04, 0x0f
        /*0026*/ 	.short	(.L_77 - .L_76)


	//   ....[0]....
	.align		4
.L_76:
        /*0028*/ 	.word	index@(__assertfail)


	//----- nvinfo : EIATTR_ANNOTATIONS
	.align		4
.L_77:
        /*002c*/ 	.byte	0x04, 0x55
        /*002e*/ 	.short	(.L_79 - .L_78)


	//   ....[0]....
.L_78:
        /*0030*/ 	.word	0x00000001
        /*0034*/ 	.byte	0x60, 0x93, 0x00, 0x00, 0x01, 0x00, 0x00, 0x00, 0x70, 0x93, 0x00, 0x00, 0x01, 0x00, 0x00, 0x00
        /*0044*/ 	.byte	0xe0, 0xaa, 0x00, 0x00, 0x01, 0x00, 0x00, 0x00, 0x00, 0xab, 0x00, 0x00


	//----- nvinfo : EIATTR_MERCURY_ISA_VERSION
	.align		4
.L_79:
        /*0050*/ 	.byte	0x03, 0x5f
        /*0052*/ 	.short	0x0101


	//----- nvinfo : EIATTR_INT_WARP_WIDE_INSTR_OFFSETS
	.align		4
        /*0054*/ 	.byte	0x04, 0x31
        /*0056*/ 	.short	(.L_81 - .L_80)


	//   ....[0]....
.L_80:
        /*0058*/ 	.word	0x000000c0


	//   ....[1]....
        /*005c*/ 	.word	0x000000d0


	//   ....[2]....
        /*0060*/ 	.word	0x00000170


	//----- nvinfo : EIATTR_COOP_GROUP_MASK_REGIDS
	.align		4
.L_81:
        /*0064*/ 	.byte	0x04, 0x29
        /*0066*/ 	.short	(.L_83 - .L_82)


	//   ....[0]....
.L_82:
        /*0068*/ 	.word	0xffffffff


	//   ....[1]....
        /*006c*/ 	.word	0xffffffff


	//   ....[2]....
        /*0070*/ 	.word	0xffffffff


	//   ....[3]....
        /*0074*/ 	.word	0xffffffff


	//   ....[4]....
        /*0078*/ 	.word	0xffffffff


	//   ....[5]....
        /*007c*/ 	.word	0xffffffff


	//   ....[6]....
        /*0080*/ 	.word	0xffffffff


	//   ....[7]....
        /*0084*/ 	.word	0xffffffff


	//   ....[8]....
        /*0088*/ 	.word	0xffffffff


	//   ....[9]....
        /*008c*/ 	.word	0xffffffff


	//   ....[10]....
        /*0090*/ 	.word	0xffffffff


	//   ....[11]....
        /*0094*/ 	.word	0xffffffff


	//   ....[12]....
        /*0098*/ 	.word	0xffffffff


	//   ....[13]....
        /*009c*/ 	.word	0xffffffff


	//   ....[14]....
        /*00a0*/ 	.word	0xffffffff


	//   ....[15]....
        /*00a4*/ 	.word	0xffffffff


	//   ....[16]....
        /*00a8*/ 	.word	0xffffffff


	//   ....[17]....
        /*00ac*/ 	.word	0xffffffff


	//   ....[18]....
        /*00b0*/ 	.word	0xffffffff


	//   ....[19]....
        /*00b4*/ 	.word	0xffffffff


	//   ....[20]....
        /*00b8*/ 	.word	0xffffffff


	//   ....[21]....
        /*00bc*/ 	.word	0xffffffff


	//   ....[22]....
        /*00c0*/ 	.word	0xffffffff


	//   ....[23]....
        /*00c4*/ 	.word	0xffffffff


	//   ....[24]....
        /*00c8*/ 	.word	0xffffffff


	//   ....[25]....
        /*00cc*/ 	.word	0xffffffff


	//   ....[26]....
        /*00d0*/ 	.word	0xffffffff


	//   ....[27]....
        /*00d4*/ 	.word	0xffffffff


	//   ....[28]....
        /*00d8*/ 	.word	0xffffffff


	//   ....[29]....
        /*00dc*/ 	.word	0xffffffff


	//   ....[30]....
        /*00e0*/ 	.word	0xffffffff


	//   ....[31]....
        /*00e4*/ 	.word	0xffffffff


	//   ....[32]....
        /*00e8*/ 	.word	0xffffffff


	//   ....[33]....
        /*00ec*/ 	.word	0xffffffff


	//   ....[34]....
        /*00f0*/ 	.word	0xffffffff


	//   ....[35]....
        /*00f4*/ 	.word	0xffffffff


	//   ....[36]....
        /*00f8*/ 	.word	0xffffffff


	//   ....[37]....
        /*00fc*/ 	.word	0xffffffff


	//   ....[38]....
        /*0100*/ 	.word	0xffffffff


	//   ....[39]....
        /*0104*/ 	.word	0xffffffff


	//   ....[40]....
        /*0108*/ 	.word	0xffffffff


	//   ....[41]....
        /*010c*/ 	.word	0xffffffff


	//   ....[42]....
        /*0110*/ 	.word	0xffffffff


	//   ....[43]....
        /*0114*/ 	.word	0xffffffff


	//   ....[44]....
        /*0118*/ 	.word	0xffffffff


	//   ....[45]....
        /*011c*/ 	.word	0xffffffff


	//   ....[46]....
        /*0120*/ 	.word	0xffffffff


	//   ....[47]....
        /*0124*/ 	.word	0xffffffff


	//   ....[48]....
        /*0128*/ 	.word	0xffffffff


	//   ....[49]....
        /*012c*/ 	.word	0xffffffff


	//   ....[50]....
        /*0130*/ 	.word	0xffffffff


	//   ....[51]....
        /*0134*/ 	.word	0xffffffff


	//   ....[52]....
        /*0138*/ 	.word	0xffffffff


	//   ....[53]....
        /*013c*/ 	.word	0xffffffff


	//   ....[54]....
        /*0140*/ 	.word	0xffffffff


	//   ....[55]....
        /*0144*/ 	.word	0xffffffff


	//   ....[56]....
        /*0148*/ 	.word	0xffffffff


	//   ....[57]....
        /*014c*/ 	.word	0xffffffff


	//   ....[58]....
        /*0150*/ 	.word	0xffffffff


	//   ....[59]....
        /*0154*/ 	.word	0xffffffff


	//   ....[60]....
        /*0158*/ 	.word	0xffffffff


	//   ....[61]....
        /*015c*/ 	.word	0xffffffff


	//   ....[62]....
        /*0160*/ 	.word	0xffffffff


	//   ....[63]....
        /*0164*/ 	.word	0xffffffff


	//   ....[64]....
        /*0168*/ 	.word	0xffffffff


	//   ....[65]....
        /*016c*/ 	.word	0xffffffff


	//   ....[66]....
        /*0170*/ 	.word	0xffffffff


	//   ....[67]....
        /*0174*/ 	.word	0xffffffff


	//   ....[68]....
        /*0178*/ 	.word	0xffffffff


	//   ....[69]....
        /*017c*/ 	.word	0xffffffff


	//   ....[70]....
        /*0180*/ 	.word	0xffffffff


	//   ....[71]....
        /*0184*/ 	.word	0xffffffff


	//   ....[72]....
        /*0188*/ 	.word	0xffffffff


	//   ....[73]....
        /*018c*/ 	.word	0xffffffff


	//   ....[74]....
        /*0190*/ 	.word	0xffffffff


	//   ....[75]....
        /*0194*/ 	.word	0x0500000f


	//   ....[76]....
        /*0198*/ 	.word	0x0500000f


	//   ....[77]....
        /*019c*/ 	.word	0x0500000f


	//   ....[78]....
        /*01a0*/ 	.word	0x0500000f


	//   ....[79]....
        /*01a4*/ 	.word	0x0500000f


	//   ....[80]....
        /*01a8*/ 	.word	0x0500000f


	//   ....[81]....
        /*01ac*/ 	.word	0x0500000f


	//   ....[82]....
        /*01b0*/ 	.word	0x0500000f


	//   ....[83]....
        /*01b4*/ 	.word	0x0500000f


	//   ....[84]....
        /*01b8*/ 	.word	0x0500000f


	//   ....[85]....
        /*01bc*/ 	.word	0x0500000f


	//   ....[86]....
        /*01c0*/ 	.word	0x0500000f


	//   ....[87]....
        /*01c4*/ 	.word	0x0500000f


	//   ....[88]....
        /*01c8*/ 	.word	0x0500000f


	//   ....[89]....
        /*01cc*/ 	.word	0x0500000f


	//   ....[90]....
        /*01d0*/ 	.word	0x0500000f


	//   ....[91]....
        /*01d4*/ 	.word	0x0500000f


	//   ....[92]....
        /*01d8*/ 	.word	0x0500000f


	//   ....[93]....
        /*01dc*/ 	.word	0x0500000f


	//   ....[94]....
        /*01e0*/ 	.word	0x0500000f


	//   ....[95]....
        /*01e4*/ 	.word	0x0500000f


	//   ....[96]....
        /*01e8*/ 	.word	0x0500000f


	//   ....[97]....
        /*01ec*/ 	.word	0x0500000f


	//   ....[98]....
        /*01f0*/ 	.word	0x0500000f


	//   ....[99]....
        /*01f4*/ 	.word	0x0500000f


	//   ....[100]....
        /*01f8*/ 	.word	0x0500000f


	//   ....[101]....
        /*01fc*/ 	.word	0x0500000f


	//   ....[102]....
        /*0200*/ 	.word	0x0500000f


	//   ....[103]....
        /*0204*/ 	.word	0x0500000f


	//   ....[104]....
        /*0208*/ 	.word	0x0500000f


	//   ....[105]....
        /*020c*/ 	.word	0x0500000f


	//   ....[106]....
        /*0210*/ 	.word	0x0500000f


	//   ....[107]....
        /*0214*/ 	.word	0x0500000f


	//   ....[108]....
        /*0218*/ 	.word	0x0500000f


	//   ....[109]....
        /*021c*/ 	.word	0x0500000f


	//   ....[110]....
        /*0220*/ 	.word	0x0500000f


	//   ....[111]....
        /*0224*/ 	.word	0x0500000f


	//   ....[112]....
        /*0228*/ 	.word	0x0500000f


	//   ....[113]....
        /*022c*/ 	.word	0x0500000f


	//   ....[114]....
        /*0230*/ 	.word	0x0500000f


	//   ....[115]....
        /*0234*/ 	.word	0x0500000f


	//   ....[116]....
        /*0238*/ 	.word	0x0500000f


	//   ....[117]....
        /*023c*/ 	.word	0x0500000f


	//   ....[118]....
        /*0240*/ 	.word	0x0500000f


	//   ....[119]....
        /*0244*/ 	.word	0x0500000f


	//   ....[120]....
        /*0248*/ 	.word	0x0500000f


	//----- nvinfo : EIATTR_COOP_GROUP_INSTR_OFFSETS
	.align		4
.L_83:
        /*024c*/ 	.byte	0x04, 0x28
        /*024e*/ 	.short	(.L_85 - .L_84)


	//   ....[0]....
.L_84:
        /*0250*/ 	.word	0x00000080


	//   ....[1]....
        /*0254*/ 	.word	0x00000090


	//   ....[2]....
        /*0258*/ 	.word	0x000002d0


	//   ....[3]....
        /*025c*/ 	.word	0x00000430


	//   ....[4]....
        /*0260*/ 	.word	0x00000550


	//   ....[5]....
        /*0264*/ 	.word	0x000006b0


	//   ....[6]....
        /*0268*/ 	.word	0x00000f50


	//   ....[7]....
        /*026c*/ 	.word	0x000029e0


	//   ....[8]....
        /*0270*/ 	.word	0x00002a30


	//   ....[9]....
        /*0274*/ 	.word	0x00002f90


	//   ....[10]....
        /*0278*/ 	.word	0x00002fe0


	//   ....[11]....
        /*027c*/ 	.word	0x00003d30


	//   ....[12]....
        /*0280*/ 	.word	0x00005400


	//   ....[13]....
        /*0284*/ 	.word	0x00005420


	//   ....[14]....
        /*0288*/ 	.word	0x00005440


	//   ....[15]....
        /*028c*/ 	.word	0x00005460


	//   ....[16]....
        /*0290*/ 	.word	0x000067c0


	//   ....[17]....
        /*0294*/ 	.word	0x00006900


	//   ....[18]....
        /*0298*/ 	.word	0x00006940


	//   ....[19]....
        /*029c*/ 	.word	0x00006a50


	//   ....[20]....
        /*02a0*/ 	.word	0x00006a60


	//   ....[21]....
        /*02a4*/ 	.word	0x00007940


	//   ....[22]....
        /*02a8*/ 	.word	0x00007980


	//   ....[23]....
        /*02ac*/ 	.word	0x000079c0


	//   ....[24]....
        /*02b0*/ 	.word	0x00007a00


	//   ....[25]....
        /*02b4*/ 	.word	0x00007a20


	//   ....[26]....
        /*02b8*/ 	.word	0x00007a50


	//   ....[27]....
        /*02bc*/ 	.word	0x00007f20


	//   ....[28]....
        /*02c0*/ 	.word	0x00007f30


	//   ....[29]....
        /*02c4*/ 	.word	0x000087d0


	//   ....[30]....
        /*02c8*/ 	.word	0x000099e0


	//   ....[31]....
        /*02cc*/ 	.word	0x000099f0


	//   ....[32]....
        /*02d0*/ 	.word	0x00009a00


	//   ....[33]....
        /*02d4*/ 	.word	0x00009a10


	//   ....[34]....
        /*02d8*/ 	.word	0x00009a30


	//   ....[35]....
        /*02dc*/ 	.word	0x00009a40


	//   ....[36]....
        /*02e0*/ 	.word	0x00009a60


	//   ....[37]....
        /*02e4*/ 	.word	0x00009a90


	//   ....[38]....
        /*02e8*/ 	.word	0x0000a3f0


	//   ....[39]....
        /*02ec*/ 	.word	0x0000a430


	//   ....[40]....
        /*02f0*/ 	.word	0x0000a460


	//   ....[41]....
        /*02f4*/ 	.word	0x0000a480


	//   ....[42]....
        /*02f8*/ 	.word	0x0000a4c0


	//   ....[43]....
        /*02fc*/ 	.word	0x0000a530


	//   ....[44]....
        /*0300*/ 	.word	0x0000a560


	//   ....[45]....
        /*0304*/ 	.word	0x0000a5c0


	//   ....[46]....
        /*0308*/ 	.word	0x0000a5f0


	//   ....[47]....
        /*030c*/ 	.word	0x0000a650


	//   ....[48]....
        /*0310*/ 	.word	0x0000a680


	//   ....[49]....
        /*0314*/ 	.word	0x0000a6d0


	//   ....[50]....
        /*0318*/ 	.word	0x0000af30


	//   ....[51]....
        /*031c*/ 	.word	0x0000af40


	//   ....[52]....
        /*0320*/ 	.word	0x0000af50


	//   ....[53]....
        /*0324*/ 	.word	0x0000afe0


	//   ....[54]....
        /*0328*/ 	.word	0x0000aff0


	//   ....[55]....
        /*032c*/ 	.word	0x0000b050


	//   ....[56]....
        /*0330*/ 	.word	0x0000b080


	//   ....[57]....
        /*0334*/ 	.word	0x0000b0c0


	//   ....[58]....
        /*0338*/ 	.word	0x0000b300


	//   ....[59]....
        /*033c*/ 	.word	0x0000b320


	//   ....[60]....
        /*0340*/ 	.word	0x0000b340


	//   ....[61]....
        /*0344*/ 	.word	0x0000b3c0


	//   ....[62]....
        /*0348*/ 	.word	0x0000b3e0


	//   ....[63]....
        /*034c*/ 	.word	0x0000b460


	//   ....[64]....
        /*0350*/ 	.word	0x0000b480


	//   ....[65]....
        /*0354*/ 	.word	0x0000b490


	//   ....[66]....
        /*0358*/ 	.word	0x0000ba20


	//   ....[67]....
        /*035c*/ 	.word	0x0000ba40


	//   ....[68]....
        /*0360*/ 	.word	0x0000ba60


	//   ....[69]....
        /*0364*/ 	.word	0x0000ba70


	//   ....[70]....
        /*0368*/ 	.word	0x0000bb10


	//   ....[71]....
        /*036c*/ 	.word	0x0000bb40


	//   ....[72]....
        /*0370*/ 	.word	0x0000bb50


	//   ....[73]....
        /*0374*/ 	.word	0x0000bbc0


	//   ....[74]....
        /*0378*/ 	.word	0x0000bf60


	//   ....[75]....
        /*037c*/ 	.word	0x0000c400


	//   ....[76]....
        /*0380*/ 	.word	0x0000c4f0


	//   ....[77]....
        /*0384*/ 	.word	0x0000c5a0


	//   ....[78]....
        /*0388*/ 	.word	0x0000c610


	//   ....[79]....
        /*038c*/ 	.word	0x0000c700


	//   ....[80]....
        /*0390*/ 	.word	0x0000c770


	//   ....[81]....
        /*0394*/ 	.word	0x0000c850


	//   ....[82]....
        /*0398*/ 	.word	0x0000c910


	//   ....[83]....
        /*039c*/ 	.word	0x0000ca00


	//   ....[84]....
        /*03a0*/ 	.word	0x0000caa0


	//   ....[85]....
        /*03a4*/ 	.word	0x0000cb00


	//   ....[86]....
        /*03a8*/ 	.word	0x0000cbb0


	//   ....[87]....
        /*03ac*/ 	.word	0x0000cc80


	//   ....[88]....
        /*03b0*/ 	.word	0x0000cd00


	//   ....[89]....
        /*03b4*/ 	.word	0x0000cdd0


	//   ....[90]....
        /*03b8*/ 	.word	0x0000ce40


	//   ....[91]....
        /*03bc*/ 	.word	0x0000cf00


	//   ....[92]....
        /*03c0*/ 	.word	0x0000cfa0


	//   ....[93]....
        /*03c4*/ 	.word	0x0000d070


	//   ....[94]....
        /*03c8*/ 	.word	0x0000d0e0


	//   ....[95]....
        /*03cc*/ 	.word	0x0000d1a0


	//   ....[96]....
        /*03d0*/ 	.word	0x0000d2e0


	//   ....[97]....
        /*03d4*/ 	.word	0x0000d3b0


	//   ....[98]....
        /*03d8*/ 	.word	0x0000d440


	//   ....[99]....
        /*03dc*/ 	.word	0x0000d520


	//   ....[100]....
        /*03e0*/ 	.word	0x0000d580


	//   ....[101]....
        /*03e4*/ 	.word	0x0000d650


	//   ....[102]....
        /*03e8*/ 	.word	0x0000d6b0


	//   ....[103]....
        /*03ec*/ 	.word	0x0000d790


	//   ....[104]....
        /*03f0*/ 	.word	0x0000d880


	//   ....[105]....
        /*03f4*/ 	.word	0x0000d920


	//   ....[106]....
        /*03f8*/ 	.word	0x0000d980


	//   ....[107]....
        /*03fc*/ 	.word	0x0000da70


	//   ....[108]....
        /*0400*/ 	.word	0x0000dad0


	//   ....[109]....
        /*0404*/ 	.word	0x0000dbc0


	//   ....[110]....
        /*0408*/ 	.word	0x0000dc20


	//   ....[111]....
        /*040c*/ 	.word	0x0000dce0


	//   ....[112]....
        /*0410*/ 	.word	0x0000de20


	//   ....[113]....
        /*0414*/ 	.word	0x0000ded0


	//   ....[114]....
        /*0418*/ 	.word	0x0000dfc0


	//   ....[115]....
        /*041c*/ 	.word	0x0000e0d0


	//   ....[116]....
        /*0420*/ 	.word	0x0000e150


	//   ....[117]....
        /*0424*/ 	.word	0x0000e240


	//   ....[118]....
        /*0428*/ 	.word	0x0000e2b0


	//   ....[119]....
        /*042c*/ 	.word	0x0000e380


	//   ....[120]....
        /*0430*/ 	.word	0x0000e490


	//----- nvinfo : EIATTR_REG_RECONFIG
	.align		4
.L_85:
        /*0434*/ 	.byte	0x01, 0x54
	.zero		2


	//----- nvinfo : EIATTR_SYSCALL_OFFSETS
	.align		4
        /*0438*/ 	.byte	0x04, 0x46
        /*043a*/ 	.short	(.L_87 - .L_86)


	//   ....[0]....
.L_86:
        /*043c*/ 	.word	0x00001110


	//   ....[1]....
        /*0440*/ 	.word	0x00008f10


	//   ....[2]....
        /*0444*/ 	.word	0x00009050


	//   ....[3]....
        /*0448*/ 	.word	0x00009140


	//   ....[4]....
        /*044c*/ 	.word	0x00009f30


	//----- nvinfo : EIATTR_MBARRIER_INSTR_OFFSETS
	.align		4
.L_87:
        /*0450*/ 	.byte	0x04, 0x39
        /*0452*/ 	.short	(.L_89 - .L_88)


	//   ....[0]....
.L_88:
        /*0454*/ 	.word	0x00000180
        /*0458*/ 	.word	0x000000ff
        /*045c*/ 	.word	0x0002d800
        /*0460*/ 	.short	0x0100
        /*0462*/ 	.byte	0x08
	.zero		1


	//   ....[1]....
        /*0464*/ 	.word	0x00000190
        /*0468*/ 	.word	0x000000ff
        /*046c*/ 	.word	0x0002d820
        /*0470*/ 	.short	0x0100
        /*0472*/ 	.byte	0x08
	.zero		1


	//   ....[2]....
        /*0474*/ 	.word	0x00000280
        /*0478*/ 	.word	0x000000ff
        /*047c*/ 	.word	0x0002d830
        /*0480*/ 	.short	0x0100
        /*0482*/ 	.byte	0x08
	.zero		1


	//   ....[3]....
        /*0484*/ 	.word	0x00000290
        /*0488*/ 	.word	0x000000ff
        /*048c*/ 	.word	0x0002d840
        /*0490*/ 	.short	0x0100
        /*0492*/ 	.byte	0x08
	.zero		1


	//   ....[4]....
        /*0494*/ 	.word	0x000002a0
        /*0498*/ 	.word	0x000000ff
        /*049c*/ 	.word	0x0002d838
        /*04a0*/ 	.short	0x0100
        /*04a2*/ 	.byte	0x08
	.zero		1


	//   ....[5]....
        /*04a4*/ 	.word	0x000002b0
        /*04a8*/ 	.word	0x000000ff
        /*04ac*/ 	.word	0x0002d848
        /*04b0*/ 	.short	0x0100
        /*04b2*/ 	.byte	0x08
	.zero		1


	//   ....[6]....
        /*04b4*/ 	.word	0x000003e0
        /*04b8*/ 	.word	0x000000ff
        /*04bc*/ 	.word	0x0002d850
        /*04c0*/ 	.short	0x0100
        /*04c2*/ 	.byte	0x08
	.zero		1


	//   ....[7]....
        /*04c4*/ 	.word	0x000003f0
        /*04c8*/ 	.word	0x000000ff
        /*04cc*/ 	.word	0x0002d860
        /*04d0*/ 	.short	0x0100
        /*04d2*/ 	.byte	0x08
	.zero		1


	//   ....[8]....
        /*04d4*/ 	.word	0x00000400
        /*04d8*/ 	.word	0x000000ff
        /*04dc*/ 	.word	0x0002d858
        /*04e0*/ 	.short	0x0100
        /*04e2*/ 	.byte	0x08
	.zero		1


	//   ....[9]....
        /*04e4*/ 	.word	0x00000410
        /*04e8*/ 	.word	0x000000ff
        /*04ec*/ 	.word	0x0002d868
        /*04f0*/ 	.short	0x0100
        /*04f2*/ 	.byte	0x08
	.zero		1


	//   ....[10]....
        /*04f4*/ 	.word	0x00000500
        /*04f8*/ 	.word	0x000000ff
        /*04fc*/ 	.word	0x0002d870
        /*0500*/ 	.short	0x0100
        /*0502*/ 	.byte	0x06
	.zero		1


	//   ....[11]....
        /*0504*/ 	.word	0x00000510
        /*0508*/ 	.word	0x000000ff
        /*050c*/ 	.word	0x0002d880
        /*0510*/ 	.short	0x0100
        /*0512*/ 	.byte	0x06
	.zero		1


	//   ....[12]....
        /*0514*/ 	.word	0x00000520
        /*0518*/ 	.word	0x000000ff
        /*051c*/ 	.word	0x0002d878
        /*0520*/ 	.short	0x0100
        /*0522*/ 	.byte	0x06
	.zero		1


	//   ....[13]....
        /*0524*/ 	.word	0x00000530
        /*0528*/ 	.word	0x000000ff
        /*052c*/ 	.word	0x0002d888
        /*0530*/ 	.short	0x0100
        /*0532*/ 	.byte	0x06
	.zero		1


	//   ....[14]....
        /*0534*/ 	.word	0x00000660
        /*0538*/ 	.word	0x000000ff
        /*053c*/ 	.word	0x0002d890
        /*0540*/ 	.short	0x0100
        /*0542*/ 	.byte	0x08
	.zero		1


	//   ....[15]....
        /*0544*/ 	.word	0x00000670
        /*0548*/ 	.word	0x000000ff
        /*054c*/ 	.word	0x0002d8a0
        /*0550*/ 	.short	0x0100
        /*0552*/ 	.byte	0x08
	.zero		1


	//   ....[16]....
        /*0554*/ 	.word	0x00000680
        /*0558*/ 	.word	0x000000ff
        /*055c*/ 	.word	0x0002d898
        /*0560*/ 	.short	0x0100
        /*0562*/ 	.byte	0x08
	.zero		1


	//   ....[17]....
        /*0564*/ 	.word	0x00000690
        /*0568*/ 	.word	0x000000ff
        /*056c*/ 	.word	0x0002d8a8
        /*0570*/ 	.short	0x0100
        /*0572*/ 	.byte	0x08
	.zero		1


	//   ....[18]....
        /*0574*/ 	.word	0x000007d0
        /*0578*/ 	.word	0x000000ff
        /*057c*/ 	.word	0x0002d8b0
        /*0580*/ 	.short	0x0100
        /*0582*/ 	.byte	0x08
	.zero		1


	//   ....[19]....
        /*0584*/ 	.word	0x000007e0
        /*0588*/ 	.word	0x000000ff
        /*058c*/ 	.word	0x0002d8c0
        /*0590*/ 	.short	0x0100
        /*0592*/ 	.byte	0x08
	.zero		1


	//   ....[20]....
        /*0594*/ 	.word	0x000007f0
        /*0598*/ 	.word	0x000000ff
        /*059c*/ 	.word	0x0002d8b8
        /*05a0*/ 	.short	0x0100
        /*05a2*/ 	.byte	0x08
	.zero		1


	//   ....[21]....
        /*05a4*/ 	.word	0x00000800
        /*05a8*/ 	.word	0x000000ff
        /*05ac*/ 	.word	0x0002d8c8
        /*05b0*/ 	.short	0x0100
        /*05b2*/ 	.byte	0x08
	.zero		1


	//   ....[22]....
        /*05b4*/ 	.word	0x00001140
        /*05b8*/ 	.word	0x000000ff
        /*05bc*/ 	.word	0x0002d800
        /*05c0*/ 	.short	0x010a
        /*05c2*/ 	.byte	0x29
	.zero		1


	//   ....[23]....
        /*05c4*/ 	.word	0x00001240
        /*05c8*/ 	.word	0x000000ff
        /*05cc*/ 	.word	0x0002d830
        /*05d0*/ 	.short	0x010a
        /*05d2*/ 	.byte	0x29
	.zero		1


	//   ....[24]....
        /*05d4*/ 	.word	0x00001280
        /*05d8*/ 	.word	0x000000ff
        /*05dc*/ 	.word	0x0002d830
        /*05e0*/ 	.short	0x010a
        /*05e2*/ 	.byte	0x29
	.zero		1


	//   ....[25]....
        /*05e4*/ 	.word	0x00001f00
        /*05e8*/ 	.word	0x000000ff
        /*05ec*/ 	.word	0x00000000
        /*05f0*/ 	.short	0x0101
        /*05f2*/ 	.byte	0x04
	.zero		1


	//   ....[26]....
        /*05f4*/ 	.word	0x00004000
        /*05f8*/ 	.word	0x000000ff
        /*05fc*/ 	.word	0x0002d830
        /*0600*/ 	.short	0x010a
        /*0602*/ 	.byte	0x0a
	.zero		1


	//   ....[27]....
        /*0604*/ 	.word	0x00004040
        /*0608*/ 	.word	0x000000ff
        /*060c*/ 	.word	0x0002d830
        /*0610*/ 	.short	0x010a
        /*0612*/ 	.byte	0x0a
	.zero		1


	//   ....[28]....
        /*0614*/ 	.word	0x00004320
        /*0618*/ 	.word	0x000000ff
        /*061c*/ 	.word	0x0002d850
        /*0620*/ 	.short	0x010a
        /*0622*/ 	.byte	0x0a
	.zero		1


	//   ....[29]....
        /*0624*/ 	.word	0x00004360
        /*0628*/ 	.word	0x000000ff
        /*062c*/ 	.word	0x0002d850
        /*0630*/ 	.short	0x010a
        /*0632*/ 	.byte	0x0a
	.zero		1


	//   ....[30]....
        /*0634*/ 	.word	0x00004d00
        /*0638*/ 	.word	0x000000ff
        /*063c*/ 	.word	0x00000000
        /*0640*/ 	.short	0x0101
        /*0642*/ 	.byte	0x0a
	.zero		1


	//   ....[31]....
        /*0644*/ 	.word	0x00006250
        /*0648*/ 	.word	0x000000ff
        /*064c*/ 	.word	0x00000000
        /*0650*/ 	.short	0x0101
        /*0652*/ 	.byte	0x07
	.zero		1


	//   ....[32]....
        /*0654*/ 	.word	0x00006850
        /*0658*/ 	.word	0x000000ff
        /*065c*/ 	.word	0x0002d850
        /*0660*/ 	.short	0x010a
        /*0662*/ 	.byte	0x04
	.zero		1


	//   ....[33]....
        /*0664*/ 	.word	0x00006890
        /*0668*/ 	.word	0x000000ff
        /*066c*/ 	.word	0x0002d850
        /*0670*/ 	.short	0x010a
        /*0672*/ 	.byte	0x04
	.zero		1


	//   ....[34]....
        /*0674*/ 	.word	0x00006f30
        /*0678*/ 	.word	0x000000ff
        /*067c*/ 	.word	0x00000000
        /*0680*/ 	.short	0x0101
        /*0682*/ 	.byte	0x04
	.zero		1


	//   ....[35]....
        /*0684*/ 	.word	0x00007a40
        /*0688*/ 	.word	0x000000ff
        /*068c*/ 	.word	0x00000000
        /*0690*/ 	.short	0x0101
        /*0692*/ 	.byte	0x04
	.zero		1


	//   ....[36]....
        /*0694*/ 	.word	0x000096a0
        /*0698*/ 	.word	0x000000ff
        /*069c*/ 	.word	0x0002d840
        /*06a0*/ 	.short	0x010a
        /*06a2*/ 	.byte	0x2d
	.zero		1


	//   ....[37]....
        /*06a4*/ 	.word	0x00009cd0
        /*06a8*/ 	.word	0x000000ff
        /*06ac*/ 	.word	0x0002d830
        /*06b0*/ 	.short	0x0107
        /*06b2*/ 	.byte	0x2d
	.zero		1


	//   ....[38]....
        /*06b4*/ 	.word	0x00009d60
        /*06b8*/ 	.word	0x000000ff
        /*06bc*/ 	.word	0x0002d830
        /*06c0*/ 	.short	0x0101
        /*06c2*/ 	.byte	0x2d
	.zero		1


	//   ....[39]....
        /*06c4*/ 	.word	0x0000a820
        /*06c8*/ 	.word	0x000000ff
        /*06cc*/ 	.word	0x0002d800
        /*06d0*/ 	.short	0x0107
        /*06d2*/ 	.byte	0x2d
	.zero		1


	//   ....[40]....
        /*06d4*/ 	.word	0x0000a880
        /*06d8*/ 	.word	0x000000ff
        /*06dc*/ 	.word	0x0002d800
        /*06e0*/ 	.short	0x0101
        /*06e2*/ 	.byte	0x2d
	.zero		1


	//   ....[41]....
        /*06e4*/ 	.word	0x0000a890
        /*06e8*/ 	.word	0x000000ff
        /*06ec*/ 	.word	0x0002d820
        /*06f0*/ 	.short	0x010a
        /*06f2*/ 	.byte	0x2d
	.zero		1


	//   ....[42]....
        /*06f4*/ 	.word	0x0000ad00
        /*06f8*/ 	.word	0x00000007
        /*06fc*/ 	.word	0x0002d840
        /*0700*/ 	.short	0x010a
        /*0702*/ 	.byte	0x3f
	.zero		1


	//   ....[43]....
        /*0704*/ 	.word	0x0000b170
        /*0708*/ 	.word	0x00000007
        /*070c*/ 	.word	0x0002d830
        /*0710*/ 	.short	0x0107
        /*0712*/ 	.byte	0x3f
	.zero		1


	//   ....[44]....
        /*0714*/ 	.word	0x0000b240
        /*0718*/ 	.word	0x00000007
        /*071c*/ 	.word	0x0002d830
        /*0720*/ 	.short	0x0101
        /*0722*/ 	.byte	0x3f
	.zero		1


	//   ....[45]....
        /*0724*/ 	.word	0x0000b2a0
        /*0728*/ 	.word	0x00000007
        /*072c*/ 	.word	0x0002d860
        /*0730*/ 	.short	0x010a
        /*0732*/ 	.byte	0x3f
	.zero		1


	//   ....[46]....
        /*0734*/ 	.word	0x0000b600
        /*0738*/ 	.word	0x00000007
        /*073c*/ 	.word	0x0002d850
        /*0740*/ 	.short	0x0107
        /*0742*/ 	.byte	0x3f
	.zero		1


	//   ....[47]....
        /*0744*/ 	.word	0x0000b780
        /*0748*/ 	.word	0x00000007
        /*074c*/ 	.word	0x0002d850
        /*0750*/ 	.short	0x0101
        /*0752*/ 	.byte	0x3f
	.zero		1


	//   ....[48]....
        /*0754*/ 	.word	0x0000b930
        /*0758*/ 	.word	0x00000000
        /*075c*/ 	.word	0x0002d860
        /*0760*/ 	.short	0x010a
        /*0762*/ 	.byte	0x3f
	.zero		1


	//   ....[49]....
        /*0764*/ 	.word	0x0000bd80
        /*0768*/ 	.word	0x00000000
        /*076c*/ 	.word	0x0002d850
        /*0770*/ 	.short	0x0107
        /*0772*/ 	.byte	0x3f
	.zero		1


	//   ....[50]....
        /*0774*/ 	.word	0x0000be60
        /*0778*/ 	.word	0x00000000
        /*077c*/ 	.word	0x0002d850
        /*0780*/ 	.short	0x0101
        /*0782*/ 	.byte	0x3f
	.zero		1


	//   ....[51]....
        /*0784*/ 	.word	0x0000bef0
        /*0788*/ 	.word	0x00000007
        /*078c*/ 	.word	0x0002d820
        /*0790*/ 	.short	0x010a
        /*0792*/ 	.byte	0x3f
	.zero		1


	//   ....[52]....
        /*0794*/ 	.word	0x0000c050
        /*0798*/ 	.word	0x00000005
        /*079c*/ 	.word	0x0002d840
        /*07a0*/ 	.short	0x010a
        /*07a2*/ 	.byte	0x3f
	.zero		1


	//   ....[53]....
        /*07a4*/ 	.word	0x0000c0f0
        /*07a8*/ 	.word	0x00000003
        /*07ac*/ 	.word	0x0002d840
        /*07b0*/ 	.short	0x010a
        /*07b2*/ 	.byte	0x3f
	.zero		1


	//   ....[54]....
        /*07b4*/ 	.word	0x0000c130
        /*07b8*/ 	.word	0x00000005
        /*07bc*/ 	.word	0x0002d860
        /*07c0*/ 	.short	0x010a
        /*07c2*/ 	.byte	0x3f
	.zero		1


	//   ....[55]....
        /*07c4*/ 	.word	0x0000c170
        /*07c8*/ 	.word	0x00000003
        /*07cc*/ 	.word	0x0002d860
        /*07d0*/ 	.short	0x010a
        /*07d2*/ 	.byte	0x3f
	.zero		1


	//   ....[56]....
        /*07d4*/ 	.word	0x0000c1e0
        /*07d8*/ 	.word	0x00000009
        /*07dc*/ 	.word	0x0002d800
        /*07e0*/ 	.short	0x010a
        /*07e2*/ 	.byte	0x3f
	.zero		1


	//   ....[57]....
        /*07e4*/ 	.word	0x0000c240
        /*07e8*/ 	.word	0x00000003
        /*07ec*/ 	.word	0x0002d830
        /*07f0*/ 	.short	0x010a
        /*07f2*/ 	.byte	0x3f
	.zero		1


	//   ....[58]....
        /*07f4*/ 	.word	0x0000c2a0
        /*07f8*/ 	.word	0x0000000d
        /*07fc*/ 	.word	0x0002d830
        /*0800*/ 	.short	0x010a
        /*0802*/ 	.byte	0x3f
	.zero		1


	//   ....[59]....
        /*0804*/ 	.word	0x0000c300
        /*0808*/ 	.word	0x0000000d
        /*080c*/ 	.word	0x0002d850
        /*0810*/ 	.short	0x010a
        /*0812*/ 	.byte	0x3f
	.zero		1


	//   ....[60]....
        /*0814*/ 	.word	0x0000c360
        /*0818*/ 	.word	0x00000003
        /*081c*/ 	.word	0x0002d850
        /*0820*/ 	.short	0x010a
        /*0822*/ 	.byte	0x3f
	.zero		1


	//   ....[61]....
        /*0824*/ 	.word	0x0000c440
        /*0828*/ 	.word	0x00000002
        /*082c*/ 	.word	0x0002d840
        /*0830*/ 	.short	0x010a
        /*0832*/ 	.byte	0x3f
	.zero		1


	//   ....[62]....
        /*0834*/ 	.word	0x0000d1e0
        /*0838*/ 	.word	0x00000003
        /*083c*/ 	.word	0x0002d820
        /*0840*/ 	.short	0x010a
        /*0842*/ 	.byte	0x3f
	.zero		1


	//   ....[63]....
        /*0844*/ 	.word	0x0000d230
        /*0848*/ 	.word	0x00000007
        /*084c*/ 	.word	0x0002d840
        /*0850*/ 	.short	0x010a
        /*0852*/ 	.byte	0x3f
	.zero		1


	//   ....[64]....
        /*0854*/ 	.word	0x0000d7d0
        /*0858*/ 	.word	0x00000007
        /*085c*/ 	.word	0x0002d860
        /*0860*/ 	.short	0x010a
        /*0862*/ 	.byte	0x3f
	.zero		1


	//   ....[65]....
        /*0864*/ 	.word	0x0000dd70
        /*0868*/ 	.word	0x00000000
        /*086c*/ 	.word	0x0002d860
        /*0870*/ 	.short	0x010a
        /*0872*/ 	.byte	0x3f
	.zero		1


	//   ....[66]....
        /*0874*/ 	.word	0x0000e3b0
        /*0878*/ 	.word	0x00000007
        /*087c*/ 	.word	0x0002d820
        /*0880*/ 	.short	0x010a
        /*0882*/ 	.byte	0x3f
	.zero		1


	//   ....[67]....
        /*0884*/ 	.word	0x0000e550
        /*0888*/ 	.word	0x00000005
        /*088c*/ 	.word	0x0002d840
        /*0890*/ 	.short	0x010a
        /*0892*/ 	.byte	0x3f
	.zero		1


	//   ....[68]....
        /*0894*/ 	.word	0x0000e5a0
        /*0898*/ 	.word	0x00000003
        /*089c*/ 	.word	0x0002d840
        /*08a0*/ 	.short	0x010a
        /*08a2*/ 	.byte	0x3f
	.zero		1


	//   ....[69]....
        /*08a4*/ 	.word	0x0000e5f0
        /*08a8*/ 	.word	0x00000005
        /*08ac*/ 	.word	0x0002d860
        /*08b0*/ 	.short	0x010a
        /*08b2*/ 	.byte	0x3f
	.zero		1


	//----- nvinfo : EIATTR_NUM_MBARRIERS
	.align		4
.L_89:
        /*08b4*/ 	.byte	0x03, 0x38
        /*08b6*/ 	.short	0x0016


	//----- nvinfo : EIATTR_EXIT_INSTR_OFFSETS
	.align		4
        /*08b8*/ 	.byte	0x04, 0x1c
        /*08ba*/ 	.short	(.L_91 - .L_90)


	//   ....[0]....
.L_90:
        /*08bc*/ 	.word	0x0000c1c0


	//----- nvinfo : EIATTR_MAX_THREADS
	.align		4
.L_91:
        /*08c0*/ 	.byte	0x04, 0x05
        /*08c2*/ 	.short	(.L_93 - .L_92)
.L_92:
        /*08c4*/ 	.word	0x00000200
        /*08c8*/ 	.word	0x00000001
        /*08cc*/ 	.word	0x00000001


	//----- nvinfo : EIATTR_CRS_STACK_SIZE
	.align		4
.L_93:
        /*08d0*/ 	.byte	0x04, 0x1e
        /*08d2*/ 	.short	(.L_95 - .L_94)
.L_94:
        /*08d4*/ 	.word	0x00000000


	//----- nvinfo : EIATTR_CBANK_PARAM_SIZE
	.align		4
.L_95:
        /*08d8*/ 	.byte	0x03, 0x19
        /*08da*/ 	.short	0x0a70


	//----- nvinfo : EIATTR_PARAM_CBANK
	.align		4
        /*08dc*/ 	.byte	0x04, 0x0a
        /*08de*/ 	.short	(.L_97 - .L_96)
	.align		4
.L_96:
        /*08e0*/ 	.word	index@(.nv.constant0._ZN7cutlass13device_kernelIN5flash11enable_sm90INS1_16FlashAttnFwdSm90INS1_25CollectiveMainloopFwdSm90ILi2EN4cute5tupleIJNS5_1CILi1EEES8_S8_EEENS6_IJNS7_ILi192EEENS7_ILi128EEENS7_ILi96EEEEEELi96ENS_10bfloat16_tEfNS_4arch4Sm90ELb0ELb0ELb1ELb0ELb1ELb0ELb0ELb0ELb1ELb1ELb1ELb0EEENS1_21CollectiveEpilogueFwdINS6_IJSA_SC_SB_EEES9_SE_SG_Li384ELb0ELb1ELb1ELb0EEENS1_19SingleTileSchedulerILb0ELb1ELb1ELi192EEEEEEEEEvNT_6ParamsE)
        /*08e4*/ 	.short	0x0210
        /*08e6*/ 	.short	0x0a70


	//----- nvinfo : EIATTR_SW_WAR
	.align		4
.L_97:
        /*08e8*/ 	.byte	0x04, 0x36
        /*08ea*/ 	.short	(.L_99 - .L_98)
.L_98:
        /*08ec*/ 	.word	0x00000008
.L_99:


//--------------------- .nv.info._ZN7cutlass13device_kernelIN5flash11enable_sm90INS1_16FlashAttnFwdSm90INS1_25CollectiveMainloopFwdSm90ILi2EN4cute5tupleIJNS5_1CILi1EEES8_S8_EEENS6_IJNS7_ILi192EEENS7_ILi128EEENS7_ILi96EEEEEELi96ENS_10bfloat16_tEfNS_4arch4Sm90ELb0ELb0ELb1ELb1ELb1ELb0ELb0ELb0ELb1ELb1ELb1ELb0EEENS1_21CollectiveEpilogueFwdINS6_IJSA_SC_SB_EEES9_SE_SG_Li384ELb1ELb1ELb1ELb0EEENS1_36VarlenDynamicPersistentTileSchedulerILi192ELi128ELi384ELi128ELb1ELb1ELb1ELb0ELb1ELb1EEEEEEEEEvNT_6ParamsE --------------------------
	.section	.nv.info._ZN7cutlass13device_kernelIN5flash11enable_sm90INS1_16FlashAttnFwdSm90INS1_25CollectiveMainloopFwdSm90ILi2EN4cute5tupleIJNS5_1CILi1EEES8_S8_EEENS6_IJNS7_ILi192EEENS7_ILi128EEENS7_ILi96EEEEEELi96ENS_10bfloat16_tEfNS_4arch4Sm90ELb0ELb0ELb1ELb1ELb1ELb0ELb0ELb0ELb1ELb1ELb1ELb0EEENS1_21CollectiveEpilogueFwdINS6_IJSA_SC_SB_EEES9_SE_SG_Li384ELb1ELb1ELb1ELb0EEENS1_36VarlenDynamicPersistentTileSchedulerILi192ELi128ELi384ELi128ELb1ELb1ELb1ELb0ELb1ELb1EEEEEEEEEvNT_6ParamsE,"",@"SHT_CUDA_INFO"
	.sectionflags	@""
	.align	4


	//----- nvinfo : EIATTR_CUDA_API_VERSION
	.align		4
        /*0000*/ 	.byte	0x04, 0x37
        /*0002*/ 	.short	(.L_101 - .L_100)
.L_100:
        /*0004*/ 	.word	0x00000082


	//----- nvinfo : EIATTR_KPARAM_INFO
	.align		4
.L_101:
        /*0008*/ 	.byte	0x04, 0x17
        /*000a*/ 	.short	(.L_103 - .L_102)
.L_102:
        /*000c*/ 	.word	0x00000000
        /*0010*/ 	.short	0x0000
        /*0012*/ 	.short	0x0070
        /*0014*/ 	.byte	0x00, 0xf0, 0x01, 0x2a


	//----- nvinfo : EIATTR_SPARSE_MMA_MASK
	.align		4
.L_103:
        /*0018*/ 	.byte	0x03, 0x50
        /*001a*/ 	.short	0x0000


	//----- nvinfo : EIATTR_MAXREG_COUNT
	.align		4
        /*001c*/ 	.byte	0x03, 0x1b
        /*001e*/ 	.short	0x0080


	//----- nvinfo : EIATTR_NUM_BARRIERS
	.align		4
        /*0020*/ 	.byte	0x02, 0x4c
        /*0022*/ 	.byte	0x10
	.zero		1


	//----- nvinfo : EIATTR_EXTERNS
	.align		4
        /*0024*/ 	.byte	0x04, 0x0f
        /*0026*/ 	.short	(.L_105 - .L_104)


	//   ....[0]....
	.align		4
.L_104:
        /*0028*/ 	.word	index@(__assertfail)


	//----- nvinfo : EIATTR_ANNOTATIONS
	.align		4
.L_105:
        /*002c*/ 	.byte	0x04, 0x55
        /*002e*/ 	.short	(.L_107 - .L_106)


	//   ....[0]....
.L_106:
        /*0030*/ 	.word	0x00000001
        /*0034*/ 	.byte	0x60, 0x08, 0x00, 0x00, 0x01, 0x00, 0x00, 0x00, 0xb0, 0x09, 0x00, 0x00, 0x01, 0x00, 0x00, 0x00
        /* <DEDUP_REMOVED lines=33> */
        /*0254*/ 	.byte	0x10, 0x01, 0x01, 0x00


	//----- nvinfo : EIATTR_MERCURY_ISA_VERSION
	.align		4
.L_107:
        /*0258*/ 	.byte	0x03, 0x5f
        /*025a*/ 	.short	0x0101


	//----- nvinfo : EIATTR_UNUSED_LOAD_BYTE_OFFSET
	.align		4
        /*025c*/ 	.byte	0x04, 0x44
        /*025e*/ 	.short	(.L_109 - .L_108)


	//   ....[0]....
.L_108:
        /*0260*/ 	.word	0x00000970
        /*0264*/ 	.word	0x0000fff0


	//   ....[1]....
        /*0268*/ 	.word	0x00007790
        /*026c*/ 	.word	0x0000fff0


	//----- nvinfo : EIATTR_INT_WARP_WIDE_INSTR_OFFSETS
	.align		4
.L_109:
        /*0270*/ 	.byte	0x04, 0x31
        /*0272*/ 	.short	(.L_111 - .L_110)


	//   ....[0]....
.L_110:
        /*0274*/ 	.word	0x000000c0


	//   ....[1]....
        /*0278*/ 	.word	0x000000d0


	//   ....[2]....
        /*027c*/ 	.word	0x00000170


	//   ....[3]....
        /*0280*/ 	.word	0x0000b470


	//   ....[4]....
        /*0284*/ 	.word	0x0000b500


	//   ....[5]....
        /*0288*/ 	.word	0x0000e1b0


	//   ....[6]....
        /*028c*/ 	.word	0x0000e240


	//----- nvinfo : EIATTR_COOP_GROUP_MASK_REGIDS
	.align		4
.L_111:
        /*0290*/ 	.byte	0x04, 0x29
        /*0292*/ 	.short	(.L_113 - .L_112)


	//   ....[0]....
.L_112:
        /*0294*/ 	.word	0xffffffff


	//   ....[1]....
        /*0298*/ 	.word	0xffffffff


	//   ....[2]....
        /*029c*/ 	.word	0xffffffff


	//   ....[3]....
        /*02a0*/ 	.word	0xffffffff


	//   ....[4]....
        /*02a4*/ 	.word	0xffffffff


	//   ....[5]....
        /*02a8*/ 	.word	0xffffffff


	//   ....[6]....
        /*02ac*/ 	.word	0xffffffff


	//   ....[7]....
        /*02b0*/ 	.word	0xffffffff


	//   ....[8]....
        /*02b4*/ 	.word	0xffffffff


	//   ....[9]....
        /*02b8*/ 	.word	0xffffffff


	//   ....[10]....
        /*02bc*/ 	.word	0xffffffff


	//   ....[11]....
        /*02c0*/ 	.word	0xffffffff


	//   ....[12]....
        /*02c4*/ 	.word	0xffffffff


	//   ....[13]....
        /*02c8*/ 	.word	0xffffffff


	//   ....[14]....
        /*02cc*/ 	.word	0xffffffff


	//   ....[15]....
        /*02d0*/ 	.word	0xffffffff


	//   ....[16]....
        /*02d4*/ 	.word	0xffffffff


	//   ....[17]....
        /*02d8*/ 	.word	0xffffffff


	//   ....[18]....
        /*02dc*/ 	.word	0xffffffff


	//   ....[19]....
        /*02e0*/ 	.word	0xffffffff


	//   ....[20]....
        /*02e4*/ 	.word	0xffffffff


	//   ....[21]....
        /*02e8*/ 	.word	0xffffffff


	//   ....[22]....
        /*02ec*/ 	.word	0xffffffff


	//   ....[23]....
        /*02f0*/ 	.word	0xffffffff


	//   ....[24]....
        /*02f4*/ 	.word	0xffffffff


	//   ....[25]....
        /*02f8*/ 	.word	0xffffffff


	//   ....[26]....
        /*02fc*/ 	.word	0xffffffff


	//   ....[27]....
        /*0300*/ 	.word	0xffffffff


	//   ....[28]....
        /*0304*/ 	.word	0xffffffff


	//   ....[29]....
        /*0308*/ 	.word	0xffffffff


	//   ....[30]....
        /*030c*/ 	.word	0xffffffff


	//   ....[31]....
        /*0310*/ 	.word	0xffffffff


	//   ....[32]....
        /*0314*/ 	.word	0xffffffff


	//   ....[33]....
        /*0318*/ 	.word	0xffffffff


	//   ....[34]....
        /*031c*/ 	.word	0xffffffff


	//   ....[35]....
        /*0320*/ 	.word	0xffffffff


	//   ....[36]....
        /*0324*/ 	.word	0xffffffff


	//   ....[37]....
        /*0328*/ 	.word	0xffffffff


	//   ....[38]....
        /*032c*/ 	.word	0xffffffff


	//   ....[39]....
        /*0330*/ 	.word	0xffffffff


	//   ....[40]....
        /*0334*/ 	.word	0xffffffff


	//   ....[41]....
        /*0338*/ 	.word	0xffffffff


	//   ....[42]....
        /*033c*/ 	.word	0xffffffff


	//   ....[43]....
        /*0340*/ 	.word	0xffffffff


	//   ....[44]....
        /*0344*/ 	.word	0xffffffff


	//   ....[45]....
        /*0348*/ 	.word	0xffffffff


	//   ....[46]....
        /*034c*/ 	.word	0xffffffff


	//   ....[47]....
        /*0350*/ 	.word	0xffffffff


	//   ....[48]....
        /*0354*/ 	.word	0xffffffff


	//   ....[49]....
        /*0358*/ 	.word	0xffffffff


	//   ....[50]....
        /*035c*/ 	.word	0xffffffff


	//   ....[51]....
        /*0360*/ 	.word	0xffffffff


	//   ....[52]....
        /*0364*/ 	.word	0xffffffff


	//   ....[53]....
        /*0368*/ 	.word	0xffffffff


	//   ....[54]....
        /*036c*/ 	.word	0xffffffff


	//   ....[55]....
        /*0370*/ 	.word	0xffffffff


	//   ....[56]....
        /*0374*/ 	.word	0xffffffff


	//   ....[57]....
        /*0378*/ 	.word	0xffffffff


	//   ....[58]....
        /*037c*/ 	.word	0xffffffff


	//   ....[59]....
        /*0380*/ 	.word	0xffffffff


	//   ....[60]....
        /*0384*/ 	.word	0xffffffff


	//   ....[61]....
        /*0388*/ 	.word	0xffffffff


	//   ....[62]....
        /*038c*/ 	.word	0xffffffff


	//   ....[63]....
        /*0390*/ 	.word	0xffffffff


	//   ....[64]....
        /*0394*/ 	.word	0xffffffff


	//   ....[65]....
        /*0398*/ 	.word	0xffffffff


	//   ....[66]....
        /*039c*/ 	.word	0xffffffff


	//   ....[67]....
        /*03a0*/ 	.word	0xffffffff


	//   ....[68]....
        /*03a4*/ 	.word	0xffffffff


	//   ....[69]....
        /*03a8*/ 	.word	0xffffffff


	//   ....[70]....
        /*03ac*/ 	.word	0xffffffff


	//   ....[71]....
        /*03b0*/ 	.word	0xffffffff


	//   ....[72]....
        /*03b4*/ 	.word	0xffffffff


	//   ....[73]....
        /*03b8*/ 	.word	0xffffffff


	//   ....[74]....
        /*03bc*/ 	.word	0xffffffff


	//   ....[75]....
        /*03c0*/ 	.word	0xffffffff


	//   ....[76]....
        /*03c4*/ 	.word	0xffffffff


	//   ....[77]....
        /*03c8*/ 	.word	0xffffffff


	//   ....[78]....
        /*03cc*/ 	.word	0xffffffff


	//   ....[79]....
        /*03d0*/ 	.word	0xffffffff


	//   ....[80]....
        /*03d4*/ 	.word	0xffffffff


	//   ....[81]....
        /*03d8*/ 	.word	0xffffffff


	//   ....[82]....
        /*03dc*/ 	.word	0xffffffff


	//   ....[83]....
        /*03e0*/ 	.word	0xffffffff


	//   ....[84]....
        /*03e4*/ 	.word	0xffffffff


	//   ....[85]....
        /*03e8*/ 	.word	0xffffffff


	//   ....[86]....
        /*03ec*/ 	.word	0xffffffff


	//   ....[87]....
        /*03f0*/ 	.word	0xffffffff


	//   ....[88]....
        /*03f4*/ 	.word	0xffffffff


	//   ....[89]....
        /*03f8*/ 	.word	0xffffffff


	//   ....[90]....
        /*03fc*/ 	.word	0xffffffff


	//   ....[91]....
        /*0400*/ 	.word	0xffffffff


	//   ....[92]....
        /*0404*/ 	.word	0xffffffff


	//   ....[93]....
        /*0408*/ 	.word	0xffffffff


	//   ....[94]....
        /*040c*/ 	.word	0xffffffff


	//   ....[95]....
        /*0410*/ 	.word	0xffffffff


	//   ....[96]....
        /*0414*/ 	.word	0xffffffff


	//   ....[97]....
        /*0418*/ 	.word	0xffffffff


	//   ....[98]....
        /*041c*/ 	.word	0xffffffff


	//   ....[99]....
        /*0420*/ 	.word	0xffffffff


	//   ....[100]....
        /*0424*/ 	.word	0xffffffff


	//   ....[101]....
        /*0428*/ 	.word	0xffffffff


	//   ....[102]....
        /*042c*/ 	.word	0xffffffff


	//   ....[103]....
        /*0430*/ 	.word	0xffffffff


	//   ....[104]....
        /*0434*/ 	.word	0xffffffff


	//   ....[105]....
        /*0438*/ 	.word	0xffffffff


	//   ....[106]....
        /*043c*/ 	.word	0xffffffff


	//   ....[107]....
        /*0440*/ 	.word	0xffffffff


	//   ....[108]....
        /*0444*/ 	.word	0xffffffff


	//   ....[109]....
        /*0448*/ 	.word	0xffffffff


	//   ....[110]....
        /*044c*/ 	.word	0xffffffff


	//   ....[111]....
        /*0450*/ 	.word	0xffffffff


	//   ....[112]....
        /*0454*/ 	.word	0xffffffff


	//   ....[113]....
        /*0458*/ 	.word	0xffffffff


	//   ....[114]....
        /*045c*/ 	.word	0xffffffff


	//   ....[115]....
        /*0460*/ 	.word	0xffffffff


	//   ....[116]....
        /*0464*/ 	.word	0xffffffff


	//   ....[117]....
        /*0468*/ 	.word	0x0500000f


	//   ....[118]....
        /*046c*/ 	.word	0x0500000f


	//   ....[119]....
        /*0470*/ 	.word	0x0500000f


	//   ....[120]....
        /*0474*/ 	.word	0x0500000f


	//   ....[121]....
        /*0478*/ 	.word	0x0500000f


	//   ....[122]....
        /*047c*/ 	.word	0x0500000f


	//   ....[123]....
        /*0480*/ 	.word	0x0500000f


	//   ....[124]....
        /*0484*/ 	.word	0x0500000f


	//   ....[125]....
        /*0488*/ 	.word	0x0500000f


	//   ....[126]....
        /*048c*/ 	.word	0x0500000f


	//   ....[127]....
        /*0490*/ 	.word	0x0500000f


	//   ....[128]....
        /*0494*/ 	.word	0x0500000f


	//   ....[129]....
        /*0498*/ 	.word	0x0500000f


	//   ....[130]....
        /*049c*/ 	.word	0x0500000f


	//   ....[131]....
        /*04a0*/ 	.word	0x0500000f


	//   ....[132]....
        /*04a4*/ 	.word	0x0500000f


	//   ....[133]....
        /*04a8*/ 	.word	0x0500000f


	//   ....[134]....
        /*04ac*/ 	.word	0x0500000f


	//   ....[135]....
        /*04b0*/ 	.word	0x0500000f


	//   ....[136]....
        /*04b4*/ 	.word	0x0500000f


	//   ....[137]....
        /*04b8*/ 	.word	0x0500000f


	//   ....[138]....
        /*04bc*/ 	.word	0x0500000f


	//   ....[139]....
        /*04c0*/ 	.word	0x0500000f


	//   ....[140]....
        /*04c4*/ 	.word	0x0500000f


	//   ....[141]....
        /*04c8*/ 	.word	0x0500000f


	//   ....[142]....
        /*04cc*/ 	.word	0x0500000f


	//   ....[143]....
        /*04d0*/ 	.word	0x0500000f


	//   ....[144]....
        /*04d4*/ 	.word	0x0500000f


	//   ....[145]....
        /*04d8*/ 	.word	0x0500000f


	//   ....[146]....
        /*04dc*/ 	.word	0x0500000f


	//   ....[147]....
        /*04e0*/ 	.word	0x0500000f


	//   ....[148]....
        /*04e4*/ 	.word	0x0500000f


	//   ....[149]....
        /*04e8*/ 	.word	0x0500000f


	//   ....[150]....
        /*04ec*/ 	.word	0x0500000f


	//   ....[151]....
        /*04f0*/ 	.word	0x0500000f


	//   ....[152]....
        /*04f4*/ 	.word	0x0500000f


	//   ....[153]....
        /*04f8*/ 	.word	0x0500000f


	//   ....[154]....
        /*04fc*/ 	.word	0x0500000f


	//   ....[155]....
        /*0500*/ 	.word	0x0500000f


	//   ....[156]....
        /*0504*/ 	.word	0x0500000f


	//   ....[157]....
        /*0508*/ 	.word	0x0500000f


	//   ....[158]....
        /*050c*/ 	.word	0x0500000f


	//   ....[159]....
        /*0510*/ 	.word	0x0500000f


	//   ....[160]....
        /*0514*/ 	.word	0x0500000f


	//   ....[161]....
        /*0518*/ 	.word	0x0500000f


	//   ....[162]....
        /*051c*/ 	.word	0x0500000f


	//   ....[163]....
        /*0520*/ 	.word	0x0500000f


	//   ....[164]....
        /*0524*/ 	.word	0x0500000f


	//   ....[165]....
        /*0528*/ 	.word	0x0500000f


	//   ....[166]....
        /*052c*/ 	.word	0x0500000f


	//   ....[167]....
        /*0530*/ 	.word	0x0500000f


	//   ....[168]....
        /*0534*/ 	.word	0x0500000f


	//   ....[169]....
        /*0538*/ 	.word	0x0500000f


	//   ....[170]....
        /*053c*/ 	.word	0x0500000f


	//   ....[171]....
        /*0540*/ 	.word	0x0500000f


	//   ....[172]....
        /*0544*/ 	.word	0x0500000f


	//   ....[173]....
        /*0548*/ 	.word	0x0500000f


	//   ....[174]....
        /*054c*/ 	.word	0x0500000f


	//   ....[175]....
        /*0550*/ 	.word	0x0500000f


	//   ....[176]....
        /*0554*/ 	.word	0x0500000f


	//   ....[177]....
        /*0558*/ 	.word	0x0500000f


	//   ....[178]....
        /*055c*/ 	.word	0x0500000f


	//   ....[179]....
        /*0560*/ 	.word	0x0500000f


	//   ....[180]....
        /*0564*/ 	.word	0x0500000f


	//----- nvinfo : EIATTR_COOP_GROUP_INSTR_OFFSETS
	.align		4
.L_113:
        /*0568*/ 	.byte	0x04, 0x28
        /*056a*/ 	.short	(.L_115 - .L_114)


	//   ....[0]....
.L_114:
        /*056c*/ 	.word	0x00000080


	//   ....[1]....
        /*0570*/ 	.word	0x000000b0


	//   ....[2]....
        /*0574*/ 	.word	0x000002d0


	//   ....[3]....
        /*0578*/ 	.word	0x00000430


	//   ....[4]....
        /*057c*/ 	.word	0x00000550


	//   ....[5]....
        /*0580*/ 	.word	0x000006b0


	//   ....[6]....
        /*0584*/ 	.word	0x00001790


	//   ....[7]....
        /*0588*/ 	.word	0x000030b0


	//   ....[8]....
        /*058c*/ 	.word	0x00003100


	//   ....[9]....
        /*0590*/ 	.word	0x00003450


	//   ....[10]....
        /*0594*/ 	.word	0x00003560


	//   ....[11]....
        /*0598*/ 	.word	0x000042b0


	//   ....[12]....
        /*059c*/ 	.word	0x00005580


	//   ....[13]....
        /*05a0*/ 	.word	0x000055e0


	//   ....[14]....
        /*05a4*/ 	.word	0x000059d0


	//   ....[15]....
        /*05a8*/ 	.word	0x000059f0


	//   ....[16]....
        /*05ac*/ 	.word	0x00006d30


	//   ....[17]....
        /*05b0*/ 	.word	0x00006e30


	//   ....[18]....
        /*05b4*/ 	.word	0x00006e90


	//   ....[19]....
        /*05b8*/ 	.word	0x00006f50


	//   ....[20]....
        /*05bc*/ 	.word	0x00006f60


	//   ....[21]....
        /*05c0*/ 	.word	0x00008110


	//   ....[22]....
        /*05c4*/ 	.word	0x00008120


	//   ....[23]....
        /*05c8*/ 	.word	0x00008130


	//   ....[24]....
        /*05cc*/ 	.word	0x00008180


	//   ....[25]....
        /*05d0*/ 	.word	0x00008820


	//   ....[26]....
        /*05d4*/ 	.word	0x00008850


	//   ....[27]....
        /*05d8*/ 	.word	0x00008970


	//   ....[28]....
        /*05dc*/ 	.word	0x00008990


	//   ....[29]....
        /*05e0*/ 	.word	0x00008df0


	//   ....[30]....
        /*05e4*/ 	.word	0x00008e00


	//   ....[31]....
        /*05e8*/ 	.word	0x00009130


	//   ....[32]....
        /*05ec*/ 	.word	0x00009140


	//   ....[33]....
        /*05f0*/ 	.word	0x00009ce0


	//   ....[34]....
        /*05f4*/ 	.word	0x00009cf0


	//   ....[35]....
        /*05f8*/ 	.word	0x00009df0


	//   ....[36]....
        /*05fc*/ 	.word	0x00009e10


	//   ....[37]....
        /*0600*/ 	.word	0x00009f80


	//   ....[38]....
        /*0604*/ 	.word	0x0000a190


	//   ....[39]....
        /*0608*/ 	.word	0x0000a1c0


	//   ....[40]....
        /*060c*/ 	.word	0x0000a1f0


	//   ....[41]....
        /*0610*/ 	.word	0x0000a220


	//   ....[42]....
        /*0614*/ 	.word	0x0000a250


	//   ....[43]....
        /*0618*/ 	.word	0x0000a280


	//   ....[44]....
        /*061c*/ 	.word	0x0000a3f0


	//   ....[45]....
        /*0620*/ 	.word	0x0000a420


	//   ....[46]....
        /*0624*/ 	.word	0x0000a450


	//   ....[47]....
        /*0628*/ 	.word	0x0000a480


	//   ....[48]....
        /*062c*/ 	.word	0x0000a4b0


	//   ....[49]....
        /*0630*/ 	.word	0x0000a4e0


	//   ....[50]....
        /*0634*/ 	.word	0x0000a570


	//   ....[51]....
        /*0638*/ 	.word	0x0000a5a0


	//   ....[52]....
        /*063c*/ 	.word	0x0000a5b0


	//   ....[53]....
        /*0640*/ 	.word	0x0000a650


	//   ....[54]....
        /*0644*/ 	.word	0x0000c0d0


	//   ....[55]....
        /*0648*/ 	.word	0x0000c0f0


	//   ....[56]....
        /*064c*/ 	.word	0x0000c1a0


	//   ....[57]....
        /*0650*/ 	.word	0x0000c1c0


	//   ....[58]....
        /*0654*/ 	.word	0x0000c260


	//   ....[59]....
        /*0658*/ 	.word	0x0000c280


	//   ....[60]....
        /*065c*/ 	.word	0x0000c290


	//   ....[61]....
        /*0660*/ 	.word	0x0000c2a0


	//   ....[62]....
        /*0664*/ 	.word	0x0000cc30


	//   ....[63]....
        /*0668*/ 	.word	0x0000cc50


	//   ....[64]....
        /*066c*/ 	.word	0x0000ccb0


	//   ....[65]....
        /*0670*/ 	.word	0x0000ccf0


	//   ....[66]....
        /*0674*/ 	.word	0x0000cd50


	//   ....[67]....
        /*0678*/ 	.word	0x0000cd90


	//   ....[68]....
        /*067c*/ 	.word	0x0000cda0


	//   ....[69]....
        /*0680*/ 	.word	0x0000cdc0


	//   ....[70]....
        /*0684*/ 	.word	0x0000ce90


	//   ....[71]....
        /*0688*/ 	.word	0x0000ced0


	//   ....[72]....
        /*068c*/ 	.word	0x0000cee0


	//   ....[73]....
        /*0690*/ 	.word	0x0000cf00


	//   ....[74]....
        /*0694*/ 	.word	0x0000d790


	//   ....[75]....
        /*0698*/ 	.word	0x0000d7a0


	//   ....[76]....
        /*069c*/ 	.word	0x0000d7c0


	//   ....[77]....
        /*06a0*/ 	.word	0x0000d840


	//   ....[78]....
        /*06a4*/ 	.word	0x0000d850


	//   ....[79]....
        /*06a8*/ 	.word	0x0000d8b0


	//   ....[80]....
        /*06ac*/ 	.word	0x0000d8e0


	//   ....[81]....
        /*06b0*/ 	.word	0x0000d920


	//   ....[82]....
        /*06b4*/ 	.word	0x0000dc10


	//   ....[83]....
        /*06b8*/ 	.word	0x0000dc30


	//   ....[84]....
        /*06bc*/ 	.word	0x0000dcd0


	//   ....[85]....
        /*06c0*/ 	.word	0x0000dce0


	//   ....[86]....
        /*06c4*/ 	.word	0x0000dd70


	//   ....[87]....
        /*06c8*/ 	.word	0x0000dd80


	//   ....[88]....
        /*06cc*/ 	.word	0x0000dd90


	//   ....[89]....
        /*06d0*/ 	.word	0x0000de20


	//   ....[90]....
        /*06d4*/ 	.word	0x0000e430


	//   ....[91]....
        /*06d8*/ 	.word	0x0000e440


	//   ....[92]....
        /*06dc*/ 	.word	0x0000e4d0


	//   ....[93]....
        /*06e0*/ 	.word	0x0000e570


	//   ....[94]....
        /*06e4*/ 	.word	0x0000e590


	//   ....[95]....
        /*06e8*/ 	.word	0x0000e610


	//   ....[96]....
        /*06ec*/ 	.word	0x0000e630


	//   ....[97]....
        /*06f0*/ 	.word	0x0000e640


	//   ....[98]....
        /*06f4*/ 	.word	0x0000ea60


	//   ....[99]....
        /*06f8*/ 	.word	0x0000ea90


	//   ....[100]....
        /*06fc*/ 	.word	0x0000eb00


	//   ....[101]....
        /*0700*/ 	.word	0x0000eb30


	//   ....[102]....
        /*0704*/ 	.word	0x0000eb60


	//   ....[103]....
        /*0708*/ 	.word	0x0000eb90


	//   ....[104]....
        /*070c*/ 	.word	0x0000ebc0


	//   ....[105]....
        /*0710*/ 	.word	0x0000ebf0


	//   ....[106]....
        /*0714*/ 	.word	0x0000ed90


	//   ....[107]....
        /*0718*/ 	.word	0x0000edc0


	//   ....[108]....
        /*071c*/ 	.word	0x0000edf0


	//   ....[109]....
        /*0720*/ 	.word	0x0000ee20


	//   ....[110]....
        /*0724*/ 	.word	0x0000ee50


	//   ....[111]....
        /*0728*/ 	.word	0x0000ee80


	//   ....[112]....
        /*072c*/ 	.word	0x0000ef40


	//   ....[113]....
        /*0730*/ 	.word	0x0000ef60


	//   ....[114]....
        /*0734*/ 	.word	0x0000ef70


	//   ....[115]....
        /*0738*/ 	.word	0x0000efd0


	//   ....[116]....
        /*073c*/ 	.word	0x0000f5f0


	//   ....[117]....
        /*0740*/ 	.word	0x0000fad0


	//   ....[118]....
        /*0744*/ 	.word	0x0000fbc0


	//   ....[119]....
        /*0748*/ 	.word	0x0000fc60


	//   ....[120]....
        /*074c*/ 	.word	0x0000fcc0


	//   ....[121]....
        /*0750*/ 	.word	0x0000fdd0


	//   ....[122]....
        /*0754*/ 	.word	0x0000fe40


	//   ....[123]....
        /*0758*/ 	.word	0x0000ff50


	//   ....[124]....
        /*075c*/ 	.word	0x0000ffc0


	//   ....[125]....
        /*0760*/ 	.word	0x00010060


	//   ....[126]....
        /*0764*/ 	.word	0x00010190


	//   ....[127]....
        /*0768*/ 	.word	0x000101e0


	//   ....[128]....
        /*076c*/ 	.word	0x00010250


	//   ....[129]....
        /*0770*/ 	.word	0x00010340


	//   ....[130]....
        /*0774*/ 	.word	0x000103c0


	//   ....[131]....
        /*0778*/ 	.word	0x000104a0


	//   ....[132]....
        /*077c*/ 	.word	0x00010520


	//   ....[133]....
        /*0780*/ 	.word	0x00010580


	//   ....[134]....
        /*0784*/ 	.word	0x00010680


	//   ....[135]....
        /*0788*/ 	.word	0x00010780


	//   ....[136]....
        /*078c*/ 	.word	0x000107e0


	//   ....[137]....
        /*0790*/ 	.word	0x000108c0


	//   ....[138]....
        /*0794*/ 	.word	0x00010a00


	//   ....[139]....
        /*0798*/ 	.word	0x00010ad0


	//   ....[140]....
        /*079c*/ 	.word	0x00010b50


	//   ....[141]....
        /*07a0*/ 	.word	0x00010c40


	//   ....[142]....
        /*07a4*/ 	.word	0x00010ca0


	//   ....[143]....
        /*07a8*/ 	.word	0x00010d70


	//   ....[144]....
        /*07ac*/ 	.word	0x00010dd0


	//   ....[145]....
        /*07b0*/ 	.word	0x00010eb0


	//   ....[146]....
        /*07b4*/ 	.word	0x00010fa0


	//   ....[147]....
        /*07b8*/ 	.word	0x00011040


	//   ....[148]....
        /*07bc*/ 	.word	0x000110a0


	//   ....[149]....
        /*07c0*/ 	.word	0x000111a0


	//   ....[150]....
        /*07c4*/ 	.word	0x00011200


	//   ....[151]....
        /*07c8*/ 	.word	0x00011300


	//   ....[152]....
        /*07cc*/ 	.word	0x00011360


	//   ....[153]....
        /*07d0*/ 	.word	0x00011430


	//   ....[154]....
        /*07d4*/ 	.word	0x00011580


	//   ....[155]....
        /*07d8*/ 	.word	0x00011630


	//   ....[156]....
        /*07dc*/ 	.word	0x00011740


	//   ....[157]....
        /*07e0*/ 	.word	0x00011820


	//   ....[158]....
        /*07e4*/ 	.word	0x00011880


	//   ....[159]....
        /*07e8*/ 	.word	0x00011970


	//   ....[160]....
        /*07ec*/ 	.word	0x000119d0


	//   ....[161]....
        /*07f0*/ 	.word	0x00011ab0


	//   ....[162]....
        /*07f4*/ 	.word	0x00011b40


	//   ....[163]....
        /*07f8*/ 	.word	0x00011be0


	//   ....[164]....
        /*07fc*/ 	.word	0x00011d60


	//   ....[165]....
        /*0800*/ 	.word	0x00011dd0


	//   ....[166]....
        /*0804*/ 	.word	0x00011e40


	//   ....[167]....
        /*0808*/ 	.word	0x00011eb0


	//   ....[168]....
        /*080c*/ 	.word	0x00011f20


	//   ....[169]....
        /*0810*/ 	.word	0x00011fa0


	//   ....[170]....
        /*0814*/ 	.word	0x00012020


	//   ....[171]....
        /*0818*/ 	.word	0x000120b0


	//   ....[172]....
        /*081c*/ 	.word	0x00012120


	//   ....[173]....
        /*0820*/ 	.word	0x00012190


	//   ....[174]....
        /*0824*/ 	.word	0x00012200


	//   ....[175]....
        /*0828*/ 	.word	0x00012280


	//   ....[176]....
        /*082c*/ 	.word	0x000122f0


	//   ....[177]....
        /*0830*/ 	.word	0x00012390


	//   ....[178]....
        /*0834*/ 	.word	0x000123e0


	//   ....[179]....
        /*0838*/ 	.word	0x00012470


	//   ....[180]....
        /*083c*/ 	.word	0x000125a0


	//----- nvinfo : EIATTR_REG_RECONFIG
	.align		4
.L_115:
        /*0840*/ 	.byte	0x01, 0x54
	.zero		2


	//----- nvinfo : EIATTR_SYSCALL_OFFSETS
	.align		4
        /*0844*/ 	.byte	0x04, 0x46
        /*0846*/ 	.short	(.L_117 - .L_116)


	//   ....[0]....
.L_116:
        /*0848*/ 	.word	0x00001910


	//   ....[1]....
        /*084c*/ 	.word	0x0000b660


	//   ....[2]....
        /*0850*/ 	.word	0x0000b7b0


	//   ....[3]....
        /*0854*/ 	.word	0x0000b8a0


	//   ....[4]....
        /*0858*/ 	.word	0x0000c6e0


	//----- nvinfo : EIATTR_MBARRIER_INSTR_OFFSETS
	.align		4
.L_117:
        /*085c*/ 	.byte	0x04, 0x39
        /*085e*/ 	.short	(.L_119 - .L_118)


	//   ....[0]....
.L_118:
        /*0860*/ 	.word	0x00000180
        /*0864*/ 	.word	0x000000ff
        /*0868*/ 	.word	0x0002d800
        /*086c*/ 	.short	0x0100
        /*086e*/ 	.byte	0x08
	.zero		1


	//   ....[1]....
        /*0870*/ 	.word	0x00000190
        /*0874*/ 	.word	0x000000ff
        /*0878*/ 	.word	0x0002d820
        /*087c*/ 	.short	0x0100
        /*087e*/ 	.byte	0x08
	.zero		1


	//   ....[2]....
        /*0880*/ 	.word	0x00000280
        /*0884*/ 	.word	0x000000ff
        /*0888*/ 	.word	0x0002d830
        /*088c*/ 	.short	0x0100
        /*088e*/ 	.byte	0x08
	.zero		1


	//   ....[3]....
        /*0890*/ 	.word	0x00000290
        /*0894*/ 	.word	0x000000ff
        /*0898*/ 	.word	0x0002d840
        /*089c*/ 	.short	0x0100
        /*089e*/ 	.byte	0x08
	.zero		1


	//   ....[4]....
        /*08a0*/ 	.word	0x000002a0
        /*08a4*/ 	.word	0x000000ff
        /*08a8*/ 	.word	0x0002d838
        /*08ac*/ 	.short	0x0100
        /*08ae*/ 	.byte	0x08
	.zero		1


	//   ....[5]....
        /*08b0*/ 	.word	0x000002b0
        /*08b4*/ 	.word	0x000000ff
        /*08b8*/ 	.word	0x0002d848
        /*08bc*/ 	.short	0x0100
        /*08be*/ 	.byte	0x08
	.zero		1


	//   ....[6]....
        /*08c0*/ 	.word	0x000003e0
        /*08c4*/ 	.word	0x000000ff
        /*08c8*/ 	.word	0x0002d850
        /*08cc*/ 	.short	0x0100
        /*08ce*/ 	.byte	0x08
	.zero		1


	//   ....[7]....
        /*08d0*/ 	.word	0x000003f0
        /*08d4*/ 	.word	0x000000ff
        /*08d8*/ 	.word	0x0002d860
        /*08dc*/ 	.short	0x0100
        /*08de*/ 	.byte	0x08
	.zero		1


	//   ....[8]....
        /*08e0*/ 	.word	0x00000400
        /*08e4*/ 	.word	0x000000ff
        /*08e8*/ 	.word	0x0002d858
        /*08ec*/ 	.short	0x0100
        /*08ee*/ 	.byte	0x08
	.zero		1


	//   ....[9]....
        /*08f0*/ 	.word	0x00000410
        /*08f4*/ 	.word	0x000000ff
        /*08f8*/ 	.word	0x0002d868
        /*08fc*/ 	.short	0x0100
        /*08fe*/ 	.byte	0x08
	.zero		1


	//   ....[10]....
        /*0900*/ 	.word	0x00000500
        /*0904*/ 	.word	0x000000ff
        /*0908*/ 	.word	0x0002d870
        /*090c*/ 	.short	0x0100
        /*090e*/ 	.byte	0x06
	.zero		1


	//   ....[11]....
        /*0910*/ 	.word	0x00000510
        /*0914*/ 	.word	0x000000ff
        /*0918*/ 	.word	0x0002d880
        /*091c*/ 	.short	0x0100
        /*091e*/ 	.byte	0x06
	.zero		1


	//   ....[12]....
        /*0920*/ 	.word	0x00000520
        /*0924*/ 	.word	0x000000ff
        /*0928*/ 	.word	0x0002d878
        /*092c*/ 	.short	0x0100
        /*092e*/ 	.byte	0x06
	.zero		1


	//   ....[13]....
        /*0930*/ 	.word	0x00000530
        /*0934*/ 	.word	0x000000ff
        /*0938*/ 	.word	0x0002d888
        /*093c*/ 	.short	0x0100
        /*093e*/ 	.byte	0x06
	.zero		1


	//   ....[14]....
        /*0940*/ 	.word	0x00000660
        /*0944*/ 	.word	0x000000ff
        /*0948*/ 	.word	0x0002d890
        /*094c*/ 	.short	0x0100
        /*094e*/ 	.byte	0x08
	.zero		1


	//   ....[15]....
        /*0950*/ 	.word	0x00000670
        /*0954*/ 	.word	0x000000ff
        /*0958*/ 	.word	0x0002d8a0
        /*095c*/ 	.short	0x0100
        /*095e*/ 	.byte	0x08
	.zero		1


	//   ....[16]....
        /*0960*/ 	.word	0x00000680
        /*0964*/ 	.word	0x000000ff
        /*0968*/ 	.word	0x0002d898
        /*096c*/ 	.short	0x0100
        /*096e*/ 	.byte	0x08
	.zero		1


	//   ....[17]....
        /*0970*/ 	.word	0x00000690
        /*0974*/ 	.word	0x000000ff
        /*0978*/ 	.word	0x0002d8a8
        /*097c*/ 	.short	0x0100
        /*097e*/ 	.byte	0x08
	.zero		1


	//   ....[18]....
        /*0980*/ 	.word	0x000007c0
        /*0984*/ 	.word	0x000000ff
        /*0988*/ 	.word	0x0002d8b0
        /*098c*/ 	.short	0x0100
        /*098e*/ 	.byte	0x08
	.zero		1


	//   ....[19]....
        /*0990*/ 	.word	0x000007d0
        /*0994*/ 	.word	0x000000ff
        /*0998*/ 	.word	0x0002d8c0
        /*099c*/ 	.short	0x0100
        /*099e*/ 	.byte	0x08
	.zero		1


	//   ....[20]....
        /*09a0*/ 	.word	0x000007e0
        /*09a4*/ 	.word	0x000000ff
        /*09a8*/ 	.word	0x0002d8b8
        /*09ac*/ 	.short	0x0100
        /*09ae*/ 	.byte	0x08
	.zero		1


	//   ....[21]....
        /*09b0*/ 	.word	0x000007f0
        /*09b4*/ 	.word	0x000000ff
        /*09b8*/ 	.word	0x0002d8c8
        /*09bc*/ 	.short	0x0100
        /*09be*/ 	.byte	0x08
	.zero		1


	//   ....[22]....
        /*09c0*/ 	.word	0x00001980
        /*09c4*/ 	.word	0x000000ff
        /*09c8*/ 	.word	0x0002d800
        /*09cc*/ 	.short	0x010a
        /*09ce*/ 	.byte	0x29
	.zero		1


	//   ....[23]....
        /*09d0*/ 	.word	0x000019f0
        /*09d4*/ 	.word	0x00000000
        /*09d8*/ 	.word	0x0002d830
        /*09dc*/ 	.short	0x010a
        /*09de*/ 	.byte	0x3f
	.zero		1


	//   ....[24]....
        /*09e0*/ 	.word	0x00001a40
        /*09e4*/ 	.word	0x00000000
        /*09e8*/ 	.word	0x0002d830
        /*09ec*/ 	.short	0x010a
        /*09ee*/ 	.byte	0x3f
	.zero		1


	//   ....[25]....
        /*09f0*/ 	.word	0x00002b60
        /*09f4*/ 	.word	0x000000ff
        /*09f8*/ 	.word	0x00000000
        /*09fc*/ 	.short	0x0101
        /*09fe*/ 	.byte	0x06
	.zero		1


	//   ....[26]....
        /*0a00*/ 	.word	0x00004560
        /*0a04*/ 	.word	0x000000ff
        /*0a08*/ 	.word	0x0002d830
        /*0a0c*/ 	.short	0x010a
        /*0a0e*/ 	.byte	0x06
	.zero		1


	//   ....[27]....
        /*0a10*/ 	.word	0x000045a0
        /*0a14*/ 	.word	0x000000ff
        /*0a18*/ 	.word	0x0002d830
        /*0a1c*/ 	.short	0x010a
        /*0a1e*/ 	.byte	0x06
	.zero		1


	//   ....[28]....
        /*0a20*/ 	.word	0x00004880
        /*0a24*/ 	.word	0x000000ff
        /*0a28*/ 	.word	0x0002d850
        /*0a2c*/ 	.short	0x010a
        /*0a2e*/ 	.byte	0x06
	.zero		1


	//   ....[29]....
        /*0a30*/ 	.word	0x000048c0
        /*0a34*/ 	.word	0x000000ff
        /*0a38*/ 	.word	0x0002d850
        /*0a3c*/ 	.short	0x010a
        /*0a3e*/ 	.byte	0x06
	.zero		1


	//   ....[30]....
        /*0a40*/ 	.word	0x00005230
        /*0a44*/ 	.word	0x000000ff
        /*0a48*/ 	.word	0x00000000
        /*0a4c*/ 	.short	0x0101
        /*0a4e*/ 	.byte	0x06
	.zero		1


	//   ....[31]....
        /*0a50*/ 	.word	0x000067d0
        /*0a54*/ 	.word	0x000000ff
        /*0a58*/ 	.word	0x00000000
        /*0a5c*/ 	.short	0x0101
        /*0a5e*/ 	.byte	0x06
	.zero		1


	//   ....[32]....
        /*0a60*/ 	.word	0x00006da0
        /*0a64*/ 	.word	0x000000ff
        /*0a68*/ 	.word	0x0002d850
        /*0a6c*/ 	.short	0x010a
        /*0a6e*/ 	.byte	0x04
	.zero		1


	//   ....[33]....
        /*0a70*/ 	.word	0x00006de0
        /*0a74*/ 	.word	0x000000ff
        /*0a78*/ 	.word	0x0002d850
        /*0a7c*/ 	.short	0x010a
        /*0a7e*/ 	.byte	0x04
	.zero		1


	//   ....[34]....
        /*0a80*/ 	.word	0x00007460
        /*0a84*/ 	.word	0x000000ff
        /*0a88*/ 	.word	0x00000000
        /*0a8c*/ 	.short	0x0101
        /*0a8e*/ 	.byte	0x04
	.zero		1


	//   ....[35]....
        /*0a90*/ 	.word	0x00008840
        /*0a94*/ 	.word	0x000000ff
        /*0a98*/ 	.word	0x00000000
        /*0a9c*/ 	.short	0x0101
        /*0a9e*/ 	.byte	0x04
	.zero		1


	//   ....[36]....
        /*0aa0*/ 	.word	0x00008d60
        /*0aa4*/ 	.word	0x000000ff
        /*0aa8*/ 	.word	0x00000000
        /*0aac*/ 	.short	0x0101
        /*0aae*/ 	.byte	0x04
	.zero		1


	//   ....[37]....
        /*0ab0*/ 	.word	0x0000be60
        /*0ab4*/ 	.word	0x00000002
        /*0ab8*/ 	.word	0x0002d840
        /*0abc*/ 	.short	0x010a
        /*0abe*/ 	.byte	0x3f
	.zero		1


	//   ....[38]....
        /*0ac0*/ 	.word	0x0000c3e0
        /*0ac4*/ 	.word	0x00000002
        /*0ac8*/ 	.word	0x0002d830
        /*0acc*/ 	.short	0x0107
        /*0ace*/ 	.byte	0x3f
	.zero		1


	//   ....[39]....
        /*0ad0*/ 	.word	0x0000c4b0
        /*0ad4*/ 	.word	0x00000002
        /*0ad8*/ 	.word	0x0002d830
        /*0adc*/ 	.short	0x0101
        /*0ade*/ 	.byte	0x3f
	.zero		1


	//   ....[40]....
        /*0ae0*/ 	.word	0x0000d040
        /*0ae4*/ 	.word	0x00000011
        /*0ae8*/ 	.word	0x0002d800
        /*0aec*/ 	.short	0x0107
        /*0aee*/ 	.byte	0x3f
	.zero		1


	//   ....[41]....
        /*0af0*/ 	.word	0x0000d130
        /*0af4*/ 	.word	0x00000011
        /*0af8*/ 	.word	0x0002d800
        /*0afc*/ 	.short	0x0101
        /*0afe*/ 	.byte	0x3f
	.zero		1


	//   ....[42]....
        /*0b00*/ 	.word	0x0000d150
        /*0b04*/ 	.word	0x00000011
        /*0b08*/ 	.word	0x0002d820
        /*0b0c*/ 	.short	0x010a
        /*0b0e*/ 	.byte	0x3f
	.zero		1


	//   ....[43]....
        /*0b10*/ 	.word	0x0000d570
        /*0b14*/ 	.word	0x00000005
        /*0b18*/ 	.word	0x0002d840
        /*0b1c*/ 	.short	0x010a
        /*0b1e*/ 	.byte	0x3f
	.zero		1


	//   ....[44]....
        /*0b20*/ 	.word	0x0000d9d0
        /*0b24*/ 	.word	0x00000005
        /*0b28*/ 	.word	0x0002d830
        /*0b2c*/ 	.short	0x0107
        /*0b2e*/ 	.byte	0x3f
	.zero		1


	//   ....[45]....
        /*0b30*/ 	.word	0x0000da90
        /*0b34*/ 	.word	0x00000005
        /*0b38*/ 	.word	0x0002d830
        /*0b3c*/ 	.short	0x0101
        /*0b3e*/ 	.byte	0x3f
	.zero		1


	//   ....[46]....
        /*0b40*/ 	.word	0x0000daf0
        /*0b44*/ 	.word	0x00000005
        /*0b48*/ 	.word	0x0002d860
        /*0b4c*/ 	.short	0x010a
        /*0b4e*/ 	.byte	0x3f
	.zero		1


	//   ....[47]....
        /*0b50*/ 	.word	0x0000dfe0
        /*0b54*/ 	.word	0x00000005
        /*0b58*/ 	.word	0x0002d850
        /*0b5c*/ 	.short	0x0107
        /*0b5e*/ 	.byte	0x3f
	.zero		1


	//   ....[48]....
        /*0b60*/ 	.word	0x0000e0d0
        /*0b64*/ 	.word	0x00000005
        /*0b68*/ 	.word	0x0002d850
        /*0b6c*/ 	.short	0x0101
        /*0b6e*/ 	.byte	0x3f
	.zero		1


	//   ....[49]....
        /*0b70*/ 	.word	0x0000e2f0
        /*0b74*/ 	.word	0x00000000
        /*0b78*/ 	.word	0x0002d860
        /*0b7c*/ 	.short	0x010a
        /*0b7e*/ 	.byte	0x3f
	.zero		1


	//   ....[50]....
        /*0b80*/ 	.word	0x0000e770
        /*0b84*/ 	.word	0x00000000
        /*0b88*/ 	.word	0x0002d850
        /*0b8c*/ 	.short	0x0107
        /*0b8e*/ 	.byte	0x3f
	.zero		1


	//   ....[51]....
        /*0b90*/ 	.word	0x0000e840
        /*0b94*/ 	.word	0x00000000
        /*0b98*/ 	.word	0x0002d850
        /*0b9c*/ 	.short	0x0101
        /*0b9e*/ 	.byte	0x3f
	.zero		1


	//   ....[52]....
        /*0ba0*/ 	.word	0x0000f570
        /*0ba4*/ 	.word	0x00000005
        /*0ba8*/ 	.word	0x0002d820
        /*0bac*/ 	.short	0x010a
        /*0bae*/ 	.byte	0x3f
	.zero		1


	//   ....[53]....
        /*0bb0*/ 	.word	0x0000f6f0
        /*0bb4*/ 	.word	0x00000003
        /*0bb8*/ 	.word	0x0002d840
        /*0bbc*/ 	.short	0x010a
        /*0bbe*/ 	.byte	0x3f
	.zero		1


	//   ....[54]....
        /*0bc0*/ 	.word	0x0000f790
        /*0bc4*/ 	.word	0x00000005
        /*0bc8*/ 	.word	0x0002d840
        /*0bcc*/ 	.short	0x010a
        /*0bce*/ 	.byte	0x3f
	.zero		1


	//   ....[55]....
        /*0bd0*/ 	.word	0x0000f7d0
        /*0bd4*/ 	.word	0x00000003
        /*0bd8*/ 	.word	0x0002d860
        /*0bdc*/ 	.short	0x010a
        /*0bde*/ 	.byte	0x3f
	.zero		1


	//   ....[56]....
        /*0be0*/ 	.word	0x0000f810
        /*0be4*/ 	.word	0x00000005
        /*0be8*/ 	.word	0x0002d860
        /*0bec*/ 	.short	0x010a
        /*0bee*/ 	.byte	0x3f
	.zero		1


	//   ....[57]....
        /*0bf0*/ 	.word	0x0000f880
        /*0bf4*/ 	.word	0x00000003
        /*0bf8*/ 	.word	0x0002d800
        /*0bfc*/ 	.short	0x010a
        /*0bfe*/ 	.byte	0x3f
	.zero		1


	//   ....[58]....
        /*0c00*/ 	.word	0x0000f8d0
        /*0c04*/ 	.word	0x00000000
        /*0c08*/ 	.word	0x0002d830
        /*0c0c*/ 	.short	0x010a
        /*0c0e*/ 	.byte	0x3f
	.zero		1


	//   ....[59]....
        /*0c10*/ 	.word	0x0000f930
        /*0c14*/ 	.word	0x00000009
        /*0c18*/ 	.word	0x0002d830
        /*0c1c*/ 	.short	0x010a
        /*0c1e*/ 	.byte	0x3f
	.zero		1


	//   ....[60]....
        /*0c20*/ 	.word	0x0000f990
        /*0c24*/ 	.word	0x00000008
        /*0c28*/ 	.word	0x0002d850
        /*0c2c*/ 	.short	0x010a
        /*0c2e*/ 	.byte	0x3f
	.zero		1


	//   ....[61]....
        /*0c30*/ 	.word	0x0000f9f0
        /*0c34*/ 	.word	0x00000003
        /*0c38*/ 	.word	0x0002d850
        /*0c3c*/ 	.short	0x010a
        /*0c3e*/ 	.byte	0x3f
	.zero		1


	//   ....[62]....
        /*0c40*/ 	.word	0x0000fb10
        /*0c44*/ 	.word	0x00000002
        /*0c48*/ 	.word	0x0002d840
        /*0c4c*/ 	.short	0x010a
        /*0c4e*/ 	.byte	0x3f
	.zero		1


	//   ....[63]....
        /*0c50*/ 	.word	0x00010900
        /*0c54*/ 	.word	0x00000011
        /*0c58*/ 	.word	0x0002d820
        /*0c5c*/ 	.short	0x010a
        /*0c5e*/ 	.byte	0x3f
	.zero		1


	//   ....[64]....
        /*0c60*/ 	.word	0x00010950
        /*0c64*/ 	.word	0x00000005
        /*0c68*/ 	.word	0x0002d840
        /*0c6c*/ 	.short	0x010a
        /*0c6e*/ 	.byte	0x3f
	.zero		1


	//   ....[65]....
        /*0c70*/ 	.word	0x00010ef0
        /*0c74*/ 	.word	0x00000005
        /*0c78*/ 	.word	0x0002d860
        /*0c7c*/ 	.short	0x010a
        /*0c7e*/ 	.byte	0x3f
	.zero		1


	//   ....[66]....
        /*0c80*/ 	.word	0x000114d0
        /*0c84*/ 	.word	0x00000000
        /*0c88*/ 	.word	0x0002d860
        /*0c8c*/ 	.short	0x010a
        /*0c8e*/ 	.byte	0x3f
	.zero		1


	//   ....[67]....
        /*0c90*/ 	.word	0x000124c0
        /*0c94*/ 	.word	0x00000005
        /*0c98*/ 	.word	0x0002d820
        /*0c9c*/ 	.short	0x010a
        /*0c9e*/ 	.byte	0x3f
	.zero		1


	//   ....[68]....
        /*0ca0*/ 	.word	0x00012660
        /*0ca4*/ 	.word	0x00000003
        /*0ca8*/ 	.word	0x0002d840
        /*0cac*/ 	.short	0x010a
        /*0cae*/ 	.byte	0x3f
	.zero		1


	//   ....[69]....
        /*0cb0*/ 	.word	0x000126b0
        /*0cb4*/ 	.word	0x00000005
        /*0cb8*/ 	.word	0x0002d840
        /*0cbc*/ 	.short	0x010a
        /*0cbe*/ 	.byte	0x3f
	.zero		1


	//   ....[70]....
        /*0cc0*/ 	.word	0x00012700
        /*0cc4*/ 	.word	0x00000003
        /*0cc8*/ 	.word	0x0002d860
        /*0ccc*/ 	.short	0x010a
        /*0cce*/ 	.byte	0x3f
	.zero		1


	//----- nvinfo : EIATTR_NUM_MBARRIERS
	.align		4
.L_119:
        /*0cd0*/ 	.byte	0x03, 0x38
        /*0cd2*/ 	.short	0x0016


	//----- nvinfo : EIATTR_EXIT_INSTR_OFFSETS
	.align		4
        /*0cd4*/ 	.byte	0x04, 0x1c
        /*0cd6*/ 	.short	(.L_121 - .L_120)


	//   ....[0]....
.L_120:
        /*0cd8*/ 	.word	0x000009a0


	//   ....[1]....
        /*0cdc*/ 	.word	0x00009f30


	//   ....[2]....
        /*0ce0*/ 	.word	0x0000f860


	//----- nvinfo : EIATTR_MAX_THREADS
	.align		4
.L_121:
        /*0ce4*/ 	.byte	0x04, 0x05
        /*0ce6*/ 	.short	(.L_123 - .L_122)
.L_122:
        /*0ce8*/ 	.word	0x00000200
        /*0cec*/ 	.word	0x00000001
        /*0cf0*/ 	.word	0x00000001


	//----- nvinfo : EIATTR_CRS_STACK_SIZE
	.align		4
.L_123:
        /*0cf4*/ 	.byte	0x04, 0x1e
        /*0cf6*/ 	.short	(.L_125 - .L_124)
.L_124:
        /*0cf8*/ 	.word	0x00000000


	//----- nvinfo : EIATTR_CBANK_PARAM_SIZE
	.align		4
.L_125:
        /*0cfc*/ 	.byte	0x03, 0x19
        /*0cfe*/ 	.short	0x0af0


	//----- nvinfo : EIATTR_PARAM_CBANK
	.align		4
        /*0d00*/ 	.byte	0x04, 0x0a
        /*0d02*/ 	.short	(.L_127 - .L_126)
	.align		4
.L_126:
        /*0d04*/ 	.word	index@(.nv.constant0._ZN7cutlass13device_kernelIN5flash11enable_sm90INS1_16FlashAttnFwdSm90INS1_25CollectiveMainloopFwdSm90ILi2EN4cute5tupleIJNS5_1CILi1EEES8_S8_EEENS6_IJNS7_ILi192EEENS7_ILi128EEENS7_ILi96EEEEEELi96ENS_10bfloat16_tEfNS_4arch4Sm90ELb0ELb0ELb1ELb1ELb1ELb0ELb0ELb0ELb1ELb1ELb1ELb0EEENS1_21CollectiveEpilogueFwdINS6_IJSA_SC_SB_EEES9_SE_SG_Li384ELb1ELb1ELb1ELb0EEENS1_36VarlenDynamicPersistentTileSchedulerILi192ELi128ELi384ELi128ELb1ELb1ELb1ELb0ELb1ELb1EEEEEEEEEvNT_6ParamsE)
        /*0d08*/ 	.short	0x0210
        /*0d0a*/ 	.short	0x0af0


	//----- nvinfo : EIATTR_SW_WAR
	.align		4
.L_127:
        /*0d0c*/ 	.byte	0x04, 0x36
        /*0d0e*/ 	.short	(.L_129 - .L_128)
.L_128:
        /*0d10*/ 	.word	0x00000008
.L_129:


//--------------------- .nv.info._ZN7cutlass13device_kernelIN5flash11enable_sm90INS1_16FlashAttnFwdSm90INS1_25CollectiveMainloopFwdSm90ILi2EN4cute5tupleIJNS5_1CILi1EEES8_S8_EEENS6_IJNS7_ILi192EEENS7_ILi128EEENS7_ILi96EEEEEELi96ENS_10bfloat16_tEfNS_4arch4Sm90ELb0ELb0ELb1ELb1ELb1ELb1ELb0ELb0ELb1ELb1ELb1ELb0EEENS1_21CollectiveEpilogueFwdINS6_IJSA_SC_SB_EEES9_SE_SG_Li384ELb1ELb1ELb1ELb0EEENS1_36VarlenDynamicPersistentTileSchedulerILi192ELi128ELi384ELi128ELb1ELb1ELb1ELb0ELb1ELb1EEEEEEEEEvNT_6ParamsE --------------------------
	.section	.nv.info._ZN7cutlass13device_kernelIN5flash11enable_sm90INS1_16FlashAttnFwdSm90INS1_25CollectiveMainloopFwdSm90ILi2EN4cute5tupleIJNS5_1CILi1EEES8_S8_EEENS6_IJNS7_ILi192EEENS7_ILi128EEENS7_ILi96EEEEEELi96ENS_10bfloat16_tEfNS_4arch4Sm90ELb0ELb0ELb1ELb1ELb1ELb1ELb0ELb0ELb1ELb1ELb1ELb0EEENS1_21CollectiveEpilogueFwdINS6_IJSA_SC_SB_EEES9_SE_SG_Li384ELb1ELb1ELb1ELb0EEENS1_36VarlenDynamicPersistentTileSchedulerILi192ELi128ELi384ELi128ELb1ELb1ELb1ELb0ELb1ELb1EEEEEEEEEvNT_6ParamsE,"",@"SHT_CUDA_INFO"
	.sectionflags	@""
	.align	4


	//----- nvinfo : EIATTR_CUDA_API_VERSION
	.align		4
        /*0000*/ 	.byte	0x04, 0x37
        /*0002*/ 	.short	(.L_131 - .L_130)
.L_130:
        /*0004*/ 	.word	0x00000082


	//----- nvinfo : EIATTR_KPARAM_INFO
	.align		4
.L_131:
        /*0008*/ 	.byte	0x04, 0x17
        /*000a*/ 	.short	(.L_133 - .L_132)
.L_132:
        /*000c*/ 	.word	0x00000000
        /*0010*/ 	.short	0x0000
        /*0012*/ 	.short	0x0070
        /*0014*/ 	.byte	0x00, 0xf0, 0x01, 0x2a


	//----- nvinfo : EIATTR_SPARSE_MMA_MASK
	.align		4
.L_133:
        /*0018*/ 	.byte	0x03, 0x50
        /*001a*/ 	.short	0x0000


	//----- nvinfo : EIATTR_MAXREG_COUNT
	.align		4
        /*001c*/ 	.byte	0x03, 0x1b
        /*001e*/ 	.short	0x0080


	//----- nvinfo : EIATTR_NUM_BARRIERS
	.align		4
        /*0020*/ 	.byte	0x02, 0x4c
        /*0022*/ 	.byte	0x10
	.zero		1


	//----- nvinfo : EIATTR_EXTERNS
	.align		4
        /*0024*/ 	.byte	0x04, 0x0f
        /*0026*/ 	.short	(.L_135 - .L_134)


	//   ....[0]....
	.align		4
.L_134:
        /*0028*/ 	.word	index@(__assertfail)


	//----- nvinfo : EIATTR_ANNOTATIONS
	.align		4
.L_135:
        /*002c*/ 	.byte	0x04, 0x55
        /*002e*/ 	.short	(.L_137 - .L_136)


	//   ....[0]....
.L_136:
        /* <DEDUP_REMOVED lines=130> */


	//----- nvinfo : EIATTR_MERCURY_ISA_VERSION
	.align		4
.L_137:
        /*0838*/ 	.byte	0x03, 0x5f
        /*083a*/ 	.short	0x0101


	//----- nvinfo : EIATTR_UNUSED_LOAD_BYTE_OFFSET
	.align		4
        /*083c*/ 	.byte	0x04, 0x44
        /*083e*/ 	.short	(.L_139 - .L_138)


	//   ....[0]....
.L_138:
        /*0840*/ 	.word	0x00000a90
        /*0844*/ 	.word	0x0000fff0


	//   ....[1]....
        /*0848*/ 	.word	0x000122d0
        /*084c*/ 	.word	0x0000fff0


	//----- nvinfo : EIATTR_INT_WARP_WIDE_INSTR_OFFSETS
	.align		4
.L_139:
        /*0850*/ 	.byte	0x04, 0x31
        /*0852*/ 	.short	(.L_141 - .L_140)


	//   ....[0]....
.L_140:
        /*0854*/ 	.word	0x00000130


	//   ....[1]....
        /*0858*/ 	.word	0x00000170


	//   ....[2]....
        /*085c*/ 	.word	0x000001e0


	//   ....[3]....
        /*0860*/ 	.word	0x00017c90


	//   ....[4]....
        /*0864*/ 	.word	0x00017d20


	//   ....[5]....
        /*0868*/ 	.word	0x0001a990


	//   ....[6]....
        /*086c*/ 	.word	0x0001aa20


	//----- nvinfo : EIATTR_COOP_GROUP_MASK_REGIDS
	.align		4
.L_141:
        /*0870*/ 	.byte	0x04, 0x29
        /*0872*/ 	.short	(.L_143 - .L_142)


	//   ....[0]....
.L_142:
        /*0874*/ 	.word	0xffffffff


	//   ....[1]....
        /*0878*/ 	.word	0xffffffff


	//   ....[2]....
        /*087c*/ 	.word	0xffffffff


	//   ....[3]....
        /*0880*/ 	.word	0xffffffff


	//   ....[4]....
        /*0884*/ 	.word	0xffffffff


	//   ....[5]....
        /*0888*/ 	.word	0xffffffff


	//   ....[6]....
        /*088c*/ 	.word	0xffffffff


	//   ....[7]....
        /*0890*/ 	.word	0xffffffff


	//   ....[8]....
        /*0894*/ 	.word	0xffffffff


	//   ....[9]....
        /*0898*/ 	.word	0xffffffff


	//   ....[10]....
        /*089c*/ 	.word	0xffffffff


	//   ....[11]....
        /*08a0*/ 	.word	0xffffffff


	//   ....[12]....
        /*08a4*/ 	.word	0xffffffff


	//   ....[13]....
        /*08a8*/ 	.word	0xffffffff


	//   ....[14]....
        /*08ac*/ 	.word	0xffffffff


	//   ....[15]....
        /*08b0*/ 	.word	0xffffffff


	//   ....[16]....
        /*08b4*/ 	.word	0xffffffff


	//   ....[17]....
        /*08b8*/ 	.word	0xffffffff


	//   ....[18]....
        /*08bc*/ 	.word	0xffffffff


	//   ....[19]....
        /*08c0*/ 	.word	0xffffffff


	//   ....[20]....
        /*08c4*/ 	.word	0xffffffff


	//   ....[21]....
        /*08c8*/ 	.word	0xffffffff


	//   ....[22]....
        /*08cc*/ 	.word	0xffffffff


	//   ....[23]....
        /*08d0*/ 	.word	0xffffffff


	//   ....[24]....
        /*08d4*/ 	.word	0xffffffff


	//   ....[25]....
        /*08d8*/ 	.word	0xffffffff


	//   ....[26]....
        /*08dc*/ 	.word	0xffffffff


	//   ....[27]....
        /*08e0*/ 	.word	0xffffffff


	//   ....[28]....
        /*08e4*/ 	.word	0xffffffff


	//   ....[29]....
        /*08e8*/ 	.word	0xffffffff


	//   ....[30]....
        /*08ec*/ 	.word	0xffffffff


	//   ....[31]....
        /*08f0*/ 	.word	0xffffffff


	//   ....[32]....
        /*08f4*/ 	.word	0xffffffff


	//   ....[33]....
        /*08f8*/ 	.word	0xffffffff


	//   ....[34]....
        /*08fc*/ 	.word	0xffffffff


	//   ....[35]....
        /*0900*/ 	.word	0xffffffff


	//   ....[36]....
        /*0904*/ 	.word	0xffffffff


	//   ....[37]....
        /*0908*/ 	.word	0xffffffff


	//   ....[38]....
        /*090c*/ 	.word	0xffffffff


	//   ....[39]....
        /*0910*/ 	.word	0xffffffff


	//   ....[40]....
        /*0914*/ 	.word	0xffffffff


	//   ....[41]....
        /*0918*/ 	.word	0xffffffff


	//   ....[42]....
        /*091c*/ 	.word	0xffffffff


	//   ....[43]....
        /*0920*/ 	.word	0xffffffff


	//   ....[44]....
        /*0924*/ 	.word	0xffffffff


	//   ....[45]....
        /*0928*/ 	.word	0xffffffff


	//   ....[46]....
        /*092c*/ 	.word	0xffffffff


	//   ....[47]....
        /*0930*/ 	.word	0xffffffff


	//   ....[48]....
        /*0934*/ 	.word	0xffffffff


	//   ....[49]....
        /*0938*/ 	.word	0xffffffff


	//   ....[50]....
        /*093c*/ 	.word	0xffffffff


	//   ....[51]....
        /*0940*/ 	.word	0xffffffff


	//   ....[52]....
        /*0944*/ 	.word	0xffffffff


	//   ....[53]....
        /*0948*/ 	.word	0xffffffff


	//   ....[54]....
        /*094c*/ 	.word	0xffffffff


	//   ....[55]....
        /*0950*/ 	.word	0xffffffff


	//   ....[56]....
        /*0954*/ 	.word	0xffffffff


	//   ....[57]....
        /*0958*/ 	.word	0xffffffff


	//   ....[58]....
        /*095c*/ 	.word	0xffffffff


	//   ....[59]....
        /*0960*/ 	.word	0xffffffff


	//   ....[60]....
        /*0964*/ 	.word	0xffffffff


	//   ....[61]....
        /*0968*/ 	.word	0xffffffff


	//   ....[62]....
        /*096c*/ 	.word	0xffffffff


	//   ....[63]....
        /*0970*/ 	.word	0xffffffff


	//   ....[64]....
        /*0974*/ 	.word	0xffffffff


	//   ....[65]....
        /*0978*/ 	.word	0xffffffff


	//   ....[66]....
        /*097c*/ 	.word	0xffffffff


	//   ....[67]....
        /*0980*/ 	.word	0xffffffff


	//   ....[68]....
        /*0984*/ 	.word	0xffffffff


	//   ....[69]....
        /*0988*/ 	.word	0xffffffff


	//   ....[70]....
        /*098c*/ 	.word	0xffffffff


	//   ....[71]....
        /*0990*/ 	.word	0xffffffff


	//   ....[72]....
        /*0994*/ 	.word	0xffffffff


	//   ....[73]....
        /*0998*/ 	.word	0xffffffff


	//   ....[74]....
        /*099c*/ 	.word	0xffffffff


	//   ....[75]....
        /*09a0*/ 	.word	0xffffffff


	//   ....[76]....
        /*09a4*/ 	.word	0xffffffff


	//   ....[77]....
        /*09a8*/ 	.word	0xffffffff


	//   ....[78]....
        /*09ac*/ 	.word	0xffffffff


	//   ....[79]....
        /*09b0*/ 	.word	0xffffffff


	//   ....[80]....
        /*09b4*/ 	.word	0xffffffff


	//   ....[81]....
        /*09b8*/ 	.word	0xffffffff


	//   ....[82]....
        /*09bc*/ 	.word	0xffffffff


	//   ....[83]....
        /*09c0*/ 	.word	0xffffffff


	//   ....[84]....
        /*09c4*/ 	.word	0xffffffff


	//   ....[85]....
        /*09c8*/ 	.word	0xffffffff


	//   ....[86]....
        /*09cc*/ 	.word	0xffffffff


	//   ....[87]....
        /*09d0*/ 	.word	0xffffffff


	//   ....[88]....
        /*09d4*/ 	.word	0xffffffff


	//   ....[89]....
        /*09d8*/ 	.word	0xffffffff


	//   ....[90]....
        /*09dc*/ 	.word	0xffffffff


	//   ....[91]....
        /*09e0*/ 	.word	0xffffffff


	//   ....[92]....
        /*09e4*/ 	.word	0xffffffff


	//   ....[93]....
        /*09e8*/ 	.word	0xffffffff


	//   ....[94]....
        /*09ec*/ 	.word	0xffffffff


	//   ....[95]....
        /*09f0*/ 	.word	0xffffffff


	//   ....[96]....
        /*09f4*/ 	.word	0xffffffff


	//   ....[97]....
        /*09f8*/ 	.word	0xffffffff


	//   ....[98]....
        /*09fc*/ 	.word	0xffffffff


	//   ....[99]....
        /*0a00*/ 	.word	0xffffffff


	//   ....[100]....
        /*0a04*/ 	.word	0xffffffff


	//   ....[101]....
        /*0a08*/ 	.word	0xffffffff


	//   ....[102]....
        /*0a0c*/ 	.word	0xffffffff


	//   ....[103]....
        /*0a10*/ 	.word	0xffffffff


	//   ....[104]....
        /*0a14*/ 	.word	0xffffffff


	//   ....[105]....
        /*0a18*/ 	.word	0xffffffff


	//   ....[106]....
        /*0a1c*/ 	.word	0xffffffff


	//   ....[107]....
        /*0a20*/ 	.word	0xffffffff


	//   ....[108]....
        /*0a24*/ 	.word	0xffffffff


	//   ....[109]....
        /*0a28*/ 	.word	0xffffffff


	//   ....[110]....
        /*0a2c*/ 	.word	0xffffffff


	//   ....[111]....
        /*0a30*/ 	.word	0xffffffff


	//   ....[112]....
        /*0a34*/ 	.word	0xffffffff


	//   ....[113]....
        /*0a38*/ 	.word	0xffffffff


	//   ....[114]....
        /*0a3c*/ 	.word	0xffffffff


	//   ....[115]....
        /*0a40*/ 	.word	0xffffffff


	//   ....[116]....
        /*0a44*/ 	.word	0xffffffff


	//   ....[117]....
        /*0a48*/ 	.word	0xffffffff


	//   ....[118]....
        /*0a4c*/ 	.word	0xffffffff


	//   ....[119]....
        /*0a50*/ 	.word	0xffffffff


	//   ....[120]....
        /*0a54*/ 	.word	0xffffffff


	//   ....[121]....
        /*0a58*/ 	.word	0xffffffff


	//   ....[122]....
        /*0a5c*/ 	.word	0xffffffff


	//   ....[123]....
        /*0a60*/ 	.word	0xffffffff


	//   ....[124]....
        /*0a64*/ 	.word	0xffffffff


	//   ....[125]....
        /*0a68*/ 	.word	0xffffffff


	//   ....[126]....
        /*0a6c*/ 	.word	0xffffffff


	//   ....[127]....
        /*0a70*/ 	.word	0xffffffff


	//   ....[128]....
        /*0a74*/ 	.word	0xffffffff


	//   ....[129]....
        /*0a78*/ 	.word	0xffffffff


	//   ....[130]....
        /*0a7c*/ 	.word	0xffffffff


	//   ....[131]....
        /*0a80*/ 	.word	0xffffffff


	//   ....[132]....
        /*0a84*/ 	.word	0xffffffff


	//   ....[133]....
        /*0a88*/ 	.word	0xffffffff


	//   ....[134]....
        /*0a8c*/ 	.word	0xffffffff


	//   ....[135]....
        /*0a90*/ 	.word	0x0500000f


	//   ....[136]....
        /*0a94*/ 	.word	0x0500000f


	//   ....[137]....
        /*0a98*/ 	.word	0x0500000f


	//   ....[138]....
        /*0a9c*/ 	.word	0x0500000f


	//   ....[139]....
        /*0aa0*/ 	.word	0x0500000f


	//   ....[140]....
        /*0aa4*/ 	.word	0x0500000f


	//   ....[141]....
        /*0aa8*/ 	.word	0x0500000f


	//   ....[142]....
        /*0aac*/ 	.word	0x0500000f


	//   ....[143]....
        /*0ab0*/ 	.word	0x0500000f


	//   ....[144]....
        /*0ab4*/ 	.word	0x0500000f


	//   ....[145]....
        /*0ab8*/ 	.word	0x0500000f


	//   ....[146]....
        /*0abc*/ 	.word	0x0500000f


	//   ....[147]....
        /*0ac0*/ 	.word	0x0500000f


	//   ....[148]....
        /*0ac4*/ 	.word	0x0500000f


	//   ....[149]....
        /*0ac8*/ 	.word	0x0500000f


	//   ....[150]....
        /*0acc*/ 	.word	0x0500000f


	//   ....[151]....
        /*0ad0*/ 	.word	0x0500000f


	//   ....[152]....
        /*0ad4*/ 	.word	0x0500000f


	//   ....[153]....
        /*0ad8*/ 	.word	0x0500000f


	//   ....[154]....
        /*0adc*/ 	.word	0x0500000f


	//   ....[155]....
        /*0ae0*/ 	.word	0x0500000f


	//   ....[156]....
        /*0ae4*/ 	.word	0x0500000f


	//   ....[157]....
        /*0ae8*/ 	.word	0x0500000f


	//   ....[158]....
        /*0aec*/ 	.word	0x0500000f


	//   ....[159]....
        /*0af0*/ 	.word	0x0500000f


	//   ....[160]....
        /*0af4*/ 	.word	0x0500000f


	//   ....[161]....
        /*0af8*/ 	.word	0x0500000f


	//   ....[162]....
        /*0afc*/ 	.word	0x0500000f


	//   ....[163]....
        /*0b00*/ 	.word	0x0500000f


	//   ....[164]....
        /*0b04*/ 	.word	0x0500000f


	//   ....[165]....
        /*0b08*/ 	.word	0x0500000f


	//   ....[166]....
        /*0b0c*/ 	.word	0x0500000f


	//   ....[167]....
        /*0b10*/ 	.word	0x0500000f


	//   ....[168]....
        /*0b14*/ 	.word	0x0500000f


	//   ....[169]....
        /*0b18*/ 	.word	0x0500000f


	//   ....[170]....
        /*0b1c*/ 	.word	0x0500000f


	//   ....[171]....
        /*0b20*/ 	.word	0x0500000f


	//   ....[172]....
        /*0b24*/ 	.word	0x0500000f


	//   ....[173]....
        /*0b28*/ 	.word	0x0500000f


	//   ....[174]....
        /*0b2c*/ 	.word	0x0500000f


	//   ....[175]....
        /*0b30*/ 	.word	0x0500000f


	//   ....[176]....
        /*0b34*/ 	.word	0x0500000f


	//   ....[177]....
        /*0b38*/ 	.word	0x0500000f


	//   ....[178]....
        /*0b3c*/ 	.word	0x0500000f


	//   ....[179]....
        /*0b40*/ 	.word	0x0500000f


	//   ....[180]....
        /*0b44*/ 	.word	0x0500000f


	//   ....[181]....
        /*0b48*/ 	.word	0x0500000f


	//   ....[182]....
        /*0b4c*/ 	.word	0x0500000f


	//   ....[183]....
        /*0b50*/ 	.word	0x0500000f


	//   ....[184]....
        /*0b54*/ 	.word	0x0500000f


	//   ....[185]....
        /*0b58*/ 	.word	0x0500000f


	//   ....[186]....
        /*0b5c*/ 	.word	0x0500000f


	//   ....[187]....
        /*0b60*/ 	.word	0x0500000f


	//   ....[188]....
        /*0b64*/ 	.word	0x0500000f


	//   ....[189]....
        /*0b68*/ 	.word	0x0500000f


	//   ....[190]....
        /*0b6c*/ 	.word	0x0500000f


	//   ....[191]....
        /*0b70*/ 	.word	0x0500000f


	//   ....[192]....
        /*0b74*/ 	.word	0x0500000f


	//   ....[193]....
        /*0b78*/ 	.word	0x0500000f


	//   ....[194]....
        /*0b7c*/ 	.word	0x0500000f


	//   ....[195]....
        /*0b80*/ 	.word	0x0500000f


	//   ....[196]....
        /*0b84*/ 	.word	0x0500000f


	//   ....[197]....
        /*0b88*/ 	.word	0x0500000f


	//   ....[198]....
        /*0b8c*/ 	.word	0x0500000f


	//   ....[199]....
        /*0b90*/ 	.word	0x0500000f


	//   ....[200]....
        /*0b94*/ 	.word	0x0500000f


	//   ....[201]....
        /*0b98*/ 	.word	0x0500000f


	//   ....[202]....
        /*0b9c*/ 	.word	0x0500000f


	//   ....[203]....
        /*0ba0*/ 	.word	0x0500000f


	//   ....[204]....
        /*0ba4*/ 	.word	0x0500000f


	//   ....[205]....
        /*0ba8*/ 	.word	0x0500000f


	//   ....[206]....
        /*0bac*/ 	.word	0x0500000f


	//   ....[207]....
        /*0bb0*/ 	.word	0x0500000f


	//   ....[208]....
        /*0bb4*/ 	.word	0x0500000f


	//   ....[209]....
        /*0bb8*/ 	.word	0x0500000f


	//   ....[210]....
        /*0bbc*/ 	.word	0x0500000f


	//   ....[211]....
        /*0bc0*/ 	.word	0x0500000f


	//   ....[212]....
        /*0bc4*/ 	.word	0x0500000f


	//   ....[213]....
        /*0bc8*/ 	.word	0x0500000f


	//   ....[214]....
        /*0bcc*/ 	.word	0x0500000f


	//   ....[215]....
        /*0bd0*/ 	.word	0x0500000f


	//   ....[216]....
        /*0bd4*/ 	.word	0x0500000f


	//   ....[217]....
        /*0bd8*/ 	.word	0x0500000f


	//   ....[218]....
        /*0bdc*/ 	.word	0x0500000f


	//   ....[219]....
        /*0be0*/ 	.word	0x0500000f


	//   ....[220]....
        /*0be4*/ 	.word	0x0500000f


	//   ....[221]....
        /*0be8*/ 	.word	0x0500000f


	//   ....[222]....
        /*0bec*/ 	.word	0x0500000f


	//   ....[223]....
        /*0bf0*/ 	.word	0x0500000f


	//   ....[224]....
        /*0bf4*/ 	.word	0x0500000f


	//   ....[225]....
        /*0bf8*/ 	.word	0x0500000f


	//   ....[226]....
        /*0bfc*/ 	.word	0x0500000f


	//----- nvinfo : EIATTR_COOP_GROUP_INSTR_OFFSETS
	.align		4
.L_143:
        /*0c00*/ 	.byte	0x04, 0x28
        /*0c02*/ 	.short	(.L_145 - .L_144)


	//   ....[0]....
.L_144:
        /*0c04*/ 	.word	0x00000070


	//   ....[1]....
        /*0c08*/ 	.word	0x00000140


	//   ....[2]....
        /*0c0c*/ 	.word	0x00000190


	//   ....[3]....
        /*0c10*/ 	.word	0x000003c0


	//   ....[4]....
        /*0c14*/ 	.word	0x00000520


	//   ....[5]....
        /*0c18*/ 	.word	0x00000640


	//   ....[6]....
        /*0c1c*/ 	.word	0x000007a0


	//   ....[7]....
        /*0c20*/ 	.word	0x00003560


	//   ....[8]....
        /*0c24*/ 	.word	0x00003570


	//   ....[9]....
        /*0c28*/ 	.word	0x00005220


	//   ....[10]....
        /*0c2c*/ 	.word	0x00005230


	//   ....[11]....
        /*0c30*/ 	.word	0x00006c50


	//   ....[12]....
        /*0c34*/ 	.word	0x00006c60


	//   ....[13]....
        /*0c38*/ 	.word	0x00007150


	//   ....[14]....
        /*0c3c*/ 	.word	0x00007170


	//   ....[15]....
        /*0c40*/ 	.word	0x00007a20


	//   ....[16]....
        /*0c44*/ 	.word	0x00007ff0


	//   ....[17]....
        /*0c48*/ 	.word	0x00008000


	//   ....[18]....
        /*0c4c*/ 	.word	0x00008010


	//   ....[19]....
        /*0c50*/ 	.word	0x00008020


	//   ....[20]....
        /*0c54*/ 	.word	0x00009dc0


	//   ....[21]....
        /*0c58*/ 	.word	0x00009dd0


	//   ....[22]....
        /*0c5c*/ 	.word	0x00009de0


	//   ....[23]....
        /*0c60*/ 	.word	0x00009df0


	//   ....[24]....
        /*0c64*/ 	.word	0x0000d400


	//   ....[25]....
        /*0c68*/ 	.word	0x0000d440


	//   ....[26]....
        /*0c6c*/ 	.word	0x0000d460


	//   ....[27]....
        /*0c70*/ 	.word	0x0000d480


	//   ....[28]....
        /*0c74*/ 	.word	0x0000e6f0


	//   ....[29]....
        /*0c78*/ 	.word	0x0000fd50


	//   ....[30]....
        /*0c7c*/ 	.word	0x0000fe30


	//   ....[31]....
        /*0c80*/ 	.word	0x00010460


	//   ....[32]....
        /*0c84*/ 	.word	0x000104c0


	//   ....[33]....
        /*0c88*/ 	.word	0x00011600


	//   ....[34]....
        /*0c8c*/ 	.word	0x00011810


	//   ....[35]....
        /*0c90*/ 	.word	0x00011840


	//   ....[36]....
        /*0c94*/ 	.word	0x00011940


	//   ....[37]....
        /*0c98*/ 	.word	0x00011d00


	//   ....[38]....
        /*0c9c*/ 	.word	0x00012c90


	//   ....[39]....
        /*0ca0*/ 	.word	0x00012cb0


	//   ....[40]....
        /*0ca4*/ 	.word	0x00012cc0


	//   ....[41]....
        /*0ca8*/ 	.word	0x00012cd0


	//   ....[42]....
        /*0cac*/ 	.word	0x00013370


	//   ....[43]....
        /*0cb0*/ 	.word	0x00013380


	//   ....[44]....
        /*0cb4*/ 	.word	0x000134d0


	//   ....[45]....
        /*0cb8*/ 	.word	0x000134e0


	//   ....[46]....
        /*0cbc*/ 	.word	0x000138d0


	//   ....[47]....
        /*0cc0*/ 	.word	0x000138e0


	//   ....[48]....
        /*0cc4*/ 	.word	0x00013de0


	//   ....[49]....
        /*0cc8*/ 	.word	0x00013df0


	//   ....[50]....
        /*0ccc*/ 	.word	0x00014ba0


	//   ....[51]....
        /*0cd0*/ 	.word	0x00014bb0


	//   ....[52]....
        /*0cd4*/ 	.word	0x00014d10


	//   ....[53]....
        /*0cd8*/ 	.word	0x00014d20


	//   ....[54]....
        /*0cdc*/ 	.word	0x00014ec0


	//   ....[55]....
        /*0ce0*/ 	.word	0x000150d0


	//   ....[56]....
        /*0ce4*/ 	.word	0x00015100


	//   ....[57]....
        /*0ce8*/ 	.word	0x00015130


	//   ....[58]....
        /*0cec*/ 	.word	0x00015160


	//   ....[59]....
        /*0cf0*/ 	.word	0x00015190


	//   ....[60]....
        /*0cf4*/ 	.word	0x000151c0


	//   ....[61]....
        /*0cf8*/ 	.word	0x00015350


	//   ....[62]....
        /*0cfc*/ 	.word	0x00015380


	//   ....[63]....
        /*0d00*/ 	.word	0x000153b0


	//   ....[64]....
        /*0d04*/ 	.word	0x000153e0


	//   ....[65]....
        /*0d08*/ 	.word	0x00015410


	//   ....[66]....
        /*0d0c*/ 	.word	0x00015440


	//   ....[67]....
        /*0d10*/ 	.word	0x000154d0


	//   ....[68]....
        /*0d14*/ 	.word	0x00015500


	//   ....[69]....
        /*0d18*/ 	.word	0x00015510


	//   ....[70]....
        /*0d1c*/ 	.word	0x000155b0


	//   ....[71]....
        /*0d20*/ 	.word	0x000165a0


	//   ....[72]....
        /*0d24*/ 	.word	0x000188b0


	//   ....[73]....
        /*0d28*/ 	.word	0x000188c0


	//   ....[74]....
        /*0d2c*/ 	.word	0x00018980


	//   ....[75]....
        /*0d30*/ 	.word	0x00018990


	//   ....[76]....
        /*0d34*/ 	.word	0x00018a40


	//   ....[77]....
        /*0d38*/ 	.word	0x00018a50


	//   ....[78]....
        /*0d3c*/ 	.word	0x00018a60


	//   ....[79]....
        /*0d40*/ 	.word	0x00018a70


	//   ....[80]....
        /*0d44*/ 	.word	0x00019430


	//   ....[81]....
        /*0d48*/ 	.word	0x00019460


	//   ....[82]....
        /*0d4c*/ 	.word	0x00019520


	//   ....[83]....
        /*0d50*/ 	.word	0x00019540


	//   ....[84]....
        /*0d54*/ 	.word	0x000195e0


	//   ....[85]....
        /*0d58*/ 	.word	0x00019600


	//   ....[86]....
        /*0d5c*/ 	.word	0x00019610


	//   ....[87]....
        /*0d60*/ 	.word	0x00019620


	//   ....[88]....
        /*0d64*/ 	.word	0x00019740


	//   ....[89]....
        /*0d68*/ 	.word	0x00019750


	//   ....[90]....
        /*0d6c*/ 	.word	0x00019760


	//   ....[91]....
        /*0d70*/ 	.word	0x000197f0


	//   ....[92]....
        /*0d74*/ 	.word	0x00019fb0


	//   ....[93]....
        /*0d78*/ 	.word	0x00019fc0


	//   ....[94]....
        /*0d7c*/ 	.word	0x00019fe0


	//   ....[95]....
        /*0d80*/ 	.word	0x0001a060


	//   ....[96]....
        /*0d84*/ 	.word	0x0001a070


	//   ....[97]....
        /*0d88*/ 	.word	0x0001a0d0


	//   ....[98]....
        /*0d8c*/ 	.word	0x0001a100


	//   ....[99]....
        /*0d90*/ 	.word	0x0001a140


	//   ....[100]....
        /*0d94*/ 	.word	0x0001a3f0


	//   ....[101]....
        /*0d98*/ 	.word	0x0001a410


	//   ....[102]....
        /*0d9c*/ 	.word	0x0001a4b0


	//   ....[103]....
        /*0da0*/ 	.word	0x0001a4c0


	//   ....[104]....
        /*0da4*/ 	.word	0x0001a550


	//   ....[105]....
        /*0da8*/ 	.word	0x0001a560


	//   ....[106]....
        /*0dac*/ 	.word	0x0001a570


	//   ....[107]....
        /*0db0*/ 	.word	0x0001a600


	//   ....[108]....
        /*0db4*/ 	.word	0x0001abd0


	//   ....[109]....
        /*0db8*/ 	.word	0x0001abe0


	//   ....[110]....
        /*0dbc*/ 	.word	0x0001ac70


	//   ....[111]....
        /*0dc0*/ 	.word	0x0001ad10


	//   ....[112]....
        /*0dc4*/ 	.word	0x0001ad30


	//   ....[113]....
        /*0dc8*/ 	.word	0x0001adb0


	//   ....[114]....
        /*0dcc*/ 	.word	0x0001add0


	//   ....[115]....
        /*0dd0*/ 	.word	0x0001ade0


	//   ....[116]....
        /*0dd4*/ 	.word	0x0001b220


	//   ....[117]....
        /*0dd8*/ 	.word	0x0001b250


	//   ....[118]....
        /*0ddc*/ 	.word	0x0001b2c0


	//   ....[119]....
        /*0de0*/ 	.word	0x0001b2f0


	//   ....[120]....
        /*0de4*/ 	.word	0x0001b320


	//   ....[121]....
        /*0de8*/ 	.word	0x0001b350


	//   ....[122]....
        /*0dec*/ 	.word	0x0001b380


	//   ....[123]....
        /*0df0*/ 	.word	0x0001b3b0


	//   ....[124]....
        /*0df4*/ 	.word	0x0001b550


	//   ....[125]....
        /*0df8*/ 	.word	0x0001b580


	//   ....[126]....
        /*0dfc*/ 	.word	0x0001b5b0


	//   ....[127]....
        /*0e00*/ 	.word	0x0001b5e0


	//   ....[128]....
        /*0e04*/ 	.word	0x0001b610


	//   ....[129]....
        /*0e08*/ 	.word	0x0001b640


	//   ....[130]....
        /*0e0c*/ 	.word	0x0001b700


	//   ....[131]....
        /*0e10*/ 	.word	0x0001b720


	//   ....[132]....
        /*0e14*/ 	.word	0x0001b730


	//   ....[133]....
        /*0e18*/ 	.word	0x0001b790


	//   ....[134]....
        /*0e1c*/ 	.word	0x0001bdb0


	//   ....[135]....
        /*0e20*/ 	.word	0x0001c0f0


	//   ....[136]....
        /*0e24*/ 	.word	0x0001c180


	//   ....[137]....
        /*0e28*/ 	.word	0x0001c270


	//   ....[138]....
        /*0e2c*/ 	.word	0x0001c300


	//   ....[139]....
        /*0e30*/ 	.word	0x0001c3e0


	//   ....[140]....
        /*0e34*/ 	.word	0x0001c470


	//   ....[141]....
        /*0e38*/ 	.word	0x0001c550


	//   ....[142]....
        /*0e3c*/ 	.word	0x0001c600


	//   ....[143]....
        /*0e40*/ 	.word	0x0001c690


	//   ....[144]....
        /*0e44*/ 	.word	0x0001c6e0


	//   ....[145]....
        /*0e48*/ 	.word	0x0001c730


	//   ....[146]....
        /*0e4c*/ 	.word	0x0001c820


	//   ....[147]....
        /*0e50*/ 	.word	0x0001c8b0


	//   ....[148]....
        /*0e54*/ 	.word	0x0001c900


	//   ....[149]....
        /*0e58*/ 	.word	0x0001c950


	//   ....[150]....
        /*0e5c*/ 	.word	0x0001cb70


	//   ....[151]....
        /*0e60*/ 	.word	0x0001cbc0


	//   ....[152]....
        /*0e64*/ 	.word	0x0001cc50


	//   ....[153]....
        /*0e68*/ 	.word	0x0001cce0


	//   ....[154]....
        /*0e6c*/ 	.word	0x0001cd60


	//   ....[155]....
        /*0e70*/ 	.word	0x0001cdb0


	//   ....[156]....
        /*0e74*/ 	.word	0x0001ce40


	//   ....[157]....
        /*0e78*/ 	.word	0x0001ced0


	//   ....[158]....
        /*0e7c*/ 	.word	0x0001cf50


	//   ....[159]....
        /*0e80*/ 	.word	0x0001cfa0


	//   ....[160]....
        /*0e84*/ 	.word	0x0001d030


	//   ....[161]....
        /*0e88*/ 	.word	0x0001d0c0


	//   ....[162]....
        /*0e8c*/ 	.word	0x0001d180


	//   ....[163]....
        /*0e90*/ 	.word	0x0001d460


	//   ....[164]....
        /*0e94*/ 	.word	0x0001d550


	//   ....[165]....
        /*0e98*/ 	.word	0x0001d5e0


	//   ....[166]....
        /*0e9c*/ 	.word	0x0001d640


	//   ....[167]....
        /*0ea0*/ 	.word	0x0001d760


	//   ....[168]....
        /*0ea4*/ 	.word	0x0001d7c0


	//   ....[169]....
        /*0ea8*/ 	.word	0x0001d8e0


	//   ....[170]....
        /*0eac*/ 	.word	0x0001d940


	//   ....[171]....
        /*0eb0*/ 	.word	0x0001d9f0


	//   ....[172]....
        /*0eb4*/ 	.word	0x0001db00


	//   ....[173]....
        /*0eb8*/ 	.word	0x0001db70


	//   ....[174]....
        /*0ebc*/ 	.word	0x0001dbd0


	//   ....[175]....
        /*0ec0*/ 	.word	0x0001dce0


	//   ....[176]....
        /*0ec4*/ 	.word	0x0001dd40


	//   ....[177]....
        /*0ec8*/ 	.word	0x0001de60


	//   ....[178]....
        /*0ecc*/ 	.word	0x0001dec0


	//   ....[179]....
        /*0ed0*/ 	.word	0x0001df60


	//   ....[180]....
        /*0ed4*/ 	.word	0x0001e030


	//   ....[181]....
        /*0ed8*/ 	.word	0x0001e130


	//   ....[182]....
        /*0edc*/ 	.word	0x0001e190


	//   ....[183]....
        /*0ee0*/ 	.word	0x0001e230


	//   ....[184]....
        /*0ee4*/ 	.word	0x0001e3d0


	//   ....[185]....
        /*0ee8*/ 	.word	0x0001e4a0


	//   ....[186]....
        /*0eec*/ 	.word	0x0001e530


	//   ....[187]....
        /*0ef0*/ 	.word	0x0001e610


	//   ....[188]....
        /*0ef4*/ 	.word	0x0001e670


	//   ....[189]....
        /*0ef8*/ 	.word	0x0001e740


	//   ....[190]....
        /*0efc*/ 	.word	0x0001e7a0


	//   ....[191]....
        /*0f00*/ 	.word	0x0001e880


	//   ....[192]....
        /*0f04*/ 	.word	0x0001e970


	//   ....[193]....
        /*0f08*/ 	.word	0x0001ea10


	//   ....[194]....
        /*0f0c*/ 	.word	0x0001ea70


	//   ....[195]....
        /*0f10*/ 	.word	0x0001eb70


	//   ....[196]....
        /*0f14*/ 	.word	0x0001ebd0


	//   ....[197]....
        /*0f18*/ 	.word	0x0001ecd0


	//   ....[198]....
        /*0f1c*/ 	.word	0x0001ed30


	//   ....[199]....
        /*0f20*/ 	.word	0x0001ee00


	//   ....[200]....
        /*0f24*/ 	.word	0x0001ef50


	//   ....[201]....
        /*0f28*/ 	.word	0x0001f000


	//   ....[202]....
        /*0f2c*/ 	.word	0x0001f110


	//   ....[203]....
        /*0f30*/ 	.word	0x0001f1f0


	//   ....[204]....
        /*0f34*/ 	.word	0x0001f250


	//   ....[205]....
        /*0f38*/ 	.word	0x0001f340


	//   ....[206]....
        /*0f3c*/ 	.word	0x0001f3a0


	//   ....[207]....
        /*0f40*/ 	.word	0x0001f480


	//   ....[208]....
        /*0f44*/ 	.word	0x0001f510


	//   ....[209]....
        /*0f48*/ 	.word	0x0001f5b0


	//   ....[210]....
        /*0f4c*/ 	.word	0x0001f730


	//   ....[211]....
        /*0f50*/ 	.word	0x0001f7a0


	//   ....[212]....
        /*0f54*/ 	.word	0x0001f810


	//   ....[213]....
        /*0f58*/ 	.word	0x0001f880


	//   ....[214]....
        /*0f5c*/ 	.word	0x0001f8f0


	//   ....[215]....
        /*0f60*/ 	.word	0x0001f970


	//   ....[216]....
        /*0f64*/ 	.word	0x0001f9f0


	//   ....[217]....
        /*0f68*/ 	.word	0x0001fa80


	//   ....[218]....
        /*0f6c*/ 	.word	0x0001faf0


	//   ....[219]....
        /*0f70*/ 	.word	0x0001fb60


	//   ....[220]....
        /*0f74*/ 	.word	0x0001fbd0


	//   ....[221]....
        /*0f78*/ 	.word	0x0001fc50


	//   ....[222]....
        /*0f7c*/ 	.word	0x0001fcc0


	//   ....[223]....
        /*0f80*/ 	.word	0x0001fd60


	//   ....[224]....
        /*0f84*/ 	.word	0x0001fdb0


	//   ....[225]....
        /*0f88*/ 	.word	0x0001fe40


	//   ....[226]....
        /*0f8c*/ 	.word	0x0001ff70


	//----- nvinfo : EIATTR_REG_RECONFIG
	.align		4
.L_145:
        /*0f90*/ 	.byte	0x01, 0x54
	.zero		2


	//----- nvinfo : EIATTR_SYSCALL_OFFSETS
	.align		4
        /*0f94*/ 	.byte	0x04, 0x46
        /*0f96*/ 	.short	(.L_147 - .L_146)


	//   ....[0]....
.L_146:
        /*0f98*/ 	.word	0x00002070


	//   ....[1]....
        /*0f9c*/ 	.word	0x000021c0


	//   ....[2]....
        /*0fa0*/ 	.word	0x00007bf0


	//   ....[3]....
        /*0fa4*/ 	.word	0x00007f70


	//   ....[4]....
        /*0fa8*/ 	.word	0x00017e80


	//   ....[5]....
        /*0fac*/ 	.word	0x00017fd0


	//   ....[6]....
        /*0fb0*/ 	.word	0x000180c0


	//   ....[7]....
        /*0fb4*/ 	.word	0x00018ef0


	//----- nvinfo : EIATTR_MBARRIER_INSTR_OFFSETS
	.align		4
.L_147:
        /*0fb8*/ 	.byte	0x04, 0x39
        /*0fba*/ 	.short	(.L_149 - .L_148)


	//   ....[0]....
.L_148:
        /*0fbc*/ 	.word	0x00000270
        /*0fc0*/ 	.word	0x000000ff
        /*0fc4*/ 	.word	0x0002d800
        /*0fc8*/ 	.short	0x0100
        /*0fca*/ 	.byte	0x08
	.zero		1


	//   ....[1]....
        /*0fcc*/ 	.word	0x00000280
        /*0fd0*/ 	.word	0x000000ff
        /*0fd4*/ 	.word	0x0002d820
        /*0fd8*/ 	.short	0x0100
        /*0fda*/ 	.byte	0x08
	.zero		1


	//   ....[2]....
        /*0fdc*/ 	.word	0x00000370
        /*0fe0*/ 	.word	0x000000ff
        /*0fe4*/ 	.word	0x0002d830
        /*0fe8*/ 	.short	0x0100
        /*0fea*/ 	.byte	0x08
	.zero		1


	//   ....[3]....
        /*0fec*/ 	.word	0x00000380
        /*0ff0*/ 	.word	0x000000ff
        /*0ff4*/ 	.word	0x0002d840
        /*0ff8*/ 	.short	0x0100
        /*0ffa*/ 	.byte	0x08
	.zero		1


	//   ....[4]....
        /*0ffc*/ 	.word	0x00000390
        /*1000*/ 	.word	0x000000ff
        /*1004*/ 	.word	0x0002d838
        /*1008*/ 	.short	0x0100
        /*100a*/ 	.byte	0x08
	.zero		1


	//   ....[5]....
        /*100c*/ 	.word	0x000003a0
        /*1010*/ 	.word	0x000000ff
        /*1014*/ 	.word	0x0002d848
        /*1018*/ 	.short	0x0100
        /*101a*/ 	.byte	0x08
	.zero		1


	//   ....[6]....
        /*101c*/ 	.word	0x000004d0
        /*1020*/ 	.word	0x000000ff
        /*1024*/ 	.word	0x0002d850
        /*1028*/ 	.short	0x0100
        /*102a*/ 	.byte	0x08
	.zero		1


	//   ....[7]....
        /*102c*/ 	.word	0x000004e0
        /*1030*/ 	.word	0x000000ff
        /*1034*/ 	.word	0x0002d860
        /*1038*/ 	.short	0x0100
        /*103a*/ 	.byte	0x08
	.zero		1


	//   ....[8]....
        /*103c*/ 	.word	0x000004f0
        /*1040*/ 	.word	0x000000ff
        /*1044*/ 	.word	0x0002d858
        /*1048*/ 	.short	0x0100
        /*104a*/ 	.byte	0x08
	.zero		1


	//   ....[9]....
        /*104c*/ 	.word	0x00000500
        /*1050*/ 	.word	0x000000ff
        /*1054*/ 	.word	0x0002d868
        /*1058*/ 	.short	0x0100
        /*105a*/ 	.byte	0x08
	.zero		1


	//   ....[10]....
        /*105c*/ 	.word	0x000005f0
        /*1060*/ 	.word	0x000000ff
        /*1064*/ 	.word	0x0002d870
        /*1068*/ 	.short	0x0100
        /*106a*/ 	.byte	0x06
	.zero		1


	//   ....[11]....
        /*106c*/ 	.word	0x00000600
        /*1070*/ 	.word	0x000000ff
        /*1074*/ 	.word	0x0002d880
        /*1078*/ 	.short	0x0100
        /*107a*/ 	.byte	0x06
	.zero		1


	//   ....[12]....
        /*107c*/ 	.word	0x00000610
        /*1080*/ 	.word	0x000000ff
        /*1084*/ 	.word	0x0002d878
        /*1088*/ 	.short	0x0100
        /*108a*/ 	.byte	0x06
	.zero		1


	//   ....[13]....
        /*108c*/ 	.word	0x00000620
        /*1090*/ 	.word	0x000000ff
        /*1094*/ 	.word	0x0002d888
        /*1098*/ 	.short	0x0100
        /*109a*/ 	.byte	0x06
	.zero		1


	//   ....[14]....
        /*109c*/ 	.word	0x00000750
        /*10a0*/ 	.word	0x000000ff
        /*10a4*/ 	.word	0x0002d890
        /*10a8*/ 	.short	0x0100
        /*10aa*/ 	.byte	0x08
	.zero		1


	//   ....[15]....
        /*10ac*/ 	.word	0x00000760
        /*10b0*/ 	.word	0x000000ff
        /*10b4*/ 	.word	0x0002d8a0
        /*10b8*/ 	.short	0x0100
        /*10ba*/ 	.byte	0x08
	.zero		1


	//   ....[16]....
        /*10bc*/ 	.word	0x00000770
        /*10c0*/ 	.word	0x000000ff
        /*10c4*/ 	.word	0x0002d898
        /*10c8*/ 	.short	0x0100
        /*10ca*/ 	.byte	0x08
	.zero		1


	//   ....[17]....
        /*10cc*/ 	.word	0x00000780
        /*10d0*/ 	.word	0x000000ff
        /*10d4*/ 	.word	0x0002d8a8
        /*10d8*/ 	.short	0x0100
        /*10da*/ 	.byte	0x08
	.zero		1


	//   ....[18]....
        /*10dc*/ 	.word	0x000008b0
        /*10e0*/ 	.word	0x000000ff
        /*10e4*/ 	.word	0x0002d8b0
        /*10e8*/ 	.short	0x0100
        /*10ea*/ 	.byte	0x08
	.zero		1


	//   ....[19]....
        /*10ec*/ 	.word	0x000008c0
        /*10f0*/ 	.word	0x000000ff
        /*10f4*/ 	.word	0x0002d8c0
        /*10f8*/ 	.short	0x0100
        /*10fa*/ 	.byte	0x08
	.zero		1


	//   ....[20]....
        /*10fc*/ 	.word	0x000008d0
        /*1100*/ 	.word	0x000000ff
        /*1104*/ 	.word	0x0002d8b8
        /*1108*/ 	.short	0x0100
        /*110a*/ 	.byte	0x08
	.zero		1


	//   ....[21]....
        /*110c*/ 	.word	0x000008e0
        /*1110*/ 	.word	0x000000ff
        /*1114*/ 	.word	0x0002d8c8
        /*1118*/ 	.short	0x0100
        /*111a*/ 	.byte	0x08
	.zero		1


	//   ....[22]....
        /*111c*/ 	.word	0x00003510
        /*1120*/ 	.word	0x00000035
        /*1124*/ 	.word	0x0002d890
        /*1128*/ 	.short	0x010a
        /*112a*/ 	.byte	0x3f
	.zero		1


	//   ....[23]....
        /*112c*/ 	.word	0x000051d0
        /*1130*/ 	.word	0x00000035
        /*1134*/ 	.word	0x0002d890
        /*1138*/ 	.short	0x010a
        /*113a*/ 	.byte	0x3f
	.zero		1


	//   ....[24]....
        /*113c*/ 	.word	0x00006ac0
        /*1140*/ 	.word	0x00000035
        /*1144*/ 	.word	0x0002d890
        /*1148*/ 	.short	0x010a
        /*114a*/ 	.byte	0x3f
	.zero		1


	//   ....[25]....
        /*114c*/ 	.word	0x00006fc0
        /*1150*/ 	.word	0x0000000b
        /*1154*/ 	.word	0x00000000
        /*1158*/ 	.short	0x0101
        /*115a*/ 	.byte	0x3f
	.zero		1


	//   ....[26]....
        /*115c*/ 	.word	0x00007000
        /*1160*/ 	.word	0x00000035
        /*1164*/ 	.word	0x0002d8b0
        /*1168*/ 	.short	0x010a
        /*116a*/ 	.byte	0x3f
	.zero		1


	//   ....[27]....
        /*116c*/ 	.word	0x000074c0
        /*1170*/ 	.word	0x00000035
        /*1174*/ 	.word	0x00000000
        /*1178*/ 	.short	0x0101
        /*117a*/ 	.byte	0x3f
	.zero		1


	//   ....[28]....
        /*117c*/ 	.word	0x00007c90
        /*1180*/ 	.word	0x00000002
        /*1184*/ 	.word	0x0002d800
        /*1188*/ 	.short	0x010a
        /*118a*/ 	.byte	0x3f
	.zero		1


	//   ....[29]....
        /*118c*/ 	.word	0x00007ce0
        /*1190*/ 	.word	0x00000002
        /*1194*/ 	.word	0x0002d800
        /*1198*/ 	.short	0x010a
        /*119a*/ 	.byte	0x3f
	.zero		1


	//   ....[30]....
        /*119c*/ 	.word	0x000087a0
        /*11a0*/ 	.word	0x00000002
        /*11a4*/ 	.word	0x0002d800
        /*11a8*/ 	.short	0x010a
        /*11aa*/ 	.byte	0x3f
	.zero		1


	//   ....[31]....
        /*11ac*/ 	.word	0x0000a320
        /*11b0*/ 	.word	0x00000002
        /*11b4*/ 	.word	0x0002d800
        /*11b8*/ 	.short	0x010a
        /*11ba*/ 	.byte	0x3f
	.zero		1


	//   ....[32]....
        /*11bc*/ 	.word	0x0000bbd0
        /*11c0*/ 	.word	0x00000000
        /*11c4*/ 	.word	0x0002d830
        /*11c8*/ 	.short	0x010a
        /*11ca*/ 	.byte	0x3f
	.zero		1


	//   ....[33]....
        /*11cc*/ 	.word	0x0000bca0
        /*11d0*/ 	.word	0x00000000
        /*11d4*/ 	.word	0x0002d830
        /*11d8*/ 	.short	0x010a
        /*11da*/ 	.byte	0x3f
	.zero		1


	//   ....[34]....
        /*11dc*/ 	.word	0x0000d680
        /*11e0*/ 	.word	0x00000000
        /*11e4*/ 	.word	0x00000000
        /*11e8*/ 	.short	0x0101
        /*11ea*/ 	.byte	0x3f
	.zero		1


	//   ....[35]....
        /*11ec*/ 	.word	0x0000e9c0
        /*11f0*/ 	.word	0x00000009
        /*11f4*/ 	.word	0x0002d830
        /*11f8*/ 	.short	0x010a
        /*11fa*/ 	.byte	0x3f
	.zero		1


	//   ....[36]....
        /*11fc*/ 	.word	0x0000ea10
        /*1200*/ 	.word	0x00000009
        /*1204*/ 	.word	0x0002d830
        /*1208*/ 	.short	0x010a
        /*120a*/ 	.byte	0x3f
	.zero		1


	//   ....[37]....
        /*120c*/ 	.word	0x0000eec0
        /*1210*/ 	.word	0x00000009
        /*1214*/ 	.word	0x0002d850
        /*1218*/ 	.short	0x010a
        /*121a*/ 	.byte	0x3f
	.zero		1


	//   ....[38]....
        /*121c*/ 	.word	0x0000ef00
        /*1220*/ 	.word	0x00000009
        /*1224*/ 	.word	0x0002d850
        /*1228*/ 	.short	0x010a
        /*122a*/ 	.byte	0x3f
	.zero		1


	//   ....[39]....
        /*122c*/ 	.word	0x0000f620
        /*1230*/ 	.word	0x00000006
        /*1234*/ 	.word	0x00000000
        /*1238*/ 	.short	0x0101
        /*123a*/ 	.byte	0x3f
	.zero		1


	//   ....[40]....
        /*123c*/ 	.word	0x00010fa0
        /*1240*/ 	.word	0x00000005
        /*1244*/ 	.word	0x00000000
        /*1248*/ 	.short	0x0101
        /*124a*/ 	.byte	0x3f
	.zero		1


	//   ....[41]....
        /*124c*/ 	.word	0x00011690
        /*1250*/ 	.word	0x00000005
        /*1254*/ 	.word	0x0002d850
        /*1258*/ 	.short	0x010a
        /*125a*/ 	.byte	0x3f
	.zero		1


	//   ....[42]....
        /*125c*/ 	.word	0x00011740
        /*1260*/ 	.word	0x00000005
        /*1264*/ 	.word	0x0002d850
        /*1268*/ 	.short	0x010a
        /*126a*/ 	.byte	0x3f
	.zero		1


	//   ....[43]....
        /*126c*/ 	.word	0x00011f70
        /*1270*/ 	.word	0x00000005
        /*1274*/ 	.word	0x00000000
        /*1278*/ 	.short	0x0101
        /*127a*/ 	.byte	0x3f
	.zero		1


	//   ....[44]....
        /*127c*/ 	.word	0x000132d0
        /*1280*/ 	.word	0x00000000
        /*1284*/ 	.word	0x00000000
        /*1288*/ 	.short	0x0101
        /*128a*/ 	.byte	0x3f
	.zero		1


	//   ....[45]....
        /*128c*/ 	.word	0x00013820
        /*1290*/ 	.word	0x00000006
        /*1294*/ 	.word	0x00000000
        /*1298*/ 	.short	0x0101
        /*129a*/ 	.byte	0x3f
	.zero		1


	//   ....[46]....
        /*129c*/ 	.word	0x00016680
        /*12a0*/ 	.word	0x00000010
        /*12a4*/ 	.word	0x0002d820
        /*12a8*/ 	.short	0x010a
        /*12aa*/ 	.byte	0x3f
	.zero		1


	//   ....[47]....
        /*12ac*/ 	.word	0x00016740
        /*12b0*/ 	.word	0x00000009
        /*12b4*/ 	.word	0x0002d8a0
        /*12b8*/ 	.short	0x010a
        /*12ba*/ 	.byte	0x3f
	.zero		1


	//   ....[48]....
        /*12bc*/ 	.word	0x00016b70
        /*12c0*/ 	.word	0x00000009
        /*12c4*/ 	.word	0x0002d8c0
        /*12c8*/ 	.short	0x010a
        /*12ca*/ 	.byte	0x3f
	.zero		1


	//   ....[49]....
        /*12cc*/ 	.word	0x000170d0
        /*12d0*/ 	.word	0x00000009
        /*12d4*/ 	.word	0x0002d8a0
        /*12d8*/ 	.short	0x010a
        /*12da*/ 	.byte	0x3f
	.zero		1


	//   ....[50]....
        /*12dc*/ 	.word	0x000174f0
        /*12e0*/ 	.word	0x00000009
        /*12e4*/ 	.word	0x0002d8c0
        /*12e8*/ 	.short	0x010a
        /*12ea*/ 	.byte	0x3f
	.zero		1


	//   ....[51]....
        /*12ec*/ 	.word	0x00018670
        /*12f0*/ 	.word	0x00000000
        /*12f4*/ 	.word	0x0002d840
        /*12f8*/ 	.short	0x010a
        /*12fa*/ 	.byte	0x3f
	.zero		1


	//   ....[52]....
        /*12fc*/ 	.word	0x00018bc0
        /*1300*/ 	.word	0x00000000
        /*1304*/ 	.word	0x0002d830
        /*1308*/ 	.short	0x0107
        /*130a*/ 	.byte	0x3f
	.zero		1


	//   ....[53]....
        /*130c*/ 	.word	0x00018c90
        /*1310*/ 	.word	0x00000000
        /*1314*/ 	.word	0x0002d830
        /*1318*/ 	.short	0x0101
        /*131a*/ 	.byte	0x3f
	.zero		1


	//   ....[54]....
        /*131c*/ 	.word	0x000198b0
        /*1320*/ 	.word	0x00000010
        /*1324*/ 	.word	0x0002d800
        /*1328*/ 	.short	0x0107
        /*132a*/ 	.byte	0x3f
	.zero		1


	//   ....[55]....
        /*132c*/ 	.word	0x000199a0
        /*1330*/ 	.word	0x00000010
        /*1334*/ 	.word	0x0002d800
        /*1338*/ 	.short	0x0101
        /*133a*/ 	.byte	0x3f
	.zero		1


	//   ....[56]....
        /*133c*/ 	.word	0x000199c0
        /*1340*/ 	.word	0x00000010
        /*1344*/ 	.word	0x0002d820
        /*1348*/ 	.short	0x010a
        /*134a*/ 	.byte	0x3f
	.zero		1


	//   ....[57]....
        /*134c*/ 	.word	0x00019de0
        /*1350*/ 	.word	0x00000005
        /*1354*/ 	.word	0x0002d840
        /*1358*/ 	.short	0x010a
        /*135a*/ 	.byte	0x3f
	.zero		1


	//   ....[58]....
        /*135c*/ 	.word	0x0001a1f0
        /*1360*/ 	.word	0x00000005
        /*1364*/ 	.word	0x0002d830
        /*1368*/ 	.short	0x0107
        /*136a*/ 	.byte	0x3f
	.zero		1


	//   ....[59]....
        /*136c*/ 	.word	0x0001a2b0
        /*1370*/ 	.word	0x00000005
        /*1374*/ 	.word	0x0002d830
        /*1378*/ 	.short	0x0101
        /*137a*/ 	.byte	0x3f
	.zero		1


	//   ....[60]....
        /*137c*/ 	.word	0x0001a310
        /*1380*/ 	.word	0x00000005
        /*1384*/ 	.word	0x0002d860
        /*1388*/ 	.short	0x010a
        /*138a*/ 	.byte	0x3f
	.zero		1


	//   ....[61]....
        /*138c*/ 	.word	0x0001a7c0
        /*1390*/ 	.word	0x00000005
        /*1394*/ 	.word	0x0002d850
        /*1398*/ 	.short	0x0107
        /*139a*/ 	.byte	0x3f
	.zero		1


	//   ....[62]....
        /*139c*/ 	.word	0x0001a8b0
        /*13a0*/ 	.word	0x00000005
        /*13a4*/ 	.word	0x0002d850
        /*13a8*/ 	.short	0x0101
        /*13aa*/ 	.byte	0x3f
	.zero		1


	//   ....[63]....
        /*13ac*/ 	.word	0x0001aae0
        /*13b0*/ 	.word	0x00000000
        /*13b4*/ 	.word	0x0002d860
        /*13b8*/ 	.short	0x010a
        /*13ba*/ 	.byte	0x3f
	.zero		1


	//   ....[64]....
        /*13bc*/ 	.word	0x0001af10
        /*13c0*/ 	.word	0x00000000
        /*13c4*/ 	.word	0x0002d850
        /*13c8*/ 	.short	0x0107
        /*13ca*/ 	.byte	0x3f
	.zero		1


	//   ....[65]....
        /*13cc*/ 	.word	0x0001aff0
        /*13d0*/ 	.word	0x00000000
        /*13d4*/ 	.word	0x0002d850
        /*13d8*/ 	.short	0x0101
        /*13da*/ 	.byte	0x3f
	.zero		1


	//   ....[66]....
        /*13dc*/ 	.word	0x0001bd30
        /*13e0*/ 	.word	0x00000005
        /*13e4*/ 	.word	0x0002d820
        /*13e8*/ 	.short	0x010a
        /*13ea*/ 	.byte	0x3f
	.zero		1


	//   ....[67]....
        /*13ec*/ 	.word	0x0001bed0
        /*13f0*/ 	.word	0x00000003
        /*13f4*/ 	.word	0x0002d840
        /*13f8*/ 	.short	0x010a
        /*13fa*/ 	.byte	0x3f
	.zero		1


	//   ....[68]....
        /*13fc*/ 	.word	0x0001bf60
        /*1400*/ 	.word	0x00000005
        /*1404*/ 	.word	0x0002d840
        /*1408*/ 	.short	0x010a
        /*140a*/ 	.byte	0x3f
	.zero		1


	//   ....[69]....
        /*140c*/ 	.word	0x0001bfa0
        /*1410*/ 	.word	0x00000003
        /*1414*/ 	.word	0x0002d860
        /*1418*/ 	.short	0x010a
        /*141a*/ 	.byte	0x3f
	.zero		1


	//   ....[70]....
        /*141c*/ 	.word	0x0001bfe0
        /*1420*/ 	.word	0x00000005
        /*1424*/ 	.word	0x0002d860
        /*1428*/ 	.short	0x010a
        /*142a*/ 	.byte	0x3f
	.zero		1


	//   ....[71]....
        /*142c*/ 	.word	0x0001c040
        /*1430*/ 	.word	0x00000035
        /*1434*/ 	.word	0x0002d890
        /*1438*/ 	.short	0x010a
        /*143a*/ 	.byte	0x3f
	.zero		1


	//   ....[72]....
        /*143c*/ 	.word	0x0001c1c0
        /*1440*/ 	.word	0x00000035
        /*1444*/ 	.word	0x0002d890
        /*1448*/ 	.short	0x010a
        /*144a*/ 	.byte	0x3f
	.zero		1


	//   ....[73]....
        /*144c*/ 	.word	0x0001c340
        /*1450*/ 	.word	0x00000035
        /*1454*/ 	.word	0x0002d890
        /*1458*/ 	.short	0x010a
        /*145a*/ 	.byte	0x3f
	.zero		1


	//   ....[74]....
        /*145c*/ 	.word	0x0001c4b0
        /*1460*/ 	.word	0x00000035
        /*1464*/ 	.word	0x0002d8b0
        /*1468*/ 	.short	0x010a
        /*146a*/ 	.byte	0x3f
	.zero		1


	//   ....[75]....
        /*146c*/ 	.word	0x0001c770
        /*1470*/ 	.word	0x00000002
        /*1474*/ 	.word	0x0002d800
        /*1478*/ 	.short	0x010a
        /*147a*/ 	.byte	0x3f
	.zero		1


	//   ....[76]....
        /*147c*/ 	.word	0x0001c990
        /*1480*/ 	.word	0x00000002
        /*1484*/ 	.word	0x0002d800
        /*1488*/ 	.short	0x010a
        /*148a*/ 	.byte	0x3f
	.zero		1


	//   ....[77]....
        /*148c*/ 	.word	0x0001c9e0
        /*1490*/ 	.word	0x00000000
        /*1494*/ 	.word	0x0002d830
        /*1498*/ 	.short	0x010a
        /*149a*/ 	.byte	0x3f
	.zero		1


	//   ....[78]....
        /*149c*/ 	.word	0x0001ca30
        /*14a0*/ 	.word	0x00000009
        /*14a4*/ 	.word	0x0002d830
        /*14a8*/ 	.short	0x010a
        /*14aa*/ 	.byte	0x3f
	.zero		1


	//   ....[79]....
        /*14ac*/ 	.word	0x0001ca80
        /*14b0*/ 	.word	0x00000009
        /*14b4*/ 	.word	0x0002d850
        /*14b8*/ 	.short	0x010a
        /*14ba*/ 	.byte	0x3f
	.zero		1


	//   ....[80]....
        /*14bc*/ 	.word	0x0001cad0
        /*14c0*/ 	.word	0x00000005
        /*14c4*/ 	.word	0x0002d850
        /*14c8*/ 	.short	0x010a
        /*14ca*/ 	.byte	0x3f
	.zero		1


	//   ....[81]....
        /*14cc*/ 	.word	0x0001d240
        /*14d0*/ 	.word	0x00000010
        /*14d4*/ 	.word	0x0002d820
        /*14d8*/ 	.short	0x010a
        /*14da*/ 	.byte	0x3f
	.zero		1


	//   ....[82]....
        /*14dc*/ 	.word	0x0001d290
        /*14e0*/ 	.word	0x00000009
        /*14e4*/ 	.word	0x0002d8a0
        /*14e8*/ 	.short	0x010a
        /*14ea*/ 	.byte	0x3f
	.zero		1


	//   ....[83]....
        /*14ec*/ 	.word	0x0001d2e0
        /*14f0*/ 	.word	0x00000009
        /*14f4*/ 	.word	0x0002d8c0
        /*14f8*/ 	.short	0x010a
        /*14fa*/ 	.byte	0x3f
	.zero		1


	//   ....[84]....
        /*14fc*/ 	.word	0x0001d330
        /*1500*/ 	.word	0x00000009
        /*1504*/ 	.word	0x0002d8a0
        /*1508*/ 	.short	0x010a
        /*150a*/ 	.byte	0x3f
	.zero		1


	//   ....[85]....
        /*150c*/ 	.word	0x0001d380
        /*1510*/ 	.word	0x00000009
        /*1514*/ 	.word	0x0002d8c0
        /*1518*/ 	.short	0x010a
        /*151a*/ 	.byte	0x3f
	.zero		1


	//   ....[86]....
        /*151c*/ 	.word	0x0001d4a0
        /*1520*/ 	.word	0x00000000
        /*1524*/ 	.word	0x0002d840
        /*1528*/ 	.short	0x010a
        /*152a*/ 	.byte	0x3f
	.zero		1


	//   ....[87]....
        /*152c*/ 	.word	0x0001e2d0
        /*1530*/ 	.word	0x00000010
        /*1534*/ 	.word	0x0002d820
        /*1538*/ 	.short	0x010a
        /*153a*/ 	.byte	0x3f
	.zero		1


	//   ....[88]....
        /*153c*/ 	.word	0x0001e320
        /*1540*/ 	.word	0x00000005
        /*1544*/ 	.word	0x0002d840
        /*1548*/ 	.short	0x010a
        /*154a*/ 	.byte	0x3f
	.zero		1


	//   ....[89]....
        /*154c*/ 	.word	0x0001e8c0
        /*1550*/ 	.word	0x00000005
        /*1554*/ 	.word	0x0002d860
        /*1558*/ 	.short	0x010a
        /*155a*/ 	.byte	0x3f
	.zero		1


	//   ....[90]....
        /*155c*/ 	.word	0x0001eea0
        /*1560*/ 	.word	0x00000000
        /*1564*/ 	.word	0x0002d860
        /*1568*/ 	.short	0x010a
        /*156a*/ 	.byte	0x3f
	.zero		1


	//   ....[91]....
        /*156c*/ 	.word	0x0001fe90
        /*1570*/ 	.word	0x00000005
        /*1574*/ 	.word	0x0002d820
        /*1578*/ 	.short	0x010a
        /*157a*/ 	.byte	0x3f
	.zero		1


	//   ....[92]....
        /*157c*/ 	.word	0x00020030
        /*1580*/ 	.word	0x00000003
        /*1584*/ 	.word	0x0002d840
        /*1588*/ 	.short	0x010a
        /*158a*/ 	.byte	0x3f
	.zero		1


	//   ....[93]....
        /*158c*/ 	.word	0x00020080
        /*1590*/ 	.word	0x00000005
        /*1594*/ 	.word	0x0002d840
        /*1598*/ 	.short	0x010a
        /*159a*/ 	.byte	0x3f
	.zero		1


	//   ....[94]....
        /*159c*/ 	.word	0x000200d0
        /*15a0*/ 	.word	0x00000003
        /*15a4*/ 	.word	0x0002d860
        /*15a8*/ 	.short	0x010a
        /*15aa*/ 	.byte	0x3f
	.zero		1


	//----- nvinfo : EIATTR_NUM_MBARRIERS
	.align		4
.L_149:
        /*15ac*/ 	.byte	0x03, 0x38
        /*15ae*/ 	.short	0x0016


	//----- nvinfo : EIATTR_EXIT_INSTR_OFFSETS
	.align		4
        /*15b0*/ 	.byte	0x04, 0x1c
        /*15b2*/ 	.short	(.L_151 - .L_150)


	//   ....[0]....
.L_150:
        /*15b4*/ 	.word	0x0001c030


	//----- nvinfo : EIATTR_MAX_THREADS
	.align		4
.L_151:
        /*15b8*/ 	.byte	0x04, 0x05
        /*15ba*/ 	.short	(.L_153 - .L_152)
.L_152:
        /*15bc*/ 	.word	0x00000200
        /*15c0*/ 	.word	0x00000001
        /*15c4*/ 	.word	0x00000001


	//----- nvinfo : EIATTR_CRS_STACK_SIZE
	.align		4
.L_153:
        /*15c8*/ 	.byte	0x04, 0x1e
        /*15ca*/ 	.short	(.L_155 - .L_154)
.L_154:
        /*15cc*/ 	.word	0x00000000


	//----- nvinfo : EIATTR_CBANK_PARAM_SIZE
	.align		4
.L_155:
        /*15d0*/ 	.byte	0x03, 0x19
        /*15d2*/ 	.short	0x0af0


	//----- nvinfo : EIATTR_PARAM_CBANK
	.align		4
        /*15d4*/ 	.byte	0x04, 0x0a
        /*15d6*/ 	.short	(.L_157 - .L_156)
	.align		4
.L_156:
        /*15d8*/ 	.word	index@(.nv.constant0._ZN7cutlass13device_kernelIN5flash11enable_sm90INS1_16FlashAttnFwdSm90INS1_25CollectiveMainloopFwdSm90ILi2EN4cute5tupleIJNS5_1CILi1EEES8_S8_EEENS6_IJNS7_ILi192EEENS7_ILi128EEENS7_ILi96EEEEEELi96ENS_10bfloat16_tEfNS_4arch4Sm90ELb0ELb0ELb1ELb1ELb1ELb1ELb0ELb0ELb1ELb1ELb1ELb0EEENS1_21CollectiveEpilogueFwdINS6_IJSA_SC_SB_EEES9_SE_SG_Li384ELb1ELb1ELb1ELb0EEENS1_36VarlenDynamicPersistentTileSchedulerILi192ELi128ELi384ELi128ELb1ELb1ELb1ELb0ELb1ELb1EEEEEEEEEvNT_6ParamsE)
        /*15dc*/ 	.short	0x0210
        /*15de*/ 	.short	0x0af0


	//----- nvinfo : EIATTR_SW_WAR
	.align		4
.L_157:
        /*15e0*/ 	.byte	0x04, 0x36
        /*15e2*/ 	.short	(.L_159 - .L_158)
.L_158:
        /*15e4*/ 	.word	0x00000008
.L_159:


//--------------------- .nv.info._ZN7cutlass13device_kernelIN5flash11enable_sm90INS1_16FlashAttnFwdSm90INS1_25CollectiveMainloopFwdSm90ILi2EN4cute5tupleIJNS5_1CILi1EEES8_S8_EEENS6_IJNS7_ILi192EEENS7_ILi128EEENS7_ILi96EEEEEELi96ENS_10bfloat16_tEfNS_4arch4Sm90ELb0ELb1ELb1ELb0ELb1ELb0ELb0ELb0ELb1ELb1ELb1ELb0EEENS1_21CollectiveEpilogueFwdINS6_IJSA_SC_SB_EEES9_SE_SG_Li384ELb0ELb1ELb1ELb0EEENS1_19SingleTileSchedulerILb0ELb1ELb1ELi192EEEEEEEEEvNT_6ParamsE --------------------------
	.section	.nv.info._ZN7cutlass13device_kernelIN5flash11enable_sm90INS1_16FlashAttnFwdSm90INS1_25CollectiveMainloopFwdSm90ILi2EN4cute5tupleIJNS5_1CILi1EEES8_S8_EEENS6_IJNS7_ILi192EEENS7_ILi128EEENS7_ILi96EEEEEELi96ENS_10bfloat16_tEfNS_4arch4Sm90ELb0ELb1ELb1ELb0ELb1ELb0ELb0ELb0ELb1ELb1ELb1ELb0EEENS1_21CollectiveEpilogueFwdINS6_IJSA_SC_SB_EEES9_SE_SG_Li384ELb0ELb1ELb1ELb0EEENS1_19SingleTileSchedulerILb0ELb1ELb1ELi192EEEEEEEEEvNT_6ParamsE,"",@"SHT_CUDA_INFO"
	.sectionflags	@""
	.align	4


	//----- nvinfo : EIATTR_CUDA_API_VERSION
	.align		4
        /*0000*/ 	.byte	0x04, 0x37
        /*0002*/ 	.short	(.L_161 - .L_160)
.L_160:
        /*0004*/ 	.word	0x00000082


	//----- nvinfo : EIATTR_KPARAM_INFO
	.align		4
.L_161:
        /*0008*/ 	.byte	0x04, 0x17
        /*000a*/ 	.short	(.L_163 - .L_162)
.L_162:
        /*000c*/ 	.word	0x00000000
        /*0010*/ 	.short	0x0000
        /*0012*/ 	.short	0x0070
        /*0014*/ 	.byte	0x00, 0xf0, 0x01, 0x28


	//----- nvinfo : EIATTR_SPARSE_MMA_MASK
	.align		4
.L_163:
        /*0018*/ 	.byte	0x03, 0x50
        /*001a*/ 	.short	0x0000


	//----- nvinfo : EIATTR_MAXREG_COUNT
	.align		4
        /*001c*/ 	.byte	0x03, 0x1b
        /*001e*/ 	.short	0x0080


	//----- nvinfo : EIATTR_NUM_BARRIERS
	.align		4
        /*0020*/ 	.byte	0x02, 0x4c
        /*0022*/ 	.byte	0x10
	.zero		1


	//----- nvinfo : EIATTR_EXTERNS
	.align		4
        /*0024*/ 	.byte	0x04, 0x0f
        /*0026*/ 	.short	(.L_165 - .L_164)


	//   ....[0]....
	.align		4
.L_164:
        /*0028*/ 	.word	index@(__assertfail)


	//----- nvinfo : EIATTR_ANNOTATIONS
	.align		4
.L_165:
        /*002c*/ 	.byte	0x04, 0x55
        /*002e*/ 	.short	(.L_167 - .L_166)


	//   ....[0]....
.L_166:
        /*0030*/ 	.word	0x00000001
        /*0034*/ 	.byte	0xb0, 0x08, 0x00, 0x00, 0x01, 0x00, 0x00, 0x00, 0x10, 0x0a, 0x00, 0x00, 0x01, 0x00, 0x00, 0x00
        /*0044*/ 	.byte	0xd0, 0x17, 0x00, 0x00, 0x01, 0x00, 0x00, 0x00, 0x90, 0x04, 0x01, 0x00, 0x01, 0x00, 0x00, 0x00
        /*0054*/ 	.byte	0xa0, 0x17, 0x01, 0x00, 0x01, 0x00, 0x00, 0x00, 0x20, 0x2b, 0x01, 0x00, 0x01, 0x00, 0x00, 0x00
        /*0064*/ 	.byte	0x40, 0x2b, 0x01, 0x00, 0x01, 0x00, 0x00, 0x00, 0xa0, 0x2c, 0x01, 0x00, 0x01, 0x00, 0x00, 0x00
        /*0074*/ 	.byte	0xf0, 0x42, 0x01, 0x00, 0x01, 0x00, 0x00, 0x00, 0x10, 0x43, 0x01, 0x00, 0x01, 0x00, 0x00, 0x00
        /*0084*/ 	.byte	0x30, 0x57, 0x01, 0x00


	//----- nvinfo : EIATTR_MERCURY_ISA_VERSION
	.align		4
.L_167:
        /*0088*/ 	.byte	0x03, 0x5f
        /*008a*/ 	.short	0x0101


	//----- nvinfo : EIATTR_INT_WARP_WIDE_INSTR_OFFSETS
	.align		4
        /*008c*/ 	.byte	0x04, 0x31
        /*008e*/ 	.short	(.L_169 - .L_168)


	//   ....[0]....
.L_168:
        /*0090*/ 	.word	0x000000c0


	//   ....[1]....
        /*0094*/ 	.word	0x000000d0


	//   ....[2]....
        /*0098*/ 	.word	0x00000170


	//----- nvinfo : EIATTR_COOP_GROUP_MASK_REGIDS
	.align		4
.L_169:
        /*009c*/ 	.byte	0x04, 0x29
        /*009e*/ 	.short	(.L_171 - .L_170)


	//   ....[0]....
.L_170:
        /*00a0*/ 	.word	0xffffffff


	//   ....[1]....
        /*00a4*/ 	.word	0xffffffff


	//   ....[2]....
        /*00a8*/ 	.word	0xffffffff


	//   ....[3]....
        /*00ac*/ 	.word	0xffffffff


	//   ....[4]....
        /*00b0*/ 	.word	0xffffffff


	//   ....[5]....
        /*00b4*/ 	.word	0xffffffff


	//   ....[6]....
        /*00b8*/ 	.word	0xffffffff


	//   ....[7]....
        /*00bc*/ 	.word	0xffffffff


	//   ....[8]....
        /*00c0*/ 	.word	0xffffffff


	//   ....[9]....
        /*00c4*/ 	.word	0xffffffff


	//   ....[10]....
        /*00c8*/ 	.word	0xffffffff


	//   ....[11]....
        /*00cc*/ 	.word	0xffffffff


	//   ....[12]....
        /*00d0*/ 	.word	0xffffffff


	//   ....[13]....
        /*00d4*/ 	.word	0xffffffff


	//   ....[14]....
        /*00d8*/ 	.word	0xffffffff


	//   ....[15]....
        /*00dc*/ 	.word	0xffffffff


	//   ....[16]....
        /*00e0*/ 	.word	0xffffffff


	//   ....[17]....
        /*00e4*/ 	.word	0xffffffff


	//   ....[18]....
        /*00e8*/ 	.word	0xffffffff


	//   ....[19]....
        /*00ec*/ 	.word	0xffffffff


	//   ....[20]....
        /*00f0*/ 	.word	0xffffffff


	//   ....[21]....
        /*00f4*/ 	.word	0xffffffff


	//   ....[22]....
        /*00f8*/ 	.word	0xffffffff


	//   ....[23]....
        /*00fc*/ 	.word	0xffffffff


	//   ....[24]....
        /*0100*/ 	.word	0xffffffff


	//   ....[25]....
        /*0104*/ 	.word	0xffffffff


	//   ....[26]....
        /*0108*/ 	.word	0xffffffff


	//   ....[27]....
        /*010c*/ 	.word	0xffffffff


	//   ....[28]....
        /*0110*/ 	.word	0xffffffff


	//   ....[29]....
        /*0114*/ 	.word	0xffffffff


	//   ....[30]....
        /*0118*/ 	.word	0xffffffff


	//   ....[31]....
        /*011c*/ 	.word	0xffffffff


	//   ....[32]....
        /*0120*/ 	.word	0xffffffff


	//   ....[33]....
        /*0124*/ 	.word	0xffffffff


	//   ....[34]....
        /*0128*/ 	.word	0xffffffff


	//   ....[35]....
        /*012c*/ 	.word	0xffffffff


	//   ....[36]....
        /*0130*/ 	.word	0xffffffff


	//   ....[37]....
        /*0134*/ 	.word	0xffffffff


	//   ....[38]....
        /*0138*/ 	.word	0xffffffff


	//   ....[39]....
        /*013c*/ 	.word	0xffffffff


	//   ....[40]....
        /*0140*/ 	.word	0xffffffff


	//   ....[41]....
        /*0144*/ 	.word	0xffffffff


	//   ....[42]....
        /*0148*/ 	.word	0xffffffff


	//   ....[43]....
        /*014c*/ 	.word	0xffffffff


	//   ....[44]....
        /*0150*/ 	.word	0xffffffff


	//   ....[45]....
        /*0154*/ 	.word	0xffffffff


	//   ....[46]....
        /*0158*/ 	.word	0xffffffff


	//   ....[47]....
        /*015c*/ 	.word	0xffffffff


	//   ....[48]....
        /*0160*/ 	.word	0xffffffff


	//   ....[49]....
        /*0164*/ 	.word	0xffffffff


	//   ....[50]....
        /*0168*/ 	.word	0xffffffff


	//   ....[51]....
        /*016c*/ 	.word	0xffffffff


	//   ....[52]....
        /*0170*/ 	.word	0xffffffff


	//   ....[53]....
        /*0174*/ 	.word	0xffffffff


	//   ....[54]....
        /*0178*/ 	.word	0xffffffff


	//   ....[55]....
        /*017c*/ 	.word	0xffffffff


	//   ....[56]....
        /*0180*/ 	.word	0xffffffff


	//   ....[57]....
        /*0184*/ 	.word	0xffffffff


	//   ....[58]....
        /*0188*/ 	.word	0xffffffff


	//   ....[59]....
        /*018c*/ 	.word	0xffffffff


	//   ....[60]....
        /*0190*/ 	.word	0xffffffff


	//   ....[61]....
        /*0194*/ 	.word	0xffffffff


	//   ....[62]....
        /*0198*/ 	.word	0xffffffff


	//   ....[63]....
        /*019c*/ 	.word	0xffffffff


	//   ....[64]....
        /*01a0*/ 	.word	0xffffffff


	//   ....[65]....
        /*01a4*/ 	.word	0xffffffff


	//   ....[66]....
        /*01a8*/ 	.word	0xffffffff


	//   ....[67]....
        /*01ac*/ 	.word	0xffffffff


	//   ....[68]....
        /*01b0*/ 	.word	0xffffffff


	//   ....[69]....
        /*01b4*/ 	.word	0xffffffff


	//   ....[70]....
        /*01b8*/ 	.word	0xffffffff


	//   ....[71]....
        /*01bc*/ 	.word	0xffffffff


	//   ....[72]....
        /*01c0*/ 	.word	0xffffffff


	//   ....[73]....
        /*01c4*/ 	.word	0xffffffff


	//   ....[74]....
        /*01c8*/ 	.word	0xffffffff


	//   ....[75]....
        /*01cc*/ 	.word	0xffffffff


	//   ....[76]....
        /*01d0*/ 	.word	0xffffffff


	//   ....[77]....
        /*01d4*/ 	.word	0xffffffff


	//   ....[78]....
        /*01d8*/ 	.word	0xffffffff


	//   ....[79]....
        /*01dc*/ 	.word	0xffffffff


	//   ....[80]....
        /*01e0*/ 	.word	0xffffffff


	//   ....[81]....
        /*01e4*/ 	.word	0xffffffff


	//   ....[82]....
        /*01e8*/ 	.word	0xffffffff


	//   ....[83]....
        /*01ec*/ 	.word	0xffffffff


	//   ....[84]....
        /*01f0*/ 	.word	0xffffffff


	//   ....[85]....
        /*01f4*/ 	.word	0xffffffff


	//   ....[86]....
        /*01f8*/ 	.word	0xffffffff


	//   ....[87]....
        /*01fc*/ 	.word	0xffffffff


	//   ....[88]....
        /*0200*/ 	.word	0xffffffff


	//   ....[89]....
        /*0204*/ 	.word	0xffffffff


	//   ....[90]....
        /*0208*/ 	.word	0xffffffff


	//   ....[91]....
        /*020c*/ 	.word	0x0500000f


	//   ....[92]....
        /*0210*/ 	.word	0x0500000f


	//   ....[93]....
        /*0214*/ 	.word	0x0500000f


	//   ....[94]....
        /*0218*/ 	.word	0x0500000f


	//   ....[95]....
        /*021c*/ 	.word	0x0500000f


	//   ....[96]....
        /*0220*/ 	.word	0x0500000f


	//   ....[97]....
        /*0224*/ 	.word	0x0500000f


	//   ....[98]....
        /*0228*/ 	.word	0x0500000f


	//   ....[99]....
        /*022c*/ 	.word	0x0500000f


	//   ....[100]....
        /*0230*/ 	.word	0x0500000f


	//   ....[101]....
        /*0234*/ 	.word	0x0500000f


	//   ....[102]....
        /*0238*/ 	.word	0x0500000f


	//   ....[103]....
        /*023c*/ 	.word	0x0500000f


	//   ....[104]....
        /*0240*/ 	.word	0x0500000f


	//   ....[105]....
        /*0244*/ 	.word	0x0500000f


	//   ....[106]....
        /*0248*/ 	.word	0x0500000f


	//   ....[107]....
        /*024c*/ 	.word	0x0500000f


	//   ....[108]....
        /*0250*/ 	.word	0x0500000f


	//   ....[109]....
        /*0254*/ 	.word	0x0500000f


	//   ....[110]....
        /*0258*/ 	.word	0x0500000f


	//   ....[111]....
        /*025c*/ 	.word	0x0500000f


	//   ....[112]....
        /*0260*/ 	.word	0x0500000f


	//   ....[113]....
        /*0264*/ 	.word	0x0500000f


	//   ....[114]....
        /*0268*/ 	.word	0x0500000f


	//   ....[115]....
        /*026c*/ 	.word	0x0500000f


	//   ....[116]....
        /*0270*/ 	.word	0x0500000f


	//   ....[117]....
        /*0274*/ 	.word	0x0500000f


	//   ....[118]....
        /*0278*/ 	.word	0x0500000f


	//   ....[119]....
        /*027c*/ 	.word	0x0500000f


	//   ....[120]....
        /*0280*/ 	.word	0x0500000f


	//   ....[121]....
        /*0284*/ 	.word	0x0500000f


	//   ....[122]....
        /*0288*/ 	.word	0x0500000f


	//   ....[123]....
        /*028c*/ 	.word	0x0500000f


	//   ....[124]....
        /*0290*/ 	.word	0x0500000f


	//   ....[125]....
        /*0294*/ 	.word	0x0500000f


	//   ....[126]....
        /*0298*/ 	.word	0x0500000f


	//   ....[127]....
        /*029c*/ 	.word	0x0500000f


	//   ....[128]....
        /*02a0*/ 	.word	0x0500000f


	//   ....[129]....
        /*02a4*/ 	.word	0x0500000f


	//   ....[130]....
        /*02a8*/ 	.word	0x0500000f


	//   ....[131]....
        /*02ac*/ 	.word	0x0500000f


	//   ....[132]....
        /*02b0*/ 	.word	0x0500000f


	//   ....[133]....
        /*02b4*/ 	.word	0x0500000f


	//   ....[134]....
        /*02b8*/ 	.word	0x0500000f


	//   ....[135]....
        /*02bc*/ 	.word	0x0500000f


	//   ....[136]....
        /*02c0*/ 	.word	0x0500000f


	//----- nvinfo : EIATTR_COOP_GROUP_INSTR_OFFSETS
	.align		4
.L_171:
        /*02c4*/ 	.byte	0x04, 0x28
        /*02c6*/ 	.short	(.L_173 - .L_172)


	//   ....[0]....
.L_172:
        /*02c8*/ 	.word	0x00000080


	//   ....[1]....
        /*02cc*/ 	.word	0x00000090


	//   ....[2]....
        /*02d0*/ 	.word	0x000002d0


	//   ....[3]....
        /*02d4*/ 	.word	0x00000430


	//   ....[4]....
        /*02d8*/ 	.word	0x00000550


	//   ....[5]....
        /*02dc*/ 	.word	0x000006b0


	//   ....[6]....
        /*02e0*/ 	.word	0x00001520


	//   ....[7]....
        /*02e4*/ 	.word	0x000023d0


	//   ....[8]....
        /*02e8*/ 	.word	0x00002b10


	//   ....[9]....
        /*02ec*/ 	.word	0x00003e00


	//   ....[10]....
        /*02f0*/ 	.word	0x00003f10


	//   ....[11]....
        /*02f4*/ 	.word	0x000047d0


	//   ....[12]....
        /*02f8*/ 	.word	0x00004850


	//   ....[13]....
        /*02fc*/ 	.word	0x00005480


	//   ....[14]....
        /*0300*/ 	.word	0x00006410


	//   ....[15]....
        /*0304*/ 	.word	0x00006cc0


	//   ....[16]....
        /*0308*/ 	.word	0x000078b0


	//   ....[17]....
        /*030c*/ 	.word	0x000079b0


	//   ....[18]....
        /*0310*/ 	.word	0x00008170


	//   ....[19]....
        /*0314*/ 	.word	0x00008200


	//   ....[20]....
        /*0318*/ 	.word	0x000092b0


	//   ....[21]....
        /*031c*/ 	.word	0x0000ab60


	//   ....[22]....
        /*0320*/ 	.word	0x0000ab80


	//   ....[23]....
        /*0324*/ 	.word	0x0000abb0


	//   ....[24]....
        /*0328*/ 	.word	0x0000abc0


	//   ....[25]....
        /*032c*/ 	.word	0x0000bf20


	//   ....[26]....
        /*0330*/ 	.word	0x0000cb40


	//   ....[27]....
        /*0334*/ 	.word	0x0000d450


	//   ....[28]....
        /*0338*/ 	.word	0x0000e090


	//   ....[29]....
        /*033c*/ 	.word	0x0000e190


	//   ....[30]....
        /*0340*/ 	.word	0x0000ea00


	//   ....[31]....
        /*0344*/ 	.word	0x0000ea80


	//   ....[32]....
        /*0348*/ 	.word	0x0000faa0


	//   ....[33]....
        /*034c*/ 	.word	0x0000fbd0


	//   ....[34]....
        /*0350*/ 	.word	0x0000fc10


	//   ....[35]....
        /*0354*/ 	.word	0x0000fd00


	//   ....[36]....
        /*0358*/ 	.word	0x0000fd10


	//   ....[37]....
        /*035c*/ 	.word	0x00010c60


	//   ....[38]....
        /*0360*/ 	.word	0x00010ca0


	//   ....[39]....
        /*0364*/ 	.word	0x00010ce0


	//   ....[40]....
        /*0368*/ 	.word	0x00010d20


	//   ....[41]....
        /*036c*/ 	.word	0x00010d40


	//   ....[42]....
        /*0370*/ 	.word	0x00010d70


	//   ....[43]....
        /*0374*/ 	.word	0x00011230


	//   ....[44]....
        /*0378*/ 	.word	0x00011240


	//   ....[45]....
        /*037c*/ 	.word	0x00011b10


	//   ....[46]....
        /*0380*/ 	.word	0x000131d0


	//   ....[47]....
        /*0384*/ 	.word	0x000131e0


	//   ....[48]....
        /*0388*/ 	.word	0x000131f0


	//   ....[49]....
        /*038c*/ 	.word	0x00013200


	//   ....[50]....
        /*0390*/ 	.word	0x00013220


	//   ....[51]....
        /*0394*/ 	.word	0x00013250


	//   ....[52]....
        /*0398*/ 	.word	0x00013280


	//   ....[53]....
        /*039c*/ 	.word	0x000132b0


	//   ....[54]....
        /*03a0*/ 	.word	0x00013bc0


	//   ....[55]....
        /*03a4*/ 	.word	0x00013be0


	//   ....[56]....
        /*03a8*/ 	.word	0x00013bf0


	//   ....[57]....
        /*03ac*/ 	.word	0x00013c70


	//   ....[58]....
        /*03b0*/ 	.word	0x00013d10


	//   ....[59]....
        /*03b4*/ 	.word	0x00013d20


	//   ....[60]....
        /*03b8*/ 	.word	0x00013dc0


	//   ....[61]....
        /*03bc*/ 	.word	0x00013df0


	//   ....[62]....
        /*03c0*/ 	.word	0x00013e50


	//   ....[63]....
        /*03c4*/ 	.word	0x00013e60


	//   ....[64]....
        /*03c8*/ 	.word	0x00013e90


	//   ....[65]....
        /*03cc*/ 	.word	0x00013ee0


	//   ....[66]....
        /*03d0*/ 	.word	0x00014720


	//   ....[67]....
        /*03d4*/ 	.word	0x00014730


	//   ....[68]....
        /*03d8*/ 	.word	0x00014750


	//   ....[69]....
        /*03dc*/ 	.word	0x000147d0


	//   ....[70]....
        /*03e0*/ 	.word	0x000147e0


	//   ....[71]....
        /*03e4*/ 	.word	0x00014840


	//   ....[72]....
        /*03e8*/ 	.word	0x00014870


	//   ....[73]....
        /*03ec*/ 	.word	0x000148b0


	//   ....[74]....
        /*03f0*/ 	.word	0x00014ad0


	//   ....[75]....
        /*03f4*/ 	.word	0x00014af0


	//   ....[76]....
        /*03f8*/ 	.word	0x00014b10


	//   ....[77]....
        /*03fc*/ 	.word	0x00014b90


	//   ....[78]....
        /*0400*/ 	.word	0x00014bb0


	//   ....[79]....
        /*0404*/ 	.word	0x00014c30


	//   ....[80]....
        /*0408*/ 	.word	0x00014c50


	//   ....[81]....
        /*040c*/ 	.word	0x00014c60


	//   ....[82]....
        /*0410*/ 	.word	0x00015190


	//   ....[83]....
        /*0414*/ 	.word	0x000151c0


	//   ....[84]....
        /*0418*/ 	.word	0x000151f0


	//   ....[85]....
        /*041c*/ 	.word	0x00015220


	//   ....[86]....
        /*0420*/ 	.word	0x00015250


	//   ....[87]....
        /*0424*/ 	.word	0x00015280


	//   ....[88]....
        /*0428*/ 	.word	0x000152a0


	//   ....[89]....
        /*042c*/ 	.word	0x00015340


	//   ....[90]....
        /*0430*/ 	.word	0x000156c0


	//   ....[91]....
        /*0434*/ 	.word	0x00015d00


	//   ....[92]....
        /*0438*/ 	.word	0x00015df0


	//   ....[93]....
        /*043c*/ 	.word	0x00015e90


	//   ....[94]....
        /*0440*/ 	.word	0x00015f20


	//   ....[95]....
        /*0444*/ 	.word	0x00016000


	//   ....[96]....
        /*0448*/ 	.word	0x00016070


	//   ....[97]....
        /*044c*/ 	.word	0x00016150


	//   ....[98]....
        /*0450*/ 	.word	0x00016200


	//   ....[99]....
        /*0454*/ 	.word	0x00016300


	//   ....[100]....
        /*0458*/ 	.word	0x000163a0


	//   ....[101]....
        /*045c*/ 	.word	0x00016400


	//   ....[102]....
        /*0460*/ 	.word	0x000164b0


	//   ....[103]....
        /*0464*/ 	.word	0x00016580


	//   ....[104]....
        /*0468*/ 	.word	0x00016610


	//   ....[105]....
        /*046c*/ 	.word	0x000166e0


	//   ....[106]....
        /*0470*/ 	.word	0x00016760


	//   ....[107]....
        /*0474*/ 	.word	0x00016820


	//   ....[108]....
        /*0478*/ 	.word	0x000168c0


	//   ....[109]....
        /*047c*/ 	.word	0x00016990


	//   ....[110]....
        /*0480*/ 	.word	0x00016a00


	//   ....[111]....
        /*0484*/ 	.word	0x00016ac0


	//   ....[112]....
        /*0488*/ 	.word	0x00016c00


	//   ....[113]....
        /*048c*/ 	.word	0x00016ce0


	//   ....[114]....
        /*0490*/ 	.word	0x00016d60


	//   ....[115]....
        /*0494*/ 	.word	0x00016e40


	//   ....[116]....
        /*0498*/ 	.word	0x00016ea0


	//   ....[117]....
        /*049c*/ 	.word	0x00016f70


	//   ....[118]....
        /*04a0*/ 	.word	0x00016fd0


	//   ....[119]....
        /*04a4*/ 	.word	0x000170b0


	//   ....[120]....
        /*04a8*/ 	.word	0x000171a0


	//   ....[121]....
        /*04ac*/ 	.word	0x00017240


	//   ....[122]....
        /*04b0*/ 	.word	0x000172a0


	//   ....[123]....
        /*04b4*/ 	.word	0x00017390


	//   ....[124]....
        /*04b8*/ 	.word	0x000173f0


	//   ....[125]....
        /*04bc*/ 	.word	0x000174e0


	//   ....[126]....
        /*04c0*/ 	.word	0x00017540


	//   ....[127]....
        /*04c4*/ 	.word	0x00017600


	//   ....[128]....
        /*04c8*/ 	.word	0x00017740


	//   ....[129]....
        /*04cc*/ 	.word	0x000177f0


	//   ....[130]....
        /*04d0*/ 	.word	0x000178e0


	//   ....[131]....
        /*04d4*/ 	.word	0x000179f0


	//   ....[132]....
        /*04d8*/ 	.word	0x00017a70


	//   ....[133]....
        /*04dc*/ 	.word	0x00017b60


	//   ....[134]....
        /*04e0*/ 	.word	0x00017bd0


	//   ....[135]....
        /*04e4*/ 	.word	0x00017ca0


	//   ....[136]....
        /*04e8*/ 	.word	0x00017db0


	//----- nvinfo : EIATTR_REG_RECONFIG
	.align		4
.L_173:
        /*04ec*/ 	.byte	0x01, 0x54
	.zero		2


	//----- nvinfo : EIATTR_SYSCALL_OFFSETS
	.align		4
        /*04f0*/ 	.byte	0x04, 0x46
        /*04f2*/ 	.short	(.L_175 - .L_174)


	//   ....[0]....
.L_174:
        /*04f4*/ 	.word	0x00001740


	//   ....[1]....
        /*04f8*/ 	.word	0x000126d0


	//   ....[2]....
        /*04fc*/ 	.word	0x00012810


	//   ....[3]....
        /*0500*/ 	.word	0x00012900


	//   ....[4]....
        /*0504*/ 	.word	0x000136f0


	//----- nvinfo : EIATTR_MBARRIER_INSTR_OFFSETS
	.align		4
.L_175:
        /*0508*/ 	.byte	0x04, 0x39
        /*050a*/ 	.short	(.L_177 - .L_176)


	//   ....[0]....
.L_176:
        /*050c*/ 	.word	0x00000180
        /*0510*/ 	.word	0x000000ff
        /*0514*/ 	.word	0x0002d800
        /*0518*/ 	.short	0x0100
        /*051a*/ 	.byte	0x08
	.zero		1


	//   ....[1]....
        /*051c*/ 	.word	0x00000190
        /*0520*/ 	.word	0x000000ff
        /*0524*/ 	.word	0x0002d820
        /*0528*/ 	.short	0x0100
        /*052a*/ 	.byte	0x08
	.zero		1


	//   ....[2]....
        /*052c*/ 	.word	0x00000280
        /*0530*/ 	.word	0x000000ff
        /*0534*/ 	.word	0x0002d830
        /*0538*/ 	.short	0x0100
        /*053a*/ 	.byte	0x08
	.zero		1


	//   ....[3]....
        /*053c*/ 	.word	0x00000290
        /*0540*/ 	.word	0x000000ff
        /*0544*/ 	.word	0x0002d840
        /*0548*/ 	.short	0x0100
        /*054a*/ 	.byte	0x08
	.zero		1


	//   ....[4]....
        /*054c*/ 	.word	0x000002a0
        /*0550*/ 	.word	0x000000ff
        /*0554*/ 	.word	0x0002d838
        /*0558*/ 	.short	0x0100
        /*055a*/ 	.byte	0x08
	.zero		1


	//   ....[5]....
        /*055c*/ 	.word	0x000002b0
        /*0560*/ 	.word	0x000000ff
        /*0564*/ 	.word	0x0002d848
        /*0568*/ 	.short	0x0100
        /*056a*/ 	.byte	0x08
	.zero		1


	//   ....[6]....
        /*056c*/ 	.word	0x000003e0
        /*0570*/ 	.word	0x000000ff
        /*0574*/ 	.word	0x0002d850
        /*0578*/ 	.short	0x0100
        /*057a*/ 	.byte	0x08
	.zero		1


	//   ....[7]....
        /*057c*/ 	.word	0x000003f0
        /*0580*/ 	.word	0x000000ff
        /*0584*/ 	.word	0x0002d860
        /*0588*/ 	.short	0x0100
        /*058a*/ 	.byte	0x08
	.zero		1


	//   ....[8]....
        /*058c*/ 	.word	0x00000400
        /*0590*/ 	.word	0x000000ff
        /*0594*/ 	.word	0x0002d858
        /*0598*/ 	.short	0x0100
        /*059a*/ 	.byte	0x08
	.zero		1


	//   ....[9]....
        /*059c*/ 	.word	0x00000410
        /*05a0*/ 	.word	0x000000ff
        /*05a4*/ 	.word	0x0002d868
        /*05a8*/ 	.short	0x0100
        /*05aa*/ 	.byte	0x08
	.zero		1


	//   ....[10]....
        /*05ac*/ 	.word	0x00000500
        /*05b0*/ 	.word	0x000000ff
        /*05b4*/ 	.word	0x0002d870
        /*05b8*/ 	.short	0x0100
        /*05ba*/ 	.byte	0x06
	.zero		1


	//   ....[11]....
        /*05bc*/ 	.word	0x00000510
        /*05c0*/ 	.word	0x000000ff
        /*05c4*/ 	.word	0x0002d880
        /*05c8*/ 	.short	0x0100
        /*05ca*/ 	.byte	0x06
	.zero		1


	//   ....[12]....
        /*05cc*/ 	.word	0x00000520
        /*05d0*/ 	.word	0x000000ff
        /*05d4*/ 	.word	0x0002d878
        /*05d8*/ 	.short	0x0100
        /*05da*/ 	.byte	0x06
	.zero		1


	//   ....[13]....
        /*05dc*/ 	.word	0x00000530
        /*05e0*/ 	.word	0x000000ff
        /*05e4*/ 	.word	0x0002d888
        /*05e8*/ 	.short	0x0100
        /*05ea*/ 	.byte	0x06
	.zero		1


	//   ....[14]....
        /*05ec*/ 	.word	0x00000660
        /*05f0*/ 	.word	0x000000ff
        /*05f4*/ 	.word	0x0002d890
        /*05f8*/ 	.short	0x0100
        /*05fa*/ 	.byte	0x08
	.zero		1


	//   ....[15]....
        /*05fc*/ 	.word	0x00000670
        /*0600*/ 	.word	0x000000ff
        /*0604*/ 	.word	0x0002d8a0
        /*0608*/ 	.short	0x0100
        /*060a*/ 	.byte	0x08
	.zero		1


	//   ....[16]....
        /*060c*/ 	.word	0x00000680
        /*0610*/ 	.word	0x000000ff
        /*0614*/ 	.word	0x0002d898
        /*0618*/ 	.short	0x0100
        /*061a*/ 	.byte	0x08
	.zero		1


	//   ....[17]....
        /*061c*/ 	.word	0x00000690
        /*0620*/ 	.word	0x000000ff
        /*0624*/ 	.word	0x0002d8a8
        /*0628*/ 	.short	0x0100
        /*062a*/ 	.byte	0x08
	.zero		1


	//   ....[18]....
        /*062c*/ 	.word	0x000007d0
        /*0630*/ 	.word	0x000000ff
        /*0634*/ 	.word	0x0002d8b0
        /*0638*/ 	.short	0x0100
        /*063a*/ 	.byte	0x08
	.zero		1


	//   ....[19]....
        /*063c*/ 	.word	0x000007e0
        /*0640*/ 	.word	0x000000ff
        /*0644*/ 	.word	0x0002d8c0
        /*0648*/ 	.short	0x0100
        /*064a*/ 	.byte	0x08
	.zero		1


	//   ....[20]....
        /*064c*/ 	.word	0x000007f0
        /*0650*/ 	.word	0x000000ff
        /*0654*/ 	.word	0x0002d8b8
        /*0658*/ 	.short	0x0100
        /*065a*/ 	.byte	0x08
	.zero		1


	//   ....[21]....
        /*065c*/ 	.word	0x00000800
        /*0660*/ 	.word	0x000000ff
        /*0664*/ 	.word	0x0002d8c8
        /*0668*/ 	.short	0x0100
        /*066a*/ 	.byte	0x08
	.zero		1


	//   ....[22]....
        /*066c*/ 	.word	0x00001770
        /*0670*/ 	.word	0x000000ff
        /*0674*/ 	.word	0x0002d800
        /*0678*/ 	.short	0x010a
        /*067a*/ 	.byte	0x26
	.zero		1


	//   ....[23]....
        /*067c*/ 	.word	0x00001890
        /*0680*/ 	.word	0x000000ff
        /*0684*/ 	.word	0x0002d830
        /*0688*/ 	.short	0x010a
        /*068a*/ 	.byte	0x26
	.zero		1


	//   ....[24]....
        /*068c*/ 	.word	0x000018f0
        /*0690*/ 	.word	0x000000ff
        /*0694*/ 	.word	0x0002d830
        /*0698*/ 	.short	0x010a
        /*069a*/ 	.byte	0x26
	.zero		1


	//   ....[25]....
        /*069c*/ 	.word	0x00002460
        /*06a0*/ 	.word	0x000000ff
        /*06a4*/ 	.word	0x00000000
        /*06a8*/ 	.short	0x0101
        /*06aa*/ 	.byte	0x04
	.zero		1


	//   ....[26]....
        /*06ac*/ 	.word	0x00005970
        /*06b0*/ 	.word	0x000000ff
        /*06b4*/ 	.word	0x0002d830
        /*06b8*/ 	.short	0x010a
        /*06ba*/ 	.byte	0x04
	.zero		1


	//   ....[27]....
        /*06bc*/ 	.word	0x000059b0
        /*06c0*/ 	.word	0x000000ff
        /*06c4*/ 	.word	0x0002d830
        /*06c8*/ 	.short	0x010a
        /*06ca*/ 	.byte	0x04
	.zero		1


	//   ....[28]....
        /*06cc*/ 	.word	0x00005ca0
        /*06d0*/ 	.word	0x000000ff
        /*06d4*/ 	.word	0x0002d850
        /*06d8*/ 	.short	0x010a
        /*06da*/ 	.byte	0x0a
	.zero		1


	//   ....[29]....
        /*06dc*/ 	.word	0x00005ce0
        /*06e0*/ 	.word	0x000000ff
        /*06e4*/ 	.word	0x0002d850
        /*06e8*/ 	.short	0x010a
        /*06ea*/ 	.byte	0x0a
	.zero		1


	//   ....[30]....
        /*06ec*/ 	.word	0x00006710
        /*06f0*/ 	.word	0x000000ff
        /*06f4*/ 	.word	0x00000000
        /*06f8*/ 	.short	0x0101
        /*06fa*/ 	.byte	0x0a
	.zero		1


	//   ....[31]....
        /*06fc*/ 	.word	0x00008e30
        /*0700*/ 	.word	0x000000ff
        /*0704*/ 	.word	0x00000000
        /*0708*/ 	.short	0x0101
        /*070a*/ 	.byte	0x06
	.zero		1


	//   ....[32]....
        /*070c*/ 	.word	0x000096f0
        /*0710*/ 	.word	0x000000ff
        /*0714*/ 	.word	0x0002d830
        /*0718*/ 	.short	0x010a
        /*071a*/ 	.byte	0x04
	.zero		1


	//   ....[33]....
        /*071c*/ 	.word	0x00009730
        /*0720*/ 	.word	0x000000ff
        /*0724*/ 	.word	0x0002d830
        /*0728*/ 	.short	0x010a
        /*072a*/ 	.byte	0x04
	.zero		1


	//   ....[34]....
        /*072c*/ 	.word	0x00009a50
        /*0730*/ 	.word	0x000000ff
        /*0734*/ 	.word	0x0002d850
        /*0738*/ 	.short	0x010a
        /*073a*/ 	.byte	0x0e
	.zero		1


	//   ....[35]....
        /*073c*/ 	.word	0x00009a90
        /*0740*/ 	.word	0x000000ff
        /*0744*/ 	.word	0x0002d850
        /*0748*/ 	.short	0x010a
        /*074a*/ 	.byte	0x0e
	.zero		1


	//   ....[36]....
        /*074c*/ 	.word	0x0000a420
        /*0750*/ 	.word	0x000000ff
        /*0754*/ 	.word	0x00000000
        /*0758*/ 	.short	0x0101
        /*075a*/ 	.byte	0x0e
	.zero		1


	//   ....[37]....
        /*075c*/ 	.word	0x0000bab0
        /*0760*/ 	.word	0x000000ff
        /*0764*/ 	.word	0x00000000
        /*0768*/ 	.short	0x0101
        /*076a*/ 	.byte	0x07
	.zero		1


	//   ....[38]....
        /*076c*/ 	.word	0x0000c210
        /*0770*/ 	.word	0x000000ff
        /*0774*/ 	.word	0x0002d830
        /*0778*/ 	.short	0x010a
        /*077a*/ 	.byte	0x0a
	.zero		1


	//   ....[39]....
        /*077c*/ 	.word	0x0000c250
        /*0780*/ 	.word	0x000000ff
        /*0784*/ 	.word	0x0002d830
        /*0788*/ 	.short	0x010a
        /*078a*/ 	.byte	0x0a
	.zero		1


	//   ....[40]....
        /*078c*/ 	.word	0x0000c4f0
        /*0790*/ 	.word	0x000000ff
        /*0794*/ 	.word	0x0002d850
        /*0798*/ 	.short	0x010a
        /*079a*/ 	.byte	0x0a
	.zero		1


	//   ....[41]....
        /*079c*/ 	.word	0x0000c530
        /*07a0*/ 	.word	0x000000ff
        /*07a4*/ 	.word	0x0002d850
        /*07a8*/ 	.short	0x010a
        /*07aa*/ 	.byte	0x0a
	.zero		1


	//   ....[42]....
        /*07ac*/ 	.word	0x0000ce50
        /*07b0*/ 	.word	0x000000ff
        /*07b4*/ 	.word	0x00000000
        /*07b8*/ 	.short	0x0101
        /*07ba*/ 	.byte	0x0a
	.zero		1


	//   ....[43]....
        /*07bc*/ 	.word	0x0000f620
        /*07c0*/ 	.word	0x000000ff
        /*07c4*/ 	.word	0x00000000
        /*07c8*/ 	.short	0x0101
        /*07ca*/ 	.byte	0x07
	.zero		1


	//   ....[44]....
        /*07cc*/ 	.word	0x0000fb20
        /*07d0*/ 	.word	0x000000ff
        /*07d4*/ 	.word	0x0002d850
        /*07d8*/ 	.short	0x010a
        /*07da*/ 	.byte	0x06
	.zero		1


	//   ....[45]....
        /*07dc*/ 	.word	0x0000fb60
        /*07e0*/ 	.word	0x000000ff
        /*07e4*/ 	.word	0x0002d850
        /*07e8*/ 	.short	0x010a
        /*07ea*/ 	.byte	0x06
	.zero		1


	//   ....[46]....
        /*07ec*/ 	.word	0x00010340
        /*07f0*/ 	.word	0x000000ff
        /*07f4*/ 	.word	0x00000000
        /*07f8*/ 	.short	0x0101
        /*07fa*/ 	.byte	0x06
	.zero		1


	//   ....[47]....
        /*07fc*/ 	.word	0x00010d60
        /*0800*/ 	.word	0x000000ff
        /*0804*/ 	.word	0x00000000
        /*0808*/ 	.short	0x0101
        /*080a*/ 	.byte	0x04
	.zero		1


	//   ....[48]....
        /*080c*/ 	.word	0x00012df0
        /*0810*/ 	.word	0x000000ff
        /*0814*/ 	.word	0x0002d840
        /*0818*/ 	.short	0x010a
        /*081a*/ 	.byte	0x2f
	.zero		1


	//   ....[49]....
        /*081c*/ 	.word	0x000134b0
        /*0820*/ 	.word	0x000000ff
        /*0824*/ 	.word	0x0002d830
        /*0828*/ 	.short	0x0107
        /*082a*/ 	.byte	0x2f
	.zero		1


	//   ....[50]....
        /*082c*/ 	.word	0x00013520
        /*0830*/ 	.word	0x000000ff
        /*0834*/ 	.word	0x0002d830
        /*0838*/ 	.short	0x0101
        /*083a*/ 	.byte	0x2f
	.zero		1


	//   ....[51]....
        /*083c*/ 	.word	0x00014030
        /*0840*/ 	.word	0x000000ff
        /*0844*/ 	.word	0x0002d800
        /*0848*/ 	.short	0x0107
        /*084a*/ 	.byte	0x2f
	.zero		1


	//   ....[52]....
        /*084c*/ 	.word	0x00014090
        /*0850*/ 	.word	0x000000ff
        /*0854*/ 	.word	0x0002d800
        /*0858*/ 	.short	0x0101
        /*085a*/ 	.byte	0x2f
	.zero		1


	//   ....[53]....
        /*085c*/ 	.word	0x000140c0
        /*0860*/ 	.word	0x000000ff
        /*0864*/ 	.word	0x0002d820
        /*0868*/ 	.short	0x010a
        /*086a*/ 	.byte	0x2f
	.zero		1


	//   ....[54]....
        /*086c*/ 	.word	0x000144f0
        /*0870*/ 	.word	0x00000007
        /*0874*/ 	.word	0x0002d840
        /*0878*/ 	.short	0x010a
        /*087a*/ 	.byte	0x3f
	.zero		1


	//   ....[55]....
        /*087c*/ 	.word	0x00014960
        /*0880*/ 	.word	0x00000007
        /*0884*/ 	.word	0x0002d830
        /*0888*/ 	.short	0x0107
        /*088a*/ 	.byte	0x3f
	.zero		1


	//   ....[56]....
        /*088c*/ 	.word	0x00014a10
        /*0890*/ 	.word	0x00000007
        /*0894*/ 	.word	0x0002d830
        /*0898*/ 	.short	0x0101
        /*089a*/ 	.byte	0x3f
	.zero		1


	//   ....[57]....
        /*089c*/ 	.word	0x00014a70
        /*08a0*/ 	.word	0x00000007
        /*08a4*/ 	.word	0x0002d860
        /*08a8*/ 	.short	0x010a
        /*08aa*/ 	.byte	0x3f
	.zero		1


	//   ....[58]....
        /*08ac*/ 	.word	0x00014dd0
        /*08b0*/ 	.word	0x00000007
        /*08b4*/ 	.word	0x0002d850
        /*08b8*/ 	.short	0x0107
        /*08ba*/ 	.byte	0x3f
	.zero		1


	//   ....[59]....
        /*08bc*/ 	.word	0x00014f20
        /*08c0*/ 	.word	0x00000007
        /*08c4*/ 	.word	0x0002d850
        /*08c8*/ 	.short	0x0101
        /*08ca*/ 	.byte	0x3f
	.zero		1


	//   ....[60]....
        /*08cc*/ 	.word	0x000150c0
        /*08d0*/ 	.word	0x00000000
        /*08d4*/ 	.word	0x0002d860
        /*08d8*/ 	.short	0x010a
        /*08da*/ 	.byte	0x3f
	.zero		1


	//   ....[61]....
        /*08dc*/ 	.word	0x00015500
        /*08e0*/ 	.word	0x00000000
        /*08e4*/ 	.word	0x0002d850
        /*08e8*/ 	.short	0x0107
        /*08ea*/ 	.byte	0x3f
	.zero		1


	//   ....[62]....
        /*08ec*/ 	.word	0x000155c0
        /*08f0*/ 	.word	0x00000000
        /*08f4*/ 	.word	0x0002d850
        /*08f8*/ 	.short	0x0101
        /*08fa*/ 	.byte	0x3f
	.zero		1


	//   ....[63]....
        /*08fc*/ 	.word	0x00015650
        /*0900*/ 	.word	0x00000007
        /*0904*/ 	.word	0x0002d820
        /*0908*/ 	.short	0x010a
        /*090a*/ 	.byte	0x3f
	.zero		1


	//   ....[64]....
        /*090c*/ 	.word	0x000157d0
        /*0910*/ 	.word	0x00000005
        /*0914*/ 	.word	0x0002d840
        /*0918*/ 	.short	0x010a
        /*091a*/ 	.byte	0x3f
	.zero		1


	//   ....[65]....
        /*091c*/ 	.word	0x00015870
        /*0920*/ 	.word	0x00000003
        /*0924*/ 	.word	0x0002d840
        /*0928*/ 	.short	0x010a
        /*092a*/ 	.byte	0x3f
	.zero		1


	//   ....[66]....
        /*092c*/ 	.word	0x000158b0
        /*0930*/ 	.word	0x00000005
        /*0934*/ 	.word	0x0002d860
        /*0938*/ 	.short	0x010a
        /*093a*/ 	.byte	0x3f
	.zero		1


	//   ....[67]....
        /*093c*/ 	.word	0x000158f0
        /*0940*/ 	.word	0x00000003
        /*0944*/ 	.word	0x0002d860
        /*0948*/ 	.short	0x010a
        /*094a*/ 	.byte	0x3f
	.zero		1


	//   ....[68]....
        /*094c*/ 	.word	0x00015960
        /*0950*/ 	.word	0x00000005
        /*0954*/ 	.word	0x0002d800
        /*0958*/ 	.short	0x010a
        /*095a*/ 	.byte	0x3f
	.zero		1


	//   ....[69]....
        /*095c*/ 	.word	0x000159c0
        /*0960*/ 	.word	0x00000003
        /*0964*/ 	.word	0x0002d830
        /*0968*/ 	.short	0x010a
        /*096a*/ 	.byte	0x3f
	.zero		1


	//   ....[70]....
        /*096c*/ 	.word	0x00015a20
        /*0970*/ 	.word	0x0000000e
        /*0974*/ 	.word	0x0002d830
        /*0978*/ 	.short	0x010a
        /*097a*/ 	.byte	0x3f
	.zero		1


	//   ....[71]....
        /*097c*/ 	.word	0x00015a80
        /*0980*/ 	.word	0x0000000e
        /*0984*/ 	.word	0x0002d850
        /*0988*/ 	.short	0x010a
        /*098a*/ 	.byte	0x3f
	.zero		1


	//   ....[72]....
        /*098c*/ 	.word	0x00015ae0
        /*0990*/ 	.word	0x0000000e
        /*0994*/ 	.word	0x0002d830
        /*0998*/ 	.short	0x010a
        /*099a*/ 	.byte	0x3f
	.zero		1


	//   ....[73]....
        /*099c*/ 	.word	0x00015b40
        /*09a0*/ 	.word	0x0000000e
        /*09a4*/ 	.word	0x0002d850
        /*09a8*/ 	.short	0x010a
        /*09aa*/ 	.byte	0x3f
	.zero		1


	//   ....[74]....
        /*09ac*/ 	.word	0x00015ba0
        /*09b0*/ 	.word	0x0000000e
        /*09b4*/ 	.word	0x0002d830
        /*09b8*/ 	.short	0x010a
        /*09ba*/ 	.byte	0x3f
	.zero		1


	//   ....[75]....
        /*09bc*/ 	.word	0x00015c00
        /*09c0*/ 	.word	0x0000000e
        /*09c4*/ 	.word	0x0002d850
        /*09c8*/ 	.short	0x010a
        /*09ca*/ 	.byte	0x3f
	.zero		1


	//   ....[76]....
        /*09cc*/ 	.word	0x00015c60
        /*09d0*/ 	.word	0x00000005
        /*09d4*/ 	.word	0x0002d850
        /*09d8*/ 	.short	0x010a
        /*09da*/ 	.byte	0x3f
	.zero		1


	//   ....[77]....
        /*09dc*/ 	.word	0x00015d40
        /*09e0*/ 	.word	0x00000003
        /*09e4*/ 	.word	0x0002d840
        /*09e8*/ 	.short	0x010a
        /*09ea*/ 	.byte	0x3f
	.zero		1


	//   ....[78]....
        /*09ec*/ 	.word	0x00016b00
        /*09f0*/ 	.word	0x00000003
        /*09f4*/ 	.word	0x0002d820
        /*09f8*/ 	.short	0x010a
        /*09fa*/ 	.byte	0x3f
	.zero		1


	//   ....[79]....
        /*09fc*/ 	.word	0x00016b50
        /*0a00*/ 	.word	0x00000007
        /*0a04*/ 	.word	0x0002d840
        /*0a08*/ 	.short	0x010a
        /*0a0a*/ 	.byte	0x3f
	.zero		1


	//   ....[80]....
        /*0a0c*/ 	.word	0x000170f0
        /*0a10*/ 	.word	0x00000007
        /*0a14*/ 	.word	0x0002d860
        /*0a18*/ 	.short	0x010a
        /*0a1a*/ 	.byte	0x3f
	.zero		1


	//   ....[81]....
        /*0a1c*/ 	.word	0x00017690
        /*0a20*/ 	.word	0x00000000
        /*0a24*/ 	.word	0x0002d860
        /*0a28*/ 	.short	0x010a
        /*0a2a*/ 	.byte	0x3f
	.zero		1


	//   ....[82]....
        /*0a2c*/ 	.word	0x00017cd0
        /*0a30*/ 	.word	0x00000007
        /*0a34*/ 	.word	0x0002d820
        /*0a38*/ 	.short	0x010a
        /*0a3a*/ 	.byte	0x3f
	.zero		1


	//   ....[83]....
        /*0a3c*/ 	.word	0x00017e70
        /*0a40*/ 	.word	0x00000005
        /*0a44*/ 	.word	0x0002d840
        /*0a48*/ 	.short	0x010a
        /*0a4a*/ 	.byte	0x3f
	.zero		1


	//   ....[84]....
        /*0a4c*/ 	.word	0x00017ec0
        /*0a50*/ 	.word	0x00000003
        /*0a54*/ 	.word	0x0002d840
        /*0a58*/ 	.short	0x010a
        /*0a5a*/ 	.byte	0x3f
	.zero		1


	//   ....[85]....
        /*0a5c*/ 	.word	0x00017f10
        /*0a60*/ 	.word	0x00000005
        /*0a64*/ 	.word	0x0002d860
        /*0a68*/ 	.short	0x010a
        /*0a6a*/ 	.byte	0x3f
	.zero		1


	//----- nvinfo : EIATTR_NUM_MBARRIERS
	.align		4
.L_177:
        /*0a6c*/ 	.byte	0x03, 0x38
        /*0a6e*/ 	.short	0x0016


	//----- nvinfo : EIATTR_EXIT_INSTR_OFFSETS
	.align		4
        /*0a70*/ 	.byte	0x04, 0x1c
        /*0a72*/ 	.short	(.L_179 - .L_178)


	//   ....[0]....
.L_178:
        /*0a74*/ 	.word	0x00015940


	//----- nvinfo : EIATTR_MAX_THREADS
	.align		4
.L_179:
        /*0a78*/ 	.byte	0x04, 0x05
        /*0a7a*/ 	.short	(.L_181 - .L_180)
.L_180:
        /*0a7c*/ 	.word	0x00000200
        /*0a80*/ 	.word	0x00000001
        /*0a84*/ 	.word	0x00000001


	//----- nvinfo : EIATTR_CRS_STACK_SIZE
	.align		4
.L_181:
        /*0a88*/ 	.byte	0x04, 0x1e
        /*0a8a*/ 	.short	(.L_183 - .L_182)
.L_182:
        /*0a8c*/ 	.word	0x00000000


	//----- nvinfo : EIATTR_CBANK_PARAM_SIZE
	.align		4
.L_183:
        /*0a90*/ 	.byte	0x03, 0x19
        /*0a92*/ 	.short	0x0a70


	//----- nvinfo : EIATTR_PARAM_CBANK
	.align		4
        /*0a94*/ 	.byte	0x04, 0x0a
        /*0a96*/ 	.short	(.L_185 - .L_184)
	.align		4
.L_184:
        /*0a98*/ 	.word	index@(.nv.constant0._ZN7cutlass13device_kernelIN5flash11enable_sm90INS1_16FlashAttnFwdSm90INS1_25CollectiveMainloopFwdSm90ILi2EN4cute5tupleIJNS5_1CILi1EEES8_S8_EEENS6_IJNS7_ILi192EEENS7_ILi128EEENS7_ILi96EEEEEELi96ENS_10bfloat16_tEfNS_4arch4Sm90ELb0ELb1ELb1ELb0ELb1ELb0ELb0ELb0ELb1ELb1ELb1ELb0EEENS1_21CollectiveEpilogueFwdINS6_IJSA_SC_SB_EEES9_SE_SG_Li384ELb0ELb1ELb1ELb0EEENS1_19SingleTileSchedulerILb0ELb1ELb1ELi192EEEEEEEEEvNT_6ParamsE)
        /*0a9c*/ 	.short	0x0210
        /*0a9e*/ 	.short	0x0a70


	//----- nvinfo : EIATTR_SW_WAR
	.align		4
.L_185:
        /*0aa0*/ 	.byte	0x04, 0x36
        /*0aa2*/ 	.short	(.L_187 - .L_186)
.L_186:
        /*0aa4*/ 	.word	0x00000008
.L_187:


//--------------------- .nv.info._ZN7cutlass13device_kernelIN5flash11enable_sm90INS1_16FlashAttnFwdSm90INS1_25CollectiveMainloopFwdSm90ILi2EN4cute5tupleIJNS5_1CILi1EEES8_S8_EEENS6_IJNS7_ILi192EEENS7_ILi128EEENS7_ILi96EEEEEELi96ENS_10bfloat16_tEfNS_4arch4Sm90ELb0ELb1ELb1ELb1ELb1ELb0ELb0ELb0ELb1ELb1ELb1ELb0EEENS1_21CollectiveEpilogueFwdINS6_IJSA_SC_SB_EEES9_SE_SG_Li384ELb1ELb1ELb1ELb0EEENS1_36VarlenDynamicPersistentTileSchedulerILi192ELi128ELi384ELi128ELb1ELb1ELb1ELb1ELb0ELb1EEEEEEEEEvNT_6ParamsE --------------------------
	.section	.nv.info._ZN7cutlass13device_kernelIN5flash11enable_sm90INS1_16FlashAttnFwdSm90INS1_25CollectiveMainloopFwdSm90ILi2EN4cute5tupleIJNS5_1CILi1EEES8_S8_EEENS6_IJNS7_ILi192EEENS7_ILi128EEENS7_ILi96EEEEEELi96ENS_10bfloat16_tEfNS_4arch4Sm90ELb0ELb1ELb1ELb1ELb1ELb0ELb0ELb0ELb1ELb1ELb1ELb0EEENS1_21CollectiveEpilogueFwdINS6_IJSA_SC_SB_EEES9_SE_SG_Li384ELb1ELb1ELb1ELb0EEENS1_36VarlenDynamicPersistentTileSchedulerILi192ELi128ELi384ELi128ELb1ELb1ELb1ELb1ELb0ELb1EEEEEEEEEvNT_6ParamsE,"",@"SHT_CUDA_INFO"
	.sectionflags	@""
	.align	4


	//----- nvinfo : EIATTR_CUDA_API_VERSION
	.align		4
        /*0000*/ 	.byte	0x04, 0x37
        /*0002*/ 	.short	(.L_189 - .L_188)
.L_188:
        /*0004*/ 	.word	0x00000082


	//----- nvinfo : EIATTR_KPARAM_INFO
	.align		4
.L_189:
        /*0008*/ 	.byte	0x04, 0x17
        /*000a*/ 	.short	(.L_191 - .L_190)
.L_190:
        /*000c*/ 	.word	0x00000000
        /*0010*/ 	.short	0x0000
        /*0012*/ 	.short	0x0070
        /*0014*/ 	.byte	0x00, 0xf0, 0x01, 0x2a


	//----- nvinfo : EIATTR_SPARSE_MMA_MASK
	.align		4
.L_191:
        /*0018*/ 	.byte	0x03, 0x50
        /*001a*/ 	.short	0x0000


	//----- nvinfo : EIATTR_MAXREG_COUNT
	.align		4
        /*001c*/ 	.byte	0x03, 0x1b
        /*001e*/ 	.short	0x0080


	//----- nvinfo : EIATTR_NUM_BARRIERS
	.align		4
        /*0020*/ 	.byte	0x02, 0x4c
        /*0022*/ 	.byte	0x10
	.zero		1


	//----- nvinfo : EIATTR_EXTERNS
	.align		4
        /*0024*/ 	.byte	0x04, 0x0f
        /*0026*/ 	.short	(.L_193 - .L_192)


	//   ....[0]....
	.align		4
.L_192:
        /*0028*/ 	.word	index@(__assertfail)


	//----- nvinfo : EIATTR_ANNOTATIONS
	.align		4
.L_193:
        /*002c*/ 	.byte	0x04, 0x55
        /*002e*/ 	.short	(.L_195 - .L_194)


	//   ....[0]....
.L_194:
        /* <DEDUP_REMOVED lines=19> */
        /*0154*/ 	.byte	0xd0, 0x95, 0x01, 0x00, 0x01, 0x00, 0x00, 0x00, 0x80, 0xa3, 0x01, 0x00


	//----- nvinfo : EIATTR_MERCURY_ISA_VERSION
	.align		4
.L_195:
        /*0160*/ 	.byte	0x03, 0x5f
        /*0162*/ 	.short	0x0101


	//----- nvinfo : EIATTR_UNUSED_LOAD_BYTE_OFFSET
	.align		4
        /*0164*/ 	.byte	0x04, 0x44
        /*0166*/ 	.short	(.L_197 - .L_196)


	//   ....[0]....
.L_196:
        /*0168*/ 	.word	0x00000980
        /*016c*/ 	.word	0x0000fff0


	//   ....[1]....
        /*0170*/ 	.word	0x00010c30
        /*0174*/ 	.word	0x0000fff0


	//----- nvinfo : EIATTR_INT_WARP_WIDE_INSTR_OFFSETS
	.align		4
.L_197:
        /*0178*/ 	.byte	0x04, 0x31
        /*017a*/ 	.short	(.L_199 - .L_198)


	//   ....[0]....
.L_198:
        /*017c*/ 	.word	0x000000c0


	//   ....[1]....
        /*0180*/ 	.word	0x000000d0


	//   ....[2]....
        /*0184*/ 	.word	0x00000170


	//   ....[3]....
        /*0188*/ 	.word	0x00015160


	//   ....[4]....
        /*018c*/ 	.word	0x000151f0


	//   ....[5]....
        /*0190*/ 	.word	0x00017e90


	//   ....[6]....
        /*0194*/ 	.word	0x00017f20


	//----- nvinfo : EIATTR_COOP_GROUP_MASK_REGIDS
	.align		4
.L_199:
        /*0198*/ 	.byte	0x04, 0x29
        /*019a*/ 	.short	(.L_201 - .L_200)


	//   ....[0]....
.L_200:
        /*019c*/ 	.word	0xffffffff


	//   ....[1]....
        /*01a0*/ 	.word	0xffffffff


	//   ....[2]....
        /*01a4*/ 	.word	0xffffffff


	//   ....[3]....
        /*01a8*/ 	.word	0xffffffff


	//   ....[4]....
        /*01ac*/ 	.word	0xffffffff


	//   ....[5]....
        /*01b0*/ 	.word	0xffffffff


	//   ....[6]....
        /*01b4*/ 	.word	0xffffffff


	//   ....[7]....
        /*01b8*/ 	.word	0xffffffff


	//   ....[8]....
        /*01bc*/ 	.word	0xffffffff


	//   ....[9]....
        /*01c0*/ 	.word	0xffffffff


	//   ....[10]....
        /*01c4*/ 	.word	0xffffffff


	//   ....[11]....
        /*01c8*/ 	.word	0xffffffff


	//   ....[12]....
        /*01cc*/ 	.word	0xffffffff


	//   ....[13]....
        /*01d0*/ 	.word	0xffffffff


	//   ....[14]....
        /*01d4*/ 	.word	0xffffffff


	//   ....[15]....
        /*01d8*/ 	.word	0xffffffff


	//   ....[16]....
        /*01dc*/ 	.word	0xffffffff


	//   ....[17]....
        /*01e0*/ 	.word	0xffffffff


	//   ....[18]....
        /*01e4*/ 	.word	0xffffffff


	//   ....[19]....
        /*01e8*/ 	.word	0xffffffff


	//   ....[20]....
        /*01ec*/ 	.word	0xffffffff


	//   ....[21]....
        /*01f0*/ 	.word	0xffffffff


	//   ....[22]....
        /*01f4*/ 	.word	0xffffffff


	//   ....[23]....
        /*01f8*/ 	.word	0xffffffff


	//   ....[24]....
        /*01fc*/ 	.word	0xffffffff


	//   ....[25]....
        /*0200*/ 	.word	0xffffffff


	//   ....[26]....
        /*0204*/ 	.word	0xffffffff


	//   ....[27]....
        /*0208*/ 	.word	0xffffffff


	//   ....[28]....
        /*020c*/ 	.word	0xffffffff


	//   ....[29]....
        /*0210*/ 	.word	0xffffffff


	//   ....[30]....
        /*0214*/ 	.word	0xffffffff


	//   ....[31]....
        /*0218*/ 	.word	0xffffffff


	//   ....[32]....
        /*021c*/ 	.word	0xffffffff


	//   ....[33]....
        /*0220*/ 	.word	0xffffffff


	//   ....[34]....
        /*0224*/ 	.word	0xffffffff


	//   ....[35]....
        /*0228*/ 	.word	0xffffffff


	//   ....[36]....
        /*022c*/ 	.word	0xffffffff


	//   ....[37]....
        /*0230*/ 	.word	0xffffffff


	//   ....[38]....
        /*0234*/ 	.word	0xffffffff


	//   ....[39]....
        /*0238*/ 	.word	0xffffffff


	//   ....[40]....
        /*023c*/ 	.word	0xffffffff


	//   ....[41]....
        /*0240*/ 	.word	0xffffffff


	//   ....[42]....
        /*0244*/ 	.word	0xffffffff


	//   ....[43]....
        /*0248*/ 	.word	0xffffffff


	//   ....[44]....
        /*024c*/ 	.word	0xffffffff


	//   ....[45]....
        /*0250*/ 	.word	0xffffffff


	//   ....[46]....
        /*0254*/ 	.word	0xffffffff


	//   ....[47]....
        /*0258*/ 	.word	0xffffffff


	//   ....[48]....
        /*025c*/ 	.word	0xffffffff


	//   ....[49]....
        /*0260*/ 	.word	0xffffffff


	//   ....[50]....
        /*0264*/ 	.word	0xffffffff


	//   ....[51]....
        /*0268*/ 	.word	0xffffffff


	//   ....[52]....
        /*026c*/ 	.word	0xffffffff


	//   ....[53]....
        /*0270*/ 	.word	0xffffffff


	//   ....[54]....
        /*0274*/ 	.word	0xffffffff


	//   ....[55]....
        /*0278*/ 	.word	0xffffffff


	//   ....[56]....
        /*027c*/ 	.word	0xffffffff


	//   ....[57]....
        /*0280*/ 	.word	0xffffffff


	//   ....[58]....
        /*0284*/ 	.word	0xffffffff


	//   ....[59]....
        /*0288*/ 	.word	0xffffffff


	//   ....[60]....
        /*028c*/ 	.word	0xffffffff


	//   ....[61]....
        /*0290*/ 	.word	0xffffffff


	//   ....[62]....
        /*0294*/ 	.word	0xffffffff


	//   ....[63]....
        /*0298*/ 	.word	0xffffffff


	//   ....[64]....
        /*029c*/ 	.word	0xffffffff


	//   ....[65]....
        /*02a0*/ 	.word	0xffffffff


	//   ....[66]....
        /*02a4*/ 	.word	0xffffffff


	//   ....[67]....
        /*02a8*/ 	.word	0xffffffff


	//   ....[68]....
        /*02ac*/ 	.word	0xffffffff


	//   ....[69]....
        /*02b0*/ 	.word	0xffffffff


	//   ....[70]....
        /*02b4*/ 	.word	0xffffffff


	//   ....[71]....
        /*02b8*/ 	.word	0xffffffff


	//   ....[72]....
        /*02bc*/ 	.word	0xffffffff


	//   ....[73]....
        /*02c0*/ 	.word	0xffffffff


	//   ....[74]....
        /*02c4*/ 	.word	0xffffffff


	//   ....[75]....
        /*02c8*/ 	.word	0xffffffff


	//   ....[76]....
        /*02cc*/ 	.word	0xffffffff


	//   ....[77]....
        /*02d0*/ 	.word	0xffffffff


	//   ....[78]....
        /*02d4*/ 	.word	0xffffffff


	//   ....[79]....
        /*02d8*/ 	.word	0xffffffff


	//   ....[80]....
        /*02dc*/ 	.word	0xffffffff


	//   ....[81]....
        /*02e0*/ 	.word	0xffffffff


	//   ....[82]....
        /*02e4*/ 	.word	0xffffffff


	//   ....[83]....
        /*02e8*/ 	.word	0xffffffff


	//   ....[84]....
        /*02ec*/ 	.word	0xffffffff


	//   ....[85]....
        /*02f0*/ 	.word	0xffffffff


	//   ....[86]....
        /*02f4*/ 	.word	0xffffffff


	//   ....[87]....
        /*02f8*/ 	.word	0xffffffff


	//   ....[88]....
        /*02fc*/ 	.word	0xffffffff


	//   ....[89]....
        /*0300*/ 	.word	0xffffffff


	//   ....[90]....
        /*0304*/ 	.word	0xffffffff


	//   ....[91]....
        /*0308*/ 	.word	0xffffffff


	//   ....[92]....
        /*030c*/ 	.word	0xffffffff


	//   ....[93]....
        /*0310*/ 	.word	0xffffffff


	//   ....[94]....
        /*0314*/ 	.word	0xffffffff


	//   ....[95]....
        /*0318*/ 	.word	0xffffffff


	//   ....[96]....
        /*031c*/ 	.word	0xffffffff


	//   ....[97]....
        /*0320*/ 	.word	0xffffffff


	//   ....[98]....
        /*0324*/ 	.word	0xffffffff


	//   ....[99]....
        /*0328*/ 	.word	0xffffffff


	//   ....[100]....
        /*032c*/ 	.word	0xffffffff


	//   ....[101]....
        /*0330*/ 	.word	0xffffffff


	//   ....[102]....
        /*0334*/ 	.word	0xffffffff


	//   ....[103]....
        /*0338*/ 	.word	0xffffffff


	//   ....[104]....
        /*033c*/ 	.word	0xffffffff


	//   ....[105]....
        /*0340*/ 	.word	0xffffffff


	//   ....[106]....
        /*0344*/ 	.word	0xffffffff


	//   ....[107]....
        /*0348*/ 	.word	0xffffffff


	//   ....[108]....
        /*034c*/ 	.word	0xffffffff


	//   ....[109]....
        /*0350*/ 	.word	0xffffffff


	//   ....[110]....
        /*0354*/ 	.word	0xffffffff


	//   ....[111]....
        /*0358*/ 	.word	0xffffffff


	//   ....[112]....
        /*035c*/ 	.word	0xffffffff


	//   ....[113]....
        /*0360*/ 	.word	0xffffffff


	//   ....[114]....
        /*0364*/ 	.word	0xffffffff


	//   ....[115]....
        /*0368*/ 	.word	0xffffffff


	//   ....[116]....
        /*036c*/ 	.word	0xffffffff


	//   ....[117]....
        /*0370*/ 	.word	0xffffffff


	//   ....[118]....
        /*0374*/ 	.word	0xffffffff


	//   ....[119]....
        /*0378*/ 	.word	0xffffffff


	//   ....[120]....
        /*037c*/ 	.word	0xffffffff


	//   ....[121]....
        /*0380*/ 	.word	0xffffffff


	//   ....[122]....
        /*0384*/ 	.word	0xffffffff


	//   ....[123]....
        /*0388*/ 	.word	0xffffffff


	//   ....[124]....
        /*038c*/ 	.word	0xffffffff


	//   ....[125]....
        /*0390*/ 	.word	0xffffffff


	//   ....[126]....
        /*0394*/ 	.word	0xffffffff


	//   ....[127]....
        /*0398*/ 	.word	0xffffffff


	//   ....[128]....
        /*039c*/ 	.word	0xffffffff


	//   ....[129]....
        /*03a0*/ 	.word	0xffffffff


	//   ....[130]....
        /*03a4*/ 	.word	0xffffffff


	//   ....[131]....
        /*03a8*/ 	.word	0xffffffff


	//   ....[132]....
        /*03ac*/ 	.word	0xffffffff


	//   ....[133]....
        /*03b0*/ 	.word	0x0500000f


	//   ....[134]....
        /*03b4*/ 	.word	0x0500000f


	//   ....[135]....
        /*03b8*/ 	.word	0x0500000f


	//   ....[136]....
        /*03bc*/ 	.word	0x0500000f


	//   ....[137]....
        /*03c0*/ 	.word	0x0500000f


	//   ....[138]....
        /*03c4*/ 	.word	0x0500000f


	//   ....[139]....
        /*03c8*/ 	.word	0x0500000f


	//   ....[140]....
        /*03cc*/ 	.word	0x0500000f


	//   ....[141]....
        /*03d0*/ 	.word	0x0500000f


	//   ....[142]....
        /*03d4*/ 	.word	0x0500000f


	//   ....[143]....
        /*03d8*/ 	.word	0x0500000f


	//   ....[144]....
        /*03dc*/ 	.word	0x0500000f


	//   ....[145]....
        /*03e0*/ 	.word	0x0500000f


	//   ....[146]....
        /*03e4*/ 	.word	0x0500000f


	//   ....[147]....
        /*03e8*/ 	.word	0x0500000f


	//   ....[148]....
        /*03ec*/ 	.word	0x0500000f


	//   ....[149]....
        /*03f0*/ 	.word	0x0500000f


	//   ....[150]....
        /*03f4*/ 	.word	0x0500000f


	//   ....[151]....
        /*03f8*/ 	.word	0x0500000f


	//   ....[152]....
        /*03fc*/ 	.word	0x0500000f


	//   ....[153]....
        /*0400*/ 	.word	0x0500000f


	//   ....[154]....
        /*0404*/ 	.word	0x0500000f


	//   ....[155]....
        /*0408*/ 	.word	0x0500000f


	//   ....[156]....
        /*040c*/ 	.word	0x0500000f


	//   ....[157]....
        /*0410*/ 	.word	0x0500000f


	//   ....[158]....
        /*0414*/ 	.word	0x0500000f


	//   ....[159]....
        /*0418*/ 	.word	0x0500000f


	//   ....[160]....
        /*041c*/ 	.word	0x0500000f


	//   ....[161]....
        /*0420*/ 	.word	0x0500000f


	//   ....[162]....
        /*0424*/ 	.word	0x0500000f


	//   ....[163]....
        /*0428*/ 	.word	0x0500000f


	//   ....[164]....
        /*042c*/ 	.word	0x0500000f


	//   ....[165]....
        /*0430*/ 	.word	0x0500000f


	//   ....[166]....
        /*0434*/ 	.word	0x0500000f


	//   ....[167]....
        /*0438*/ 	.word	0x0500000f


	//   ....[168]....
        /*043c*/ 	.word	0x0500000f


	//   ....[169]....
        /*0440*/ 	.word	0x0500000f


	//   ....[170]....
        /*0444*/ 	.word	0x0500000f


	//   ....[171]....
        /*0448*/ 	.word	0x0500000f


	//   ....[172]....
        /*044c*/ 	.word	0x0500000f


	//   ....[173]....
        /*0450*/ 	.word	0x0500000f


	//   ....[174]....
        /*0454*/ 	.word	0x0500000f


	//   ....[175]....
        /*0458*/ 	.word	0x0500000f


	//   ....[176]....
        /*045c*/ 	.word	0x0500000f


	//   ....[177]....
        /*0460*/ 	.word	0x0500000f


	//   ....[178]....
        /*0464*/ 	.word	0x0500000f


	//   ....[179]....
        /*0468*/ 	.word	0x0500000f


	//   ....[180]....
        /*046c*/ 	.word	0x0500000f


	//   ....[181]....
        /*0470*/ 	.word	0x0500000f


	//   ....[182]....
        /*0474*/ 	.word	0x0500000f


	//   ....[183]....
        /*0478*/ 	.word	0x0500000f


	//   ....[184]....
        /*047c*/ 	.word	0x0500000f


	//   ....[185]....
        /*0480*/ 	.word	0x0500000f


	//   ....[186]....
        /*0484*/ 	.word	0x0500000f


	//   ....[187]....
        /*0488*/ 	.word	0x0500000f


	//   ....[188]....
        /*048c*/ 	.word	0x0500000f


	//   ....[189]....
        /*0490*/ 	.word	0x0500000f


	//   ....[190]....
        /*0494*/ 	.word	0x0500000f


	//   ....[191]....
        /*0498*/ 	.word	0x0500000f


	//   ....[192]....
        /*049c*/ 	.word	0x0500000f


	//   ....[193]....
        /*04a0*/ 	.word	0x0500000f


	//   ....[194]....
        /*04a4*/ 	.word	0x0500000f


	//   ....[195]....
        /*04a8*/ 	.word	0x0500000f


	//   ....[196]....
        /*04ac*/ 	.word	0x0500000f


	//----- nvinfo : EIATTR_COOP_GROUP_INSTR_OFFSETS
	.align		4
.L_201:
        /*04b0*/ 	.byte	0x04, 0x28
        /*04b2*/ 	.short	(.L_203 - .L_202)


	//   ....[0]....
.L_202:
        /*04b4*/ 	.word	0x00000080


	//   ....[1]....
        /*04b8*/ 	.word	0x00000090


	//   ....[2]....
        /*04bc*/ 	.word	0x000002d0


	//   ....[3]....
        /*04c0*/ 	.word	0x00000430


	//   ....[4]....
        /*04c4*/ 	.word	0x00000550


	//   ....[5]....
        /*04c8*/ 	.word	0x000006b0


	//   ....[6]....
        /*04cc*/ 	.word	0x00001e90


	//   ....[7]....
        /*04d0*/ 	.word	0x000026c0


	//   ....[8]....
        /*04d4*/ 	.word	0x00003080


	//   ....[9]....
        /*04d8*/ 	.word	0x00004660


	//   ....[10]....
        /*04dc*/ 	.word	0x00004750


	//   ....[11]....
        /*04e0*/ 	.word	0x00004d30


	//   ....[12]....
        /*04e4*/ 	.word	0x00004da0


	//   ....[13]....
        /*04e8*/ 	.word	0x00005970


	//   ....[14]....
        /*04ec*/ 	.word	0x00006830


	//   ....[15]....
        /*04f0*/ 	.word	0x00007160


	//   ....[16]....
        /*04f4*/ 	.word	0x000080b0


	//   ....[17]....
        /*04f8*/ 	.word	0x000081a0


	//   ....[18]....
        /*04fc*/ 	.word	0x00008890


	//   ....[19]....
        /*0500*/ 	.word	0x000088f0


	//   ....[20]....
        /*0504*/ 	.word	0x00009970


	//   ....[21]....
        /*0508*/ 	.word	0x0000ad90


	//   ....[22]....
        /*050c*/ 	.word	0x0000adf0


	//   ....[23]....
        /*0510*/ 	.word	0x0000b1b0


	//   ....[24]....
        /*0514*/ 	.word	0x0000b1d0


	//   ....[25]....
        /*0518*/ 	.word	0x0000c510


	//   ....[26]....
        /*051c*/ 	.word	0x0000d080


	//   ....[27]....
        /*0520*/ 	.word	0x0000d9b0


	//   ....[28]....
        /*0524*/ 	.word	0x0000e900


	//   ....[29]....
        /*0528*/ 	.word	0x0000e9f0


	//   ....[30]....
        /*052c*/ 	.word	0x0000f190


	//   ....[31]....
        /*0530*/ 	.word	0x0000f1f0


	//   ....[32]....
        /*0534*/ 	.word	0x000101c0


	//   ....[33]....
        /*0538*/ 	.word	0x000102d0


	//   ....[34]....
        /*053c*/ 	.word	0x00010330


	//   ....[35]....
        /*0540*/ 	.word	0x000103f0


	//   ....[36]....
        /*0544*/ 	.word	0x00010420


	//   ....[37]....
        /*0548*/ 	.word	0x00011660


	//   ....[38]....
        /*054c*/ 	.word	0x00011680


	//   ....[39]....
        /*0550*/ 	.word	0x00011690


	//   ....[40]....
        /*0554*/ 	.word	0x000116a0


	//   ....[41]....
        /*0558*/ 	.word	0x00011cc0


	//   ....[42]....
        /*055c*/ 	.word	0x00011ce0


	//   ....[43]....
        /*0560*/ 	.word	0x00011e10


	//   ....[44]....
        /*0564*/ 	.word	0x00011e30


	//   ....[45]....
        /*0568*/ 	.word	0x000122a0


	//   ....[46]....
        /*056c*/ 	.word	0x000122b0


	//   ....[47]....
        /*0570*/ 	.word	0x000125f0


	//   ....[48]....
        /*0574*/ 	.word	0x00012600


	//   ....[49]....
        /*0578*/ 	.word	0x00013240


	//   ....[50]....
        /*057c*/ 	.word	0x00013250


	//   ....[51]....
        /*0580*/ 	.word	0x00013350


	//   ....[52]....
        /*0584*/ 	.word	0x00013370


	//   ....[53]....
        /*0588*/ 	.word	0x00013500


	//   ....[54]....
        /*058c*/ 	.word	0x00013700


	//   ....[55]....
        /*0590*/ 	.word	0x00013730


	//   ....[56]....
        /*0594*/ 	.word	0x00013760


	//   ....[57]....
        /*0598*/ 	.word	0x00013790


	//   ....[58]....
        /*059c*/ 	.word	0x000137c0


	//   ....[59]....
        /*05a0*/ 	.word	0x000137f0


	//   ....[60]....
        /*05a4*/ 	.word	0x00013950


	//   ....[61]....
        /*05a8*/ 	.word	0x00013980


	//   ....[62]....
        /*05ac*/ 	.word	0x000139b0


	//   ....[63]....
        /*05b0*/ 	.word	0x000139e0


	//   ....[64]....
        /*05b4*/ 	.word	0x00013a10


	//   ....[65]....
        /*05b8*/ 	.word	0x00013a40


	//   ....[66]....
        /*05bc*/ 	.word	0x00013ad0


	//   ....[67]....
        /*05c0*/ 	.word	0x00013b00


	//   ....[68]....
        /*05c4*/ 	.word	0x00013b10


	//   ....[69]....
        /*05c8*/ 	.word	0x00013b50


	//   ....[70]....
        /*05cc*/ 	.word	0x00015dc0


	//   ....[71]....
        /*05d0*/ 	.word	0x00015de0


	//   ....[72]....
        /*05d4*/ 	.word	0x00015e90


	//   ....[73]....
        /*05d8*/ 	.word	0x00015eb0


	//   ....[74]....
        /*05dc*/ 	.word	0x00015f50


	//   ....[75]....
        /*05e0*/ 	.word	0x00015f70


	//   ....[76]....
        /*05e4*/ 	.word	0x00015f80


	//   ....[77]....
        /*05e8*/ 	.word	0x00015f90


	//   ....[78]....
        /*05ec*/ 	.word	0x00016910


	//   ....[79]....
        /*05f0*/ 	.word	0x00016920


	//   ....[80]....
        /*05f4*/ 	.word	0x00016980


	//   ....[81]....
        /*05f8*/ 	.word	0x000169c0


	//   ....[82]....
        /*05fc*/ 	.word	0x00016a20


	//   ....[83]....
        /*0600*/ 	.word	0x00016a60


	//   ....[84]....
        /*0604*/ 	.word	0x00016a70


	//   ....[85]....
        /*0608*/ 	.word	0x00016a90


	//   ....[86]....
        /*060c*/ 	.word	0x00016b70


	//   ....[87]....
        /*0610*/ 	.word	0x00016bb0


	//   ....[88]....
        /*0614*/ 	.word	0x00016bc0


	//   ....[89]....
        /*0618*/ 	.word	0x00016be0


	//   ....[90]....
        /*061c*/ 	.word	0x00017470


	//   ....[91]....
        /*0620*/ 	.word	0x00017480


	//   ....[92]....
        /*0624*/ 	.word	0x000174a0


	//   ....[93]....
        /*0628*/ 	.word	0x00017520


	//   ....[94]....
        /*062c*/ 	.word	0x00017530


	//   ....[95]....
        /*0630*/ 	.word	0x00017590


	//   ....[96]....
        /*0634*/ 	.word	0x000175c0


	//   ....[97]....
        /*0638*/ 	.word	0x00017600


	//   ....[98]....
        /*063c*/ 	.word	0x000178f0


	//   ....[99]....
        /*0640*/ 	.word	0x00017910


	//   ....[100]....
        /*0644*/ 	.word	0x000179b0


	//   ....[101]....
        /*0648*/ 	.word	0x000179c0


	//   ....[102]....
        /*064c*/ 	.word	0x00017a50


	//   ....[103]....
        /*0650*/ 	.word	0x00017a60


	//   ....[104]....
        /*0654*/ 	.word	0x00017a70


	//   ....[105]....
        /*0658*/ 	.word	0x00017b00


	//   ....[106]....
        /*065c*/ 	.word	0x00018110


	//   ....[107]....
        /*0660*/ 	.word	0x00018120


	//   ....[108]....
        /*0664*/ 	.word	0x000181b0


	//   ....[109]....
        /*0668*/ 	.word	0x00018250


	//   ....[110]....
        /*066c*/ 	.word	0x00018270


	//   ....[111]....
        /*0670*/ 	.word	0x000182f0


	//   ....[112]....
        /*0674*/ 	.word	0x00018310


	//   ....[113]....
        /*0678*/ 	.word	0x00018320


	//   ....[114]....
        /*067c*/ 	.word	0x00018750


	//   ....[115]....
        /*0680*/ 	.word	0x00018780


	//   ....[116]....
        /*0684*/ 	.word	0x000187e0


	//   ....[117]....
        /*0688*/ 	.word	0x00018810


	//   ....[118]....
        /*068c*/ 	.word	0x00018840


	//   ....[119]....
        /*0690*/ 	.word	0x00018870


	//   ....[120]....
        /*0694*/ 	.word	0x000188a0


	//   ....[121]....
        /*0698*/ 	.word	0x000188d0


	//   ....[122]....
        /*069c*/ 	.word	0x00018a70


	//   ....[123]....
        /*06a0*/ 	.word	0x00018aa0


	//   ....[124]....
        /*06a4*/ 	.word	0x00018ad0


	//   ....[125]....
        /*06a8*/ 	.word	0x00018b00


	//   ....[126]....
        /*06ac*/ 	.word	0x00018b30


	//   ....[127]....
        /*06b0*/ 	.word	0x00018b60


	//   ....[128]....
        /*06b4*/ 	.word	0x00018c20


	//   ....[129]....
        /*06b8*/ 	.word	0x00018c40


	//   ....[130]....
        /*06bc*/ 	.word	0x00018c60


	//   ....[131]....
        /*06c0*/ 	.word	0x00018cc0


	//   ....[132]....
        /*06c4*/ 	.word	0x000196f0


	//   ....[133]....
        /*06c8*/ 	.word	0x00019d50


	//   ....[134]....
        /*06cc*/ 	.word	0x00019e40


	//   ....[135]....
        /*06d0*/ 	.word	0x00019ee0


	//   ....[136]....
        /*06d4*/ 	.word	0x00019f40


	//   ....[137]....
        /*06d8*/ 	.word	0x0001a050


	//   ....[138]....
        /*06dc*/ 	.word	0x0001a0c0


	//   ....[139]....
        /*06e0*/ 	.word	0x0001a1d0


	//   ....[140]....
        /*06e4*/ 	.word	0x0001a240


	//   ....[141]....
        /*06e8*/ 	.word	0x0001a2e0


	//   ....[142]....
        /*06ec*/ 	.word	0x0001a400


	//   ....[143]....
        /*06f0*/ 	.word	0x0001a460


	//   ....[144]....
        /*06f4*/ 	.word	0x0001a4c0


	//   ....[145]....
        /*06f8*/ 	.word	0x0001a5d0


	//   ....[146]....
        /*06fc*/ 	.word	0x0001a630


	//   ....[147]....
        /*0700*/ 	.word	0x0001a730


	//   ....[148]....
        /*0704*/ 	.word	0x0001a790


	//   ....[149]....
        /*0708*/ 	.word	0x0001a890


	//   ....[150]....
        /*070c*/ 	.word	0x0001a8f0


	//   ....[151]....
        /*0710*/ 	.word	0x0001aa00


	//   ....[152]....
        /*0714*/ 	.word	0x0001aa60


	//   ....[153]....
        /*0718*/ 	.word	0x0001ab40


	//   ....[154]....
        /*071c*/ 	.word	0x0001ac80


	//   ....[155]....
        /*0720*/ 	.word	0x0001ad60


	//   ....[156]....
        /*0724*/ 	.word	0x0001ade0


	//   ....[157]....
        /*0728*/ 	.word	0x0001aec0


	//   ....[158]....
        /*072c*/ 	.word	0x0001af20


	//   ....[159]....
        /*0730*/ 	.word	0x0001aff0


	//   ....[160]....
        /*0734*/ 	.word	0x0001b050


	//   ....[161]....
        /*0738*/ 	.word	0x0001b130


	//   ....[162]....
        /*073c*/ 	.word	0x0001b220


	//   ....[163]....
        /*0740*/ 	.word	0x0001b2c0


	//   ....[164]....
        /*0744*/ 	.word	0x0001b320


	//   ....[165]....
        /*0748*/ 	.word	0x0001b420


	//   ....[166]....
        /*074c*/ 	.word	0x0001b480


	//   ....[167]....
        /*0750*/ 	.word	0x0001b580


	//   ....[168]....
        /*0754*/ 	.word	0x0001b5e0


	//   ....[169]....
        /*0758*/ 	.word	0x0001b6b0


	//   ....[170]....
        /*075c*/ 	.word	0x0001b800


	//   ....[171]....
        /*0760*/ 	.word	0x0001b8b0


	//   ....[172]....
        /*0764*/ 	.word	0x0001b9c0


	//   ....[173]....
        /*0768*/ 	.word	0x0001baa0


	//   ....[174]....
        /*076c*/ 	.word	0x0001bb00


	//   ....[175]....
        /*0770*/ 	.word	0x0001bbf0


	//   ....[176]....
        /*0774*/ 	.word	0x0001bc50


	//   ....[177]....
        /*0778*/ 	.word	0x0001bd30


	//   ....[178]....
        /*077c*/ 	.word	0x0001bdc0


	//   ....[179]....
        /*0780*/ 	.word	0x0001be60


	//   ....[180]....
        /*0784*/ 	.word	0x0001bfd0


	//   ....[181]....
        /*0788*/ 	.word	0x0001c040


	//   ....[182]....
        /*078c*/ 	.word	0x0001c0b0


	//   ....[183]....
        /*0790*/ 	.word	0x0001c120


	//   ....[184]....
        /*0794*/ 	.word	0x0001c190


	//   ....[185]....
        /*0798*/ 	.word	0x0001c210


	//   ....[186]....
        /*079c*/ 	.word	0x0001c290


	//   ....[187]....
        /*07a0*/ 	.word	0x0001c320


	//   ....[188]....
        /*07a4*/ 	.word	0x0001c390


	//   ....[189]....
        /*07a8*/ 	.word	0x0001c400


	//   ....[190]....
        /*07ac*/ 	.word	0x0001c470


	//   ....[191]....
        /*07b0*/ 	.word	0x0001c4f0


	//   ....[192]....
        /*07b4*/ 	.word	0x0001c560


	//   ....[193]....
        /*07b8*/ 	.word	0x0001c610


	//   ....[194]....
        /*07bc*/ 	.word	0x0001c660


	//   ....[195]....
        /*07c0*/ 	.word	0x0001c6f0


	//   ....[196]....
        /*07c4*/ 	.word	0x0001c820


	//----- nvinfo : EIATTR_REG_RECONFIG
	.align		4
.L_203:
        /*07c8*/ 	.byte	0x01, 0x54
	.zero		2


	//----- nvinfo : EIATTR_SYSCALL_OFFSETS
	.align		4
        /*07cc*/ 	.byte	0x04, 0x46
        /*07ce*/ 	.short	(.L_205 - .L_204)


	//   ....[0]....
.L_204:
        /*07d0*/ 	.word	0x00002080


	//   ....[1]....
        /*07d4*/ 	.word	0x00015350


	//   ....[2]....
        /*07d8*/ 	.word	0x000154a0


	//   ....[3]....
        /*07dc*/ 	.word	0x00015590


	//   ....[4]....
        /*07e0*/ 	.word	0x00016380


	//----- nvinfo : EIATTR_MBARRIER_INSTR_OFFSETS
	.align		4
.L_205:
        /*07e4*/ 	.byte	0x04, 0x39
        /*07e6*/ 	.short	(.L_207 - .L_206)


	//   ....[0]....
.L_206:
        /*07e8*/ 	.word	0x00000180
        /*07ec*/ 	.word	0x000000ff
        /*07f0*/ 	.word	0x0002d800
        /*07f4*/ 	.short	0x0100
        /*07f6*/ 	.byte	0x08
	.zero		1


	//   ....[1]....
        /*07f8*/ 	.word	0x00000190
        /*07fc*/ 	.word	0x000000ff
        /*0800*/ 	.word	0x0002d820
        /*0804*/ 	.short	0x0100
        /*0806*/ 	.byte	0x08
	.zero		1


	//   ....[2]....
        /*0808*/ 	.word	0x00000280
        /*080c*/ 	.word	0x000000ff
        /*0810*/ 	.word	0x0002d830
        /*0814*/ 	.short	0x0100
        /*0816*/ 	.byte	0x08
	.zero		1


	//   ....[3]....
        /*0818*/ 	.word	0x00000290
        /*081c*/ 	.word	0x000000ff
        /*0820*/ 	.word	0x0002d840
        /*0824*/ 	.short	0x0100
        /*0826*/ 	.byte	0x08
	.zero		1


	//   ....[4]....
        /*0828*/ 	.word	0x000002a0
        /*082c*/ 	.word	0x000000ff
        /*0830*/ 	.word	0x0002d838
        /*0834*/ 	.short	0x0100
        /*0836*/ 	.byte	0x08
	.zero		1


	//   ....[5]....
        /*0838*/ 	.word	0x000002b0
        /*083c*/ 	.word	0x000000ff
        /*0840*/ 	.word	0x0002d848
        /*0844*/ 	.short	0x0100
        /*0846*/ 	.byte	0x08
	.zero		1


	//   ....[6]....
        /*0848*/ 	.word	0x000003e0
        /*084c*/ 	.word	0x000000ff
        /*0850*/ 	.word	0x0002d850
        /*0854*/ 	.short	0x0100
        /*0856*/ 	.byte	0x08
	.zero		1


	//   ....[7]....
        /*0858*/ 	.word	0x000003f0
        /*085c*/ 	.word	0x000000ff
        /*0860*/ 	.word	0x0002d860
        /*0864*/ 	.short	0x0100
        /*0866*/ 	.byte	0x08
	.zero		1


	//   ....[8]....
        /*0868*/ 	.word	0x00000400
        /*086c*/ 	.word	0x000000ff
        /*0870*/ 	.word	0x0002d858
        /*0874*/ 	.short	0x0100
        /*0876*/ 	.byte	0x08
	.zero		1


	//   ....[9]....
        /*0878*/ 	.word	0x00000410
        /*087c*/ 	.word	0x000000ff
        /*0880*/ 	.word	0x0002d868
        /*0884*/ 	.short	0x0100
        /*0886*/ 	.byte	0x08
	.zero		1


	//   ....[10]....
        /*0888*/ 	.word	0x00000500
        /*088c*/ 	.word	0x000000ff
        /*0890*/ 	.word	0x0002d870
        /*0894*/ 	.short	0x0100
        /*0896*/ 	.byte	0x06
	.zero		1


	//   ....[11]....
        /*0898*/ 	.word	0x00000510
        /*089c*/ 	.word	0x000000ff
        /*08a0*/ 	.word	0x0002d880
        /*08a4*/ 	.short	0x0100
        /*08a6*/ 	.byte	0x06
	.zero		1


	//   ....[12]....
        /*08a8*/ 	.word	0x00000520
        /*08ac*/ 	.word	0x000000ff
        /*08b0*/ 	.word	0x0002d878
        /*08b4*/ 	.short	0x0100
        /*08b6*/ 	.byte	0x06
	.zero		1


	//   ....[13]....
        /*08b8*/ 	.word	0x00000530
        /*08bc*/ 	.word	0x000000ff
        /*08c0*/ 	.word	0x0002d888
        /*08c4*/ 	.short	0x0100
        /*08c6*/ 	.byte	0x06
	.zero		1


	//   ....[14]....
        /*08c8*/ 	.word	0x00000660
        /*08cc*/ 	.word	0x000000ff
        /*08d0*/ 	.word	0x0002d890
        /*08d4*/ 	.short	0x0100
        /*08d6*/ 	.byte	0x08
	.zero		1


	//   ....[15]....
        /*08d8*/ 	.word	0x00000670
        /*08dc*/ 	.word	0x000000ff
        /*08e0*/ 	.word	0x0002d8a0
        /*08e4*/ 	.short	0x0100
        /*08e6*/ 	.byte	0x08
	.zero		1


	//   ....[16]....
        /*08e8*/ 	.word	0x00000680
        /*08ec*/ 	.word	0x000000ff
        /*08f0*/ 	.word	0x0002d898
        /*08f4*/ 	.short	0x0100
        /*08f6*/ 	.byte	0x08
	.zero		1


	//   ....[17]....
        /*08f8*/ 	.word	0x00000690
        /*08fc*/ 	.word	0x000000ff
        /*0900*/ 	.word	0x0002d8a8
        /*0904*/ 	.short	0x0100
        /*0906*/ 	.byte	0x08
	.zero		1


	//   ....[18]....
        /*0908*/ 	.word	0x000007d0
        /*090c*/ 	.word	0x000000ff
        /*0910*/ 	.word	0x0002d8b0
        /*0914*/ 	.short	0x0100
        /*0916*/ 	.byte	0x08
	.zero		1


	//   ....[19]....
        /*0918*/ 	.word	0x000007e0
        /*091c*/ 	.word	0x000000ff
        /*0920*/ 	.word	0x0002d8c0
        /*0924*/ 	.short	0x0100
        /*0926*/ 	.byte	0x08
	.zero		1


	//   ....[20]....
        /*0928*/ 	.word	0x000007f0
        /*092c*/ 	.word	0x000000ff
        /*0930*/ 	.word	0x0002d8b8
        /*0934*/ 	.short	0x0100
        /*0936*/ 	.byte	0x08
	.zero		1


	//   ....[21]....
        /*0938*/ 	.word	0x00000800
        /*093c*/ 	.word	0x000000ff
        /*0940*/ 	.word	0x0002d8c8
        /*0944*/ 	.short	0x0100
        /*0946*/ 	.byte	0x08
	.zero		1


	//   ....[22]....
        /*0948*/ 	.word	0x00002100
        /*094c*/ 	.word	0x000000ff
        /*0950*/ 	.word	0x0002d800
        /*0954*/ 	.short	0x010a
        /*0956*/ 	.byte	0x29
	.zero		1


	//   ....[23]....
        /*0958*/ 	.word	0x00002180
        /*095c*/ 	.word	0x00000002
        /*0960*/ 	.word	0x0002d830
        /*0964*/ 	.short	0x010a
        /*0966*/ 	.byte	0x3f
	.zero		1


	//   ....[24]....
        /*0968*/ 	.word	0x000021c0
        /*096c*/ 	.word	0x00000002
        /*0970*/ 	.word	0x0002d830
        /*0974*/ 	.short	0x010a
        /*0976*/ 	.byte	0x3f
	.zero		1


	//   ....[25]....
        /*0978*/ 	.word	0x00002a40
        /*097c*/ 	.word	0x000000ff
        /*0980*/ 	.word	0x00000000
        /*0984*/ 	.short	0x0101
        /*0986*/ 	.byte	0x06
	.zero		1


	//   ....[26]....
        /*0988*/ 	.word	0x00005e30
        /*098c*/ 	.word	0x000000ff
        /*0990*/ 	.word	0x0002d830
        /*0994*/ 	.short	0x010a
        /*0996*/ 	.byte	0x06
	.zero		1


	//   ....[27]....
        /*0998*/ 	.word	0x00005e70
        /*099c*/ 	.word	0x000000ff
        /*09a0*/ 	.word	0x0002d830
        /*09a4*/ 	.short	0x010a
        /*09a6*/ 	.byte	0x06
	.zero		1


	//   ....[28]....
        /*09a8*/ 	.word	0x00006140
        /*09ac*/ 	.word	0x000000ff
        /*09b0*/ 	.word	0x0002d850
        /*09b4*/ 	.short	0x010a
        /*09b6*/ 	.byte	0x06
	.zero		1


	//   ....[29]....
        /*09b8*/ 	.word	0x00006180
        /*09bc*/ 	.word	0x000000ff
        /*09c0*/ 	.word	0x0002d850
        /*09c4*/ 	.short	0x010a
        /*09c6*/ 	.byte	0x06
	.zero		1


	//   ....[30]....
        /*09c8*/ 	.word	0x00006b70
        /*09cc*/ 	.word	0x000000ff
        /*09d0*/ 	.word	0x00000000
        /*09d4*/ 	.short	0x0101
        /*09d6*/ 	.byte	0x06
	.zero		1


	//   ....[31]....
        /*09d8*/ 	.word	0x00009410
        /*09dc*/ 	.word	0x000000ff
        /*09e0*/ 	.word	0x00000000
        /*09e4*/ 	.short	0x0101
        /*09e6*/ 	.byte	0x06
	.zero		1


	//   ....[32]....
        /*09e8*/ 	.word	0x00009d60
        /*09ec*/ 	.word	0x000000ff
        /*09f0*/ 	.word	0x0002d830
        /*09f4*/ 	.short	0x010a
        /*09f6*/ 	.byte	0x06
	.zero		1


	//   ....[33]....
        /*09f8*/ 	.word	0x00009da0
        /*09fc*/ 	.word	0x000000ff
        /*0a00*/ 	.word	0x0002d830
        /*0a04*/ 	.short	0x010a
        /*0a06*/ 	.byte	0x06
	.zero		1


	//   ....[34]....
        /*0a08*/ 	.word	0x0000a070
        /*0a0c*/ 	.word	0x000000ff
        /*0a10*/ 	.word	0x0002d850
        /*0a14*/ 	.short	0x010a
        /*0a16*/ 	.byte	0x06
	.zero		1


	//   ....[35]....
        /*0a18*/ 	.word	0x0000a0b0
        /*0a1c*/ 	.word	0x000000ff
        /*0a20*/ 	.word	0x0002d850
        /*0a24*/ 	.short	0x010a
        /*0a26*/ 	.byte	0x06
	.zero		1


	//   ....[36]....
        /*0a28*/ 	.word	0x0000aac0
        /*0a2c*/ 	.word	0x000000ff
        /*0a30*/ 	.word	0x00000000
        /*0a34*/ 	.short	0x0101
        /*0a36*/ 	.byte	0x06
	.zero		1


	//   ....[37]....
        /*0a38*/ 	.word	0x0000bfb0
        /*0a3c*/ 	.word	0x000000ff
        /*0a40*/ 	.word	0x00000000
        /*0a44*/ 	.short	0x0101
        /*0a46*/ 	.byte	0x06
	.zero		1


	//   ....[38]....
        /*0a48*/ 	.word	0x0000c6c0
        /*0a4c*/ 	.word	0x000000ff
        /*0a50*/ 	.word	0x0002d830
        /*0a54*/ 	.short	0x010a
        /*0a56*/ 	.byte	0x06
	.zero		1


	//   ....[39]....
        /*0a58*/ 	.word	0x0000c700
        /*0a5c*/ 	.word	0x000000ff
        /*0a60*/ 	.word	0x0002d830
        /*0a64*/ 	.short	0x010a
        /*0a66*/ 	.byte	0x06
	.zero		1


	//   ....[40]....
        /*0a68*/ 	.word	0x0000c9d0
        /*0a6c*/ 	.word	0x000000ff
        /*0a70*/ 	.word	0x0002d850
        /*0a74*/ 	.short	0x010a
        /*0a76*/ 	.byte	0x06
	.zero		1


	//   ....[41]....
        /*0a78*/ 	.word	0x0000ca10
        /*0a7c*/ 	.word	0x000000ff
        /*0a80*/ 	.word	0x0002d850
        /*0a84*/ 	.short	0x010a
        /*0a86*/ 	.byte	0x06
	.zero		1


	//   ....[42]....
        /*0a88*/ 	.word	0x0000d3c0
        /*0a8c*/ 	.word	0x000000ff
        /*0a90*/ 	.word	0x00000000
        /*0a94*/ 	.short	0x0101
        /*0a96*/ 	.byte	0x06
	.zero		1


	//   ....[43]....
        /*0a98*/ 	.word	0x0000fc60
        /*0a9c*/ 	.word	0x000000ff
        /*0aa0*/ 	.word	0x00000000
        /*0aa4*/ 	.short	0x0101
        /*0aa6*/ 	.byte	0x06
	.zero		1


	//   ....[44]....
        /*0aa8*/ 	.word	0x00010240
        /*0aac*/ 	.word	0x000000ff
        /*0ab0*/ 	.word	0x0002d850
        /*0ab4*/ 	.short	0x010a
        /*0ab6*/ 	.byte	0x08
	.zero		1


	//   ....[45]....
        /*0ab8*/ 	.word	0x00010280
        /*0abc*/ 	.word	0x000000ff
        /*0ac0*/ 	.word	0x0002d850
        /*0ac4*/ 	.short	0x010a
        /*0ac6*/ 	.byte	0x08
	.zero		1


	//   ....[46]....
        /*0ac8*/ 	.word	0x00010910
        /*0acc*/ 	.word	0x000000ff
        /*0ad0*/ 	.word	0x00000000
        /*0ad4*/ 	.short	0x0101
        /*0ad6*/ 	.byte	0x08
	.zero		1


	//   ....[47]....
        /*0ad8*/ 	.word	0x00011cf0
        /*0adc*/ 	.word	0x000000ff
        /*0ae0*/ 	.word	0x00000000
        /*0ae4*/ 	.short	0x0101
        /*0ae6*/ 	.byte	0x04
	.zero		1


	//   ....[48]....
        /*0ae8*/ 	.word	0x000121b0
        /*0aec*/ 	.word	0x000000ff
        /*0af0*/ 	.word	0x00000000
        /*0af4*/ 	.short	0x0101
        /*0af6*/ 	.byte	0x04
	.zero		1


	//   ....[49]....
        /*0af8*/ 	.word	0x00015b40
        /*0afc*/ 	.word	0x00000004
        /*0b00*/ 	.word	0x0002d840
        /*0b04*/ 	.short	0x010a
        /*0b06*/ 	.byte	0x3f
	.zero		1


	//   ....[50]....
        /*0b08*/ 	.word	0x000160d0
        /*0b0c*/ 	.word	0x00000004
        /*0b10*/ 	.word	0x0002d830
        /*0b14*/ 	.short	0x0107
        /*0b16*/ 	.byte	0x3f
	.zero		1


	//   ....[51]....
        /*0b18*/ 	.word	0x000161a0
        /*0b1c*/ 	.word	0x00000004
        /*0b20*/ 	.word	0x0002d830
        /*0b24*/ 	.short	0x0101
        /*0b26*/ 	.byte	0x3f
	.zero		1


	//   ....[52]....
        /*0b28*/ 	.word	0x00016d20
        /*0b2c*/ 	.word	0x00000011
        /*0b30*/ 	.word	0x0002d800
        /*0b34*/ 	.short	0x0107
        /*0b36*/ 	.byte	0x3f
	.zero		1


	//   ....[53]....
        /*0b38*/ 	.word	0x00016e10
        /*0b3c*/ 	.word	0x00000011
        /*0b40*/ 	.word	0x0002d800
        /*0b44*/ 	.short	0x0101
        /*0b46*/ 	.byte	0x3f
	.zero		1


	//   ....[54]....
        /*0b48*/ 	.word	0x00016e30
        /*0b4c*/ 	.word	0x00000011
        /*0b50*/ 	.word	0x0002d820
        /*0b54*/ 	.short	0x010a
        /*0b56*/ 	.byte	0x3f
	.zero		1


	//   ....[55]....
        /*0b58*/ 	.word	0x00017250
        /*0b5c*/ 	.word	0x00000005
        /*0b60*/ 	.word	0x0002d840
        /*0b64*/ 	.short	0x010a
        /*0b66*/ 	.byte	0x3f
	.zero		1


	//   ....[56]....
        /*0b68*/ 	.word	0x000176b0
        /*0b6c*/ 	.word	0x00000005
        /*0b70*/ 	.word	0x0002d830
        /*0b74*/ 	.short	0x0107
        /*0b76*/ 	.byte	0x3f
	.zero		1


	//   ....[57]....
        /*0b78*/ 	.word	0x00017770
        /*0b7c*/ 	.word	0x00000005
        /*0b80*/ 	.word	0x0002d830
        /*0b84*/ 	.short	0x0101
        /*0b86*/ 	.byte	0x3f
	.zero		1


	//   ....[58]....
        /*0b88*/ 	.word	0x000177d0
        /*0b8c*/ 	.word	0x00000005
        /*0b90*/ 	.word	0x0002d860
        /*0b94*/ 	.short	0x010a
        /*0b96*/ 	.byte	0x3f
	.zero		1


	//   ....[59]....
        /*0b98*/ 	.word	0x00017cc0
        /*0b9c*/ 	.word	0x00000005
        /*0ba0*/ 	.word	0x0002d850
        /*0ba4*/ 	.short	0x0107
        /*0ba6*/ 	.byte	0x3f
	.zero		1


	//   ....[60]....
        /*0ba8*/ 	.word	0x00017db0
        /*0bac*/ 	.word	0x00000005
        /*0bb0*/ 	.word	0x0002d850
        /*0bb4*/ 	.short	0x0101
        /*0bb6*/ 	.byte	0x3f
	.zero		1


	//   ....[61]....
        /*0bb8*/ 	.word	0x00017fd0
        /*0bbc*/ 	.word	0x00000000
        /*0bc0*/ 	.word	0x0002d860
        /*0bc4*/ 	.short	0x010a
        /*0bc6*/ 	.byte	0x3f
	.zero		1


	//   ....[62]....
        /*0bc8*/ 	.word	0x00018450
        /*0bcc*/ 	.word	0x00000000
        /*0bd0*/ 	.word	0x0002d850
        /*0bd4*/ 	.short	0x0107
        /*0bd6*/ 	.byte	0x3f
	.zero		1


	//   ....[63]....
        /*0bd8*/ 	.word	0x00018520
        /*0bdc*/ 	.word	0x00000000
        /*0be0*/ 	.word	0x0002d850
        /*0be4*/ 	.short	0x0101
        /*0be6*/ 	.byte	0x3f
	.zero		1


	//   ....[64]....
        /*0be8*/ 	.word	0x00019670
        /*0bec*/ 	.word	0x00000005
        /*0bf0*/ 	.word	0x0002d820
        /*0bf4*/ 	.short	0x010a
        /*0bf6*/ 	.byte	0x3f
	.zero		1


	//   ....[65]....
        /*0bf8*/ 	.word	0x000197f0
        /*0bfc*/ 	.word	0x00000003
        /*0c00*/ 	.word	0x0002d840
        /*0c04*/ 	.short	0x010a
        /*0c06*/ 	.byte	0x3f
	.zero		1


	//   ....[66]....
        /*0c08*/ 	.word	0x00019890
        /*0c0c*/ 	.word	0x00000017
        /*0c10*/ 	.word	0x0002d840
        /*0c14*/ 	.short	0x010a
        /*0c16*/ 	.byte	0x3f
	.zero		1


	//   ....[67]....
        /*0c18*/ 	.word	0x000198d0
        /*0c1c*/ 	.word	0x00000003
        /*0c20*/ 	.word	0x0002d860
        /*0c24*/ 	.short	0x010a
        /*0c26*/ 	.byte	0x3f
	.zero		1


	//   ....[68]....
        /*0c28*/ 	.word	0x00019910
        /*0c2c*/ 	.word	0x00000017
        /*0c30*/ 	.word	0x0002d860
        /*0c34*/ 	.short	0x010a
        /*0c36*/ 	.byte	0x3f
	.zero		1


	//   ....[69]....
        /*0c38*/ 	.word	0x00019980
        /*0c3c*/ 	.word	0x00000003
        /*0c40*/ 	.word	0x0002d800
        /*0c44*/ 	.short	0x010a
        /*0c46*/ 	.byte	0x3f
	.zero		1


	//   ....[70]....
        /*0c48*/ 	.word	0x000199d0
        /*0c4c*/ 	.word	0x00000002
        /*0c50*/ 	.word	0x0002d830
        /*0c54*/ 	.short	0x010a
        /*0c56*/ 	.byte	0x3f
	.zero		1


	//   ....[71]....
        /*0c58*/ 	.word	0x00019a30
        /*0c5c*/ 	.word	0x00000007
        /*0c60*/ 	.word	0x0002d830
        /*0c64*/ 	.short	0x010a
        /*0c66*/ 	.byte	0x3f
	.zero		1


	//   ....[72]....
        /*0c68*/ 	.word	0x00019a90
        /*0c6c*/ 	.word	0x00000007
        /*0c70*/ 	.word	0x0002d850
        /*0c74*/ 	.short	0x010a
        /*0c76*/ 	.byte	0x3f
	.zero		1


	//   ....[73]....
        /*0c78*/ 	.word	0x00019af0
        /*0c7c*/ 	.word	0x00000007
        /*0c80*/ 	.word	0x0002d830
        /*0c84*/ 	.short	0x010a
        /*0c86*/ 	.byte	0x3f
	.zero		1


	//   ....[74]....
        /*0c88*/ 	.word	0x00019b50
        /*0c8c*/ 	.word	0x00000007
        /*0c90*/ 	.word	0x0002d850
        /*0c94*/ 	.short	0x010a
        /*0c96*/ 	.byte	0x3f
	.zero		1


	//   ....[75]....
        /*0c98*/ 	.word	0x00019bb0
        /*0c9c*/ 	.word	0x00000008
        /*0ca0*/ 	.word	0x0002d830
        /*0ca4*/ 	.short	0x010a
        /*0ca6*/ 	.byte	0x3f
	.zero		1


	//   ....[76]....
        /*0ca8*/ 	.word	0x00019c10
        /*0cac*/ 	.word	0x00000007
        /*0cb0*/ 	.word	0x0002d850
        /*0cb4*/ 	.short	0x010a
        /*0cb6*/ 	.byte	0x3f
	.zero		1


	//   ....[77]....
        /*0cb8*/ 	.word	0x00019c70
        /*0cbc*/ 	.word	0x00000004
        /*0cc0*/ 	.word	0x0002d850
        /*0cc4*/ 	.short	0x010a
        /*0cc6*/ 	.byte	0x3f
	.zero		1


	//   ....[78]....
        /*0cc8*/ 	.word	0x00019d90
        /*0ccc*/ 	.word	0x00000004
        /*0cd0*/ 	.word	0x0002d840
        /*0cd4*/ 	.short	0x010a
        /*0cd6*/ 	.byte	0x3f
	.zero		1


	//   ....[79]....
        /*0cd8*/ 	.word	0x0001ab80
        /*0cdc*/ 	.word	0x00000011
        /*0ce0*/ 	.word	0x0002d820
        /*0ce4*/ 	.short	0x010a
        /*0ce6*/ 	.byte	0x3f
	.zero		1


	//   ....[80]....
        /*0ce8*/ 	.word	0x0001abd0
        /*0cec*/ 	.word	0x00000005
        /*0cf0*/ 	.word	0x0002d840
        /*0cf4*/ 	.short	0x010a
        /*0cf6*/ 	.byte	0x3f
	.zero		1


	//   ....[81]....
        /*0cf8*/ 	.word	0x0001b170
        /*0cfc*/ 	.word	0x00000005
        /*0d00*/ 	.word	0x0002d860
        /*0d04*/ 	.short	0x010a
        /*0d06*/ 	.byte	0x3f
	.zero		1


	//   ....[82]....
        /*0d08*/ 	.word	0x0001b750
        /*0d0c*/ 	.word	0x00000000
        /*0d10*/ 	.word	0x0002d860
        /*0d14*/ 	.short	0x010a
        /*0d16*/ 	.byte	0x3f
	.zero		1


	//   ....[83]....
        /*0d18*/ 	.word	0x0001c740
        /*0d1c*/ 	.word	0x00000005
        /*0d20*/ 	.word	0x0002d820
        /*0d24*/ 	.short	0x010a
        /*0d26*/ 	.byte	0x3f
	.zero		1


	//   ....[84]....
        /*0d28*/ 	.word	0x0001c8e0
        /*0d2c*/ 	.word	0x00000003
        /*0d30*/ 	.word	0x0002d840
        /*0d34*/ 	.short	0x010a
        /*0d36*/ 	.byte	0x3f
	.zero		1


	//   ....[85]....
        /*0d38*/ 	.word	0x0001c930
        /*0d3c*/ 	.word	0x00000017
        /*0d40*/ 	.word	0x0002d840
        /*0d44*/ 	.short	0x010a
        /*0d46*/ 	.byte	0x3f
	.zero		1


	//   ....[86]....
        /*0d48*/ 	.word	0x0001c980
        /*0d4c*/ 	.word	0x00000003
        /*0d50*/ 	.word	0x0002d860
        /*0d54*/ 	.short	0x010a
        /*0d56*/ 	.byte	0x3f
	.zero		1


	//----- nvinfo : EIATTR_NUM_MBARRIERS
	.align		4
.L_207:
        /*0d58*/ 	.byte	0x03, 0x38
        /*0d5a*/ 	.short	0x0016


	//----- nvinfo : EIATTR_EXIT_INSTR_OFFSETS
	.align		4
        /*0d5c*/ 	.byte	0x04, 0x1c
        /*0d5e*/ 	.short	(.L_209 - .L_208)


	//   ....[0]....
.L_208:
        /*0d60*/ 	.word	0x000009b0


	//   ....[1]....
        /*0d64*/ 	.word	0x000134a0


	//   ....[2]....
        /*0d68*/ 	.word	0x00019960


	//----- nvinfo : EIATTR_MAX_THREADS
	.align		4
.L_209:
        /*0d6c*/ 	.byte	0x04, 0x05
        /*0d6e*/ 	.short	(.L_211 - .L_210)
.L_210:
        /*0d70*/ 	.word	0x00000200
        /*0d74*/ 	.word	0x00000001
        /*0d78*/ 	.word	0x00000001


	//----- nvinfo : EIATTR_CRS_STACK_SIZE
	.align		4
.L_211:
        /*0d7c*/ 	.byte	0x04, 0x1e
        /*0d7e*/ 	.short	(.L_213 - .L_212)
.L_212:
        /*0d80*/ 	.word	0x00000000


	//----- nvinfo : EIATTR_CBANK_PARAM_SIZE
	.align		4
.L_213:
        /*0d84*/ 	.byte	0x03, 0x19
        /*0d86*/ 	.short	0x0af0


	//----- nvinfo : EIATTR_PARAM_CBANK
	.align		4
        /*0d88*/ 	.byte	0x04, 0x0a
        /*0d8a*/ 	.short	(.L_215 - .L_214)
	.align		4
.L_214:
        /*0d8c*/ 	.word	index@(.nv.constant0._ZN7cutlass13device_kernelIN5flash11enable_sm90INS1_16FlashAttnFwdSm90INS1_25CollectiveMainloopFwdSm90ILi2EN4cute5tupleIJNS5_1CILi1EEES8_S8_EEENS6_IJNS7_ILi192EEENS7_ILi128EEENS7_ILi96EEEEEELi96ENS_10bfloat16_tEfNS_4arch4Sm90ELb0ELb1ELb1ELb1ELb1ELb0ELb0ELb0ELb1ELb1ELb1ELb0EEENS1_21CollectiveEpilogueFwdINS6_IJSA_SC_SB_EEES9_SE_SG_Li384ELb1ELb1ELb1ELb0EEENS1_36VarlenDynamicPersistentTileSchedulerILi192ELi128ELi384ELi128ELb1ELb1ELb1ELb1ELb0ELb1EEEEEEEEEvNT_6ParamsE)
        /*0d90*/ 	.short	0x0210
        /*0d92*/ 	.short	0x0af0


	//----- nvinfo : EIATTR_SW_WAR
	.align		4
.L_215:
        /*0d94*/ 	.byte	0x04, 0x36
        /*0d96*/ 	.short	(.L_217 - .L_216)
.L_216:
        /*0d98*/ 	.word	0x00000008
.L_217:


//--------------------- .nv.info._ZN7cutlass13device_kernelIN5flash11enable_sm90INS1_16FlashAttnFwdSm90INS1_25CollectiveMainloopFwdSm90ILi2EN4cute5tupleIJNS5_1CILi1EEES8_S8_EEENS6_IJNS7_ILi192EEENS7_ILi128EEENS7_ILi96EEEEEELi96ENS_10bfloat16_tEfNS_4arch4Sm90ELb0ELb1ELb1ELb1ELb1ELb1ELb0ELb0ELb1ELb1ELb1ELb0EEENS1_21CollectiveEpilogueFwdINS6_IJSA_SC_SB_EEES9_SE_SG_Li384ELb1ELb1ELb1ELb0EEENS1_36VarlenDynamicPersistentTileSchedulerILi192ELi128ELi384ELi128ELb1ELb1ELb1ELb1ELb0ELb1EEEEEEEEEvNT_6ParamsE --------------------------
	.section	.nv.info._ZN7cutlass13device_kernelIN5flash11enable_sm90INS1_16FlashAttnFwdSm90INS1_25CollectiveMainloopFwdSm90ILi2EN4cute5tupleIJNS5_1CILi1EEES8_S8_EEENS6_IJNS7_ILi192EEENS7_ILi128EEENS7_ILi96EEEEEELi96ENS_10bfloat16_tEfNS_4arch4Sm90ELb0ELb1ELb1ELb1ELb1ELb1ELb0ELb0ELb1ELb1ELb1ELb0EEENS1_21CollectiveEpilogueFwdINS6_IJSA_SC_SB_EEES9_SE_SG_Li384ELb1ELb1ELb1ELb0EEENS1_36VarlenDynamicPersistentTileSchedulerILi192ELi128ELi384ELi128ELb1ELb1ELb1ELb1ELb0ELb1EEEEEEEEEvNT_6ParamsE,"",@"SHT_CUDA_INFO"
	.sectionflags	@""
	.align	4


	//----- nvinfo : EIATTR_CUDA_API_VERSION
	.align		4
        /*0000*/ 	.byte	0x04, 0x37
        /*0002*/ 	.short	(.L_219 - .L_218)
.L_218:
        /*0004*/ 	.word	0x00000082


	//----- nvinfo : EIATTR_KPARAM_INFO
	.align		4
.L_219:
        /*0008*/ 	.byte	0x04, 0x17
        /*000a*/ 	.short	(.L_221 - .L_220)
.L_220:
        /*000c*/ 	.word	0x00000000
        /*0010*/ 	.short	0x0000
        /*0012*/ 	.short	0x0070
        /*0014*/ 	.byte	0x00, 0xf0, 0x01, 0x2a


	//----- nvinfo : EIATTR_SPARSE_MMA_MASK
	.align		4
.L_221:
        /*0018*/ 	.byte	0x03, 0x50
        /*001a*/ 	.short	0x0000


	//----- nvinfo : EIATTR_MAXREG_COUNT
	.align		4
        /*001c*/ 	.byte	0x03, 0x1b
        /*001e*/ 	.short	0x0080


	//----- nvinfo : EIATTR_NUM_BARRIERS
	.align		4
        /*0020*/ 	.byte	0x02, 0x4c
        /*0022*/ 	.byte	0x10
	.zero		1


	//----- nvinfo : EIATTR_EXTERNS
	.align		4
        /*0024*/ 	.byte	0x04, 0x0f
        /*0026*/ 	.short	(.L_223 - .L_222)


	//   ....[0]....
	.align		4
.L_222:
        /*0028*/ 	.word	index@(__assertfail)


	//----- nvinfo : EIATTR_ANNOTATIONS
	.align		4
.L_223:
        /*002c*/ 	.byte	0x04, 0x55
        /*002e*/ 	.short	(.L_225 - .L_224)


	//   ....[0]....
.L_224:
        /* <DEDUP_REMOVED lines=131> */


	//----- nvinfo : EIATTR_MERCURY_ISA_VERSION
	.align		4
.L_225:
        /*0850*/ 	.byte	0x03, 0x5f
        /*0852*/ 	.short	0x0101


	//----- nvinfo : EIATTR_UNUSED_LOAD_BYTE_OFFSET
	.align		4
        /*0854*/ 	.byte	0x04, 0x44
        /*0856*/ 	.short	(.L_227 - .L_226)


	//   ....[0]....
.L_226:
        /*0858*/ 	.word	0x00000a90
        /*085c*/ 	.word	0x0000fff0


	//   ....[1]....
        /*0860*/ 	.word	0x0001c1a0
        /*0864*/ 	.word	0x0000fff0


	//----- nvinfo : EIATTR_INT_WARP_WIDE_INSTR_OFFSETS
	.align		4
.L_227:
        /*0868*/ 	.byte	0x04, 0x31
        /*086a*/ 	.short	(.L_229 - .L_228)


	//   ....[0]....
.L_228:
        /*086c*/ 	.word	0x00000130


	//   ....[1]....
        /*0870*/ 	.word	0x00000170


	//   ....[2]....
        /*0874*/ 	.word	0x000001e0


	//   ....[3]....
        /*0878*/ 	.word	0x00022850


	//   ....[4]....
        /*087c*/ 	.word	0x000228e0


	//   ....[5]....
        /*0880*/ 	.word	0x00025520


	//   ....[6]....
        /*0884*/ 	.word	0x000255b0


	//----- nvinfo : EIATTR_COOP_GROUP_MASK_REGIDS
	.align		4
.L_229:
        /*0888*/ 	.byte	0x04, 0x29
        /*088a*/ 	.short	(.L_231 - .L_230)


	//   ....[0]....
.L_230:
        /*088c*/ 	.word	0xffffffff


	//   ....[1]....
        /*0890*/ 	.word	0xffffffff


	//   ....[2]....
        /*0894*/ 	.word	0xffffffff


	//   ....[3]....
        /*0898*/ 	.word	0xffffffff


	//   ....[4]....
        /*089c*/ 	.word	0xffffffff


	//   ....[5]....
        /*08a0*/ 	.word	0xffffffff


	//   ....[6]....
        /*08a4*/ 	.word	0xffffffff


	//   ....[7]....
        /*08a8*/ 	.word	0xffffffff


	//   ....[8]....
        /*08ac*/ 	.word	0xffffffff


	//   ....[9]....
        /*08b0*/ 	.word	0xffffffff


	//   ....[10]....
        /*08b4*/ 	.word	0xffffffff


	//   ....[11]....
        /*08b8*/ 	.word	0xffffffff


	//   ....[12]....
        /*08bc*/ 	.word	0xffffffff


	//   ....[13]....
        /*08c0*/ 	.word	0xffffffff


	//   ....[14]....
        /*08c4*/ 	.word	0xffffffff


	//   ....[15]....
        /*08c8*/ 	.word	0xffffffff


	//   ....[16]....
        /*08cc*/ 	.word	0xffffffff


	//   ....[17]....
        /*08d0*/ 	.word	0xffffffff


	//   ....[18]....
        /*08d4*/ 	.word	0xffffffff


	//   ....[19]....
        /*08d8*/ 	.word	0xffffffff


	//   ....[20]....
        /*08dc*/ 	.word	0xffffffff


	//   ....[21]....
        /*08e0*/ 	.word	0xffffffff


	//   ....[22]....
        /*08e4*/ 	.word	0xffffffff


	//   ....[23]....
        /*08e8*/ 	.word	0xffffffff


	//   ....[24]....
        /*08ec*/ 	.word	0xffffffff


	//   ....[25]....
        /*08f0*/ 	.word	0xffffffff


	//   ....[26]....
        /*08f4*/ 	.word	0xffffffff


	//   ....[27]....
        /*08f8*/ 	.word	0xffffffff


	//   ....[28]....
        /*08fc*/ 	.word	0xffffffff


	//   ....[29]....
        /*0900*/ 	.word	0xffffffff


	//   ....[30]....
        /*0904*/ 	.word	0xffffffff


	//   ....[31]....
        /*0908*/ 	.word	0xffffffff


	//   ....[32]....
        /*090c*/ 	.word	0xffffffff


	//   ....[33]....
        /*0910*/ 	.word	0xffffffff


	//   ....[34]....
        /*0914*/ 	.word	0xffffffff


	//   ....[35]....
        /*0918*/ 	.word	0xffffffff


	//   ....[36]....
        /*091c*/ 	.word	0xffffffff


	//   ....[37]....
        /*0920*/ 	.word	0xffffffff


	//   ....[38]....
        /*0924*/ 	.word	0xffffffff


	//   ....[39]....
        /*0928*/ 	.word	0xffffffff


	//   ....[40]....
        /*092c*/ 	.word	0xffffffff


	//   ....[41]....
        /*0930*/ 	.word	0xffffffff


	//   ....[42]....
        /*0934*/ 	.word	0xffffffff


	//   ....[43]....
        /*0938*/ 	.word	0xffffffff


	//   ....[44]....
        /*093c*/ 	.word	0xffffffff


	//   ....[45]....
        /*0940*/ 	.word	0xffffffff


	//   ....[46]....
        /*0944*/ 	.word	0xffffffff


	//   ....[47]....
        /*0948*/ 	.word	0xffffffff


	//   ....[48]....
        /*094c*/ 	.word	0xffffffff


	//   ....[49]....
        /*0950*/ 	.word	0xffffffff


	//   ....[50]....
        /*0954*/ 	.word	0xffffffff


	//   ....[51]....
        /*0958*/ 	.word	0xffffffff


	//   ....[52]....
        /*095c*/ 	.word	0xffffffff


	//   ....[53]....
        /*0960*/ 	.word	0xffffffff


	//   ....[54]....
        /*0964*/ 	.word	0xffffffff


	//   ....[55]....
        /*0968*/ 	.word	0xffffffff


	//   ....[56]....
        /*096c*/ 	.word	0xffffffff


	//   ....[57]....
        /*0970*/ 	.word	0xffffffff


	//   ....[58]....
        /*0974*/ 	.word	0xffffffff


	//   ....[59]....
        /*0978*/ 	.word	0xffffffff


	//   ....[60]....
        /*097c*/ 	.word	0xffffffff


	//   ....[61]....
        /*0980*/ 	.word	0xffffffff


	//   ....[62]....
        /*0984*/ 	.word	0xffffffff


	//   ....[63]....
        /*0988*/ 	.word	0xffffffff


	//   ....[64]....
        /*098c*/ 	.word	0xffffffff


	//   ....[65]....
        /*0990*/ 	.word	0xffffffff


	//   ....[66]....
        /*0994*/ 	.word	0xffffffff


	//   ....[67]....
        /*0998*/ 	.word	0xffffffff


	//   ....[68]....
        /*099c*/ 	.word	0xffffffff


	//   ....[69]....
        /*09a0*/ 	.word	0xffffffff


	//   ....[70]....
        /*09a4*/ 	.word	0xffffffff


	//   ....[71]....
        /*09a8*/ 	.word	0xffffffff


	//   ....[72]....
        /*09ac*/ 	.word	0xffffffff


	//   ....[73]....
        /*09b0*/ 	.word	0xffffffff


	//   ....[74]....
        /*09b4*/ 	.word	0xffffffff


	//   ....[75]....
        /*09b8*/ 	.word	0xffffffff


	//   ....[76]....
        /*09bc*/ 	.word	0xffffffff


	//   ....[77]....
        /*09c0*/ 	.word	0xffffffff


	//   ....[78]....
        /*09c4*/ 	.word	0xffffffff


	//   ....[79]....
        /*09c8*/ 	.word	0xffffffff


	//   ....[80]....
        /*09cc*/ 	.word	0xffffffff


	//   ....[81]....
        /*09d0*/ 	.word	0xffffffff


	//   ....[82]....
        /*09d4*/ 	.word	0xffffffff


	//   ....[83]....
        /*09d8*/ 	.word	0xffffffff


	//   ....[84]....
        /*09dc*/ 	.word	0xffffffff


	//   ....[85]....
        /*09e0*/ 	.word	0xffffffff


	//   ....[86]....
        /*09e4*/ 	.word	0xffffffff


	//   ....[87]....
        /*09e8*/ 	.word	0xffffffff


	//   ....[88]....
        /*09ec*/ 	.word	0xffffffff


	//   ....[89]....
        /*09f0*/ 	.word	0xffffffff


	//   ....[90]....
        /*09f4*/ 	.word	0xffffffff


	//   ....[91]....
        /*09f8*/ 	.word	0xffffffff


	//   ....[92]....
        /*09fc*/ 	.word	0xffffffff


	//   ....[93]....
        /*0a00*/ 	.word	0xffffffff


	//   ....[94]....
        /*0a04*/ 	.word	0xffffffff


	//   ....[95]....
        /*0a08*/ 	.word	0xffffffff


	//   ....[96]....
        /*0a0c*/ 	.word	0xffffffff


	//   ....[97]....
        /*0a10*/ 	.word	0xffffffff


	//   ....[98]....
        /*0a14*/ 	.word	0xffffffff


	//   ....[99]....
        /*0a18*/ 	.word	0xffffffff


	//   ....[100]....
        /*0a1c*/ 	.word	0xffffffff


	//   ....[101]....
        /*0a20*/ 	.word	0xffffffff


	//   ....[102]....
        /*0a24*/ 	.word	0xffffffff


	//   ....[103]....
        /*0a28*/ 	.word	0xffffffff


	//   ....[104]....
        /*0a2c*/ 	.word	0xffffffff


	//   ....[105]....
        /*0a30*/ 	.word	0xffffffff


	//   ....[106]....
        /*0a34*/ 	.word	0xffffffff


	//   ....[107]....
        /*0a38*/ 	.word	0xffffffff


	//   ....[108]....
        /*0a3c*/ 	.word	0xffffffff


	//   ....[109]....
        /*0a40*/ 	.word	0xffffffff


	//   ....[110]....
        /*0a44*/ 	.word	0xffffffff


	//   ....[111]....
        /*0a48*/ 	.word	0xffffffff


	//   ....[112]....
        /*0a4c*/ 	.word	0xffffffff


	//   ....[113]....
        /*0a50*/ 	.word	0xffffffff


	//   ....[114]....
        /*0a54*/ 	.word	0xffffffff


	//   ....[115]....
        /*0a58*/ 	.word	0xffffffff


	//   ....[116]....
        /*0a5c*/ 	.word	0xffffffff


	//   ....[117]....
        /*0a60*/ 	.word	0xffffffff


	//   ....[118]....
        /*0a64*/ 	.word	0xffffffff


	//   ....[119]....
        /*0a68*/ 	.word	0xffffffff


	//   ....[120]....
        /*0a6c*/ 	.word	0xffffffff


	//   ....[121]....
        /*0a70*/ 	.word	0xffffffff


	//   ....[122]....
        /*0a74*/ 	.word	0xffffffff


	//   ....[123]....
        /*0a78*/ 	.word	0xffffffff


	//   ....[124]....
        /*0a7c*/ 	.word	0xffffffff


	//   ....[125]....
        /*0a80*/ 	.word	0xffffffff


	//   ....[126]....
        /*0a84*/ 	.word	0xffffffff


	//   ....[127]....
        /*0a88*/ 	.word	0xffffffff


	//   ....[128]....
        /*0a8c*/ 	.word	0xffffffff


	//   ....[129]....
        /*0a90*/ 	.word	0xffffffff


	//   ....[130]....
        /*0a94*/ 	.word	0xffffffff


	//   ....[131]....
        /*0a98*/ 	.word	0xffffffff


	//   ....[132]....
        /*0a9c*/ 	.word	0xffffffff


	//   ....[133]....
        /*0aa0*/ 	.word	0xffffffff


	//   ....[134]....
        /*0aa4*/ 	.word	0xffffffff


	//   ....[135]....
        /*0aa8*/ 	.word	0xffffffff


	//   ....[136]....
        /*0aac*/ 	.word	0xffffffff


	//   ....[137]....
        /*0ab0*/ 	.word	0xffffffff


	//   ....[138]....
        /*0ab4*/ 	.word	0xffffffff


	//   ....[139]....
        /*0ab8*/ 	.word	0xffffffff


	//   ....[140]....
        /*0abc*/ 	.word	0xffffffff


	//   ....[141]....
        /*0ac0*/ 	.word	0xffffffff


	//   ....[142]....
        /*0ac4*/ 	.word	0xffffffff


	//   ....[143]....
        /*0ac8*/ 	.word	0xffffffff


	//   ....[144]....
        /*0acc*/ 	.word	0xffffffff


	//   ....[145]....
        /*0ad0*/ 	.word	0xffffffff


	//   ....[146]....
        /*0ad4*/ 	.word	0xffffffff


	//   ....[147]....
        /*0ad8*/ 	.word	0xffffffff


	//   ....[148]....
        /*0adc*/ 	.word	0xffffffff


	//   ....[149]....
        /*0ae0*/ 	.word	0xffffffff


	//   ....[150]....
        /*0ae4*/ 	.word	0xffffffff


	//   ....[151]....
        /*0ae8*/ 	.word	0x0500000f


	//   ....[152]....
        /*0aec*/ 	.word	0x0500000f


	//   ....[153]....
        /*0af0*/ 	.word	0x0500000f


	//   ....[154]....
        /*0af4*/ 	.word	0x0500000f


	//   ....[155]....
        /*0af8*/ 	.word	0x0500000f


	//   ....[156]....
        /*0afc*/ 	.word	0x0500000f


	//   ....[157]....
        /*0b00*/ 	.word	0x0500000f


	//   ....[158]....
        /*0b04*/ 	.word	0x0500000f


	//   ....[159]....
        /*0b08*/ 	.word	0x0500000f


	//   ....[160]....
        /*0b0c*/ 	.word	0x0500000f


	//   ....[161]....
        /*0b10*/ 	.word	0x0500000f


	//   ....[162]....
        /*0b14*/ 	.word	0x0500000f


	//   ....[163]....
        /*0b18*/ 	.word	0x0500000f


	//   ....[164]....
        /*0b1c*/ 	.word	0x0500000f


	//   ....[165]....
        /*0b20*/ 	.word	0x0500000f


	//   ....[166]....
        /*0b24*/ 	.word	0x0500000f


	//   ....[167]....
        /*0b28*/ 	.word	0x0500000f


	//   ....[168]....
        /*0b2c*/ 	.word	0x0500000f


	//   ....[169]....
        /*0b30*/ 	.word	0x0500000f


	//   ....[170]....
        /*0b34*/ 	.word	0x0500000f


	//   ....[171]....
        /*0b38*/ 	.word	0x0500000f


	//   ....[172]....
        /*0b3c*/ 	.word	0x0500000f


	//   ....[173]....
        /*0b40*/ 	.word	0x0500000f


	//   ....[174]....
        /*0b44*/ 	.word	0x0500000f


	//   ....[175]....
        /*0b48*/ 	.word	0x0500000f


	//   ....[176]....
        /*0b4c*/ 	.word	0x0500000f


	//   ....[177]....
        /*0b50*/ 	.word	0x0500000f


	//   ....[178]....
        /*0b54*/ 	.word	0x0500000f


	//   ....[179]....
        /*0b58*/ 	.word	0x0500000f


	//   ....[180]....
        /*0b5c*/ 	.word	0x0500000f


	//   ....[181]....
        /*0b60*/ 	.word	0x0500000f


	//   ....[182]....
        /*0b64*/ 	.word	0x0500000f


	//   ....[183]....
        /*0b68*/ 	.word	0x0500000f


	//   ....[184]....
        /*0b6c*/ 	.word	0x0500000f


	//   ....[185]....
        /*0b70*/ 	.word	0x0500000f


	//   ....[186]....
        /*0b74*/ 	.word	0x0500000f


	//   ....[187]....
        /*0b78*/ 	.word	0x0500000f


	//   ....[188]....
        /*0b7c*/ 	.word	0x0500000f


	//   ....[189]....
        /*0b80*/ 	.word	0x0500000f


	//   ....[190]....
        /*0b84*/ 	.word	0x0500000f


	//   ....[191]....
        /*0b88*/ 	.word	0x0500000f


	//   ....[192]....
        /*0b8c*/ 	.word	0x0500000f


	//   ....[193]....
        /*0b90*/ 	.word	0x0500000f


	//   ....[194]....
        /*0b94*/ 	.word	0x0500000f


	//   ....[195]....
        /*0b98*/ 	.word	0x0500000f


	//   ....[196]....
        /*0b9c*/ 	.word	0x0500000f


	//   ....[197]....
        /*0ba0*/ 	.word	0x0500000f


	//   ....[198]....
        /*0ba4*/ 	.word	0x0500000f


	//   ....[199]....
        /*0ba8*/ 	.word	0x0500000f


	//   ....[200]....
        /*0bac*/ 	.word	0x0500000f


	//   ....[201]....
        /*0bb0*/ 	.word	0x0500000f


	//   ....[202]....
        /*0bb4*/ 	.word	0x0500000f


	//   ....[203]....
        /*0bb8*/ 	.word	0x0500000f


	//   ....[204]....
        /*0bbc*/ 	.word	0x0500000f


	//   ....[205]....
        /*0bc0*/ 	.word	0x0500000f


	//   ....[206]....
        /*0bc4*/ 	.word	0x0500000f


	//   ....[207]....
        /*0bc8*/ 	.word	0x0500000f


	//   ....[208]....
        /*0bcc*/ 	.word	0x0500000f


	//   ....[209]....
        /*0bd0*/ 	.word	0x0500000f


	//   ....[210]....
        /*0bd4*/ 	.word	0x0500000f


	//   ....[211]....
        /*0bd8*/ 	.word	0x0500000f


	//   ....[212]....
        /*0bdc*/ 	.word	0x0500000f


	//   ....[213]....
        /*0be0*/ 	.word	0x0500000f


	//   ....[214]....
        /*0be4*/ 	.word	0x0500000f


	//   ....[215]....
        /*0be8*/ 	.word	0x0500000f


	//   ....[216]....
        /*0bec*/ 	.word	0x0500000f


	//   ....[217]....
        /*0bf0*/ 	.word	0x0500000f


	//   ....[218]....
        /*0bf4*/ 	.word	0x0500000f


	//   ....[219]....
        /*0bf8*/ 	.word	0x0500000f


	//   ....[220]....
        /*0bfc*/ 	.word	0x0500000f


	//   ....[221]....
        /*0c00*/ 	.word	0x0500000f


	//   ....[222]....
        /*0c04*/ 	.word	0x0500000f


	//   ....[223]....
        /*0c08*/ 	.word	0x0500000f


	//   ....[224]....
        /*0c0c*/ 	.word	0x0500000f


	//   ....[225]....
        /*0c10*/ 	.word	0x0500000f


	//   ....[226]....
        /*0c14*/ 	.word	0x0500000f


	//   ....[227]....
        /*0c18*/ 	.word	0x0500000f


	//   ....[228]....
        /*0c1c*/ 	.word	0x0500000f


	//   ....[229]....
        /*0c20*/ 	.word	0x0500000f


	//   ....[230]....
        /*0c24*/ 	.word	0x0500000f


	//   ....[231]....
        /*0c28*/ 	.word	0x0500000f


	//   ....[232]....
        /*0c2c*/ 	.word	0x0500000f


	//   ....[233]....
        /*0c30*/ 	.word	0x0500000f


	//   ....[234]....
        /*0c34*/ 	.word	0x0500000f


	//   ....[235]....
        /*0c38*/ 	.word	0x0500000f


	//   ....[236]....
        /*0c3c*/ 	.word	0x0500000f


	//   ....[237]....
        /*0c40*/ 	.word	0x0500000f


	//   ....[238]....
        /*0c44*/ 	.word	0x0500000f


	//   ....[239]....
        /*0c48*/ 	.word	0x0500000f


	//   ....[240]....
        /*0c4c*/ 	.word	0x0500000f


	//   ....[241]....
        /*0c50*/ 	.word	0x0500000f


	//   ....[242]....
        /*0c54*/ 	.word	0x0500000f


	//----- nvinfo : EIATTR_COOP_GROUP_INSTR_OFFSETS
	.align		4
.L_231:
        /*0c58*/ 	.byte	0x04, 0x28
        /*0c5a*/ 	.short	(.L_233 - .L_232)


	//   ....[0]....
.L_232:
        /*0c5c*/ 	.word	0x00000070


	//   ....[1]....
        /*0c60*/ 	.word	0x00000140


	//   ....[2]....
        /*0c64*/ 	.word	0x00000190


	//   ....[3]....
        /*0c68*/ 	.word	0x000003c0


	//   ....[4]....
        /*0c6c*/ 	.word	0x00000520


	//   ....[5]....
        /*0c70*/ 	.word	0x00000640


	//   ....[6]....
        /*0c74*/ 	.word	0x000007a0


	//   ....[7]....
        /*0c78*/ 	.word	0x00003980


	//   ....[8]....
        /*0c7c*/ 	.word	0x00003990


	//   ....[9]....
        /*0c80*/ 	.word	0x000056a0


	//   ....[10]....
        /*0c84*/ 	.word	0x000056b0


	//   ....[11]....
        /*0c88*/ 	.word	0x000071d0


	//   ....[12]....
        /*0c8c*/ 	.word	0x000071e0


	//   ....[13]....
        /*0c90*/ 	.word	0x00007720


	//   ....[14]....
        /*0c94*/ 	.word	0x00007740


	//   ....[15]....
        /*0c98*/ 	.word	0x000084a0


	//   ....[16]....
        /*0c9c*/ 	.word	0x00008c50


	//   ....[17]....
        /*0ca0*/ 	.word	0x00008c60


	//   ....[18]....
        /*0ca4*/ 	.word	0x00008c70


	//   ....[19]....
        /*0ca8*/ 	.word	0x00008c80


	//   ....[20]....
        /*0cac*/ 	.word	0x0000abe0


	//   ....[21]....
        /*0cb0*/ 	.word	0x0000abf0


	//   ....[22]....
        /*0cb4*/ 	.word	0x0000ac00


	//   ....[23]....
        /*0cb8*/ 	.word	0x0000ac10


	//   ....[24]....
        /*0cbc*/ 	.word	0x0000d780


	//   ....[25]....
        /*0cc0*/ 	.word	0x0000dbe0


	//   ....[26]....
        /*0cc4*/ 	.word	0x0000f080


	//   ....[27]....
        /*0cc8*/ 	.word	0x0000f120


	//   ....[28]....
        /*0ccc*/ 	.word	0x0000f750


	//   ....[29]....
        /*0cd0*/ 	.word	0x0000f7d0


	//   ....[30]....
        /*0cd4*/ 	.word	0x000104f0


	//   ....[31]....
        /*0cd8*/ 	.word	0x00011a60


	//   ....[32]....
        /*0cdc*/ 	.word	0x00011f20


	//   ....[33]....
        /*0ce0*/ 	.word	0x00012f10


	//   ....[34]....
        /*0ce4*/ 	.word	0x00013010


	//   ....[35]....
        /*0ce8*/ 	.word	0x000134e0


	//   ....[36]....
        /*0cec*/ 	.word	0x00013560


	//   ....[37]....
        /*0cf0*/ 	.word	0x00014690


	//   ....[38]....
        /*0cf4*/ 	.word	0x00015ec0


	//   ....[39]....
        /*0cf8*/ 	.word	0x00015f20


	//   ....[40]....
        /*0cfc*/ 	.word	0x000162f0


	//   ....[41]....
        /*0d00*/ 	.word	0x00016310


	//   ....[42]....
        /*0d04*/ 	.word	0x000176b0


	//   ....[43]....
        /*0d08*/ 	.word	0x000189b0


	//   ....[44]....
        /*0d0c*/ 	.word	0x00018e80


	//   ....[45]....
        /*0d10*/ 	.word	0x00019a40


	//   ....[46]....
        /*0d14*/ 	.word	0x00019b40


	//   ....[47]....
        /*0d18*/ 	.word	0x0001a470


	//   ....[48]....
        /*0d1c*/ 	.word	0x0001a4d0


	//   ....[49]....
        /*0d20*/ 	.word	0x0001b500


	//   ....[50]....
        /*0d24*/ 	.word	0x0001b700


	//   ....[51]....
        /*0d28*/ 	.word	0x0001bbc0


	//   ....[52]....
        /*0d2c*/ 	.word	0x0001bbe0


	//   ....[53]....
        /*0d30*/ 	.word	0x0001bc20


	//   ....[54]....
        /*0d34*/ 	.word	0x0001cb40


	//   ....[55]....
        /*0d38*/ 	.word	0x0001cb60


	//   ....[56]....
        /*0d3c*/ 	.word	0x0001cb70


	//   ....[57]....
        /*0d40*/ 	.word	0x0001cb80


	//   ....[58]....
        /*0d44*/ 	.word	0x0001d220


	//   ....[59]....
        /*0d48*/ 	.word	0x0001d230


	//   ....[60]....
        /*0d4c*/ 	.word	0x0001d380


	//   ....[61]....
        /*0d50*/ 	.word	0x0001d390


	//   ....[62]....
        /*0d54*/ 	.word	0x0001d780


	//   ....[63]....
        /*0d58*/ 	.word	0x0001d790


	//   ....[64]....
        /*0d5c*/ 	.word	0x0001dd20


	//   ....[65]....
        /*0d60*/ 	.word	0x0001dd30


	//   ....[66]....
        /*0d64*/ 	.word	0x0001eb50


	//   ....[67]....
        /*0d68*/ 	.word	0x0001eb60


	//   ....[68]....
        /*0d6c*/ 	.word	0x0001ecc0


	//   ....[69]....
        /*0d70*/ 	.word	0x0001ecd0


	//   ....[70]....
        /*0d74*/ 	.word	0x0001ee80


	//   ....[71]....
        /*0d78*/ 	.word	0x0001f080


	//   ....[72]....
        /*0d7c*/ 	.word	0x0001f0b0


	//   ....[73]....
        /*0d80*/ 	.word	0x0001f0e0


	//   ....[74]....
        /*0d84*/ 	.word	0x0001f110


	//   ....[75]....
        /*0d88*/ 	.word	0x0001f140


	//   ....[76]....
        /*0d8c*/ 	.word	0x0001f170


	//   ....[77]....
        /*0d90*/ 	.word	0x0001f300


	//   ....[78]....
        /*0d94*/ 	.word	0x0001f330


	//   ....[79]....
        /*0d98*/ 	.word	0x0001f360


	//   ....[80]....
        /*0d9c*/ 	.word	0x0001f390


	//   ....[81]....
        /*0da0*/ 	.word	0x0001f3c0


	//   ....[82]....
        /*0da4*/ 	.word	0x0001f3f0


	//   ....[83]....
        /*0da8*/ 	.word	0x0001f480


	//   ....[84]....
        /*0dac*/ 	.word	0x0001f4b0


	//   ....[85]....
        /*0db0*/ 	.word	0x0001f4c0


	//   ....[86]....
        /*0db4*/ 	.word	0x0001f500


	//   ....[87]....
        /*0db8*/ 	.word	0x00020d30


	//   ....[88]....
        /*0dbc*/ 	.word	0x00023450


	//   ....[89]....
        /*0dc0*/ 	.word	0x00023470


	//   ....[90]....
        /*0dc4*/ 	.word	0x00023520


	//   ....[91]....
        /*0dc8*/ 	.word	0x00023540


	//   ....[92]....
        /*0dcc*/ 	.word	0x000235e0


	//   ....[93]....
        /*0dd0*/ 	.word	0x00023600


	//   ....[94]....
        /*0dd4*/ 	.word	0x00023610


	//   ....[95]....
        /*0dd8*/ 	.word	0x00023620


	//   ....[96]....
        /*0ddc*/ 	.word	0x00023fc0


	//   ....[97]....
        /*0de0*/ 	.word	0x00023ff0


	//   ....[98]....
        /*0de4*/ 	.word	0x000240b0


	//   ....[99]....
        /*0de8*/ 	.word	0x000240d0


	//   ....[100]....
        /*0dec*/ 	.word	0x00024170


	//   ....[101]....
        /*0df0*/ 	.word	0x00024190


	//   ....[102]....
        /*0df4*/ 	.word	0x000241a0


	//   ....[103]....
        /*0df8*/ 	.word	0x000241b0


	//   ....[104]....
        /*0dfc*/ 	.word	0x000242d0


	//   ....[105]....
        /*0e00*/ 	.word	0x000242e0


	//   ....[106]....
        /*0e04*/ 	.word	0x000242f0


	//   ....[107]....
        /*0e08*/ 	.word	0x00024380


	//   ....[108]....
        /*0e0c*/ 	.word	0x00024b40


	//   ....[109]....
        /*0e10*/ 	.word	0x00024b50


	//   ....[110]....
        /*0e14*/ 	.word	0x00024b70


	//   ....[111]....
        /*0e18*/ 	.word	0x00024bf0


	//   ....[112]....
        /*0e1c*/ 	.word	0x00024c00


	//   ....[113]....
        /*0e20*/ 	.word	0x00024c60


	//   ....[114]....
        /*0e24*/ 	.word	0x00024c90


	//   ....[115]....
        /*0e28*/ 	.word	0x00024cd0


	//   ....[116]....
        /*0e2c*/ 	.word	0x00024f80


	//   ....[117]....
        /*0e30*/ 	.word	0x00024fa0


	//   ....[118]....
        /*0e34*/ 	.word	0x00025040


	//   ....[119]....
        /*0e38*/ 	.word	0x00025050


	//   ....[120]....
        /*0e3c*/ 	.word	0x000250e0


	//   ....[121]....
        /*0e40*/ 	.word	0x000250f0


	//   ....[122]....
        /*0e44*/ 	.word	0x00025100


	//   ....[123]....
        /*0e48*/ 	.word	0x00025190


	//   ....[124]....
        /*0e4c*/ 	.word	0x00025760


	//   ....[125]....
        /*0e50*/ 	.word	0x00025770


	//   ....[126]....
        /*0e54*/ 	.word	0x00025800


	//   ....[127]....
        /*0e58*/ 	.word	0x000258a0


	//   ....[128]....
        /*0e5c*/ 	.word	0x000258c0


	//   ....[129]....
        /*0e60*/ 	.word	0x00025940


	//   ....[130]....
        /*0e64*/ 	.word	0x00025960


	//   ....[131]....
        /*0e68*/ 	.word	0x00025970


	//   ....[132]....
        /*0e6c*/ 	.word	0x00025dc0


	//   ....[133]....
        /*0e70*/ 	.word	0x00025df0


	//   ....[134]....
        /*0e74*/ 	.word	0x00025e50


	//   ....[135]....
        /*0e78*/ 	.word	0x00025e80


	//   ....[136]....
        /*0e7c*/ 	.word	0x00025eb0


	//   ....[137]....
        /*0e80*/ 	.word	0x00025ee0


	//   ....[138]....
        /*0e84*/ 	.word	0x00025f10


	//   ....[139]....
        /*0e88*/ 	.word	0x00025f40


	//   ....[140]....
        /*0e8c*/ 	.word	0x000260e0


	//   ....[141]....
        /*0e90*/ 	.word	0x00026110


	//   ....[142]....
        /*0e94*/ 	.word	0x00026140


	//   ....[143]....
        /*0e98*/ 	.word	0x00026170


	//   ....[144]....
        /*0e9c*/ 	.word	0x000261a0


	//   ....[145]....
        /*0ea0*/ 	.word	0x000261d0


	//   ....[146]....
        /*0ea4*/ 	.word	0x00026290


	//   ....[147]....
        /*0ea8*/ 	.word	0x000262b0


	//   ....[148]....
        /*0eac*/ 	.word	0x000262d0


	//   ....[149]....
        /*0eb0*/ 	.word	0x00026330


	//   ....[150]....
        /*0eb4*/ 	.word	0x00026d60


	//   ....[151]....
        /*0eb8*/ 	.word	0x000270a0


	//   ....[152]....
        /*0ebc*/ 	.word	0x00027130


	//   ....[153]....
        /*0ec0*/ 	.word	0x00027220


	//   ....[154]....
        /*0ec4*/ 	.word	0x000272b0


	//   ....[155]....
        /*0ec8*/ 	.word	0x00027390


	//   ....[156]....
        /*0ecc*/ 	.word	0x00027420


	//   ....[157]....
        /*0ed0*/ 	.word	0x00027500


	//   ....[158]....
        /*0ed4*/ 	.word	0x000275a0


	//   ....[159]....
        /*0ed8*/ 	.word	0x00027630


	//   ....[160]....
        /*0edc*/ 	.word	0x00027680


	//   ....[161]....
        /*0ee0*/ 	.word	0x000276d0


	//   ....[162]....
        /*0ee4*/ 	.word	0x000277b0


	//   ....[163]....
        /*0ee8*/ 	.word	0x00027840


	//   ....[164]....
        /*0eec*/ 	.word	0x00027890


	//   ....[165]....
        /*0ef0*/ 	.word	0x000278e0


	//   ....[166]....
        /*0ef4*/ 	.word	0x00027c40


	//   ....[167]....
        /*0ef8*/ 	.word	0x00027c90


	//   ....[168]....
        /*0efc*/ 	.word	0x00027d20


	//   ....[169]....
        /*0f00*/ 	.word	0x00027db0


	//   ....[170]....
        /*0f04*/ 	.word	0x00027e30


	//   ....[171]....
        /*0f08*/ 	.word	0x00027e80


	//   ....[172]....
        /*0f0c*/ 	.word	0x00027f10


	//   ....[173]....
        /*0f10*/ 	.word	0x00027fa0


	//   ....[174]....
        /*0f14*/ 	.word	0x00028020


	//   ....[175]....
        /*0f18*/ 	.word	0x00028070


	//   ....[176]....
        /*0f1c*/ 	.word	0x00028100


	//   ....[177]....
        /*0f20*/ 	.word	0x00028190


	//   ....[178]....
        /*0f24*/ 	.word	0x00028250


	//   ....[179]....
        /*0f28*/ 	.word	0x00028530


	//   ....[180]....
        /*0f2c*/ 	.word	0x00028620


	//   ....[181]....
        /*0f30*/ 	.word	0x000286c0


	//   ....[182]....
        /*0f34*/ 	.word	0x00028720


	//   ....[183]....
        /*0f38*/ 	.word	0x00028830


	//   ....[184]....
        /*0f3c*/ 	.word	0x000288a0


	//   ....[185]....
        /*0f40*/ 	.word	0x000289b0


	//   ....[186]....
        /*0f44*/ 	.word	0x00028a20


	//   ....[187]....
        /*0f48*/ 	.word	0x00028ac0


	//   ....[188]....
        /*0f4c*/ 	.word	0x00028bd0


	//   ....[189]....
        /*0f50*/ 	.word	0x00028c40


	//   ....[190]....
        /*0f54*/ 	.word	0x00028ca0


	//   ....[191]....
        /*0f58*/ 	.word	0x00028db0


	//   ....[192]....
        /*0f5c*/ 	.word	0x00028e10


	//   ....[193]....
        /*0f60*/ 	.word	0x00028f30


	//   ....[194]....
        /*0f64*/ 	.word	0x00028f90


	//   ....[195]....
        /*0f68*/ 	.word	0x00029030


	//   ....[196]....
        /*0f6c*/ 	.word	0x00029100


	//   ....[197]....
        /*0f70*/ 	.word	0x00029200


	//   ....[198]....
        /*0f74*/ 	.word	0x00029260


	//   ....[199]....
        /*0f78*/ 	.word	0x00029300


	//   ....[200]....
        /*0f7c*/ 	.word	0x000294a0


	//   ....[201]....
        /*0f80*/ 	.word	0x00029580


	//   ....[202]....
        /*0f84*/ 	.word	0x00029600


	//   ....[203]....
        /*0f88*/ 	.word	0x000296e0


	//   ....[204]....
        /*0f8c*/ 	.word	0x00029740


	//   ....[205]....
        /*0f90*/ 	.word	0x00029810


	//   ....[206]....
        /*0f94*/ 	.word	0x00029870


	//   ....[207]....
        /*0f98*/ 	.word	0x00029950


	//   ....[208]....
        /*0f9c*/ 	.word	0x00029a40


	//   ....[209]....
        /*0fa0*/ 	.word	0x00029ae0


	//   ....[210]....
        /*0fa4*/ 	.word	0x00029b40


	//   ....[211]....
        /*0fa8*/ 	.word	0x00029c40


	//   ....[212]....
        /*0fac*/ 	.word	0x00029ca0


	//   ....[213]....
        /*0fb0*/ 	.word	0x00029da0


	//   ....[214]....
        /*0fb4*/ 	.word	0x00029e00


	//   ....[215]....
        /*0fb8*/ 	.word	0x00029ed0


	//   ....[216]....
        /*0fbc*/ 	.word	0x0002a020


	//   ....[217]....
        /*0fc0*/ 	.word	0x0002a0d0


	//   ....[218]....
        /*0fc4*/ 	.word	0x0002a1e0


	//   ....[219]....
        /*0fc8*/ 	.word	0x0002a2c0


	//   ....[220]....
        /*0fcc*/ 	.word	0x0002a320


	//   ....[221]....
        /*0fd0*/ 	.word	0x0002a410


	//   ....[222]....
        /*0fd4*/ 	.word	0x0002a470


	//   ....[223]....
        /*0fd8*/ 	.word	0x0002a550


	//   ....[224]....
        /*0fdc*/ 	.word	0x0002a5e0


	//   ....[225]....
        /*0fe0*/ 	.word	0x0002a680


	//   ....[226]....
        /*0fe4*/ 	.word	0x0002a7f0


	//   ....[227]....
        /*0fe8*/ 	.word	0x0002a860


	//   ....[228]....
        /*0fec*/ 	.word	0x0002a8d0


	//   ....[229]....
        /*0ff0*/ 	.word	0x0002a940


	//   ....[230]....
        /*0ff4*/ 	.word	0x0002a9b0


	//   ....[231]....
        /*0ff8*/ 	.word	0x0002aa30


	//   ....[232]....
        /*0ffc*/ 	.word	0x0002aab0


	//   ....[233]....
        /*1000*/ 	.word	0x0002ab40


	//   ....[234]....
        /*1004*/ 	.word	0x0002abb0


	//   ....[235]....
        /*1008*/ 	.word	0x0002ac20


	//   ....[236]....
        /*100c*/ 	.word	0x0002ac90


	//   ....[237]....
        /*1010*/ 	.word	0x0002ad10


	//   ....[238]....
        /*1014*/ 	.word	0x0002ad80


	//   ....[239]....
        /*1018*/ 	.word	0x0002ae30


	//   ....[240]....
        /*101c*/ 	.word	0x0002ae80


	//   ....[241]....
        /*1020*/ 	.word	0x0002af10


	//   ....[242]....
        /*1024*/ 	.word	0x0002b040


	//----- nvinfo : EIATTR_REG_RECONFIG
	.align		4
.L_233:
        /*1028*/ 	.byte	0x01, 0x54
	.zero		2


	//----- nvinfo : EIATTR_SYSCALL_OFFSETS
	.align		4
        /*102c*/ 	.byte	0x04, 0x46
        /*102e*/ 	.short	(.L_235 - .L_234)


	//   ....[0]....
.L_234:
        /*1030*/ 	.word	0x00002370


	//   ....[1]....
        /*1034*/ 	.word	0x000024c0


	//   ....[2]....
        /*1038*/ 	.word	0x000086b0


	//   ....[3]....
        /*103c*/ 	.word	0x000089d0


	//   ....[4]....
        /*1040*/ 	.word	0x00022a40


	//   ....[5]....
        /*1044*/ 	.word	0x00022b90


	//   ....[6]....
        /*1048*/ 	.word	0x00022c80


	//   ....[7]....
        /*104c*/ 	.word	0x00023a80


	//----- nvinfo : EIATTR_MBARRIER_INSTR_OFFSETS
	.align		4
.L_235:
        /*1050*/ 	.byte	0x04, 0x39
        /*1052*/ 	.short	(.L_237 - .L_236)


	//   ....[0]....
.L_236:
        /*1054*/ 	.word	0x00000270
        /*1058*/ 	.word	0x000000ff
        /*105c*/ 	.word	0x0002d800
        /*1060*/ 	.short	0x0100
        /*1062*/ 	.byte	0x08
	.zero		1


	//   ....[1]....
        /*1064*/ 	.word	0x00000280
        /*1068*/ 	.word	0x000000ff
        /*106c*/ 	.word	0x0002d820
        /*1070*/ 	.short	0x0100
        /*1072*/ 	.byte	0x08
	.zero		1


	//   ....[2]....
        /*1074*/ 	.word	0x00000370
        /*1078*/ 	.word	0x000000ff
        /*107c*/ 	.word	0x0002d830
        /*1080*/ 	.short	0x0100
        /*1082*/ 	.byte	0x08
	.zero		1


	//   ....[3]....
        /*1084*/ 	.word	0x00000380
        /*1088*/ 	.word	0x000000ff
        /*108c*/ 	.word	0x0002d840
        /*1090*/ 	.short	0x0100
        /*1092*/ 	.byte	0x08
	.zero		1


	//   ....[4]....
        /*1094*/ 	.word	0x00000390
        /*1098*/ 	.word	0x000000ff
        /*109c*/ 	.word	0x0002d838
        /*10a0*/ 	.short	0x0100
        /*10a2*/ 	.byte	0x08
	.zero		1


	//   ....[5]....
        /*10a4*/ 	.word	0x000003a0
        /*10a8*/ 	.word	0x000000ff
        /*10ac*/ 	.word	0x0002d848
        /*10b0*/ 	.short	0x0100
        /*10b2*/ 	.byte	0x08
	.zero		1


	//   ....[6]....
        /*10b4*/ 	.word	0x000004d0
        /*10b8*/ 	.word	0x000000ff
        /*10bc*/ 	.word	0x0002d850
        /*10c0*/ 	.short	0x0100
        /*10c2*/ 	.byte	0x08
	.zero		1


	//   ....[7]....
        /*10c4*/ 	.word	0x000004e0
        /*10c8*/ 	.word	0x000000ff
        /*10cc*/ 	.word	0x0002d860
        /*10d0*/ 	.short	0x0100
        /*10d2*/ 	.byte	0x08
	.zero		1


	//   ....[8]....
        /*10d4*/ 	.word	0x000004f0
        /*10d8*/ 	.word	0x000000ff
        /*10dc*/ 	.word	0x0002d858
        /*10e0*/ 	.short	0x0100
        /*10e2*/ 	.byte	0x08
	.zero		1


	//   ....[9]....
        /*10e4*/ 	.word	0x00000500
        /*10e8*/ 	.word	0x000000ff
        /*10ec*/ 	.word	0x0002d868
        /*10f0*/ 	.short	0x0100
        /*10f2*/ 	.byte	0x08
	.zero		1


	//   ....[10]....
        /*10f4*/ 	.word	0x000005f0
        /*10f8*/ 	.word	0x000000ff
        /*10fc*/ 	.word	0x0002d870
        /*1100*/ 	.short	0x0100
        /*1102*/ 	.byte	0x06
	.zero		1


	//   ....[11]....
        /*1104*/ 	.word	0x00000600
        /*1108*/ 	.word	0x000000ff
        /*110c*/ 	.word	0x0002d880
        /*1110*/ 	.short	0x0100
        /*1112*/ 	.byte	0x06
	.zero		1


	//   ....[12]....
        /*1114*/ 	.word	0x00000610
        /*1118*/ 	.word	0x000000ff
        /*111c*/ 	.word	0x0002d878
        /*1120*/ 	.short	0x0100
        /*1122*/ 	.byte	0x06
	.zero		1


	//   ....[13]....
        /*1124*/ 	.word	0x00000620
        /*1128*/ 	.word	0x000000ff
        /*112c*/ 	.word	0x0002d888
        /*1130*/ 	.short	0x0100
        /*1132*/ 	.byte	0x06
	.zero		1


	//   ....[14]....
        /*1134*/ 	.word	0x00000750
        /*1138*/ 	.word	0x000000ff
        /*113c*/ 	.word	0x0002d890
        /*1140*/ 	.short	0x0100
        /*1142*/ 	.byte	0x08
	.zero		1


	//   ....[15]....
        /*1144*/ 	.word	0x00000760
        /*1148*/ 	.word	0x000000ff
        /*114c*/ 	.word	0x0002d8a0
        /*1150*/ 	.short	0x0100
        /*1152*/ 	.byte	0x08
	.zero		1


	//   ....[16]....
        /*1154*/ 	.word	0x00000770
        /*1158*/ 	.word	0x000000ff
        /*115c*/ 	.word	0x0002d898
        /*1160*/ 	.short	0x0100
        /*1162*/ 	.byte	0x08
	.zero		1


	//   ....[17]....
        /*1164*/ 	.word	0x00000780
        /*1168*/ 	.word	0x000000ff
        /*116c*/ 	.word	0x0002d8a8
        /*1170*/ 	.short	0x0100
        /*1172*/ 	.byte	0x08
	.zero		1


	//   ....[18]....
        /*1174*/ 	.word	0x000008b0
        /*1178*/ 	.word	0x000000ff
        /*117c*/ 	.word	0x0002d8b0
        /*1180*/ 	.short	0x0100
        /*1182*/ 	.byte	0x08
	.zero		1


	//   ....[19]....
        /*1184*/ 	.word	0x000008c0
        /*1188*/ 	.word	0x000000ff
        /*118c*/ 	.word	0x0002d8c0
        /*1190*/ 	.short	0x0100
        /*1192*/ 	.byte	0x08
	.zero		1


	//   ....[20]....
        /*1194*/ 	.word	0x000008d0
        /*1198*/ 	.word	0x000000ff
        /*119c*/ 	.word	0x0002d8b8
        /*11a0*/ 	.short	0x0100
        /*11a2*/ 	.byte	0x08
	.zero		1


	//   ....[21]....
        /*11a4*/ 	.word	0x000008e0
        /*11a8*/ 	.word	0x000000ff
        /*11ac*/ 	.word	0x0002d8c8
        /*11b0*/ 	.short	0x0100
        /*11b2*/ 	.byte	0x08
	.zero		1


	//   ....[22]....
        /*11b4*/ 	.word	0x00003930
        /*11b8*/ 	.word	0x00000022
        /*11bc*/ 	.word	0x0002d890
        /*11c0*/ 	.short	0x010a
        /*11c2*/ 	.byte	0x3f
	.zero		1


	//   ....[23]....
        /*11c4*/ 	.word	0x00005650
        /*11c8*/ 	.word	0x00000022
        /*11cc*/ 	.word	0x0002d890
        /*11d0*/ 	.short	0x010a
        /*11d2*/ 	.byte	0x3f
	.zero		1


	//   ....[24]....
        /*11d4*/ 	.word	0x00006ff0
        /*11d8*/ 	.word	0x00000022
        /*11dc*/ 	.word	0x0002d890
        /*11e0*/ 	.short	0x010a
        /*11e2*/ 	.byte	0x3f
	.zero		1


	//   ....[25]....
        /*11e4*/ 	.word	0x00007560
        /*11e8*/ 	.word	0x0000000b
        /*11ec*/ 	.word	0x00000000
        /*11f0*/ 	.short	0x0101
        /*11f2*/ 	.byte	0x3f
	.zero		1


	//   ....[26]....
        /*11f4*/ 	.word	0x000075a0
        /*11f8*/ 	.word	0x00000022
        /*11fc*/ 	.word	0x0002d8b0
        /*1200*/ 	.short	0x010a
        /*1202*/ 	.byte	0x3f
	.zero		1


	//   ....[27]....
        /*1204*/ 	.word	0x00007ad0
        /*1208*/ 	.word	0x00000022
        /*120c*/ 	.word	0x00000000
        /*1210*/ 	.short	0x0101
        /*1212*/ 	.byte	0x3f
	.zero		1


	//   ....[28]....
        /*1214*/ 	.word	0x00008750
        /*1218*/ 	.word	0x00000002
        /*121c*/ 	.word	0x0002d800
        /*1220*/ 	.short	0x010a
        /*1222*/ 	.byte	0x3f
	.zero		1


	//   ....[29]....
        /*1224*/ 	.word	0x000087a0
        /*1228*/ 	.word	0x00000002
        /*122c*/ 	.word	0x0002d800
        /*1230*/ 	.short	0x010a
        /*1232*/ 	.byte	0x3f
	.zero		1


	//   ....[30]....
        /*1234*/ 	.word	0x00009400
        /*1238*/ 	.word	0x00000002
        /*123c*/ 	.word	0x0002d800
        /*1240*/ 	.short	0x010a
        /*1242*/ 	.byte	0x3f
	.zero		1


	//   ....[31]....
        /*1244*/ 	.word	0x0000b1f0
        /*1248*/ 	.word	0x00000002
        /*124c*/ 	.word	0x0002d800
        /*1250*/ 	.short	0x010a
        /*1252*/ 	.byte	0x3f
	.zero		1


	//   ....[32]....
        /*1254*/ 	.word	0x0000cae0
        /*1258*/ 	.word	0x00000000
        /*125c*/ 	.word	0x0002d830
        /*1260*/ 	.short	0x010a
        /*1262*/ 	.byte	0x3f
	.zero		1


	//   ....[33]....
        /*1264*/ 	.word	0x0000cba0
        /*1268*/ 	.word	0x00000000
        /*126c*/ 	.word	0x0002d830
        /*1270*/ 	.short	0x010a
        /*1272*/ 	.byte	0x3f
	.zero		1


	//   ....[34]....
        /*1274*/ 	.word	0x0000d3f0
        /*1278*/ 	.word	0x00000000
        /*127c*/ 	.word	0x00000000
        /*1280*/ 	.short	0x0101
        /*1282*/ 	.byte	0x3f
	.zero		1


	//   ....[35]....
        /*1284*/ 	.word	0x000109d0
        /*1288*/ 	.word	0x00000009
        /*128c*/ 	.word	0x0002d830
        /*1290*/ 	.short	0x010a
        /*1292*/ 	.byte	0x3f
	.zero		1


	//   ....[36]....
        /*1294*/ 	.word	0x00010a20
        /*1298*/ 	.word	0x00000009
        /*129c*/ 	.word	0x0002d830
        /*12a0*/ 	.short	0x010a
        /*12a2*/ 	.byte	0x3f
	.zero		1


	//   ....[37]....
        /*12a4*/ 	.word	0x00010ea0
        /*12a8*/ 	.word	0x00000009
        /*12ac*/ 	.word	0x0002d850
        /*12b0*/ 	.short	0x010a
        /*12b2*/ 	.byte	0x3f
	.zero		1


	//   ....[38]....
        /*12b4*/ 	.word	0x00010ee0
        /*12b8*/ 	.word	0x00000009
        /*12bc*/ 	.word	0x0002d850
        /*12c0*/ 	.short	0x010a
        /*12c2*/ 	.byte	0x3f
	.zero		1


	//   ....[39]....
        /*12c4*/ 	.word	0x00011780
        /*12c8*/ 	.word	0x00000034
        /*12cc*/ 	.word	0x00000000
        /*12d0*/ 	.short	0x0101
        /*12d2*/ 	.byte	0x3f
	.zero		1


	//   ....[40]....
        /*12d4*/ 	.word	0x00014080
        /*12d8*/ 	.word	0x00000011
        /*12dc*/ 	.word	0x00000000
        /*12e0*/ 	.short	0x0101
        /*12e2*/ 	.byte	0x3f
	.zero		1


	//   ....[41]....
        /*12e4*/ 	.word	0x00014ae0
        /*12e8*/ 	.word	0x00000005
        /*12ec*/ 	.word	0x0002d830
        /*12f0*/ 	.short	0x010a
        /*12f2*/ 	.byte	0x3f
	.zero		1


	//   ....[42]....
        /*12f4*/ 	.word	0x00014b30
        /*12f8*/ 	.word	0x00000005
        /*12fc*/ 	.word	0x0002d830
        /*1300*/ 	.short	0x010a
        /*1302*/ 	.byte	0x3f
	.zero		1


	//   ....[43]....
        /*1304*/ 	.word	0x00014fe0
        /*1308*/ 	.word	0x00000006
        /*130c*/ 	.word	0x0002d850
        /*1310*/ 	.short	0x010a
        /*1312*/ 	.byte	0x3f
	.zero		1


	//   ....[44]....
        /*1314*/ 	.word	0x00015020
        /*1318*/ 	.word	0x00000006
        /*131c*/ 	.word	0x0002d850
        /*1320*/ 	.short	0x010a
        /*1322*/ 	.byte	0x3f
	.zero		1


	//   ....[45]....
        /*1324*/ 	.word	0x00015770
        /*1328*/ 	.word	0x00000005
        /*132c*/ 	.word	0x00000000
        /*1330*/ 	.short	0x0101
        /*1332*/ 	.byte	0x3f
	.zero		1


	//   ....[46]....
        /*1334*/ 	.word	0x00017050
        /*1338*/ 	.word	0x00000009
        /*133c*/ 	.word	0x00000000
        /*1340*/ 	.short	0x0101
        /*1342*/ 	.byte	0x3f
	.zero		1


	//   ....[47]....
        /*1344*/ 	.word	0x00017820
        /*1348*/ 	.word	0x00000005
        /*134c*/ 	.word	0x0002d830
        /*1350*/ 	.short	0x010a
        /*1352*/ 	.byte	0x3f
	.zero		1


	//   ....[48]....
        /*1354*/ 	.word	0x00017870
        /*1358*/ 	.word	0x00000005
        /*135c*/ 	.word	0x0002d830
        /*1360*/ 	.short	0x010a
        /*1362*/ 	.byte	0x3f
	.zero		1


	//   ....[49]....
        /*1364*/ 	.word	0x00017d20
        /*1368*/ 	.word	0x00000006
        /*136c*/ 	.word	0x0002d850
        /*1370*/ 	.short	0x010a
        /*1372*/ 	.byte	0x3f
	.zero		1


	//   ....[50]....
        /*1374*/ 	.word	0x00017d60
        /*1378*/ 	.word	0x00000006
        /*137c*/ 	.word	0x0002d850
        /*1380*/ 	.short	0x010a
        /*1382*/ 	.byte	0x3f
	.zero		1


	//   ....[51]....
        /*1384*/ 	.word	0x00018c40
        /*1388*/ 	.word	0x00000026
        /*138c*/ 	.word	0x00000000
        /*1390*/ 	.short	0x0101
        /*1392*/ 	.byte	0x3f
	.zero		1


	//   ....[52]....
        /*1394*/ 	.word	0x0001aea0
        /*1398*/ 	.word	0x00000007
        /*139c*/ 	.word	0x00000000
        /*13a0*/ 	.short	0x0101
        /*13a2*/ 	.byte	0x3f
	.zero		1


	//   ....[53]....
        /*13a4*/ 	.word	0x0001b580
        /*13a8*/ 	.word	0x00000007
        /*13ac*/ 	.word	0x0002d850
        /*13b0*/ 	.short	0x010a
        /*13b2*/ 	.byte	0x3f
	.zero		1


	//   ....[54]....
        /*13b4*/ 	.word	0x0001b630
        /*13b8*/ 	.word	0x00000007
        /*13bc*/ 	.word	0x0002d850
        /*13c0*/ 	.short	0x010a
        /*13c2*/ 	.byte	0x3f
	.zero		1


	//   ....[55]....
        /*13c4*/ 	.word	0x0001be30
        /*13c8*/ 	.word	0x00000007
        /*13cc*/ 	.word	0x00000000
        /*13d0*/ 	.short	0x0101
        /*13d2*/ 	.byte	0x3f
	.zero		1


	//   ....[56]....
        /*13d4*/ 	.word	0x0001d1d0
        /*13d8*/ 	.word	0x00000000
        /*13dc*/ 	.word	0x00000000
        /*13e0*/ 	.short	0x0101
        /*13e2*/ 	.byte	0x3f
	.zero		1


	//   ....[57]....
        /*13e4*/ 	.word	0x0001d680
        /*13e8*/ 	.word	0x00000006
        /*13ec*/ 	.word	0x00000000
        /*13f0*/ 	.short	0x0101
        /*13f2*/ 	.byte	0x3f
	.zero		1


	//   ....[58]....
        /*13f4*/ 	.word	0x00020e10
        /*13f8*/ 	.word	0x00000012
        /*13fc*/ 	.word	0x0002d820
        /*1400*/ 	.short	0x010a
        /*1402*/ 	.byte	0x3f
	.zero		1


	//   ....[59]....
        /*1404*/ 	.word	0x00020ed0
        /*1408*/ 	.word	0x0000000a
        /*140c*/ 	.word	0x0002d8a0
        /*1410*/ 	.short	0x010a
        /*1412*/ 	.byte	0x3f
	.zero		1


	//   ....[60]....
        /*1414*/ 	.word	0x00021300
        /*1418*/ 	.word	0x0000000a
        /*141c*/ 	.word	0x0002d8c0
        /*1420*/ 	.short	0x010a
        /*1422*/ 	.byte	0x3f
	.zero		1


	//   ....[61]....
        /*1424*/ 	.word	0x00021860
        /*1428*/ 	.word	0x00000009
        /*142c*/ 	.word	0x0002d8a0
        /*1430*/ 	.short	0x010a
        /*1432*/ 	.byte	0x3f
	.zero		1


	//   ....[62]....
        /*1434*/ 	.word	0x00021c80
        /*1438*/ 	.word	0x00000009
        /*143c*/ 	.word	0x0002d8c0
        /*1440*/ 	.short	0x010a
        /*1442*/ 	.byte	0x3f
	.zero		1


	//   ....[63]....
        /*1444*/ 	.word	0x00023220
        /*1448*/ 	.word	0x00000002
        /*144c*/ 	.word	0x0002d840
        /*1450*/ 	.short	0x010a
        /*1452*/ 	.byte	0x3f
	.zero		1


	//   ....[64]....
        /*1454*/ 	.word	0x00023760
        /*1458*/ 	.word	0x00000002
        /*145c*/ 	.word	0x0002d830
        /*1460*/ 	.short	0x0107
        /*1462*/ 	.byte	0x3f
	.zero		1


	//   ....[65]....
        /*1464*/ 	.word	0x00023830
        /*1468*/ 	.word	0x00000002
        /*146c*/ 	.word	0x0002d830
        /*1470*/ 	.short	0x0101
        /*1472*/ 	.byte	0x3f
	.zero		1


	//   ....[66]....
        /*1474*/ 	.word	0x00024440
        /*1478*/ 	.word	0x00000012
        /*147c*/ 	.word	0x0002d800
        /*1480*/ 	.short	0x0107
        /*1482*/ 	.byte	0x3f
	.zero		1


	//   ....[67]....
        /*1484*/ 	.word	0x00024530
        /*1488*/ 	.word	0x00000012
        /*148c*/ 	.word	0x0002d800
        /*1490*/ 	.short	0x0101
        /*1492*/ 	.byte	0x3f
	.zero		1


	//   ....[68]....
        /*1494*/ 	.word	0x00024550
        /*1498*/ 	.word	0x00000012
        /*149c*/ 	.word	0x0002d820
        /*14a0*/ 	.short	0x010a
        /*14a2*/ 	.byte	0x3f
	.zero		1


	//   ....[69]....
        /*14a4*/ 	.word	0x00024970
        /*14a8*/ 	.word	0x00000005
        /*14ac*/ 	.word	0x0002d840
        /*14b0*/ 	.short	0x010a
        /*14b2*/ 	.byte	0x3f
	.zero		1


	//   ....[70]....
        /*14b4*/ 	.word	0x00024d80
        /*14b8*/ 	.word	0x00000005
        /*14bc*/ 	.word	0x0002d830
        /*14c0*/ 	.short	0x0107
        /*14c2*/ 	.byte	0x3f
	.zero		1


	//   ....[71]....
        /*14c4*/ 	.word	0x00024e40
        /*14c8*/ 	.word	0x00000005
        /*14cc*/ 	.word	0x0002d830
        /*14d0*/ 	.short	0x0101
        /*14d2*/ 	.byte	0x3f
	.zero		1


	//   ....[72]....
        /*14d4*/ 	.word	0x00024ea0
        /*14d8*/ 	.word	0x00000005
        /*14dc*/ 	.word	0x0002d860
        /*14e0*/ 	.short	0x010a
        /*14e2*/ 	.byte	0x3f
	.zero		1


	//   ....[73]....
        /*14e4*/ 	.word	0x00025350
        /*14e8*/ 	.word	0x00000005
        /*14ec*/ 	.word	0x0002d850
        /*14f0*/ 	.short	0x0107
        /*14f2*/ 	.byte	0x3f
	.zero		1


	//   ....[74]....
        /*14f4*/ 	.word	0x00025440
        /*14f8*/ 	.word	0x00000005
        /*14fc*/ 	.word	0x0002d850
        /*1500*/ 	.short	0x0101
        /*1502*/ 	.byte	0x3f
	.zero		1


	//   ....[75]....
        /*1504*/ 	.word	0x00025670
        /*1508*/ 	.word	0x00000000
        /*150c*/ 	.word	0x0002d860
        /*1510*/ 	.short	0x010a
        /*1512*/ 	.byte	0x3f
	.zero		1


	//   ....[76]....
        /*1514*/ 	.word	0x00025aa0
        /*1518*/ 	.word	0x00000000
        /*151c*/ 	.word	0x0002d850
        /*1520*/ 	.short	0x0107
        /*1522*/ 	.byte	0x3f
	.zero		1


	//   ....[77]....
        /*1524*/ 	.word	0x00025b80
        /*1528*/ 	.word	0x00000000
        /*152c*/ 	.word	0x0002d850
        /*1530*/ 	.short	0x0101
        /*1532*/ 	.byte	0x3f
	.zero		1


	//   ....[78]....
        /*1534*/ 	.word	0x00026ce0
        /*1538*/ 	.word	0x00000005
        /*153c*/ 	.word	0x0002d820
        /*1540*/ 	.short	0x010a
        /*1542*/ 	.byte	0x3f
	.zero		1


	//   ....[79]....
        /*1544*/ 	.word	0x00026e80
        /*1548*/ 	.word	0x00000003
        /*154c*/ 	.word	0x0002d840
        /*1550*/ 	.short	0x010a
        /*1552*/ 	.byte	0x3f
	.zero		1


	//   ....[80]....
        /*1554*/ 	.word	0x00026f10
        /*1558*/ 	.word	0x00000005
        /*155c*/ 	.word	0x0002d840
        /*1560*/ 	.short	0x010a
        /*1562*/ 	.byte	0x3f
	.zero		1


	//   ....[81]....
        /*1564*/ 	.word	0x00026f50
        /*1568*/ 	.word	0x00000003
        /*156c*/ 	.word	0x0002d860
        /*1570*/ 	.short	0x010a
        /*1572*/ 	.byte	0x3f
	.zero		1


	//   ....[82]....
        /*1574*/ 	.word	0x00026f90
        /*1578*/ 	.word	0x00000005
        /*157c*/ 	.word	0x0002d860
        /*1580*/ 	.short	0x010a
        /*1582*/ 	.byte	0x3f
	.zero		1


	//   ....[83]....
        /*1584*/ 	.word	0x00026ff0
        /*1588*/ 	.word	0x00000022
        /*158c*/ 	.word	0x0002d890
        /*1590*/ 	.short	0x010a
        /*1592*/ 	.byte	0x3f
	.zero		1


	//   ....[84]....
        /*1594*/ 	.word	0x00027170
        /*1598*/ 	.word	0x00000022
        /*159c*/ 	.word	0x0002d890
        /*15a0*/ 	.short	0x010a
        /*15a2*/ 	.byte	0x3f
	.zero		1


	//   ....[85]....
        /*15a4*/ 	.word	0x000272f0
        /*15a8*/ 	.word	0x00000022
        /*15ac*/ 	.word	0x0002d890
        /*15b0*/ 	.short	0x010a
        /*15b2*/ 	.byte	0x3f
	.zero		1


	//   ....[86]....
        /*15b4*/ 	.word	0x00027460
        /*15b8*/ 	.word	0x00000022
        /*15bc*/ 	.word	0x0002d8b0
        /*15c0*/ 	.short	0x010a
        /*15c2*/ 	.byte	0x3f
	.zero		1


	//   ....[87]....
        /*15c4*/ 	.word	0x00027710
        /*15c8*/ 	.word	0x00000002
        /*15cc*/ 	.word	0x0002d800
        /*15d0*/ 	.short	0x010a
        /*15d2*/ 	.byte	0x3f
	.zero		1


	//   ....[88]....
        /*15d4*/ 	.word	0x00027920
        /*15d8*/ 	.word	0x00000002
        /*15dc*/ 	.word	0x0002d800
        /*15e0*/ 	.short	0x010a
        /*15e2*/ 	.byte	0x3f
	.zero		1


	//   ....[89]....
        /*15e4*/ 	.word	0x00027970
        /*15e8*/ 	.word	0x00000000
        /*15ec*/ 	.word	0x0002d830
        /*15f0*/ 	.short	0x010a
        /*15f2*/ 	.byte	0x3f
	.zero		1


	//   ....[90]....
        /*15f4*/ 	.word	0x000279c0
        /*15f8*/ 	.word	0x00000009
        /*15fc*/ 	.word	0x0002d830
        /*1600*/ 	.short	0x010a
        /*1602*/ 	.byte	0x3f
	.zero		1


	//   ....[91]....
        /*1604*/ 	.word	0x00027a10
        /*1608*/ 	.word	0x00000009
        /*160c*/ 	.word	0x0002d850
        /*1610*/ 	.short	0x010a
        /*1612*/ 	.byte	0x3f
	.zero		1


	//   ....[92]....
        /*1614*/ 	.word	0x00027a60
        /*1618*/ 	.word	0x00000005
        /*161c*/ 	.word	0x0002d830
        /*1620*/ 	.short	0x010a
        /*1622*/ 	.byte	0x3f
	.zero		1


	//   ....[93]....
        /*1624*/ 	.word	0x00027ab0
        /*1628*/ 	.word	0x00000006
        /*162c*/ 	.word	0x0002d850
        /*1630*/ 	.short	0x010a
        /*1632*/ 	.byte	0x3f
	.zero		1


	//   ....[94]....
        /*1634*/ 	.word	0x00027b00
        /*1638*/ 	.word	0x00000005
        /*163c*/ 	.word	0x0002d830
        /*1640*/ 	.short	0x010a
        /*1642*/ 	.byte	0x3f
	.zero		1


	//   ....[95]....
        /*1644*/ 	.word	0x00027b50
        /*1648*/ 	.word	0x00000006
        /*164c*/ 	.word	0x0002d850
        /*1650*/ 	.short	0x010a
        /*1652*/ 	.byte	0x3f
	.zero		1


	//   ....[96]....
        /*1654*/ 	.word	0x00027ba0
        /*1658*/ 	.word	0x00000007
        /*165c*/ 	.word	0x0002d850
        /*1660*/ 	.short	0x010a
        /*1662*/ 	.byte	0x3f
	.zero		1


	//   ....[97]....
        /*1664*/ 	.word	0x00028310
        /*1668*/ 	.word	0x00000012
        /*166c*/ 	.word	0x0002d820
        /*1670*/ 	.short	0x010a
        /*1672*/ 	.byte	0x3f
	.zero		1


	//   ....[98]....
        /*1674*/ 	.word	0x00028360
        /*1678*/ 	.word	0x0000000a
        /*167c*/ 	.word	0x0002d8a0
        /*1680*/ 	.short	0x010a
        /*1682*/ 	.byte	0x3f
	.zero		1


	//   ....[99]....
        /*1684*/ 	.word	0x000283b0
        /*1688*/ 	.word	0x0000000a
        /*168c*/ 	.word	0x0002d8c0
        /*1690*/ 	.short	0x010a
        /*1692*/ 	.byte	0x3f
	.zero		1


	//   ....[100]....
        /*1694*/ 	.word	0x00028400
        /*1698*/ 	.word	0x00000009
        /*169c*/ 	.word	0x0002d8a0
        /*16a0*/ 	.short	0x010a
        /*16a2*/ 	.byte	0x3f
	.zero		1


	//   ....[101]....
        /*16a4*/ 	.word	0x00028450
        /*16a8*/ 	.word	0x00000009
        /*16ac*/ 	.word	0x0002d8c0
        /*16b0*/ 	.short	0x010a
        /*16b2*/ 	.byte	0x3f
	.zero		1


	//   ....[102]....
        /*16b4*/ 	.word	0x00028570
        /*16b8*/ 	.word	0x00000002
        /*16bc*/ 	.word	0x0002d840
        /*16c0*/ 	.short	0x010a
        /*16c2*/ 	.byte	0x3f
	.zero		1


	//   ....[103]....
        /*16c4*/ 	.word	0x000293a0
        /*16c8*/ 	.word	0x00000012
        /*16cc*/ 	.word	0x0002d820
        /*16d0*/ 	.short	0x010a
        /*16d2*/ 	.byte	0x3f
	.zero		1


	//   ....[104]....
        /*16d4*/ 	.word	0x000293f0
        /*16d8*/ 	.word	0x00000005
        /*16dc*/ 	.word	0x0002d840
        /*16e0*/ 	.short	0x010a
        /*16e2*/ 	.byte	0x3f
	.zero		1


	//   ....[105]....
        /*16e4*/ 	.word	0x00029990
        /*16e8*/ 	.word	0x00000005
        /*16ec*/ 	.word	0x0002d860
        /*16f0*/ 	.short	0x010a
        /*16f2*/ 	.byte	0x3f
	.zero		1


	//   ....[106]....
        /*16f4*/ 	.word	0x00029f70
        /*16f8*/ 	.word	0x00000000
        /*16fc*/ 	.word	0x0002d860
        /*1700*/ 	.short	0x010a
        /*1702*/ 	.byte	0x3f
	.zero		1


	//   ....[107]....
        /*1704*/ 	.word	0x0002af60
        /*1708*/ 	.word	0x00000005
        /*170c*/ 	.word	0x0002d820
        /*1710*/ 	.short	0x010a
        /*1712*/ 	.byte	0x3f
	.zero		1


	//   ....[108]....
        /*1714*/ 	.word	0x0002b100
        /*1718*/ 	.word	0x00000003
        /*171c*/ 	.word	0x0002d840
        /*1720*/ 	.short	0x010a
        /*1722*/ 	.byte	0x3f
	.zero		1


	//   ....[109]....
        /*1724*/ 	.word	0x0002b150
        /*1728*/ 	.word	0x00000005
        /*172c*/ 	.word	0x0002d840
        /*1730*/ 	.short	0x010a
        /*1732*/ 	.byte	0x3f
	.zero		1


	//   ....[110]....
        /*1734*/ 	.word	0x0002b1a0
        /*1738*/ 	.word	0x00000003
        /*173c*/ 	.word	0x0002d860
        /*1740*/ 	.short	0x010a
        /*1742*/ 	.byte	0x3f
	.zero		1


	//----- nvinfo : EIATTR_NUM_MBARRIERS
	.align		4
.L_237:
        /*1744*/ 	.byte	0x03, 0x38
        /*1746*/ 	.short	0x0016


	//----- nvinfo : EIATTR_EXIT_INSTR_OFFSETS
	.align		4
        /*1748*/ 	.byte	0x04, 0x1c
        /*174a*/ 	.short	(.L_239 - .L_238)


	//   ....[0]....
.L_238:
        /*174c*/ 	.word	0x00026fe0


	//----- nvinfo : EIATTR_MAX_THREADS
	.align		4
.L_239:
        /*1750*/ 	.byte	0x04, 0x05
        /*1752*/ 	.short	(.L_241 - .L_240)
.L_240:
        /*1754*/ 	.word	0x00000200
        /*1758*/ 	.word	0x00000001
        /*175c*/ 	.word	0x00000001


	//----- nvinfo : EIATTR_CRS_STACK_SIZE
	.align		4
.L_241:
        /*1760*/ 	.byte	0x04, 0x1e
        /*1762*/ 	.short	(.L_243 - .L_242)
.L_242:
        /*1764*/ 	.word	0x00000000


	//----- nvinfo : EIATTR_CBANK_PARAM_SIZE
	.align		4
.L_243:
        /*1768*/ 	.byte	0x03, 0x19
        /*176a*/ 	.short	0x0af0


	//----- nvinfo : EIATTR_PARAM_CBANK
	.align		4
        /*176c*/ 	.byte	0x04, 0x0a
        /*176e*/ 	.short	(.L_245 - .L_244)
	.align		4
.L_244:
        /*1770*/ 	.word	index@(.nv.constant0._ZN7cutlass13device_kernelIN5flash11enable_sm90INS1_16FlashAttnFwdSm90INS1_25CollectiveMainloopFwdSm90ILi2EN4cute5tupleIJNS5_1CILi1EEES8_S8_EEENS6_IJNS7_ILi192EEENS7_ILi128EEENS7_ILi96EEEEEELi96ENS_10bfloat16_tEfNS_4arch4Sm90ELb0ELb1ELb1ELb1ELb1ELb1ELb0ELb0ELb1ELb1ELb1ELb0EEENS1_21CollectiveEpilogueFwdINS6_IJSA_SC_SB_EEES9_SE_SG_Li384ELb1ELb1ELb1ELb0EEENS1_36VarlenDynamicPersistentTileSchedulerILi192ELi128ELi384ELi128ELb1ELb1ELb1ELb1ELb0ELb1EEEEEEEEEvNT_6ParamsE)
        /*1774*/ 	.short	0x0210
        /*1776*/ 	.short	0x0af0


	//----- nvinfo : EIATTR_SW_WAR
	.align		4
.L_245:
        /*1778*/ 	.byte	0x04, 0x36
        /*177a*/ 	.short	(.L_247 - .L_246)
.L_246:
        /*177c*/ 	.word	0x00000008
.L_247:


//--------------------- .nv.info._ZN7cutlass13device_kernelIN5flash11enable_sm90INS1_16FlashAttnFwdSm90INS1_25CollectiveMainloopFwdSm90ILi2EN4cute5tupleIJNS5_1CILi1EEES8_S8_EEENS6_IJNS7_ILi192EEENS7_ILi128EEENS7_ILi96EEEEEELi96ENS_10bfloat16_tEfNS_4arch4Sm90ELb1ELb0ELb1ELb0ELb1ELb0ELb0ELb0ELb1ELb1ELb1ELb0EEENS1_21CollectiveEpilogueFwdINS6_IJSA_SC_SB_EEES9_SE_SG_Li384ELb0ELb1ELb1ELb0EEENS1_19SingleTileSchedulerILb0ELb1ELb1ELi192EEEEEEEEEvNT_6ParamsE --------------------------
	.section	.nv.info._ZN7cutlass13device_kernelIN5flash11enable_sm90INS1_16FlashAttnFwdSm90INS1_25CollectiveMainloopFwdSm90ILi2EN4cute5tupleIJNS5_1CILi1EEES8_S8_EEENS6_IJNS7_ILi192EEENS7_ILi128EEENS7_ILi96EEEEEELi96ENS_10bfloat16_tEfNS_4arch4Sm90ELb1ELb0ELb1ELb0ELb1ELb0ELb0ELb0ELb1ELb1ELb1ELb0EEENS1_21CollectiveEpilogueFwdINS6_IJSA_SC_SB_EEES9_SE_SG_Li384ELb0ELb1ELb1ELb0EEENS1_19SingleTileSchedulerILb0ELb1ELb1ELi192EEEEEEEEEvNT_6ParamsE,"",@"SHT_CUDA_INFO"
	.sectionflags	@""
	.align	4


	//----- nvinfo : EIATTR_CUDA_API_VERSION
	.align		4
        /*0000*/ 	.byte	0x04, 0x37
        /*0002*/ 	.short	(.L_249 - .L_248)
.L_248:
        /*0004*/ 	.word	0x00000082


	//----- nvinfo : EIATTR_KPARAM_INFO
	.align		4
.L_249:
        /*0008*/ 	.byte	0x04, 0x17
        /*000a*/ 	.short	(.L_251 - .L_250)
.L_250:
        /*000c*/ 	.word	0x00000000
        /*0010*/ 	.short	0x0000
        /*0012*/ 	.short	0x0070
        /*0014*/ 	.byte	0x00, 0xf0, 0x01, 0x28


	//----- nvinfo : EIATTR_SPARSE_MMA_MASK
	.align		4
.L_251:
        /*0018*/ 	.byte	0x03, 0x50
        /*001a*/ 	.short	0x0000


	//----- nvinfo : EIATTR_MAXREG_COUNT
	.align		4
        /*001c*/ 	.byte	0x03, 0x1b
        /*001e*/ 	.short	0x0080


	//----- nvinfo : EIATTR_NUM_BARRIERS
	.align		4
        /*0020*/ 	.byte	0x02, 0x4c
        /*0022*/ 	.byte	0x10
	.zero		1


	//----- nvinfo : EIATTR_EXTERNS
	.align		4
        /*0024*/ 	.byte	0x04, 0x0f
        /*0026*/ 	.short	(.L_253 - .L_252)


	//   ....[0]....
	.align		4
.L_252:
        /*0028*/ 	.word	index@(__assertfail)


	//----- nvinfo : EIATTR_ANNOTATIONS
	.align		4
.L_253:
        /*002c*/ 	.byte	0x04, 0x55
        /*002e*/ 	.short	(.L_255 - .L_254)


	//   ....[0]....
.L_254:
        /*0030*/ 	.word	0x00000001
        /*0034*/ 	.byte	0xb0, 0x08, 0x00, 0x00, 0x01, 0x00, 0x00, 0x00, 0x10, 0x0a, 0x00, 0x00, 0x01, 0x00, 0x00, 0x00
        /*0044*/ 	.byte	0x10, 0x14, 0x00, 0x00, 0x01, 0x00, 0x00, 0x00, 0xe0, 0xaa, 0x00, 0x00, 0x01, 0x00, 0x00, 0x00
        /*0054*/ 	.byte	0xf0, 0xbd, 0x00, 0x00, 0x01, 0x00, 0x00, 0x00, 0xe0, 0xcd, 0x00, 0x00, 0x01, 0x00, 0x00, 0x00
        /*0064*/ 	.byte	0x00, 0xce, 0x00, 0x00, 0x01, 0x00, 0x00, 0x00, 0x60, 0xcf, 0x00, 0x00, 0x01, 0x00, 0x00, 0x00
        /*0074*/ 	.byte	0xd0, 0xe5, 0x00, 0x00, 0x01, 0x00, 0x00, 0x00, 0xf0, 0xe5, 0x00, 0x00, 0x01, 0x00, 0x00, 0x00
        /*0084*/ 	.byte	0x10, 0xfa, 0x00, 0x00


	//----- nvinfo : EIATTR_MERCURY_ISA_VERSION
	.align		4
.L_255:
        /*0088*/ 	.byte	0x03, 0x5f
        /*008a*/ 	.short	0x0101


	//----- nvinfo : EIATTR_INT_WARP_WIDE_INSTR_OFFSETS
	.align		4
        /*008c*/ 	.byte	0x04, 0x31
        /*008e*/ 	.short	(.L_257 - .L_256)


	//   ....[0]....
.L_256:
        /*0090*/ 	.word	0x000000c0


	//   ....[1]....
        /*0094*/ 	.word	0x000000d0


	//   ....[2]....
        /*0098*/ 	.word	0x00000170


	//----- nvinfo : EIATTR_COOP_GROUP_MASK_REGIDS
	.align		4
.L_257:
        /*009c*/ 	.byte	0x04, 0x29
        /*009e*/ 	.short	(.L_259 - .L_258)


	//   ....[0]....
.L_258:
        /*00a0*/ 	.word	0xffffffff


	//   ....[1]....
        /*00a4*/ 	.word	0xffffffff


	//   ....[2]....
        /*00a8*/ 	.word	0xffffffff


	//   ....[3]....
        /*00ac*/ 	.word	0xffffffff


	//   ....[4]....
        /*00b0*/ 	.word	0xffffffff


	//   ....[5]....
        /*00b4*/ 	.word	0xffffffff


	//   ....[6]....
        /*00b8*/ 	.word	0xffffffff


	//   ....[7]....
        /*00bc*/ 	.word	0xffffffff


	//   ....[8]....
        /*00c0*/ 	.word	0xffffffff


	//   ....[9]....
        /*00c4*/ 	.word	0xffffffff


	//   ....[10]....
        /*00c8*/ 	.word	0xffffffff


	//   ....[11]....
        /*00cc*/ 	.word	0xffffffff


	//   ....[12]....
        /*00d0*/ 	.word	0xffffffff


	//   ....[13]....
        /*00d4*/ 	.word	0xffffffff


	//   ....[14]....
        /*00d8*/ 	.word	0xffffffff


	//   ....[15]....
        /*00dc*/ 	.word	0xffffffff


	//   ....[16]....
        /*00e0*/ 	.word	0xffffffff


	//   ....[17]....
        /*00e4*/ 	.word	0xffffffff


	//   ....[18]....
        /*00e8*/ 	.word	0xffffffff


	//   ....[19]....
        /*00ec*/ 	.word	0xffffffff


	//   ....[20]....
        /*00f0*/ 	.word	0xffffffff


	//   ....[21]....
        /*00f4*/ 	.word	0xffffffff


	//   ....[22]....
        /*00f8*/ 	.word	0xffffffff


	//   ....[23]....
        /*00fc*/ 	.word	0xffffffff


	//   ....[24]....
        /*0100*/ 	.word	0xffffffff


	//   ....[25]....
        /*0104*/ 	.word	0xffffffff


	//   ....[26]....
        /*0108*/ 	.word	0xffffffff


	//   ....[27]....
        /*010c*/ 	.word	0xffffffff


	//   ....[28]....
        /*0110*/ 	.word	0xffffffff


	//   ....[29]....
        /*0114*/ 	.word	0xffffffff


	//   ....[30]....
        /*0118*/ 	.word	0xffffffff


	//   ....[31]....
        /*011c*/ 	.word	0xffffffff


	//   ....[32]....
        /*0120*/ 	.word	0xffffffff


	//   ....[33]....
        /*0124*/ 	.word	0xffffffff


	//   ....[34]....
        /*0128*/ 	.word	0xffffffff


	//   ....[35]....
        /*012c*/ 	.word	0xffffffff


	//   ....[36]....
        /*0130*/ 	.word	0xffffffff


	//   ....[37]....
        /*0134*/ 	.word	0xffffffff


	//   ....[38]....
        /*0138*/ 	.word	0xffffffff


	//   ....[39]....
        /*013c*/ 	.word	0xffffffff


	//   ....[40]....
        /*0140*/ 	.word	0xffffffff


	//   ....[41]....
        /*0144*/ 	.word	0xffffffff


	//   ....[42]....
        /*0148*/ 	.word	0xffffffff


	//   ....[43]....
        /*014c*/ 	.word	0xffffffff


	//   ....[44]....
        /*0150*/ 	.word	0xffffffff


	//   ....[45]....
        /*0154*/ 	.word	0xffffffff


	//   ....[46]....
        /*0158*/ 	.word	0xffffffff


	//   ....[47]....
        /*015c*/ 	.word	0xffffffff


	//   ....[48]....
        /*0160*/ 	.word	0xffffffff


	//   ....[49]....
        /*0164*/ 	.word	0xffffffff


	//   ....[50]....
        /*0168*/ 	.word	0xffffffff


	//   ....[51]....
        /*016c*/ 	.word	0xffffffff


	//   ....[52]....
        /*0170*/ 	.word	0xffffffff


	//   ....[53]....
        /*0174*/ 	.word	0xffffffff


	//   ....[54]....
        /*0178*/ 	.word	0xffffffff


	//   ....[55]....
        /*017c*/ 	.word	0xffffffff


	//   ....[56]....
        /*0180*/ 	.word	0xffffffff


	//   ....[57]....
        /*0184*/ 	.word	0xffffffff


	//   ....[58]....
        /*0188*/ 	.word	0xffffffff


	//   ....[59]....
        /*018c*/ 	.word	0xffffffff


	//   ....[60]....
        /*0190*/ 	.word	0xffffffff


	//   ....[61]....
        /*0194*/ 	.word	0xffffffff


	//   ....[62]....
        /*0198*/ 	.word	0xffffffff


	//   ....[63]....
        /*019c*/ 	.word	0xffffffff


	//   ....[64]....
        /*01a0*/ 	.word	0xffffffff


	//   ....[65]....
        /*01a4*/ 	.word	0xffffffff


	//   ....[66]....
        /*01a8*/ 	.word	0xffffffff


	//   ....[67]....
        /*01ac*/ 	.word	0xffffffff


	//   ....[68]....
        /*01b0*/ 	.word	0xffffffff


	//   ....[69]....
        /*01b4*/ 	.word	0xffffffff


	//   ....[70]....
        /*01b8*/ 	.word	0xffffffff


	//   ....[71]....
        /*01bc*/ 	.word	0xffffffff


	//   ....[72]....
        /*01c0*/ 	.word	0xffffffff


	//   ....[73]....
        /*01c4*/ 	.word	0xffffffff


	//   ....[74]....
        /*01c8*/ 	.word	0xffffffff


	//   ....[75]....
        /*01cc*/ 	.word	0xffffffff


	//   ....[76]....
        /*01d0*/ 	.word	0xffffffff


	//   ....[77]....
        /*01d4*/ 	.word	0xffffffff


	//   ....[78]....
        /*01d8*/ 	.word	0xffffffff


	//   ....[79]....
        /*01dc*/ 	.word	0xffffffff


	//   ....[80]....
        /*01e0*/ 	.word	0xffffffff


	//   ....[81]....
        /*01e4*/ 	.word	0xffffffff


	//   ....[82]....
        /*01e8*/ 	.word	0xffffffff


	//   ....[83]....
        /*01ec*/ 	.word	0xffffffff


	//   ....[84]....
        /*01f0*/ 	.word	0x0500000f


	//   ....[85]....
        /*01f4*/ 	.word	0x0500000f


	//   ....[86]....
        /*01f8*/ 	.word	0x0500000f


	//   ....[87]....
        /*01fc*/ 	.word	0x0500000f


	//   ....[88]....
        /*0200*/ 	.word	0x0500000f


	//   ....[89]....
        /*0204*/ 	.word	0x0500000f


	//   ....[90]....
        /*0208*/ 	.word	0x0500000f


	//   ....[91]....
        /*020c*/ 	.word	0x0500000f


	//   ....[92]....
        /*0210*/ 	.word	0x0500000f


	//   ....[93]....
        /*0214*/ 	.word	0x0500000f


	//   ....[94]....
        /*0218*/ 	.word	0x0500000f


	//   ....[95]....
        /*021c*/ 	.word	0x0500000f


	//   ....[96]....
        /*0220*/ 	.word	0x0500000f


	//   ....[97]....
        /*0224*/ 	.word	0x0500000f


	//   ....[98]....
        /*0228*/ 	.word	0x0500000f


	//   ....[99]....
        /*022c*/ 	.word	0x0500000f


	//   ....[100]....
        /*0230*/ 	.word	0x0500000f


	//   ....[101]....
        /*0234*/ 	.word	0x0500000f


	//   ....[102]....
        /*0238*/ 	.word	0x0500000f


	//   ....[103]....
        /*023c*/ 	.word	0x0500000f


	//   ....[104]....
        /*0240*/ 	.word	0x0500000f


	//   ....[105]....
        /*0244*/ 	.word	0x0500000f


	//   ....[106]....
        /*0248*/ 	.word	0x0500000f


	//   ....[107]....
        /*024c*/ 	.word	0x0500000f


	//   ....[108]....
        /*0250*/ 	.word	0x0500000f


	//   ....[109]....
        /*0254*/ 	.word	0x0500000f


	//   ....[110]....
        /*0258*/ 	.word	0x0500000f


	//   ....[111]....
        /*025c*/ 	.word	0x0500000f


	//   ....[112]....
        /*0260*/ 	.word	0x0500000f


	//   ....[113]....
        /*0264*/ 	.word	0x0500000f


	//   ....[114]....
        /*0268*/ 	.word	0x0500000f


	//   ....[115]....
        /*026c*/ 	.word	0x0500000f


	//   ....[116]....
        /*0270*/ 	.word	0x0500000f


	//   ....[117]....
        /*0274*/ 	.word	0x0500000f


	//   ....[118]....
        /*0278*/ 	.word	0x0500000f


	//   ....[119]....
        /*027c*/ 	.word	0x0500000f


	//   ....[120]....
        /*0280*/ 	.word	0x0500000f


	//   ....[121]....
        /*0284*/ 	.word	0x0500000f


	//   ....[122]....
        /*0288*/ 	.word	0x0500000f


	//   ....[123]....
        /*028c*/ 	.word	0x0500000f


	//   ....[124]....
        /*0290*/ 	.word	0x0500000f


	//   ....[125]....
        /*0294*/ 	.word	0x0500000f


	//   ....[126]....
        /*0298*/ 	.word	0x0500000f


	//   ....[127]....
        /*029c*/ 	.word	0x0500000f


	//   ....[128]....
        /*02a0*/ 	.word	0x0500000f


	//   ....[129]....
        /*02a4*/ 	.word	0x0500000f


	//----- nvinfo : EIATTR_COOP_GROUP_INSTR_OFFSETS
	.align		4
.L_259:
        /*02a8*/ 	.byte	0x04, 0x28
        /*02aa*/ 	.short	(.L_261 - .L_260)


	//   ....[0]....
.L_260:
        /*02ac*/ 	.word	0x00000080


	//   ....[1]....
        /*02b0*/ 	.word	0x00000090


	//   ....[2]....
        /*02b4*/ 	.word	0x000002d0


	//   ....[3]....
        /*02b8*/ 	.word	0x00000430


	//   ....[4]....
        /*02bc*/ 	.word	0x00000550


	//   ....[5]....
        /*02c0*/ 	.word	0x000006b0


	//   ....[6]....
        /*02c4*/ 	.word	0x00001160


	//   ....[7]....
        /*02c8*/ 	.word	0x00001cd0


	//   ....[8]....
        /*02cc*/ 	.word	0x00002790


	//   ....[9]....
        /*02d0*/ 	.word	0x00002ad0


	//   ....[10]....
        /*02d4*/ 	.word	0x00002b90


	//   ....[11]....
        /*02d8*/ 	.word	0x00003550


	//   ....[12]....
        /*02dc*/ 	.word	0x000035e0


	//   ....[13]....
        /*02e0*/ 	.word	0x00004390


	//   ....[14]....
        /*02e4*/ 	.word	0x00004ef0


	//   ....[15]....
        /*02e8*/ 	.word	0x00005380


	//   ....[16]....
        /*02ec*/ 	.word	0x00005ad0


	//   ....[17]....
        /*02f0*/ 	.word	0x00005bc0


	//   ....[18]....
        /*02f4*/ 	.word	0x00006590


	//   ....[19]....
        /*02f8*/ 	.word	0x000065e0


	//   ....[20]....
        /*02fc*/ 	.word	0x000076c0


	//   ....[21]....
        /*0300*/ 	.word	0x00008cf0


	//   ....[22]....
        /*0304*/ 	.word	0x00008d20


	//   ....[23]....
        /*0308*/ 	.word	0x00008d50


	//   ....[24]....
        /*030c*/ 	.word	0x00008d60


	//   ....[25]....
        /*0310*/ 	.word	0x0000a0f0


	//   ....[26]....
        /*0314*/ 	.word	0x0000a220


	//   ....[27]....
        /*0318*/ 	.word	0x0000a260


	//   ....[28]....
        /*031c*/ 	.word	0x0000a350


	//   ....[29]....
        /*0320*/ 	.word	0x0000a360


	//   ....[30]....
        /*0324*/ 	.word	0x0000b290


	//   ....[31]....
        /*0328*/ 	.word	0x0000b2e0


	//   ....[32]....
        /*032c*/ 	.word	0x0000b320


	//   ....[33]....
        /*0330*/ 	.word	0x0000b360


	//   ....[34]....
        /*0334*/ 	.word	0x0000b3a0


	//   ....[35]....
        /*0338*/ 	.word	0x0000b3b0


	//   ....[36]....
        /*033c*/ 	.word	0x0000b880


	//   ....[37]....
        /*0340*/ 	.word	0x0000b890


	//   ....[38]....
        /*0344*/ 	.word	0x0000c160


	//   ....[39]....
        /*0348*/ 	.word	0x0000d490


	//   ....[40]....
        /*034c*/ 	.word	0x0000d4a0


	//   ....[41]....
        /*0350*/ 	.word	0x0000d4b0


	//   ....[42]....
        /*0354*/ 	.word	0x0000d4c0


	//   ....[43]....
        /*0358*/ 	.word	0x0000d4e0


	//   ....[44]....
        /*035c*/ 	.word	0x0000d510


	//   ....[45]....
        /*0360*/ 	.word	0x0000d540


	//   ....[46]....
        /*0364*/ 	.word	0x0000d570


	//   ....[47]....
        /*0368*/ 	.word	0x0000deb0


	//   ....[48]....
        /*036c*/ 	.word	0x0000ded0


	//   ....[49]....
        /*0370*/ 	.word	0x0000dee0


	//   ....[50]....
        /*0374*/ 	.word	0x0000df60


	//   ....[51]....
        /*0378*/ 	.word	0x0000e000


	//   ....[52]....
        /*037c*/ 	.word	0x0000e010


	//   ....[53]....
        /*0380*/ 	.word	0x0000e0b0


	//   ....[54]....
        /*0384*/ 	.word	0x0000e0e0


	//   ....[55]....
        /*0388*/ 	.word	0x0000e140


	//   ....[56]....
        /*038c*/ 	.word	0x0000e150


	//   ....[57]....
        /*0390*/ 	.word	0x0000e180


	//   ....[58]....
        /*0394*/ 	.word	0x0000e1d0


	//   ....[59]....
        /*0398*/ 	.word	0x0000ea00


	//   ....[60]....
        /*039c*/ 	.word	0x0000ea10


	//   ....[61]....
        /*03a0*/ 	.word	0x0000ea30


	//   ....[62]....
        /*03a4*/ 	.word	0x0000eab0


	//   ....[63]....
        /*03a8*/ 	.word	0x0000eac0


	//   ....[64]....
        /*03ac*/ 	.word	0x0000eb20


	//   ....[65]....
        /*03b0*/ 	.word	0x0000eb50


	//   ....[66]....
        /*03b4*/ 	.word	0x0000eb90


	//   ....[67]....
        /*03b8*/ 	.word	0x0000edb0


	//   ....[68]....
        /*03bc*/ 	.word	0x0000edd0


	//   ....[69]....
        /*03c0*/ 	.word	0x0000edf0


	//   ....[70]....
        /*03c4*/ 	.word	0x0000ee70


	//   ....[71]....
        /*03c8*/ 	.word	0x0000ee90


	//   ....[72]....
        /*03cc*/ 	.word	0x0000ef10


	//   ....[73]....
        /*03d0*/ 	.word	0x0000ef30


	//   ....[74]....
        /*03d4*/ 	.word	0x0000ef40


	//   ....[75]....
        /*03d8*/ 	.word	0x0000f470


	//   ....[76]....
        /*03dc*/ 	.word	0x0000f4a0


	//   ....[77]....
        /*03e0*/ 	.word	0x0000f4d0


	//   ....[78]....
        /*03e4*/ 	.word	0x0000f500


	//   ....[79]....
        /*03e8*/ 	.word	0x0000f530


	//   ....[80]....
        /*03ec*/ 	.word	0x0000f560


	//   ....[81]....
        /*03f0*/ 	.word	0x0000f580


	//   ....[82]....
        /*03f4*/ 	.word	0x0000f620


	//   ....[83]....
        /*03f8*/ 	.word	0x0000f9a0


	//   ....[84]....
        /*03fc*/ 	.word	0x0000ff20


	//   ....[85]....
        /*0400*/ 	.word	0x00010010


	//   ....[86]....
        /*0404*/ 	.word	0x000100c0


	//   ....[87]....
        /*0408*/ 	.word	0x00010120


	//   ....[88]....
        /*040c*/ 	.word	0x00010220


	//   ....[89]....
        /*0410*/ 	.word	0x00010290


	//   ....[90]....
        /*0414*/ 	.word	0x00010370


	//   ....[91]....
        /*0418*/ 	.word	0x00010420


	//   ....[92]....
        /*041c*/ 	.word	0x00010520


	//   ....[93]....
        /*0420*/ 	.word	0x000105d0


	//   ....[94]....
        /*0424*/ 	.word	0x00010630


	//   ....[95]....
        /*0428*/ 	.word	0x000106e0


	//   ....[96]....
        /*042c*/ 	.word	0x000107b0


	//   ....[97]....
        /*0430*/ 	.word	0x00010840


	//   ....[98]....
        /*0434*/ 	.word	0x00010910


	//   ....[99]....
        /*0438*/ 	.word	0x00010990


	//   ....[100]....
        /*043c*/ 	.word	0x00010a50


	//   ....[101]....
        /*0440*/ 	.word	0x00010af0


	//   ....[102]....
        /*0444*/ 	.word	0x00010bc0


	//   ....[103]....
        /*0448*/ 	.word	0x00010c30


	//   ....[104]....
        /*044c*/ 	.word	0x00010cf0


	//   ....[105]....
        /*0450*/ 	.word	0x00010e30


	//   ....[106]....
        /*0454*/ 	.word	0x00010ef0


	//   ....[107]....
        /*0458*/ 	.word	0x00010f80


	//   ....[108]....
        /*045c*/ 	.word	0x00011070


	//   ....[109]....
        /*0460*/ 	.word	0x000110d0


	//   ....[110]....
        /*0464*/ 	.word	0x000111a0


	//   ....[111]....
        /*0468*/ 	.word	0x00011200


	//   ....[112]....
        /*046c*/ 	.word	0x000112e0


	//   ....[113]....
        /*0470*/ 	.word	0x000113d0


	//   ....[114]....
        /*0474*/ 	.word	0x00011470


	//   ....[115]....
        /*0478*/ 	.word	0x000114d0


	//   ....[116]....
        /*047c*/ 	.word	0x000115c0


	//   ....[117]....
        /*0480*/ 	.word	0x00011620


	//   ....[118]....
        /*0484*/ 	.word	0x00011710


	//   ....[119]....
        /*0488*/ 	.word	0x00011770


	//   ....[120]....
        /*048c*/ 	.word	0x00011830


	//   ....[121]....
        /*0490*/ 	.word	0x00011970


	//   ....[122]....
        /*0494*/ 	.word	0x00011a20


	//   ....[123]....
        /*0498*/ 	.word	0x00011b10


	//   ....[124]....
        /*049c*/ 	.word	0x00011c20


	//   ....[125]....
        /*04a0*/ 	.word	0x00011ca0


	//   ....[126]....
        /*04a4*/ 	.word	0x00011d90


	//   ....[127]....
        /*04a8*/ 	.word	0x00011e00


	//   ....[128]....
        /*04ac*/ 	.word	0x00011ed0


	//   ....[129]....
        /*04b0*/ 	.word	0x00011fe0


	//----- nvinfo : EIATTR_REG_RECONFIG
	.align		4
.L_261:
        /*04b4*/ 	.byte	0x01, 0x54
	.zero		2


	//----- nvinfo : EIATTR_SYSCALL_OFFSETS
	.align		4
        /*04b8*/ 	.byte	0x04, 0x46
        /*04ba*/ 	.short	(.L_263 - .L_262)


	//   ....[0]....
.L_262:
        /*04bc*/ 	.word	0x00001380


	//   ....[1]....
        /*04c0*/ 	.word	0x0000c990


	//   ....[2]....
        /*04c4*/ 	.word	0x0000cad0


	//   ....[3]....
        /*04c8*/ 	.word	0x0000cbc0


	//   ....[4]....
        /*04cc*/ 	.word	0x0000d9b0


	//----- nvinfo : EIATTR_MBARRIER_INSTR_OFFSETS
	.align		4
.L_263:
        /*04d0*/ 	.byte	0x04, 0x39
        /*04d2*/ 	.short	(.L_265 - .L_264)


	//   ....[0]....
.L_264:
        /*04d4*/ 	.word	0x00000180
        /*04d8*/ 	.word	0x000000ff
        /*04dc*/ 	.word	0x0002d800
        /*04e0*/ 	.short	0x0100
        /*04e2*/ 	.byte	0x08
	.zero		1


	//   ....[1]....
        /*04e4*/ 	.word	0x00000190
        /*04e8*/ 	.word	0x000000ff
        /*04ec*/ 	.word	0x0002d820
        /*04f0*/ 	.short	0x0100
        /*04f2*/ 	.byte	0x08
	.zero		1


	//   ....[2]....
        /*04f4*/ 	.word	0x00000280
        /*04f8*/ 	.word	0x000000ff
        /*04fc*/ 	.word	0x0002d830
        /*0500*/ 	.short	0x0100
        /*0502*/ 	.byte	0x08
	.zero		1


	//   ....[3]....
        /*0504*/ 	.word	0x00000290
        /*0508*/ 	.word	0x000000ff
        /*050c*/ 	.word	0x0002d840
        /*0510*/ 	.short	0x0100
        /*0512*/ 	.byte	0x08
	.zero		1


	//   ....[4]....
        /*0514*/ 	.word	0x000002a0
        /*0518*/ 	.word	0x000000ff
        /*051c*/ 	.word	0x0002d838
        /*0520*/ 	.short	0x0100
        /*0522*/ 	.byte	0x08
	.zero		1


	//   ....[5]....
        /*0524*/ 	.word	0x000002b0
        /*0528*/ 	.word	0x000000ff
        /*052c*/ 	.word	0x0002d848
        /*0530*/ 	.short	0x0100
        /*0532*/ 	.byte	0x08
	.zero		1


	//   ....[6]....
        /*0534*/ 	.word	0x000003e0
        /*0538*/ 	.word	0x000000ff
        /*053c*/ 	.word	0x0002d850
        /*0540*/ 	.short	0x0100
        /*0542*/ 	.byte	0x08
	.zero		1


	//   ....[7]....
        /*0544*/ 	.word	0x000003f0
        /*0548*/ 	.word	0x000000ff
        /*054c*/ 	.word	0x0002d860
        /*0550*/ 	.short	0x0100
        /*0552*/ 	.byte	0x08
	.zero		1


	//   ....[8]....
        /*0554*/ 	.word	0x00000400
        /*0558*/ 	.word	0x000000ff
        /*055c*/ 	.word	0x0002d858
        /*0560*/ 	.short	0x0100
        /*0562*/ 	.byte	0x08
	.zero		1


	//   ....[9]....
        /*0564*/ 	.word	0x00000410
        /*0568*/ 	.word	0x000000ff
        /*056c*/ 	.word	0x0002d868
        /*0570*/ 	.short	0x0100
        /*0572*/ 	.byte	0x08
	.zero		1


	//   ....[10]....
        /*0574*/ 	.word	0x00000500
        /*0578*/ 	.word	0x000000ff
        /*057c*/ 	.word	0x0002d870
        /*0580*/ 	.short	0x0100
        /*0582*/ 	.byte	0x06
	.zero		1


	//   ....[11]....
        /*0584*/ 	.word	0x00000510
        /*0588*/ 	.word	0x000000ff
        /*058c*/ 	.word	0x0002d880
        /*0590*/ 	.short	0x0100
        /*0592*/ 	.byte	0x06
	.zero		1


	//   ....[12]....
        /*0594*/ 	.word	0x00000520
        /*0598*/ 	.word	0x000000ff
        /*059c*/ 	.word	0x0002d878
        /*05a0*/ 	.short	0x0100
        /*05a2*/ 	.byte	0x06
	.zero		1


	//   ....[13]....
        /*05a4*/ 	.word	0x00000530
        /*05a8*/ 	.word	0x000000ff
        /*05ac*/ 	.word	0x0002d888
        /*05b0*/ 	.short	0x0100
        /*05b2*/ 	.byte	0x06
	.zero		1


	//   ....[14]....
        /*05b4*/ 	.word	0x00000660
        /*05b8*/ 	.word	0x000000ff
        /*05bc*/ 	.word	0x0002d890
        /*05c0*/ 	.short	0x0100
        /*05c2*/ 	.byte	0x08
	.zero		1


	//   ....[15]....
        /*05c4*/ 	.word	0x00000670
        /*05c8*/ 	.word	0x000000ff
        /*05cc*/ 	.word	0x0002d8a0
        /*05d0*/ 	.short	0x0100
        /*05d2*/ 	.byte	0x08
	.zero		1


	//   ....[16]....
        /*05d4*/ 	.word	0x00000680
        /*05d8*/ 	.word	0x000000ff
        /*05dc*/ 	.word	0x0002d898
        /*05e0*/ 	.short	0x0100
        /*05e2*/ 	.byte	0x08
	.zero		1


	//   ....[17]....
        /*05e4*/ 	.word	0x00000690
        /*05e8*/ 	.word	0x000000ff
        /*05ec*/ 	.word	0x0002d8a8
        /*05f0*/ 	.short	0x0100
        /*05f2*/ 	.byte	0x08
	.zero		1


	//   ....[18]....
        /*05f4*/ 	.word	0x000007d0
        /*05f8*/ 	.word	0x000000ff
        /*05fc*/ 	.word	0x0002d8b0
        /*0600*/ 	.short	0x0100
        /*0602*/ 	.byte	0x08
	.zero		1


	//   ....[19]....
        /*0604*/ 	.word	0x000007e0
        /*0608*/ 	.word	0x000000ff
        /*060c*/ 	.word	0x0002d8c0
        /*0610*/ 	.short	0x0100
        /*0612*/ 	.byte	0x08
	.zero		1


	//   ....[20]....
        /*0614*/ 	.word	0x000007f0
        /*0618*/ 	.word	0x000000ff
        /*061c*/ 	.word	0x0002d8b8
        /*0620*/ 	.short	0x0100
        /*0622*/ 	.byte	0x08
	.zero		1


	//   ....[21]....
        /*0624*/ 	.word	0x00000800
        /*0628*/ 	.word	0x000000ff
        /*062c*/ 	.word	0x0002d8c8
        /*0630*/ 	.short	0x0100
        /*0632*/ 	.byte	0x08
	.zero		1


	//   ....[22]....
        /*0634*/ 	.word	0x000013b0
        /*0638*/ 	.word	0x000000ff
        /*063c*/ 	.word	0x0002d800
        /*0640*/ 	.short	0x010a
        /*0642*/ 	.byte	0x26
	.zero		1


	//   ....[23]....
        /*0644*/ 	.word	0x000014d0
        /*0648*/ 	.word	0x000000ff
        /*064c*/ 	.word	0x0002d830
        /*0650*/ 	.short	0x010a
        /*0652*/ 	.byte	0x26
	.zero		1


	//   ....[24]....
        /*0654*/ 	.word	0x00001530
        /*0658*/ 	.word	0x000000ff
        /*065c*/ 	.word	0x0002d830
        /*0660*/ 	.short	0x010a
        /*0662*/ 	.byte	0x26
	.zero		1


	//   ....[25]....
        /*0664*/ 	.word	0x00002320
        /*0668*/ 	.word	0x000000ff
        /*066c*/ 	.word	0x00000000
        /*0670*/ 	.short	0x0101
        /*0672*/ 	.byte	0x04
	.zero		1


	//   ....[26]....
        /*0674*/ 	.word	0x00004520
        /*0678*/ 	.word	0x000000ff
        /*067c*/ 	.word	0x0002d830
        /*0680*/ 	.short	0x010a
        /*0682*/ 	.byte	0x04
	.zero		1


	//   ....[27]....
        /*0684*/ 	.word	0x00004560
        /*0688*/ 	.word	0x000000ff
        /*068c*/ 	.word	0x0002d830
        /*0690*/ 	.short	0x010a
        /*0692*/ 	.byte	0x04
	.zero		1


	//   ....[28]....
        /*0694*/ 	.word	0x00004850
        /*0698*/ 	.word	0x000000ff
        /*069c*/ 	.word	0x0002d850
        /*06a0*/ 	.short	0x010a
        /*06a2*/ 	.byte	0x0a
	.zero		1


	//   ....[29]....
        /*06a4*/ 	.word	0x00004890
        /*06a8*/ 	.word	0x000000ff
        /*06ac*/ 	.word	0x0002d850
        /*06b0*/ 	.short	0x010a
        /*06b2*/ 	.byte	0x0a
	.zero		1


	//   ....[30]....
        /*06b4*/ 	.word	0x00005450
        /*06b8*/ 	.word	0x000000ff
        /*06bc*/ 	.word	0x00000000
        /*06c0*/ 	.short	0x0101
        /*06c2*/ 	.byte	0x0a
	.zero		1


	//   ....[31]....
        /*06c4*/ 	.word	0x00007220
        /*06c8*/ 	.word	0x000000ff
        /*06cc*/ 	.word	0x00000000
        /*06d0*/ 	.short	0x0101
        /*06d2*/ 	.byte	0x05
	.zero		1


	//   ....[32]....
        /*06d4*/ 	.word	0x000079e0
        /*06d8*/ 	.word	0x000000ff
        /*06dc*/ 	.word	0x0002d830
        /*06e0*/ 	.short	0x010a
        /*06e2*/ 	.byte	0x0a
	.zero		1


	//   ....[33]....
        /*06e4*/ 	.word	0x00007a20
        /*06e8*/ 	.word	0x000000ff
        /*06ec*/ 	.word	0x0002d830
        /*06f0*/ 	.short	0x010a
        /*06f2*/ 	.byte	0x0a
	.zero		1


	//   ....[34]....
        /*06f4*/ 	.word	0x00007cc0
        /*06f8*/ 	.word	0x000000ff
        /*06fc*/ 	.word	0x0002d850
        /*0700*/ 	.short	0x010a
        /*0702*/ 	.byte	0x0a
	.zero		1


	//   ....[35]....
        /*0704*/ 	.word	0x00007d00
        /*0708*/ 	.word	0x000000ff
        /*070c*/ 	.word	0x0002d850
        /*0710*/ 	.short	0x010a
        /*0712*/ 	.byte	0x0a
	.zero		1


	//   ....[36]....
        /*0714*/ 	.word	0x000085b0
        /*0718*/ 	.word	0x000000ff
        /*071c*/ 	.word	0x00000000
        /*0720*/ 	.short	0x0101
        /*0722*/ 	.byte	0x0a
	.zero		1


	//   ....[37]....
        /*0724*/ 	.word	0x00009c40
        /*0728*/ 	.word	0x000000ff
        /*072c*/ 	.word	0x00000000
        /*0730*/ 	.short	0x0101
        /*0732*/ 	.byte	0x07
	.zero		1


	//   ....[38]....
        /*0734*/ 	.word	0x0000a170
        /*0738*/ 	.word	0x000000ff
        /*073c*/ 	.word	0x0002d850
        /*0740*/ 	.short	0x010a
        /*0742*/ 	.byte	0x05
	.zero		1


	//   ....[39]....
        /*0744*/ 	.word	0x0000a1b0
        /*0748*/ 	.word	0x000000ff
        /*074c*/ 	.word	0x0002d850
        /*0750*/ 	.short	0x010a
        /*0752*/ 	.byte	0x05
	.zero		1


	//   ....[40]....
        /*0754*/ 	.word	0x0000a990
        /*0758*/ 	.word	0x000000ff
        /*075c*/ 	.word	0x00000000
        /*0760*/ 	.short	0x0101
        /*0762*/ 	.byte	0x05
	.zero		1


	//   ....[41]....
        /*0764*/ 	.word	0x0000b3c0
        /*0768*/ 	.word	0x000000ff
        /*076c*/ 	.word	0x00000000
        /*0770*/ 	.short	0x0101
        /*0772*/ 	.byte	0x04
	.zero		1


	//   ....[42]....
        /*0774*/ 	.word	0x0000d0a0
        /*0778*/ 	.word	0x000000ff
        /*077c*/ 	.word	0x0002d840
        /*0780*/ 	.short	0x010a
        /*0782*/ 	.byte	0x2e
	.zero		1


	//   ....[43]....
        /*0784*/ 	.word	0x0000d770
        /*0788*/ 	.word	0x000000ff
        /*078c*/ 	.word	0x0002d830
        /*0790*/ 	.short	0x0107
        /*0792*/ 	.byte	0x2e
	.zero		1


	//   ....[44]....
        /*0794*/ 	.word	0x0000d7e0
        /*0798*/ 	.word	0x000000ff
        /*079c*/ 	.word	0x0002d830
        /*07a0*/ 	.short	0x0101
        /*07a2*/ 	.byte	0x2e
	.zero		1


	//   ....[45]....
        /*07a4*/ 	.word	0x0000e320
        /*07a8*/ 	.word	0x000000ff
        /*07ac*/ 	.word	0x0002d800
        /*07b0*/ 	.short	0x0107
        /*07b2*/ 	.byte	0x2e
	.zero		1


	//   ....[46]....
        /*07b4*/ 	.word	0x0000e380
        /*07b8*/ 	.word	0x000000ff
        /*07bc*/ 	.word	0x0002d800
        /*07c0*/ 	.short	0x0101
        /*07c2*/ 	.byte	0x2e
	.zero		1


	//   ....[47]....
        /*07c4*/ 	.word	0x0000e3b0
        /*07c8*/ 	.word	0x000000ff
        /*07cc*/ 	.word	0x0002d820
        /*07d0*/ 	.short	0x010a
        /*07d2*/ 	.byte	0x2e
	.zero		1


	//   ....[48]....
        /*07d4*/ 	.word	0x0000e7d0
        /*07d8*/ 	.word	0x00000007
        /*07dc*/ 	.word	0x0002d840
        /*07e0*/ 	.short	0x010a
        /*07e2*/ 	.byte	0x3f
	.zero		1


	//   ....[49]....
        /*07e4*/ 	.word	0x0000ec40
        /*07e8*/ 	.word	0x00000007
        /*07ec*/ 	.word	0x0002d830
        /*07f0*/ 	.short	0x0107
        /*07f2*/ 	.byte	0x3f
	.zero		1


	//   ....[50]....
        /*07f4*/ 	.word	0x0000ecf0
        /*07f8*/ 	.word	0x00000007
        /*07fc*/ 	.word	0x0002d830
        /*0800*/ 	.short	0x0101
        /*0802*/ 	.byte	0x3f
	.zero		1


	//   ....[51]....
        /*0804*/ 	.word	0x0000ed50
        /*0808*/ 	.word	0x00000007
        /*080c*/ 	.word	0x0002d860
        /*0810*/ 	.short	0x010a
        /*0812*/ 	.byte	0x3f
	.zero		1


	//   ....[52]....
        /*0814*/ 	.word	0x0000f0b0
        /*0818*/ 	.word	0x00000007
        /*081c*/ 	.word	0x0002d850
        /*0820*/ 	.short	0x0107
        /*0822*/ 	.byte	0x3f
	.zero		1


	//   ....[53]....
        /*0824*/ 	.word	0x0000f220
        /*0828*/ 	.word	0x00000007
        /*082c*/ 	.word	0x0002d850
        /*0830*/ 	.short	0x0101
        /*0832*/ 	.byte	0x3f
	.zero		1


	//   ....[54]....
        /*0834*/ 	.word	0x0000f3a0
        /*0838*/ 	.word	0x00000000
        /*083c*/ 	.word	0x0002d860
        /*0840*/ 	.short	0x010a
        /*0842*/ 	.byte	0x3f
	.zero		1


	//   ....[55]....
        /*0844*/ 	.word	0x0000f7e0
        /*0848*/ 	.word	0x00000000
        /*084c*/ 	.word	0x0002d850
        /*0850*/ 	.short	0x0107
        /*0852*/ 	.byte	0x3f
	.zero		1


	//   ....[56]....
        /*0854*/ 	.word	0x0000f8a0
        /*0858*/ 	.word	0x00000000
        /*085c*/ 	.word	0x0002d850
        /*0860*/ 	.short	0x0101
        /*0862*/ 	.byte	0x3f
	.zero		1


	//   ....[57]....
        /*0864*/ 	.word	0x0000f930
        /*0868*/ 	.word	0x00000007
        /*086c*/ 	.word	0x0002d820
        /*0870*/ 	.short	0x010a
        /*0872*/ 	.byte	0x3f
	.zero		1


	//   ....[58]....
        /*0874*/ 	.word	0x0000fab0
        /*0878*/ 	.word	0x00000005
        /*087c*/ 	.word	0x0002d840
        /*0880*/ 	.short	0x010a
        /*0882*/ 	.byte	0x3f
	.zero		1


	//   ....[59]....
        /*0884*/ 	.word	0x0000fb50
        /*0888*/ 	.word	0x00000003
        /*088c*/ 	.word	0x0002d840
        /*0890*/ 	.short	0x010a
        /*0892*/ 	.byte	0x3f
	.zero		1


	//   ....[60]....
        /*0894*/ 	.word	0x0000fb90
        /*0898*/ 	.word	0x00000005
        /*089c*/ 	.word	0x0002d860
        /*08a0*/ 	.short	0x010a
        /*08a2*/ 	.byte	0x3f
	.zero		1


	//   ....[61]....
        /*08a4*/ 	.word	0x0000fbd0
        /*08a8*/ 	.word	0x00000003
        /*08ac*/ 	.word	0x0002d860
        /*08b0*/ 	.short	0x010a
        /*08b2*/ 	.byte	0x3f
	.zero		1


	//   ....[62]....
        /*08b4*/ 	.word	0x0000fc40
        /*08b8*/ 	.word	0x00000005
        /*08bc*/ 	.word	0x0002d800
        /*08c0*/ 	.short	0x010a
        /*08c2*/ 	.byte	0x3f
	.zero		1


	//   ....[63]....
        /*08c4*/ 	.word	0x0000fca0
        /*08c8*/ 	.word	0x00000007
        /*08cc*/ 	.word	0x0002d830
        /*08d0*/ 	.short	0x010a
        /*08d2*/ 	.byte	0x3f
	.zero		1


	//   ....[64]....
        /*08d4*/ 	.word	0x0000fd00
        /*08d8*/ 	.word	0x0000000e
        /*08dc*/ 	.word	0x0002d830
        /*08e0*/ 	.short	0x010a
        /*08e2*/ 	.byte	0x3f
	.zero		1


	//   ....[65]....
        /*08e4*/ 	.word	0x0000fd60
        /*08e8*/ 	.word	0x0000000e
        /*08ec*/ 	.word	0x0002d850
        /*08f0*/ 	.short	0x010a
        /*08f2*/ 	.byte	0x3f
	.zero		1


	//   ....[66]....
        /*08f4*/ 	.word	0x0000fdc0
        /*08f8*/ 	.word	0x0000000d
        /*08fc*/ 	.word	0x0002d830
        /*0900*/ 	.short	0x010a
        /*0902*/ 	.byte	0x3f
	.zero		1


	//   ....[67]....
        /*0904*/ 	.word	0x0000fe20
        /*0908*/ 	.word	0x0000000d
        /*090c*/ 	.word	0x0002d850
        /*0910*/ 	.short	0x010a
        /*0912*/ 	.byte	0x3f
	.zero		1


	//   ....[68]....
        /*0914*/ 	.word	0x0000fe80
        /*0918*/ 	.word	0x00000005
        /*091c*/ 	.word	0x0002d850
        /*0920*/ 	.short	0x010a
        /*0922*/ 	.byte	0x3f
	.zero		1


	//   ....[69]....
        /*0924*/ 	.word	0x0000ff60
        /*0928*/ 	.word	0x00000003
        /*092c*/ 	.word	0x0002d840
        /*0930*/ 	.short	0x010a
        /*0932*/ 	.byte	0x3f
	.zero		1


	//   ....[70]....
        /*0934*/ 	.word	0x00010d30
        /*0938*/ 	.word	0x00000003
        /*093c*/ 	.word	0x0002d820
        /*0940*/ 	.short	0x010a
        /*0942*/ 	.byte	0x3f
	.zero		1


	//   ....[71]....
        /*0944*/ 	.word	0x00010d80
        /*0948*/ 	.word	0x00000007
        /*094c*/ 	.word	0x0002d840
        /*0950*/ 	.short	0x010a
        /*0952*/ 	.byte	0x3f
	.zero		1


	//   ....[72]....
        /*0954*/ 	.word	0x00011320
        /*0958*/ 	.word	0x00000007
        /*095c*/ 	.word	0x0002d860
        /*0960*/ 	.short	0x010a
        /*0962*/ 	.byte	0x3f
	.zero		1


	//   ....[73]....
        /*0964*/ 	.word	0x000118c0
        /*0968*/ 	.word	0x00000000
        /*096c*/ 	.word	0x0002d860
        /*0970*/ 	.short	0x010a
        /*0972*/ 	.byte	0x3f
	.zero		1


	//   ....[74]....
        /*0974*/ 	.word	0x00011f00
        /*0978*/ 	.word	0x00000007
        /*097c*/ 	.word	0x0002d820
        /*0980*/ 	.short	0x010a
        /*0982*/ 	.byte	0x3f
	.zero		1


	//   ....[75]....
        /*0984*/ 	.word	0x000120a0
        /*0988*/ 	.word	0x00000005
        /*098c*/ 	.word	0x0002d840
        /*0990*/ 	.short	0x010a
        /*0992*/ 	.byte	0x3f
	.zero		1


	//   ....[76]....
        /*0994*/ 	.word	0x000120f0
        /*0998*/ 	.word	0x00000003
        /*099c*/ 	.word	0x0002d840
        /*09a0*/ 	.short	0x010a
        /*09a2*/ 	.byte	0x3f
	.zero		1


	//   ....[77]....
        /*09a4*/ 	.word	0x00012140
        /*09a8*/ 	.word	0x00000005
        /*09ac*/ 	.word	0x0002d860
        /*09b0*/ 	.short	0x010a
        /*09b2*/ 	.byte	0x3f
	.zero		1


	//----- nvinfo : EIATTR_NUM_MBARRIERS
	.align		4
.L_265:
        /*09b4*/ 	.byte	0x03, 0x38
        /*09b6*/ 	.short	0x0016


	//----- nvinfo : EIATTR_EXIT_INSTR_OFFSETS
	.align		4
        /*09b8*/ 	.byte	0x04, 0x1c
        /*09ba*/ 	.short	(.L_267 - .L_266)


	//   ....[0]....
.L_266:
        /*09bc*/ 	.word	0x0000fc20


	//----- nvinfo : EIATTR_MAX_THREADS
	.align		4
.L_267:
        /*09c0*/ 	.byte	0x04, 0x05
        /*09c2*/ 	.short	(.L_269 - .L_268)
.L_268:
        /*09c4*/ 	.word	0x00000200
        /*09c8*/ 	.word	0x00000001
        /*09cc*/ 	.word	0x00000001


	//----- nvinfo : EIATTR_CRS_STACK_SIZE
	.align		4
.L_269:
        /*09d0*/ 	.byte	0x04, 0x1e
        /*09d2*/ 	.short	(.L_271 - .L_270)
.L_270:
        /*09d4*/ 	.word	0x00000000


	//----- nvinfo : EIATTR_CBANK_PARAM_SIZE
	.align		4
.L_271:
        /*09d8*/ 	.byte	0x03, 0x19
        /*09da*/ 	.short	0x0a70


	//----- nvinfo : EIATTR_PARAM_CBANK
	.align		4
        /*09dc*/ 	.byte	0x04, 0x0a
        /*09de*/ 	.short	(.L_273 - .L_272)
	.align		4
.L_272:
        /*09e0*/ 	.word	index@(.nv.constant0._ZN7cutlass13device_kernelIN5flash11enable_sm90INS1_16FlashAttnFwdSm90INS1_25CollectiveMainloopFwdSm90ILi2EN4cute5tupleIJNS5_1CILi1EEES8_S8_EEENS6_IJNS7_ILi192EEENS7_ILi128EEENS7_ILi96EEEEEELi96ENS_10bfloat16_tEfNS_4arch4Sm90ELb1ELb0ELb1ELb0ELb1ELb0ELb0ELb0ELb1ELb1ELb1ELb0EEENS1_21CollectiveEpilogueFwdINS6_IJSA_SC_SB_EEES9_SE_SG_Li384ELb0ELb1ELb1ELb0EEENS1_19SingleTileSchedulerILb0ELb1ELb1ELi192EEEEEEEEEvNT_6ParamsE)
        /*09e4*/ 	.short	0x0210
        /*09e6*/ 	.short	0x0a70


	//----- nvinfo : EIATTR_SW_WAR
	.align		4
.L_273:
        /*09e8*/ 	.byte	0x04, 0x36
        /*09ea*/ 	.short	(.L_275 - .L_274)
.L_274:
        /*09ec*/ 	.word	0x00000008
.L_275:


//--------------------- .nv.info._ZN7cutlass13device_kernelIN5flash11enable_sm90INS1_16FlashAttnFwdSm90INS1_25CollectiveMainloopFwdSm90ILi2EN4cute5tupleIJNS5_1CILi1EEES8_S8_EEENS6_IJNS7_ILi192EEENS7_ILi128EEENS7_ILi96EEEEEELi96ENS_10bfloat16_tEfNS_4arch4Sm90ELb1ELb0ELb1ELb1ELb1ELb0ELb0ELb0ELb1ELb1ELb1ELb0EEENS1_21CollectiveEpilogueFwdINS6_IJSA_SC_SB_EEES9_SE_SG_Li384ELb1ELb1ELb1ELb0EEENS1_36VarlenDynamicPersistentTileSchedulerILi192ELi128ELi384ELi128ELb1ELb1ELb1ELb1ELb1ELb1EEEEEEEEEvNT_6ParamsE --------------------------
	.section	.nv.info._ZN7cutlass13device_kernelIN5flash11enable_sm90INS1_16FlashAttnFwdSm90INS1_25CollectiveMainloopFwdSm90ILi2EN4cute5tupleIJNS5_1CILi1EEES8_S8_EEENS6_IJNS7_ILi192EEENS7_ILi128EEENS7_ILi96EEEEEELi96ENS_10bfloat16_tEfNS_4arch4Sm90ELb1ELb0ELb1ELb1ELb1ELb0ELb0ELb0ELb1ELb1ELb1ELb0EEENS1_21CollectiveEpilogueFwdINS6_IJSA_SC_SB_EEES9_SE_SG_Li384ELb1ELb1ELb1ELb0EEENS1_36VarlenDynamicPersistentTileSchedulerILi192ELi128ELi384ELi128ELb1ELb1ELb1ELb1ELb1ELb1EEEEEEEEEvNT_6ParamsE,"",@"SHT_CUDA_INFO"
	.sectionflags	@""
	.align	4


	//----- nvinfo : EIATTR_CUDA_API_VERSION
	.align		4
        /*0000*/ 	.byte	0x04, 0x37
        /*0002*/ 	.short	(.L_277 - .L_276)
.L_276:
        /*0004*/ 	.word	0x00000082


	//----- nvinfo : EIATTR_KPARAM_INFO
	.align		4
.L_277:
        /*0008*/ 	.byte	0x04, 0x17
        /*000a*/ 	.short	(.L_279 - .L_278)
.L_278:
        /*000c*/ 	.word	0x00000000
        /*0010*/ 	.short	0x0000
        /*0012*/ 	.short	0x0070
        /*0014*/ 	.byte	0x00, 0xf0, 0x01, 0x2a


	//----- nvinfo : EIATTR_SPARSE_MMA_MASK
	.align		4
.L_279:
        /*0018*/ 	.byte	0x03, 0x50
        /*001a*/ 	.short	0x0000


	//----- nvinfo : EIATTR_MAXREG_COUNT
	.align		4
        /*001c*/ 	.byte	0x03, 0x1b
        /*001e*/ 	.short	0x0080


	//----- nvinfo : EIATTR_NUM_BARRIERS
	.align		4
        /*0020*/ 	.byte	0x02, 0x4c
        /*0022*/ 	.byte	0x10
	.zero		1


	//----- nvinfo : EIATTR_EXTERNS
	.align		4
        /*0024*/ 	.byte	0x04, 0x0f
        /*0026*/ 	.short	(.L_281 - .L_280)


	//   ....[0]....
	.align		4
.L_280:
        /*0028*/ 	.word	index@(__assertfail)


	//----- nvinfo : EIATTR_ANNOTATIONS
	.align		4
.L_281:
        /*002c*/ 	.byte	0x04, 0x55
        /*002e*/ 	.short	(.L_283 - .L_282)


	//   ....[0]....
.L_282:
        /* <DEDUP_REMOVED lines=43> */


	//----- nvinfo : EIATTR_MERCURY_ISA_VERSION
	.align		4
.L_283:
        /*02c8*/ 	.byte	0x03, 0x5f
        /*02ca*/ 	.short	0x0101


	//----- nvinfo : EIATTR_UNUSED_LOAD_BYTE_OFFSET
	.align		4
        /*02cc*/ 	.byte	0x04, 0x44
        /*02ce*/ 	.short	(.L_285 - .L_284)


	//   ....[0]....
.L_284:
        /*02d0*/ 	.word	0x00000970
        /*02d4*/ 	.word	0x0000fff0


	//   ....[1]....
        /*02d8*/ 	.word	0x0000ac50
        /*02dc*/ 	.word	0x0000fff0


	//----- nvinfo : EIATTR_INT_WARP_WIDE_INSTR_OFFSETS
	.align		4
.L_285:
        /*02e0*/ 	.byte	0x04, 0x31
        /*02e2*/ 	.short	(.L_287 - .L_286)


	//   ....[0]....
.L_286:
        /*02e4*/ 	.word	0x000000c0


	//   ....[1]....
        /*02e8*/ 	.word	0x000000d0


	//   ....[2]....
        /*02ec*/ 	.word	0x00000170


	//   ....[3]....
        /*02f0*/ 	.word	0x0000efb0


	//   ....[4]....
        /*02f4*/ 	.word	0x0000f040


	//   ....[5]....
        /*02f8*/ 	.word	0x00011d70


	//   ....[6]....
        /*02fc*/ 	.word	0x00011e00


	//----- nvinfo : EIATTR_COOP_GROUP_MASK_REGIDS
	.align		4
.L_287:
        /*0300*/ 	.byte	0x04, 0x29
        /*0302*/ 	.short	(.L_289 - .L_288)


	//   ....[0]....
.L_288:
        /*0304*/ 	.word	0xffffffff


	//   ....[1]....
        /*0308*/ 	.word	0xffffffff


	//   ....[2]....
        /*030c*/ 	.word	0xffffffff


	//   ....[3]....
        /*0310*/ 	.word	0xffffffff


	//   ....[4]....
        /*0314*/ 	.word	0xffffffff


	//   ....[5]....
        /*0318*/ 	.word	0xffffffff


	//   ....[6]....
        /*031c*/ 	.word	0xffffffff


	//   ....[7]....
        /*0320*/ 	.word	0xffffffff


	//   ....[8]....
        /*0324*/ 	.word	0xffffffff


	//   ....[9]....
        /*0328*/ 	.word	0xffffffff


	//   ....[10]....
        /*032c*/ 	.word	0xffffffff


	//   ....[11]....
        /*0330*/ 	.word	0xffffffff


	//   ....[12]....
        /*0334*/ 	.word	0xffffffff


	//   ....[13]....
        /*0338*/ 	.word	0xffffffff


	//   ....[14]....
        /*033c*/ 	.word	0xffffffff


	//   ....[15]....
        /*0340*/ 	.word	0xffffffff


	//   ....[16]....
        /*0344*/ 	.word	0xffffffff


	//   ....[17]....
        /*0348*/ 	.word	0xffffffff


	//   ....[18]....
        /*034c*/ 	.word	0xffffffff


	//   ....[19]....
        /*0350*/ 	.word	0xffffffff


	//   ....[20]....
        /*0354*/ 	.word	0xffffffff


	//   ....[21]....
        /*0358*/ 	.word	0xffffffff


	//   ....[22]....
        /*035c*/ 	.word	0xffffffff


	//   ....[23]....
        /*0360*/ 	.word	0xffffffff


	//   ....[24]....
        /*0364*/ 	.word	0xffffffff


	//   ....[25]....
        /*0368*/ 	.word	0xffffffff


	//   ....[26]....
        /*036c*/ 	.word	0xffffffff


	//   ....[27]....
        /*0370*/ 	.word	0xffffffff


	//   ....[28]....
        /*0374*/ 	.word	0xffffffff


	//   ....[29]....
        /*0378*/ 	.word	0xffffffff


	//   ....[30]....
        /*037c*/ 	.word	0xffffffff


	//   ....[31]....
        /*0380*/ 	.word	0xffffffff


	//   ....[32]....
        /*0384*/ 	.word	0xffffffff


	//   ....[33]....
        /*0388*/ 	.word	0xffffffff


	//   ....[34]....
        /*038c*/ 	.word	0xffffffff


	//   ....[35]....
        /*0390*/ 	.word	0xffffffff


	//   ....[36]....
        /*0394*/ 	.word	0xffffffff


	//   ....[37]....
        /*0398*/ 	.word	0xffffffff


	//   ....[38]....
        /*039c*/ 	.word	0xffffffff


	//   ....[39]....
        /*03a0*/ 	.word	0xffffffff


	//   ....[40]....
        /*03a4*/ 	.word	0xffffffff


	//   ....[41]....
        /*03a8*/ 	.word	0xffffffff


	//   ....[42]....
        /*03ac*/ 	.word	0xffffffff


	//   ....[43]....
        /*03b0*/ 	.word	0xffffffff


	//   ....[44]....
        /*03b4*/ 	.word	0xffffffff


	//   ....[45]....
        /*03b8*/ 	.word	0xffffffff


	//   ....[46]....
        /*03bc*/ 	.word	0xffffffff


	//   ....[47]....
        /*03c0*/ 	.word	0xffffffff


	//   ....[48]....
        /*03c4*/ 	.word	0xffffffff


	//   ....[49]....
        /*03c8*/ 	.word	0xffffffff


	//   ....[50]....
        /*03cc*/ 	.word	0xffffffff


	//   ....[51]....
        /*03d0*/ 	.word	0xffffffff


	//   ....[52]....
        /*03d4*/ 	.word	0xffffffff


	//   ....[53]....
        /*03d8*/ 	.word	0xffffffff


	//   ....[54]....
        /*03dc*/ 	.word	0xffffffff


	//   ....[55]....
        /*03e0*/ 	.word	0xffffffff


	//   ....[56]....
        /*03e4*/ 	.word	0xffffffff


	//   ....[57]....
        /*03e8*/ 	.word	0xffffffff


	//   ....[58]....
        /*03ec*/ 	.word	0xffffffff


	//   ....[59]....
        /*03f0*/ 	.word	0xffffffff


	//   ....[60]....
        /*03f4*/ 	.word	0xffffffff


	//   ....[61]....
        /*03f8*/ 	.word	0xffffffff


	//   ....[62]....
        /*03fc*/ 	.word	0xffffffff


	//   ....[63]....
        /*0400*/ 	.word	0xffffffff


	//   ....[64]....
        /*0404*/ 	.word	0xffffffff


	//   ....[65]....
        /*0408*/ 	.word	0xffffffff


	//   ....[66]....
        /*040c*/ 	.word	0xffffffff


	//   ....[67]....
        /*0410*/ 	.word	0xffffffff


	//   ....[68]....
        /*0414*/ 	.word	0xffffffff


	//   ....[69]....
        /*0418*/ 	.word	0xffffffff


	//   ....[70]....
        /*041c*/ 	.word	0xffffffff


	//   ....[71]....
        /*0420*/ 	.word	0xffffffff


	//   ....[72]....
        /*0424*/ 	.word	0xffffffff


	//   ....[73]....
        /*0428*/ 	.word	0xffffffff


	//   ....[74]....
        /*042c*/ 	.word	0xffffffff


	//   ....[75]....
        /*0430*/ 	.word	0xffffffff


	//   ....[76]....
        /*0434*/ 	.word	0xffffffff


	//   ....[77]....
        /*0438*/ 	.word	0xffffffff


	//   ....[78]....
        /*043c*/ 	.word	0xffffffff


	//   ....[79]....
        /*0440*/ 	.word	0xffffffff


	//   ....[80]....
        /*0444*/ 	.word	0xffffffff


	//   ....[81]....
        /*0448*/ 	.word	0xffffffff


	//   ....[82]....
        /*044c*/ 	.word	0xffffffff


	//   ....[83]....
        /*0450*/ 	.word	0xffffffff


	//   ....[84]....
        /*0454*/ 	.word	0xffffffff


	//   ....[85]....
        /*0458*/ 	.word	0xffffffff


	//   ....[86]....
        /*045c*/ 	.word	0xffffffff


	//   ....[87]....
        /*0460*/ 	.word	0xffffffff


	//   ....[88]....
        /*0464*/ 	.word	0xffffffff


	//   ....[89]....
        /*0468*/ 	.word	0xffffffff


	//   ....[90]....
        /*046c*/ 	.word	0xffffffff


	//   ....[91]....
        /*0470*/ 	.word	0xffffffff


	//   ....[92]....
        /*0474*/ 	.word	0xffffffff


	//   ....[93]....
        /*0478*/ 	.word	0xffffffff


	//   ....[94]....
        /*047c*/ 	.word	0xffffffff


	//   ....[95]....
        /*0480*/ 	.word	0xffffffff


	//   ....[96]....
        /*0484*/ 	.word	0xffffffff


	//   ....[97]....
        /*0488*/ 	.word	0xffffffff


	//   ....[98]....
        /*048c*/ 	.word	0xffffffff


	//   ....[99]....
        /*0490*/ 	.word	0xffffffff


	//   ....[100]....
        /*0494*/ 	.word	0xffffffff


	//   ....[101]....
        /*0498*/ 	.word	0xffffffff


	//   ....[102]....
        /*049c*/ 	.word	0xffffffff


	//   ....[103]....
        /*04a0*/ 	.word	0xffffffff


	//   ....[104]....
        /*04a4*/ 	.word	0xffffffff


	//   ....[105]....
        /*04a8*/ 	.word	0xffffffff


	//   ....[106]....
        /*04ac*/ 	.word	0xffffffff


	//   ....[107]....
        /*04b0*/ 	.word	0xffffffff


	//   ....[108]....
        /*04b4*/ 	.word	0xffffffff


	//   ....[109]....
        /*04b8*/ 	.word	0xffffffff


	//   ....[110]....
        /*04bc*/ 	.word	0xffffffff


	//   ....[111]....
        /*04c0*/ 	.word	0xffffffff


	//   ....[112]....
        /*04c4*/ 	.word	0xffffffff


	//   ....[113]....
        /*04c8*/ 	.word	0xffffffff


	//   ....[114]....
        /*04cc*/ 	.word	0xffffffff


	//   ....[115]....
        /*04d0*/ 	.word	0xffffffff


	//   ....[116]....
        /*04d4*/ 	.word	0xffffffff


	//   ....[117]....
        /*04d8*/ 	.word	0xffffffff


	//   ....[118]....
        /*04dc*/ 	.word	0xffffffff


	//   ....[119]....
        /*04e0*/ 	.word	0xffffffff


	//   ....[120]....
        /*04e4*/ 	.word	0xffffffff


	//   ....[121]....
        /*04e8*/ 	.word	0xffffffff


	//   ....[122]....
        /*04ec*/ 	.word	0xffffffff


	//   ....[123]....
        /*04f0*/ 	.word	0xffffffff


	//   ....[124]....
        /*04f4*/ 	.word	0xffffffff


	//   ....[125]....
        /*04f8*/ 	.word	0xffffffff


	//   ....[126]....
        /*04fc*/ 	.word	0x0500000f


	//   ....[127]....
        /*0500*/ 	.word	0x0500000f


	//   ....[128]....
        /*0504*/ 	.word	0x0500000f


	//   ....[129]....
        /*0508*/ 	.word	0x0500000f


	//   ....[130]....
        /*050c*/ 	.word	0x0500000f


	//   ....[131]....
        /*0510*/ 	.word	0x0500000f


	//   ....[132]....
        /*0514*/ 	.word	0x0500000f


	//   ....[133]....
        /*0518*/ 	.word	0x0500000f


	//   ....[134]....
        /*051c*/ 	.word	0x0500000f


	//   ....[135]....
        /*0520*/ 	.word	0x0500000f


	//   ....[136]....
        /*0524*/ 	.word	0x0500000f


	//   ....[137]....
        /*0528*/ 	.word	0x0500000f


	//   ....[138]....
        /*052c*/ 	.word	0x0500000f


	//   ....[139]....
        /*0530*/ 	.word	0x0500000f


	//   ....[140]....
        /*0534*/ 	.word	0x0500000f


	//   ....[141]....
        /*0538*/ 	.word	0x0500000f


	//   ....[142]....
        /*053c*/ 	.word	0x0500000f


	//   ....[143]....
        /*0540*/ 	.word	0x0500000f


	//   ....[144]....
        /*0544*/ 	.word	0x0500000f


	//   ....[145]....
        /*0548*/ 	.word	0x0500000f


	//   ....[146]....
        /*054c*/ 	.word	0x0500000f


	//   ....[147]....
        /*0550*/ 	.word	0x0500000f


	//   ....[148]....
        /*0554*/ 	.word	0x0500000f


	//   ....[149]....
        /*0558*/ 	.word	0x0500000f


	//   ....[150]....
        /*055c*/ 	.word	0x0500000f


	//   ....[151]....
        /*0560*/ 	.word	0x0500000f


	//   ....[152]....
        /*0564*/ 	.word	0x0500000f


	//   ....[153]....
        /*0568*/ 	.word	0x0500000f


	//   ....[154]....
        /*056c*/ 	.word	0x0500000f


	//   ....[155]....
        /*0570*/ 	.word	0x0500000f


	//   ....[156]....
        /*0574*/ 	.word	0x0500000f


	//   ....[157]....
        /*0578*/ 	.word	0x0500000f


	//   ....[158]....
        /*057c*/ 	.word	0x0500000f


	//   ....[159]....
        /*0580*/ 	.word	0x0500000f


	//   ....[160]....
        /*0584*/ 	.word	0x0500000f


	//   ....[161]....
        /*0588*/ 	.word	0x0500000f


	//   ....[162]....
        /*058c*/ 	.word	0x0500000f


	//   ....[163]....
        /*0590*/ 	.word	0x0500000f


	//   ....[164]....
        /*0594*/ 	.word	0x0500000f


	//   ....[165]....
        /*0598*/ 	.word	0x0500000f


	//   ....[166]....
        /*059c*/ 	.word	0x0500000f


	//   ....[167]....
        /*05a0*/ 	.word	0x0500000f


	//   ....[168]....
        /*05a4*/ 	.word	0x0500000f


	//   ....[169]....
        /*05a8*/ 	.word	0x0500000f


	//   ....[170]....
        /*05ac*/ 	.word	0x0500000f


	//   ....[171]....
        /*05b0*/ 	.word	0x0500000f


	//   ....[172]....
        /*05b4*/ 	.word	0x0500000f


	//   ....[173]....
        /*05b8*/ 	.word	0x0500000f


	//   ....[174]....
        /*05bc*/ 	.word	0x0500000f


	//   ....[175]....
        /*05c0*/ 	.word	0x0500000f


	//   ....[176]....
        /*05c4*/ 	.word	0x0500000f


	//   ....[177]....
        /*05c8*/ 	.word	0x0500000f


	//   ....[178]....
        /*05cc*/ 	.word	0x0500000f


	//   ....[179]....
        /*05d0*/ 	.word	0x0500000f


	//   ....[180]....
        /*05d4*/ 	.word	0x0500000f


	//   ....[181]....
        /*05d8*/ 	.word	0x0500000f


	//   ....[182]....
        /*05dc*/ 	.word	0x0500000f


	//   ....[183]....
        /*05e0*/ 	.word	0x0500000f


	//   ....[184]....
        /*05e4*/ 	.word	0x0500000f


	//   ....[185]....
        /*05e8*/ 	.word	0x0500000f


	//   ....[186]....
        /*05ec*/ 	.word	0x0500000f


	//   ....[187]....
        /*05f0*/ 	.word	0x0500000f


	//   ....[188]....
        /*05f4*/ 	.word	0x0500000f


	//   ....[189]....
        /*05f8*/ 	.word	0x0500000f


	//----- nvinfo : EIATTR_COOP_GROUP_INSTR_OFFSETS
	.align		4
.L_289:
        /*05fc*/ 	.byte	0x04, 0x28
        /*05fe*/ 	.short	(.L_291 - .L_290)


	//   ....[0]....
.L_290:
        /*0600*/ 	.word	0x00000080


	//   ....[1]....
        /*0604*/ 	.word	0x000000b0


	//   ....[2]....
        /*0608*/ 	.word	0x000002d0


	//   ....[3]....
        /*060c*/ 	.word	0x00000430


	//   ....[4]....
        /*0610*/ 	.word	0x00000550


	//   ....[5]....
        /*0614*/ 	.word	0x000006b0


	//   ....[6]....
        /*0618*/ 	.word	0x000019b0


	//   ....[7]....
        /*061c*/ 	.word	0x00002400


	//   ....[8]....
        /*0620*/ 	.word	0x00002450


	//   ....[9]....
        /*0624*/ 	.word	0x00002d30


	//   ....[10]....
        /*0628*/ 	.word	0x00002df0


	//   ....[11]....
        /*062c*/ 	.word	0x00003850


	//   ....[12]....
        /*0630*/ 	.word	0x000038a0


	//   ....[13]....
        /*0634*/ 	.word	0x000046b0


	//   ....[14]....
        /*0638*/ 	.word	0x00005420


	//   ....[15]....
        /*063c*/ 	.word	0x000054b0


	//   ....[16]....
        /*0640*/ 	.word	0x00005d20


	//   ....[17]....
        /*0644*/ 	.word	0x00005e50


	//   ....[18]....
        /*0648*/ 	.word	0x00006870


	//   ....[19]....
        /*064c*/ 	.word	0x000068d0


	//   ....[20]....
        /*0650*/ 	.word	0x000078f0


	//   ....[21]....
        /*0654*/ 	.word	0x00008a60


	//   ....[22]....
        /*0658*/ 	.word	0x00008ac0


	//   ....[23]....
        /*065c*/ 	.word	0x00008e90


	//   ....[24]....
        /*0660*/ 	.word	0x00008eb0


	//   ....[25]....
        /*0664*/ 	.word	0x0000a1f0


	//   ....[26]....
        /*0668*/ 	.word	0x0000a2f0


	//   ....[27]....
        /*066c*/ 	.word	0x0000a340


	//   ....[28]....
        /*0670*/ 	.word	0x0000a400


	//   ....[29]....
        /*0674*/ 	.word	0x0000a430


	//   ....[30]....
        /*0678*/ 	.word	0x0000b5d0


	//   ....[31]....
        /*067c*/ 	.word	0x0000b5e0


	//   ....[32]....
        /*0680*/ 	.word	0x0000b5f0


	//   ....[33]....
        /*0684*/ 	.word	0x0000b630


	//   ....[34]....
        /*0688*/ 	.word	0x0000bcf0


	//   ....[35]....
        /*068c*/ 	.word	0x0000bd20


	//   ....[36]....
        /*0690*/ 	.word	0x0000be40


	//   ....[37]....
        /*0694*/ 	.word	0x0000be60


	//   ....[38]....
        /*0698*/ 	.word	0x0000c330


	//   ....[39]....
        /*069c*/ 	.word	0x0000c370


	//   ....[40]....
        /*06a0*/ 	.word	0x0000c700


	//   ....[41]....
        /*06a4*/ 	.word	0x0000c710


	//   ....[42]....
        /*06a8*/ 	.word	0x0000d2b0


	//   ....[43]....
        /*06ac*/ 	.word	0x0000d2c0


	//   ....[44]....
        /*06b0*/ 	.word	0x0000d3c0


	//   ....[45]....
        /*06b4*/ 	.word	0x0000d3e0


	//   ....[46]....
        /*06b8*/ 	.word	0x0000d560


	//   ....[47]....
        /*06bc*/ 	.word	0x0000d780


	//   ....[48]....
        /*06c0*/ 	.word	0x0000d7b0


	//   ....[49]....
        /*06c4*/ 	.word	0x0000d7e0


	//   ....[50]....
        /*06c8*/ 	.word	0x0000d810


	//   ....[51]....
        /*06cc*/ 	.word	0x0000d840


	//   ....[52]....
        /*06d0*/ 	.word	0x0000d870


	//   ....[53]....
        /*06d4*/ 	.word	0x0000d9e0


	//   ....[54]....
        /*06d8*/ 	.word	0x0000da10


	//   ....[55]....
        /*06dc*/ 	.word	0x0000da40


	//   ....[56]....
        /*06e0*/ 	.word	0x0000da70


	//   ....[57]....
        /*06e4*/ 	.word	0x0000daa0


	//   ....[58]....
        /*06e8*/ 	.word	0x0000dad0


	//   ....[59]....
        /*06ec*/ 	.word	0x0000db60


	//   ....[60]....
        /*06f0*/ 	.word	0x0000db90


	//   ....[61]....
        /*06f4*/ 	.word	0x0000dba0


	//   ....[62]....
        /*06f8*/ 	.word	0x0000dbe0


	//   ....[63]....
        /*06fc*/ 	.word	0x0000fc80


	//   ....[64]....
        /*0700*/ 	.word	0x0000fca0


	//   ....[65]....
        /*0704*/ 	.word	0x0000fd50


	//   ....[66]....
        /*0708*/ 	.word	0x0000fd70


	//   ....[67]....
        /*070c*/ 	.word	0x0000fe10


	//   ....[68]....
        /*0710*/ 	.word	0x0000fe30


	//   ....[69]....
        /*0714*/ 	.word	0x0000fe40


	//   ....[70]....
        /*0718*/ 	.word	0x0000fe50


	//   ....[71]....
        /*071c*/ 	.word	0x000107e0


	//   ....[72]....
        /*0720*/ 	.word	0x000107f0


	//   ....[73]....
        /*0724*/ 	.word	0x00010850


	//   ....[74]....
        /*0728*/ 	.word	0x00010890


	//   ....[75]....
        /*072c*/ 	.word	0x000108f0


	//   ....[76]....
        /*0730*/ 	.word	0x00010930


	//   ....[77]....
        /*0734*/ 	.word	0x00010940


	//   ....[78]....
        /*0738*/ 	.word	0x00010960


	//   ....[79]....
        /*073c*/ 	.word	0x00010a30


	//   ....[80]....
        /*0740*/ 	.word	0x00010a70


	//   ....[81]....
        /*0744*/ 	.word	0x00010a80


	//   ....[82]....
        /*0748*/ 	.word	0x00010aa0


	//   ....[83]....
        /*074c*/ 	.word	0x00011340


	//   ....[84]....
        /*0750*/ 	.word	0x00011350


	//   ....[85]....
        /*0754*/ 	.word	0x000113b0


	//   ....[86]....
        /*0758*/ 	.word	0x00011400


	//   ....[87]....
        /*075c*/ 	.word	0x00011410


	//   ....[88]....
        /*0760*/ 	.word	0x00011470


	//   ....[89]....
        /*0764*/ 	.word	0x000114a0


	//   ....[90]....
        /*0768*/ 	.word	0x000114e0


	//   ....[91]....
        /*076c*/ 	.word	0x000117d0


	//   ....[92]....
        /*0770*/ 	.word	0x000117f0


	//   ....[93]....
        /*0774*/ 	.word	0x00011890


	//   ....[94]....
        /*0778*/ 	.word	0x000118a0


	//   ....[95]....
        /*077c*/ 	.word	0x00011930


	//   ....[96]....
        /*0780*/ 	.word	0x00011940


	//   ....[97]....
        /*0784*/ 	.word	0x00011950


	//   ....[98]....
        /*0788*/ 	.word	0x000119e0


	//   ....[99]....
        /*078c*/ 	.word	0x00011ff0


	//   ....[100]....
        /*0790*/ 	.word	0x00012000


	//   ....[101]....
        /*0794*/ 	.word	0x00012090


	//   ....[102]....
        /*0798*/ 	.word	0x00012130


	//   ....[103]....
        /*079c*/ 	.word	0x00012150


	//   ....[104]....
        /*07a0*/ 	.word	0x000121d0


	//   ....[105]....
        /*07a4*/ 	.word	0x000121f0


	//   ....[106]....
        /*07a8*/ 	.word	0x00012200


	//   ....[107]....
        /*07ac*/ 	.word	0x00012640


	//   ....[108]....
        /*07b0*/ 	.word	0x00012670


	//   ....[109]....
        /*07b4*/ 	.word	0x000126d0


	//   ....[110]....
        /*07b8*/ 	.word	0x00012700


	//   ....[111]....
        /*07bc*/ 	.word	0x00012730


	//   ....[112]....
        /*07c0*/ 	.word	0x00012760


	//   ....[113]....
        /*07c4*/ 	.word	0x00012790


	//   ....[114]....
        /*07c8*/ 	.word	0x000127c0


	//   ....[115]....
        /*07cc*/ 	.word	0x00012960


	//   ....[116]....
        /*07d0*/ 	.word	0x00012990


	//   ....[117]....
        /*07d4*/ 	.word	0x000129c0


	//   ....[118]....
        /*07d8*/ 	.word	0x000129f0


	//   ....[119]....
        /*07dc*/ 	.word	0x00012a20


	//   ....[120]....
        /*07e0*/ 	.word	0x00012a50


	//   ....[121]....
        /*07e4*/ 	.word	0x00012b10


	//   ....[122]....
        /*07e8*/ 	.word	0x00012b30


	//   ....[123]....
        /*07ec*/ 	.word	0x00012b50


	//   ....[124]....
        /*07f0*/ 	.word	0x00012bb0


	//   ....[125]....
        /*07f4*/ 	.word	0x000135e0


	//   ....[126]....
        /*07f8*/ 	.word	0x00013b80


	//   ....[127]....
        /*07fc*/ 	.word	0x00013c70


	//   ....[128]....
        /*0800*/ 	.word	0x00013d10


	//   ....[129]....
        /*0804*/ 	.word	0x00013d70


	//   ....[130]....
        /*0808*/ 	.word	0x00013e80


	//   ....[131]....
        /*080c*/ 	.word	0x00013ef0


	//   ....[132]....
        /*0810*/ 	.word	0x00014000


	//   ....[133]....
        /*0814*/ 	.word	0x00014070


	//   ....[134]....
        /*0818*/ 	.word	0x00014110


	//   ....[135]....
        /*081c*/ 	.word	0x00014230


	//   ....[136]....
        /*0820*/ 	.word	0x00014290


	//   ....[137]....
        /*0824*/ 	.word	0x000142f0


	//   ....[138]....
        /*0828*/ 	.word	0x00014400


	//   ....[139]....
        /*082c*/ 	.word	0x00014460


	//   ....[140]....
        /*0830*/ 	.word	0x00014560


	//   ....[141]....
        /*0834*/ 	.word	0x000145c0


	//   ....[142]....
        /*0838*/ 	.word	0x000146c0


	//   ....[143]....
        /*083c*/ 	.word	0x00014720


	//   ....[144]....
        /*0840*/ 	.word	0x00014820


	//   ....[145]....
        /*0844*/ 	.word	0x00014880


	//   ....[146]....
        /*0848*/ 	.word	0x00014960


	//   ....[147]....
        /*084c*/ 	.word	0x00014aa0


	//   ....[148]....
        /*0850*/ 	.word	0x00014b70


	//   ....[149]....
        /*0854*/ 	.word	0x00014be0


	//   ....[150]....
        /*0858*/ 	.word	0x00014d10


	//   ....[151]....
        /*085c*/ 	.word	0x00014d70


	//   ....[152]....
        /*0860*/ 	.word	0x00014e40


	//   ....[153]....
        /*0864*/ 	.word	0x00014f30


	//   ....[154]....
        /*0868*/ 	.word	0x00014fc0


	//   ....[155]....
        /*086c*/ 	.word	0x000150b0


	//   ....[156]....
        /*0870*/ 	.word	0x00015150


	//   ....[157]....
        /*0874*/ 	.word	0x000151b0


	//   ....[158]....
        /*0878*/ 	.word	0x000152b0


	//   ....[159]....
        /*087c*/ 	.word	0x00015310


	//   ....[160]....
        /*0880*/ 	.word	0x00015410


	//   ....[161]....
        /*0884*/ 	.word	0x00015470


	//   ....[162]....
        /*0888*/ 	.word	0x00015540


	//   ....[163]....
        /*088c*/ 	.word	0x00015690


	//   ....[164]....
        /*0890*/ 	.word	0x00015740


	//   ....[165]....
        /*0894*/ 	.word	0x00015850


	//   ....[166]....
        /*0898*/ 	.word	0x00015930


	//   ....[167]....
        /*089c*/ 	.word	0x00015990


	//   ....[168]....
        /*08a0*/ 	.word	0x00015a80


	//   ....[169]....
        /*08a4*/ 	.word	0x00015ae0


	//   ....[170]....
        /*08a8*/ 	.word	0x00015bc0


	//   ....[171]....
        /*08ac*/ 	.word	0x00015c50


	//   ....[172]....
        /*08b0*/ 	.word	0x00015cf0


	//   ....[173]....
        /*08b4*/ 	.word	0x00015e60


	//   ....[174]....
        /*08b8*/ 	.word	0x00015ed0


	//   ....[175]....
        /*08bc*/ 	.word	0x00015f40


	//   ....[176]....
        /*08c0*/ 	.word	0x00015fb0


	//   ....[177]....
        /*08c4*/ 	.word	0x00016020


	//   ....[178]....
        /*08c8*/ 	.word	0x000160a0


	//   ....[179]....
        /*08cc*/ 	.word	0x00016120


	//   ....[180]....
        /*08d0*/ 	.word	0x000161b0


	//   ....[181]....
        /*08d4*/ 	.word	0x00016220


	//   ....[182]....
        /*08d8*/ 	.word	0x00016290


	//   ....[183]....
        /*08dc*/ 	.word	0x00016300


	//   ....[184]....
        /*08e0*/ 	.word	0x00016380


	//   ....[185]....
        /*08e4*/ 	.word	0x000163f0


	//   ....[186]....
        /*08e8*/ 	.word	0x000164a0


	//   ....[187]....
        /*08ec*/ 	.word	0x000164f0


	//   ....[188]....
        /*08f0*/ 	.word	0x00016580


	//   ....[189]....
        /*08f4*/ 	.word	0x000166b0


	//----- nvinfo : EIATTR_REG_RECONFIG
	.align		4
.L_291:
        /*08f8*/ 	.byte	0x01, 0x54
	.zero		2


	//----- nvinfo : EIATTR_SYSCALL_OFFSETS
	.align		4
        /*08fc*/ 	.byte	0x04, 0x46
        /*08fe*/ 	.short	(.L_293 - .L_292)


	//   ....[0]....
.L_292:
        /*0900*/ 	.word	0x00001b70


	//   ....[1]....
        /*0904*/ 	.word	0x0000f1a0


	//   ....[2]....
        /*0908*/ 	.word	0x0000f2f0


	//   ....[3]....
        /*090c*/ 	.word	0x0000f3e0


	//   ....[4]....
        /*0910*/ 	.word	0x00010280


	//----- nvinfo : EIATTR_MBARRIER_INSTR_OFFSETS
	.align		4
.L_293:
        /*0914*/ 	.byte	0x04, 0x39
        /*0916*/ 	.short	(.L_295 - .L_294)


	//   ....[0]....
.L_294:
        /*0918*/ 	.word	0x00000180
        /*091c*/ 	.word	0x000000ff
        /*0920*/ 	.word	0x0002d800
        /*0924*/ 	.short	0x0100
        /*0926*/ 	.byte	0x08
	.zero		1


	//   ....[1]....
        /*0928*/ 	.word	0x00000190
        /*092c*/ 	.word	0x000000ff
        /*0930*/ 	.word	0x0002d820
        /*0934*/ 	.short	0x0100
        /*0936*/ 	.byte	0x08
	.zero		1


	//   ....[2]....
        /*0938*/ 	.word	0x00000280
        /*093c*/ 	.word	0x000000ff
        /*0940*/ 	.word	0x0002d830
        /*0944*/ 	.short	0x0100
        /*0946*/ 	.byte	0x08
	.zero		1


	//   ....[3]....
        /*0948*/ 	.word	0x00000290
        /*094c*/ 	.word	0x000000ff
        /*0950*/ 	.word	0x0002d840
        /*0954*/ 	.short	0x0100
        /*0956*/ 	.byte	0x08
	.zero		1


	//   ....[4]....
        /*0958*/ 	.word	0x000002a0
        /*095c*/ 	.word	0x000000ff
        /*0960*/ 	.word	0x0002d838
        /*0964*/ 	.short	0x0100
        /*0966*/ 	.byte	0x08
	.zero		1


	//   ....[5]....
        /*0968*/ 	.word	0x000002b0
        /*096c*/ 	.word	0x000000ff
        /*0970*/ 	.word	0x0002d848
        /*0974*/ 	.short	0x0100
        /*0976*/ 	.byte	0x08
	.zero		1


	//   ....[6]....
        /*0978*/ 	.word	0x000003e0
        /*097c*/ 	.word	0x000000ff
        /*0980*/ 	.word	0x0002d850
        /*0984*/ 	.short	0x0100
        /*0986*/ 	.byte	0x08
	.zero		1


	//   ....[7]....
        /*0988*/ 	.word	0x000003f0
        /*098c*/ 	.word	0x000000ff
        /*0990*/ 	.word	0x0002d860
        /*0994*/ 	.short	0x0100
        /*0996*/ 	.byte	0x08
	.zero		1


	//   ....[8]....
        /*0998*/ 	.word	0x00000400
        /*099c*/ 	.word	0x000000ff
        /*09a0*/ 	.word	0x0002d858
        /*09a4*/ 	.short	0x0100
        /*09a6*/ 	.byte	0x08
	.zero		1


	//   ....[9]....
        /*09a8*/ 	.word	0x00000410
        /*09ac*/ 	.word	0x000000ff
        /*09b0*/ 	.word	0x0002d868
        /*09b4*/ 	.short	0x0100
        /*09b6*/ 	.byte	0x08
	.zero		1


	//   ....[10]....
        /*09b8*/ 	.word	0x00000500
        /*09bc*/ 	.word	0x000000ff
        /*09c0*/ 	.word	0x0002d870
        /*09c4*/ 	.short	0x0100
        /*09c6*/ 	.byte	0x06
	.zero		1


	//   ....[11]....
        /*09c8*/ 	.word	0x00000510
        /*09cc*/ 	.word	0x000000ff
        /*09d0*/ 	.word	0x0002d880
        /*09d4*/ 	.short	0x0100
        /*09d6*/ 	.byte	0x06
	.zero		1


	//   ....[12]....
        /*09d8*/ 	.word	0x00000520
        /*09dc*/ 	.word	0x000000ff
        /*09e0*/ 	.word	0x0002d878
        /*09e4*/ 	.short	0x0100
        /*09e6*/ 	.byte	0x06
	.zero		1


	//   ....[13]....
        /*09e8*/ 	.word	0x00000530
        /*09ec*/ 	.word	0x000000ff
        /*09f0*/ 	.word	0x0002d888
        /*09f4*/ 	.short	0x0100
        /*09f6*/ 	.byte	0x06
	.zero		1


	//   ....[14]....
        /*09f8*/ 	.word	0x00000660
        /*09fc*/ 	.word	0x000000ff
        /*0a00*/ 	.word	0x0002d890
        /*0a04*/ 	.short	0x0100
        /*0a06*/ 	.byte	0x08
	.zero		1


	//   ....[15]....
        /*0a08*/ 	.word	0x00000670
        /*0a0c*/ 	.word	0x000000ff
        /*0a10*/ 	.word	0x0002d8a0
        /*0a14*/ 	.short	0x0100
        /*0a16*/ 	.byte	0x08
	.zero		1


	//   ....[16]....
        /*0a18*/ 	.word	0x00000680
        /*0a1c*/ 	.word	0x000000ff
        /*0a20*/ 	.word	0x0002d898
        /*0a24*/ 	.short	0x0100
        /*0a26*/ 	.byte	0x08
	.zero		1


	//   ....[17]....
        /*0a28*/ 	.word	0x00000690
        /*0a2c*/ 	.word	0x000000ff
        /*0a30*/ 	.word	0x0002d8a8
        /*0a34*/ 	.short	0x0100
        /*0a36*/ 	.byte	0x08
	.zero		1


	//   ....[18]....
        /*0a38*/ 	.word	0x000007c0
        /*0a3c*/ 	.word	0x000000ff
        /*0a40*/ 	.word	0x0002d8b0
        /*0a44*/ 	.short	0x0100
        /*0a46*/ 	.byte	0x08
	.zero		1


	//   ....[19]....
        /*0a48*/ 	.word	0x000007d0
        /*0a4c*/ 	.word	0x000000ff
        /*0a50*/ 	.word	0x0002d8c0
        /*0a54*/ 	.short	0x0100
        /*0a56*/ 	.byte	0x08
	.zero		1


	//   ....[20]....
        /*0a58*/ 	.word	0x000007e0
        /*0a5c*/ 	.word	0x000000ff
        /*0a60*/ 	.word	0x0002d8b8
        /*0a64*/ 	.short	0x0100
        /*0a66*/ 	.byte	0x08
	.zero		1


	//   ....[21]....
        /*0a68*/ 	.word	0x000007f0
        /*0a6c*/ 	.word	0x000000ff
        /*0a70*/ 	.word	0x0002d8c8
        /*0a74*/ 	.short	0x0100
        /*0a76*/ 	.byte	0x08
	.zero		1


	//   ....[22]....
        /*0a78*/ 	.word	0x00001be0
        /*0a7c*/ 	.word	0x000000ff
        /*0a80*/ 	.word	0x0002d800
        /*0a84*/ 	.short	0x010a
        /*0a86*/ 	.byte	0x29
	.zero		1


	//   ....[23]....
        /*0a88*/ 	.word	0x00001c50
        /*0a8c*/ 	.word	0x00000000
        /*0a90*/ 	.word	0x0002d830
        /*0a94*/ 	.short	0x010a
        /*0a96*/ 	.byte	0x3f
	.zero		1


	//   ....[24]....
        /*0a98*/ 	.word	0x00001c90
        /*0a9c*/ 	.word	0x00000000
        /*0aa0*/ 	.word	0x0002d830
        /*0aa4*/ 	.short	0x010a
        /*0aa6*/ 	.byte	0x3f
	.zero		1


	//   ....[25]....
        /*0aa8*/ 	.word	0x000030b0
        /*0aac*/ 	.word	0x000000ff
        /*0ab0*/ 	.word	0x00000000
        /*0ab4*/ 	.short	0x0101
        /*0ab6*/ 	.byte	0x05
	.zero		1


	//   ....[26]....
        /*0ab8*/ 	.word	0x000047f0
        /*0abc*/ 	.word	0x000000ff
        /*0ac0*/ 	.word	0x0002d830
        /*0ac4*/ 	.short	0x010a
        /*0ac6*/ 	.byte	0x07
	.zero		1


	//   ....[27]....
        /*0ac8*/ 	.word	0x00004830
        /*0acc*/ 	.word	0x000000ff
        /*0ad0*/ 	.word	0x0002d830
        /*0ad4*/ 	.short	0x010a
        /*0ad6*/ 	.byte	0x07
	.zero		1


	//   ....[28]....
        /*0ad8*/ 	.word	0x00004af0
        /*0adc*/ 	.word	0x000000ff
        /*0ae0*/ 	.word	0x0002d850
        /*0ae4*/ 	.short	0x010a
        /*0ae6*/ 	.byte	0x07
	.zero		1


	//   ....[29]....
        /*0ae8*/ 	.word	0x00004b30
        /*0aec*/ 	.word	0x000000ff
        /*0af0*/ 	.word	0x0002d850
        /*0af4*/ 	.short	0x010a
        /*0af6*/ 	.byte	0x07
	.zero		1


	//   ....[30]....
        /*0af8*/ 	.word	0x00005500
        /*0afc*/ 	.word	0x000000ff
        /*0b00*/ 	.word	0x00000000
        /*0b04*/ 	.short	0x0101
        /*0b06*/ 	.byte	0x07
	.zero		1


	//   ....[31]....
        /*0b08*/ 	.word	0x00007390
        /*0b0c*/ 	.word	0x000000ff
        /*0b10*/ 	.word	0x00000000
        /*0b14*/ 	.short	0x0101
        /*0b16*/ 	.byte	0x06
	.zero		1


	//   ....[32]....
        /*0b18*/ 	.word	0x00007a40
        /*0b1c*/ 	.word	0x000000ff
        /*0b20*/ 	.word	0x0002d830
        /*0b24*/ 	.short	0x010a
        /*0b26*/ 	.byte	0x07
	.zero		1


	//   ....[33]....
        /*0b28*/ 	.word	0x00007a80
        /*0b2c*/ 	.word	0x000000ff
        /*0b30*/ 	.word	0x0002d830
        /*0b34*/ 	.short	0x010a
        /*0b36*/ 	.byte	0x07
	.zero		1


	//   ....[34]....
        /*0b38*/ 	.word	0x00007d40
        /*0b3c*/ 	.word	0x000000ff
        /*0b40*/ 	.word	0x0002d850
        /*0b44*/ 	.short	0x010a
        /*0b46*/ 	.byte	0x07
	.zero		1


	//   ....[35]....
        /*0b48*/ 	.word	0x00007d80
        /*0b4c*/ 	.word	0x000000ff
        /*0b50*/ 	.word	0x0002d850
        /*0b54*/ 	.short	0x010a
        /*0b56*/ 	.byte	0x07
	.zero		1


	//   ....[36]....
        /*0b58*/ 	.word	0x00008790
        /*0b5c*/ 	.word	0x000000ff
        /*0b60*/ 	.word	0x00000000
        /*0b64*/ 	.short	0x0101
        /*0b66*/ 	.byte	0x07
	.zero		1


	//   ....[37]....
        /*0b68*/ 	.word	0x00009c90
        /*0b6c*/ 	.word	0x000000ff
        /*0b70*/ 	.word	0x00000000
        /*0b74*/ 	.short	0x0101
        /*0b76*/ 	.byte	0x06
	.zero		1


	//   ....[38]....
        /*0b78*/ 	.word	0x0000a260
        /*0b7c*/ 	.word	0x000000ff
        /*0b80*/ 	.word	0x0002d850
        /*0b84*/ 	.short	0x010a
        /*0b86*/ 	.byte	0x04
	.zero		1


	//   ....[39]....
        /*0b88*/ 	.word	0x0000a2a0
        /*0b8c*/ 	.word	0x000000ff
        /*0b90*/ 	.word	0x0002d850
        /*0b94*/ 	.short	0x010a
        /*0b96*/ 	.byte	0x04
	.zero		1


	//   ....[40]....
        /*0b98*/ 	.word	0x0000a920
        /*0b9c*/ 	.word	0x000000ff
        /*0ba0*/ 	.word	0x00000000
        /*0ba4*/ 	.short	0x0101
        /*0ba6*/ 	.byte	0x04
	.zero		1


	//   ....[41]....
        /*0ba8*/ 	.word	0x0000bd10
        /*0bac*/ 	.word	0x000000ff
        /*0bb0*/ 	.word	0x00000000
        /*0bb4*/ 	.short	0x0101
        /*0bb6*/ 	.byte	0x04
	.zero		1


	//   ....[42]....
        /*0bb8*/ 	.word	0x0000c270
        /*0bbc*/ 	.word	0x000000ff
        /*0bc0*/ 	.word	0x00000000
        /*0bc4*/ 	.short	0x0101
        /*0bc6*/ 	.byte	0x04
	.zero		1


	//   ....[43]....
        /*0bc8*/ 	.word	0x0000fa00
        /*0bcc*/ 	.word	0x00000002
        /*0bd0*/ 	.word	0x0002d840
        /*0bd4*/ 	.short	0x010a
        /*0bd6*/ 	.byte	0x3f
	.zero		1


	//   ....[44]....
        /*0bd8*/ 	.word	0x0000ff90
        /*0bdc*/ 	.word	0x00000002
        /*0be0*/ 	.word	0x0002d830
        /*0be4*/ 	.short	0x0107
        /*0be6*/ 	.byte	0x3f
	.zero		1


	//   ....[45]....
        /*0be8*/ 	.word	0x00010060
        /*0bec*/ 	.word	0x00000002
        /*0bf0*/ 	.word	0x0002d830
        /*0bf4*/ 	.short	0x0101
        /*0bf6*/ 	.byte	0x3f
	.zero		1


	//   ....[46]....
        /*0bf8*/ 	.word	0x00010be0
        /*0bfc*/ 	.word	0x00000016
        /*0c00*/ 	.word	0x0002d800
        /*0c04*/ 	.short	0x0107
        /*0c06*/ 	.byte	0x3f
	.zero		1


	//   ....[47]....
        /*0c08*/ 	.word	0x00010cd0
        /*0c0c*/ 	.word	0x00000016
        /*0c10*/ 	.word	0x0002d800
        /*0c14*/ 	.short	0x0101
        /*0c16*/ 	.byte	0x3f
	.zero		1


	//   ....[48]....
        /*0c18*/ 	.word	0x00010cf0
        /*0c1c*/ 	.word	0x00000016
        /*0c20*/ 	.word	0x0002d820
        /*0c24*/ 	.short	0x010a
        /*0c26*/ 	.byte	0x3f
	.zero		1


	//   ....[49]....
        /*0c28*/ 	.word	0x00011110
        /*0c2c*/ 	.word	0x00000005
        /*0c30*/ 	.word	0x0002d840
        /*0c34*/ 	.short	0x010a
        /*0c36*/ 	.byte	0x3f
	.zero		1


	//   ....[50]....
        /*0c38*/ 	.word	0x000115a0
        /*0c3c*/ 	.word	0x00000005
        /*0c40*/ 	.word	0x0002d830
        /*0c44*/ 	.short	0x0107
        /*0c46*/ 	.byte	0x3f
	.zero		1


	//   ....[51]....
        /*0c48*/ 	.word	0x00011660
        /*0c4c*/ 	.word	0x00000005
        /*0c50*/ 	.word	0x0002d830
        /*0c54*/ 	.short	0x0101
        /*0c56*/ 	.byte	0x3f
	.zero		1


	//   ....[52]....
        /*0c58*/ 	.word	0x000116c0
        /*0c5c*/ 	.word	0x00000006
        /*0c60*/ 	.word	0x0002d860
        /*0c64*/ 	.short	0x010a
        /*0c66*/ 	.byte	0x3f
	.zero		1


	//   ....[53]....
        /*0c68*/ 	.word	0x00011ba0
        /*0c6c*/ 	.word	0x00000006
        /*0c70*/ 	.word	0x0002d850
        /*0c74*/ 	.short	0x0107
        /*0c76*/ 	.byte	0x3f
	.zero		1


	//   ....[54]....
        /*0c78*/ 	.word	0x00011c90
        /*0c7c*/ 	.word	0x00000006
        /*0c80*/ 	.word	0x0002d850
        /*0c84*/ 	.short	0x0101
        /*0c86*/ 	.byte	0x3f
	.zero		1


	//   ....[55]....
        /*0c88*/ 	.word	0x00011eb0
        /*0c8c*/ 	.word	0x00000000
        /*0c90*/ 	.word	0x0002d860
        /*0c94*/ 	.short	0x010a
        /*0c96*/ 	.byte	0x3f
	.zero		1


	//   ....[56]....
        /*0c98*/ 	.word	0x00012330
        /*0c9c*/ 	.word	0x00000000
        /*0ca0*/ 	.word	0x0002d850
        /*0ca4*/ 	.short	0x0107
        /*0ca6*/ 	.byte	0x3f
	.zero		1


	//   ....[57]....
        /*0ca8*/ 	.word	0x000123f0
        /*0cac*/ 	.word	0x00000000
        /*0cb0*/ 	.word	0x0002d850
        /*0cb4*/ 	.short	0x0101
        /*0cb6*/ 	.byte	0x3f
	.zero		1


	//   ....[58]....
        /*0cb8*/ 	.word	0x00013560
        /*0cbc*/ 	.word	0x00000007
        /*0cc0*/ 	.word	0x0002d820
        /*0cc4*/ 	.short	0x010a
        /*0cc6*/ 	.byte	0x3f
	.zero		1


	//   ....[59]....
        /*0cc8*/ 	.word	0x000136e0
        /*0ccc*/ 	.word	0x00000005
        /*0cd0*/ 	.word	0x0002d840
        /*0cd4*/ 	.short	0x010a
        /*0cd6*/ 	.byte	0x3f
	.zero		1


	//   ....[60]....
        /*0cd8*/ 	.word	0x00013780
        /*0cdc*/ 	.word	0x00000003
        /*0ce0*/ 	.word	0x0002d840
        /*0ce4*/ 	.short	0x010a
        /*0ce6*/ 	.byte	0x3f
	.zero		1


	//   ....[61]....
        /*0ce8*/ 	.word	0x000137c0
        /*0cec*/ 	.word	0x00000005
        /*0cf0*/ 	.word	0x0002d860
        /*0cf4*/ 	.short	0x010a
        /*0cf6*/ 	.byte	0x3f
	.zero		1


	//   ....[62]....
        /*0cf8*/ 	.word	0x00013800
        /*0cfc*/ 	.word	0x00000003
        /*0d00*/ 	.word	0x0002d860
        /*0d04*/ 	.short	0x010a
        /*0d06*/ 	.byte	0x3f
	.zero		1


	//   ....[63]....
        /*0d08*/ 	.word	0x00013870
        /*0d0c*/ 	.word	0x00000003
        /*0d10*/ 	.word	0x0002d800
        /*0d14*/ 	.short	0x010a
        /*0d16*/ 	.byte	0x3f
	.zero		1


	//   ....[64]....
        /*0d18*/ 	.word	0x000138c0
        /*0d1c*/ 	.word	0x00000000
        /*0d20*/ 	.word	0x0002d830
        /*0d24*/ 	.short	0x010a
        /*0d26*/ 	.byte	0x3f
	.zero		1


	//   ....[65]....
        /*0d28*/ 	.word	0x00013920
        /*0d2c*/ 	.word	0x00000007
        /*0d30*/ 	.word	0x0002d830
        /*0d34*/ 	.short	0x010a
        /*0d36*/ 	.byte	0x3f
	.zero		1


	//   ....[66]....
        /*0d38*/ 	.word	0x00013980
        /*0d3c*/ 	.word	0x00000007
        /*0d40*/ 	.word	0x0002d850
        /*0d44*/ 	.short	0x010a
        /*0d46*/ 	.byte	0x3f
	.zero		1


	//   ....[67]....
        /*0d48*/ 	.word	0x000139e0
        /*0d4c*/ 	.word	0x00000007
        /*0d50*/ 	.word	0x0002d830
        /*0d54*/ 	.short	0x010a
        /*0d56*/ 	.byte	0x3f
	.zero		1


	//   ....[68]....
        /*0d58*/ 	.word	0x00013a40
        /*0d5c*/ 	.word	0x00000007
        /*0d60*/ 	.word	0x0002d850
        /*0d64*/ 	.short	0x010a
        /*0d66*/ 	.byte	0x3f
	.zero		1


	//   ....[69]....
        /*0d68*/ 	.word	0x00013aa0
        /*0d6c*/ 	.word	0x00000005
        /*0d70*/ 	.word	0x0002d850
        /*0d74*/ 	.short	0x010a
        /*0d76*/ 	.byte	0x3f
	.zero		1


	//   ....[70]....
        /*0d78*/ 	.word	0x00013bc0
        /*0d7c*/ 	.word	0x00000002
        /*0d80*/ 	.word	0x0002d840
        /*0d84*/ 	.short	0x010a
        /*0d86*/ 	.byte	0x3f
	.zero		1


	//   ....[71]....
        /*0d88*/ 	.word	0x000149a0
        /*0d8c*/ 	.word	0x00000016
        /*0d90*/ 	.word	0x0002d820
        /*0d94*/ 	.short	0x010a
        /*0d96*/ 	.byte	0x3f
	.zero		1


	//   ....[72]....
        /*0d98*/ 	.word	0x000149f0
        /*0d9c*/ 	.word	0x00000005
        /*0da0*/ 	.word	0x0002d840
        /*0da4*/ 	.short	0x010a
        /*0da6*/ 	.byte	0x3f
	.zero		1


	//   ....[73]....
        /*0da8*/ 	.word	0x00015000
        /*0dac*/ 	.word	0x00000006
        /*0db0*/ 	.word	0x0002d860
        /*0db4*/ 	.short	0x010a
        /*0db6*/ 	.byte	0x3f
	.zero		1


	//   ....[74]....
        /*0db8*/ 	.word	0x000155e0
        /*0dbc*/ 	.word	0x00000000
        /*0dc0*/ 	.word	0x0002d860
        /*0dc4*/ 	.short	0x010a
        /*0dc6*/ 	.byte	0x3f
	.zero		1


	//   ....[75]....
        /*0dc8*/ 	.word	0x000165d0
        /*0dcc*/ 	.word	0x00000007
        /*0dd0*/ 	.word	0x0002d820
        /*0dd4*/ 	.short	0x010a
        /*0dd6*/ 	.byte	0x3f
	.zero		1


	//   ....[76]....
        /*0dd8*/ 	.word	0x00016770
        /*0ddc*/ 	.word	0x00000005
        /*0de0*/ 	.word	0x0002d840
        /*0de4*/ 	.short	0x010a
        /*0de6*/ 	.byte	0x3f
	.zero		1


	//   ....[77]....
        /*0de8*/ 	.word	0x000167c0
        /*0dec*/ 	.word	0x00000003
        /*0df0*/ 	.word	0x0002d840
        /*0df4*/ 	.short	0x010a
        /*0df6*/ 	.byte	0x3f
	.zero		1


	//   ....[78]....
        /*0df8*/ 	.word	0x00016810
        /*0dfc*/ 	.word	0x00000005
        /*0e00*/ 	.word	0x0002d860
        /*0e04*/ 	.short	0x010a
        /*0e06*/ 	.byte	0x3f
	.zero		1


	//----- nvinfo : EIATTR_NUM_MBARRIERS
	.align		4
.L_295:
        /*0e08*/ 	.byte	0x03, 0x38
        /*0e0a*/ 	.short	0x0016


	//----- nvinfo : EIATTR_EXIT_INSTR_OFFSETS
	.align		4
        /*0e0c*/ 	.byte	0x04, 0x1c
        /*0e0e*/ 	.short	(.L_297 - .L_296)


	//   ....[0]....
.L_296:
        /*0e10*/ 	.word	0x000009a0


	//   ....[1]....
        /*0e14*/ 	.word	0x0000d500


	//   ....[2]....
        /*0e18*/ 	.word	0x00013850


	//----- nvinfo : EIATTR_MAX_THREADS
	.align		4
.L_297:
        /*0e1c*/ 	.byte	0x04, 0x05
        /*0e1e*/ 	.short	(.L_299 - .L_298)
.L_298:
        /*0e20*/ 	.word	0x00000200
        /*0e24*/ 	.word	0x00000001
        /*0e28*/ 	.word	0x00000001


	//----- nvinfo : EIATTR_CRS_STACK_SIZE
	.align		4
.L_299:
        /*0e2c*/ 	.byte	0x04, 0x1e
        /*0e2e*/ 	.short	(.L_301 - .L_300)
.L_300:
        /*0e30*/ 	.word	0x00000000


	//----- nvinfo : EIATTR_CBANK_PARAM_SIZE
	.align		4
.L_301:
        /*0e34*/ 	.byte	0x03, 0x19
        /*0e36*/ 	.short	0x0af0


	//----- nvinfo : EIATTR_PARAM_CBANK
	.align		4
        /*0e38*/ 	.byte	0x04, 0x0a
        /*0e3a*/ 	.short	(.L_303 - .L_302)
	.align		4
.L_302:
        /*0e3c*/ 	.word	index@(.nv.constant0._ZN7cutlass13device_kernelIN5flash11enable_sm90INS1_16FlashAttnFwdSm90INS1_25CollectiveMainloopFwdSm90ILi2EN4cute5tupleIJNS5_1CILi1EEES8_S8_EEENS6_IJNS7_ILi192EEENS7_ILi128EEENS7_ILi96EEEEEELi96ENS_10bfloat16_tEfNS_4arch4Sm90ELb1ELb0ELb1ELb1ELb1ELb0ELb0ELb0ELb1ELb1ELb1ELb0EEENS1_21CollectiveEpilogueFwdINS6_IJSA_SC_SB_EEES9_SE_SG_Li384ELb1ELb1ELb1ELb0EEENS1_36VarlenDynamicPersistentTileSchedulerILi192ELi128ELi384ELi128ELb1ELb1ELb1ELb1ELb1ELb1EEEEEEEEEvNT_6ParamsE)
        /*0e40*/ 	.short	0x0210
        /*0e42*/ 	.short	0x0af0


	//----- nvinfo : EIATTR_SW_WAR
	.align		4
.L_303:
        /*0e44*/ 	.byte	0x04, 0x36
        /*0e46*/ 	.short	(.L_305 - .L_304)
.L_304:
        /*0e48*/ 	.word	0x00000008
.L_305:


//--------------------- .nv.info._ZN7cutlass13device_kernelIN5flash11enable_sm90INS1_16FlashAttnFwdSm90INS1_25CollectiveMainloopFwdSm90ILi2EN4cute5tupleIJNS5_1CILi1EEES8_S8_EEENS6_IJNS7_ILi192EEENS7_ILi128EEENS7_ILi96EEEEEELi96ENS_10bfloat16_tEfNS_4arch4Sm90ELb1ELb0ELb1ELb1ELb1ELb1ELb0ELb0ELb1ELb1ELb1ELb0EEENS1_21CollectiveEpilogueFwdINS6_IJSA_SC_SB_EEES9_SE_SG_Li384ELb1ELb1ELb1ELb0EEENS1_36VarlenDynamicPersistentTileSchedulerILi192ELi128ELi384ELi128ELb1ELb1ELb1ELb1ELb1ELb1EEEEEEEEEvNT_6ParamsE --------------------------
	.section	.nv.info._ZN7cutlass13device_kernelIN5flash11enable_sm90INS1_16FlashAttnFwdSm90INS1_25CollectiveMainloopFwdSm90ILi2EN4cute5tupleIJNS5_1CILi1EEES8_S8_EEENS6_IJNS7_ILi192EEENS7_ILi128EEENS7_ILi96EEEEEELi96ENS_10bfloat16_tEfNS_4arch4Sm90ELb1ELb0ELb1ELb1ELb1ELb1ELb0ELb0ELb1ELb1ELb1ELb0EEENS1_21CollectiveEpilogueFwdINS6_IJSA_SC_SB_EEES9_SE_SG_Li384ELb1ELb1ELb1ELb0EEENS1_36VarlenDynamicPersistentTileSchedulerILi192ELi128ELi384ELi128ELb1ELb1ELb1ELb1ELb1ELb1EEEEEEEEEvNT_6ParamsE,"",@"SHT_CUDA_INFO"
	.sectionflags	@""
	.align	4


	//----- nvinfo : EIATTR_CUDA_API_VERSION
	.align		4
        /*0000*/ 	.byte	0x04, 0x37
        /*0002*/ 	.short	(.L_307 - .L_306)
.L_306:
        /*0004*/ 	.word	0x00000082


	//----- nvinfo : EIATTR_KPARAM_INFO
	.align		4
.L_307:
        /*0008*/ 	.byte	0x04, 0x17
        /*000a*/ 	.short	(.L_309 - .L_308)
.L_308:
        /*000c*/ 	.word	0x00000000
        /*0010*/ 	.short	0x0000
        /*0012*/ 	.short	0x0070
        /*0014*/ 	.byte	0x00, 0xf0, 0x01, 0x2a


	//----- nvinfo : EIATTR_SPARSE_MMA_MASK
	.align		4
.L_309:
        /*0018*/ 	.byte	0x03, 0x50
        /*001a*/ 	.short	0x0000


	//----- nvinfo : EIATTR_MAXREG_COUNT
	.align		4
        /*001c*/ 	.byte	0x03, 0x1b
        /*001e*/ 	.short	0x0080


	//----- nvinfo : EIATTR_NUM_BARRIERS
	.align		4
        /*0020*/ 	.byte	0x02, 0x4c
        /*0022*/ 	.byte	0x10
	.zero		1


	//----- nvinfo : EIATTR_EXTERNS
	.align		4
        /*0024*/ 	.byte	0x04, 0x0f
        /*0026*/ 	.short	(.L_311 - .L_310)


	//   ....[0]....
	.align		4
.L_310:
        /*0028*/ 	.word	index@(__assertfail)


	//----- nvinfo : EIATTR_ANNOTATIONS
	.align		4
.L_311:
        /*002c*/ 	.byte	0x04, 0x55
        /*002e*/ 	.short	(.L_313 - .L_312)


	//   ....[0]....
.L_312:
        /* <DEDUP_REMOVED lines=155> */


	//----- nvinfo : EIATTR_MERCURY_ISA_VERSION
	.align		4
.L_313:
        /*09d0*/ 	.byte	0x03, 0x5f
        /*09d2*/ 	.short	0x0101


	//----- nvinfo : EIATTR_UNUSED_LOAD_BYTE_OFFSET
	.align		4
        /*09d4*/ 	.byte	0x04, 0x44
        /*09d6*/ 	.short	(.L_315 - .L_314)


	//   ....[0]....
.L_314:
        /*09d8*/ 	.word	0x00000a90
        /*09dc*/ 	.word	0x0000fff0


	//   ....[1]....
        /*09e0*/ 	.word	0x00016070
        /*09e4*/ 	.word	0x0000fff0


	//----- nvinfo : EIATTR_INT_WARP_WIDE_INSTR_OFFSETS
	.align		4
.L_315:
        /*09e8*/ 	.byte	0x04, 0x31
        /*09ea*/ 	.short	(.L_317 - .L_316)


	//   ....[0]....
.L_316:
        /*09ec*/ 	.word	0x00000130


	//   ....[1]....
        /*09f0*/ 	.word	0x00000170


	//   ....[2]....
        /*09f4*/ 	.word	0x000001e0


	//   ....[3]....
        /*09f8*/ 	.word	0x0001c000


	//   ....[4]....
        /*09fc*/ 	.word	0x0001c090


	//   ....[5]....
        /*0a00*/ 	.word	0x0001ed00


	//   ....[6]....
        /*0a04*/ 	.word	0x0001ed90


	//----- nvinfo : EIATTR_COOP_GROUP_MASK_REGIDS
	.align		4
.L_317:
        /*0a08*/ 	.byte	0x04, 0x29
        /*0a0a*/ 	.short	(.L_319 - .L_318)


	//   ....[0]....
.L_318:
        /*0a0c*/ 	.word	0xffffffff


	//   ....[1]....
        /*0a10*/ 	.word	0xffffffff


	//   ....[2]....
        /*0a14*/ 	.word	0xffffffff


	//   ....[3]....
        /*0a18*/ 	.word	0xffffffff


	//   ....[4]....
        /*0a1c*/ 	.word	0xffffffff


	//   ....[5]....
        /*0a20*/ 	.word	0xffffffff


	//   ....[6]....
        /*0a24*/ 	.word	0xffffffff


	//   ....[7]....
        /*0a28*/ 	.word	0xffffffff


	//   ....[8]....
        /*0a2c*/ 	.word	0xffffffff


	//   ....[9]....
        /*0a30*/ 	.word	0xffffffff


	//   ....[10]....
        /*0a34*/ 	.word	0xffffffff


	//   ....[11]....
        /*0a38*/ 	.word	0xffffffff


	//   ....[12]....
        /*0a3c*/ 	.word	0xffffffff


	//   ....[13]....
        /*0a40*/ 	.word	0xffffffff


	//   ....[14]....
        /*0a44*/ 	.word	0xffffffff


	//   ....[15]....
        /*0a48*/ 	.word	0xffffffff


	//   ....[16]....
        /*0a4c*/ 	.word	0xffffffff


	//   ....[17]....
        /*0a50*/ 	.word	0xffffffff


	//   ....[18]....
        /*0a54*/ 	.word	0xffffffff


	//   ....[19]....
        /*0a58*/ 	.word	0xffffffff


	//   ....[20]....
        /*0a5c*/ 	.word	0xffffffff


	//   ....[21]....
        /*0a60*/ 	.word	0xffffffff


	//   ....[22]....
        /*0a64*/ 	.word	0xffffffff


	//   ....[23]....
        /*0a68*/ 	.word	0xffffffff


	//   ....[24]....
        /*0a6c*/ 	.word	0xffffffff


	//   ....[25]....
        /*0a70*/ 	.word	0xffffffff


	//   ....[26]....
        /*0a74*/ 	.word	0xffffffff


	//   ....[27]....
        /*0a78*/ 	.word	0xffffffff


	//   ....[28]....
        /*0a7c*/ 	.word	0xffffffff


	//   ....[29]....
        /*0a80*/ 	.word	0xffffffff


	//   ....[30]....
        /*0a84*/ 	.word	0xffffffff


	//   ....[31]....
        /*0a88*/ 	.word	0xffffffff


	//   ....[32]....
        /*0a8c*/ 	.word	0xffffffff


	//   ....[33]....
        /*0a90*/ 	.word	0xffffffff


	//   ....[34]....
        /*0a94*/ 	.word	0xffffffff


	//   ....[35]....
        /*0a98*/ 	.word	0xffffffff


	//   ....[36]....
        /*0a9c*/ 	.word	0xffffffff


	//   ....[37]....
        /*0aa0*/ 	.word	0xffffffff


	//   ....[38]....
        /*0aa4*/ 	.word	0xffffffff


	//   ....[39]....
        /*0aa8*/ 	.word	0xffffffff


	//   ....[40]....
        /*0aac*/ 	.word	0xffffffff


	//   ....[41]....
        /*0ab0*/ 	.word	0xffffffff


	//   ....[42]....
        /*0ab4*/ 	.word	0xffffffff


	//   ....[43]....
        /*0ab8*/ 	.word	0xffffffff


	//   ....[44]....
        /*0abc*/ 	.word	0xffffffff


	//   ....[45]....
        /*0ac0*/ 	.word	0xffffffff


	//   ....[46]....
        /*0ac4*/ 	.word	0xffffffff


	//   ....[47]....
        /*0ac8*/ 	.word	0xffffffff


	//   ....[48]....
        /*0acc*/ 	.word	0xffffffff


	//   ....[49]....
        /*0ad0*/ 	.word	0xffffffff


	//   ....[50]....
        /*0ad4*/ 	.word	0xffffffff


	//   ....[51]....
        /*0ad8*/ 	.word	0xffffffff


	//   ....[52]....
        /*0adc*/ 	.word	0xffffffff


	//   ....[53]....
        /*0ae0*/ 	.word	0xffffffff


	//   ....[54]....
        /*0ae4*/ 	.word	0xffffffff


	//   ....[55]....
        /*0ae8*/ 	.word	0xffffffff


	//   ....[56]....
        /*0aec*/ 	.word	0xffffffff


	//   ....[57]....
        /*0af0*/ 	.word	0xffffffff


	//   ....[58]....
        /*0af4*/ 	.word	0xffffffff


	//   ....[59]....
        /*0af8*/ 	.word	0xffffffff


	//   ....[60]....
        /*0afc*/ 	.word	0xffffffff


	//   ....[61]....
        /*0b00*/ 	.word	0xffffffff


	//   ....[62]....
        /*0b04*/ 	.word	0xffffffff


	//   ....[63]....
        /*0b08*/ 	.word	0xffffffff


	//   ....[64]....
        /*0b0c*/ 	.word	0xffffffff


	//   ....[65]....
        /*0b10*/ 	.word	0xffffffff


	//   ....[66]....
        /*0b14*/ 	.word	0xffffffff


	//   ....[67]....
        /*0b18*/ 	.word	0xffffffff


	//   ....[68]....
        /*0b1c*/ 	.word	0xffffffff


	//   ....[69]....
        /*0b20*/ 	.word	0xffffffff


	//   ....[70]....
        /*0b24*/ 	.word	0xffffffff


	//   ....[71]....
        /*0b28*/ 	.word	0xffffffff


	//   ....[72]....
        /*0b2c*/ 	.word	0xffffffff


	//   ....[73]....
        /*0b30*/ 	.word	0xffffffff


	//   ....[74]....
        /*0b34*/ 	.word	0xffffffff


	//   ....[75]....
        /*0b38*/ 	.word	0xffffffff


	//   ....[76]....
        /*0b3c*/ 	.word	0xffffffff


	//   ....[77]....
        /*0b40*/ 	.word	0xffffffff


	//   ....[78]....
        /*0b44*/ 	.word	0xffffffff


	//   ....[79]....
        /*0b48*/ 	.word	0xffffffff


	//   ....[80]....
        /*0b4c*/ 	.word	0xffffffff


	//   ....[81]....
        /*0b50*/ 	.word	0xffffffff


	//   ....[82]....
        /*0b54*/ 	.word	0xffffffff


	//   ....[83]....
        /*0b58*/ 	.word	0xffffffff


	//   ....[84]....
        /*0b5c*/ 	.word	0xffffffff


	//   ....[85]....
        /*0b60*/ 	.word	0xffffffff


	//   ....[86]....
        /*0b64*/ 	.word	0xffffffff


	//   ....[87]....
        /*0b68*/ 	.word	0xffffffff


	//   ....[88]....
        /*0b6c*/ 	.word	0xffffffff


	//   ....[89]....
        /*0b70*/ 	.word	0xffffffff


	//   ....[90]....
        /*0b74*/ 	.word	0xffffffff


	//   ....[91]....
        /*0b78*/ 	.word	0xffffffff


	//   ....[92]....
        /*0b7c*/ 	.word	0xffffffff


	//   ....[93]....
        /*0b80*/ 	.word	0xffffffff


	//   ....[94]....
        /*0b84*/ 	.word	0xffffffff


	//   ....[95]....
        /*0b88*/ 	.word	0xffffffff


	//   ....[96]....
        /*0b8c*/ 	.word	0xffffffff


	//   ....[97]....
        /*0b90*/ 	.word	0xffffffff


	//   ....[98]....
        /*0b94*/ 	.word	0xffffffff


	//   ....[99]....
        /*0b98*/ 	.word	0xffffffff


	//   ....[100]....
        /*0b9c*/ 	.word	0xffffffff


	//   ....[101]....
        /*0ba0*/ 	.word	0xffffffff


	//   ....[102]....
        /*0ba4*/ 	.word	0xffffffff


	//   ....[103]....
        /*0ba8*/ 	.word	0xffffffff


	//   ....[104]....
        /*0bac*/ 	.word	0xffffffff


	//   ....[105]....
        /*0bb0*/ 	.word	0xffffffff


	//   ....[106]....
        /*0bb4*/ 	.word	0xffffffff


	//   ....[107]....
        /*0bb8*/ 	.word	0xffffffff


	//   ....[108]....
        /*0bbc*/ 	.word	0xffffffff


	//   ....[109]....
        /*0bc0*/ 	.word	0xffffffff


	//   ....[110]....
        /*0bc4*/ 	.word	0xffffffff


	//   ....[111]....
        /*0bc8*/ 	.word	0xffffffff


	//   ....[112]....
        /*0bcc*/ 	.word	0xffffffff


	//   ....[113]....
        /*0bd0*/ 	.word	0xffffffff


	//   ....[114]....
        /*0bd4*/ 	.word	0xffffffff


	//   ....[115]....
        /*0bd8*/ 	.word	0xffffffff


	//   ....[116]....
        /*0bdc*/ 	.word	0xffffffff


	//   ....[117]....
        /*0be0*/ 	.word	0xffffffff


	//   ....[118]....
        /*0be4*/ 	.word	0xffffffff


	//   ....[119]....
        /*0be8*/ 	.word	0xffffffff


	//   ....[120]....
        /*0bec*/ 	.word	0xffffffff


	//   ....[121]....
        /*0bf0*/ 	.word	0xffffffff


	//   ....[122]....
        /*0bf4*/ 	.word	0xffffffff


	//   ....[123]....
        /*0bf8*/ 	.word	0xffffffff


	//   ....[124]....
        /*0bfc*/ 	.word	0xffffffff


	//   ....[125]....
        /*0c00*/ 	.word	0xffffffff


	//   ....[126]....
        /*0c04*/ 	.word	0xffffffff


	//   ....[127]....
        /*0c08*/ 	.word	0xffffffff


	//   ....[128]....
        /*0c0c*/ 	.word	0xffffffff


	//   ....[129]....
        /*0c10*/ 	.word	0xffffffff


	//   ....[130]....
        /*0c14*/ 	.word	0xffffffff


	//   ....[131]....
        /*0c18*/ 	.word	0xffffffff


	//   ....[132]....
        /*0c1c*/ 	.word	0xffffffff


	//   ....[133]....
        /*0c20*/ 	.word	0xffffffff


	//   ....[134]....
        /*0c24*/ 	.word	0xffffffff


	//   ....[135]....
        /*0c28*/ 	.word	0xffffffff


	//   ....[136]....
        /*0c2c*/ 	.word	0xffffffff


	//   ....[137]....
        /*0c30*/ 	.word	0xffffffff


	//   ....[138]....
        /*0c34*/ 	.word	0xffffffff


	//   ....[139]....
        /*0c38*/ 	.word	0xffffffff


	//   ....[140]....
        /*0c3c*/ 	.word	0xffffffff


	//   ....[141]....
        /*0c40*/ 	.word	0xffffffff


	//   ....[142]....
        /*0c44*/ 	.word	0xffffffff


	//   ....[143]....
        /*0c48*/ 	.word	0xffffffff


	//   ....[144]....
        /*0c4c*/ 	.word	0x0500000f


	//   ....[145]....
        /*0c50*/ 	.word	0x0500000f


	//   ....[146]....
        /*0c54*/ 	.word	0x0500000f


	//   ....[147]....
        /*0c58*/ 	.word	0x0500000f


	//   ....[148]....
        /*0c5c*/ 	.word	0x0500000f


	//   ....[149]....
        /*0c60*/ 	.word	0x0500000f


	//   ....[150]....
        /*0c64*/ 	.word	0x0500000f


	//   ....[151]....
        /*0c68*/ 	.word	0x0500000f


	//   ....[152]....
        /*0c6c*/ 	.word	0x0500000f


	//   ....[153]....
        /*0c70*/ 	.word	0x0500000f


	//   ....[154]....
        /*0c74*/ 	.word	0x0500000f


	//   ....[155]....
        /*0c78*/ 	.word	0x0500000f


	//   ....[156]....
        /*0c7c*/ 	.word	0x0500000f


	//   ....[157]....
        /*0c80*/ 	.word	0x0500000f


	//   ....[158]....
        /*0c84*/ 	.word	0x0500000f


	//   ....[159]....
        /*0c88*/ 	.word	0x0500000f


	//   ....[160]....
        /*0c8c*/ 	.word	0x0500000f


	//   ....[161]....
        /*0c90*/ 	.word	0x0500000f


	//   ....[162]....
        /*0c94*/ 	.word	0x0500000f


	//   ....[163]....
        /*0c98*/ 	.word	0x0500000f


	//   ....[164]....
        /*0c9c*/ 	.word	0x0500000f


	//   ....[165]....
        /*0ca0*/ 	.word	0x0500000f


	//   ....[166]....
        /*0ca4*/ 	.word	0x0500000f


	//   ....[167]....
        /*0ca8*/ 	.word	0x0500000f


	//   ....[168]....
        /*0cac*/ 	.word	0x0500000f


	//   ....[169]....
        /*0cb0*/ 	.word	0x0500000f


	//   ....[170]....
        /*0cb4*/ 	.word	0x0500000f


	//   ....[171]....
        /*0cb8*/ 	.word	0x0500000f


	//   ....[172]....
        /*0cbc*/ 	.word	0x0500000f


	//   ....[173]....
        /*0cc0*/ 	.word	0x0500000f


	//   ....[174]....
        /*0cc4*/ 	.word	0x0500000f


	//   ....[175]....
        /*0cc8*/ 	.word	0x0500000f


	//   ....[176]....
        /*0ccc*/ 	.word	0x0500000f


	//   ....[177]....
        /*0cd0*/ 	.word	0x0500000f


	//   ....[178]....
        /*0cd4*/ 	.word	0x0500000f


	//   ....[179]....
        /*0cd8*/ 	.word	0x0500000f


	//   ....[180]....
        /*0cdc*/ 	.word	0x0500000f


	//   ....[181]....
        /*0ce0*/ 	.word	0x0500000f


	//   ....[182]....
        /*0ce4*/ 	.word	0x0500000f


	//   ....[183]....
        /*0ce8*/ 	.word	0x0500000f


	//   ....[184]....
        /*0cec*/ 	.word	0x0500000f


	//   ....[185]....
        /*0cf0*/ 	.word	0x0500000f


	//   ....[186]....
        /*0cf4*/ 	.word	0x0500000f


	//   ....[187]....
        /*0cf8*/ 	.word	0x0500000f


	//   ....[188]....
        /*0cfc*/ 	.word	0x0500000f


	//   ....[189]....
        /*0d00*/ 	.word	0x0500000f


	//   ....[190]....
        /*0d04*/ 	.word	0x0500000f


	//   ....[191]....
        /*0d08*/ 	.word	0x0500000f


	//   ....[192]....
        /*0d0c*/ 	.word	0x0500000f


	//   ....[193]....
        /*0d10*/ 	.word	0x0500000f


	//   ....[194]....
        /*0d14*/ 	.word	0x0500000f


	//   ....[195]....
        /*0d18*/ 	.word	0x0500000f


	//   ....[196]....
        /*0d1c*/ 	.word	0x0500000f


	//   ....[197]....
        /*0d20*/ 	.word	0x0500000f


	//   ....[198]....
        /*0d24*/ 	.word	0x0500000f


	//   ....[199]....
        /*0d28*/ 	.word	0x0500000f


	//   ....[200]....
        /*0d2c*/ 	.word	0x0500000f


	//   ....[201]....
        /*0d30*/ 	.word	0x0500000f


	//   ....[202]....
        /*0d34*/ 	.word	0x0500000f


	//   ....[203]....
        /*0d38*/ 	.word	0x0500000f


	//   ....[204]....
        /*0d3c*/ 	.word	0x0500000f


	//   ....[205]....
        /*0d40*/ 	.word	0x0500000f


	//   ....[206]....
        /*0d44*/ 	.word	0x0500000f


	//   ....[207]....
        /*0d48*/ 	.word	0x0500000f


	//   ....[208]....
        /*0d4c*/ 	.word	0x0500000f


	//   ....[209]....
        /*0d50*/ 	.word	0x0500000f


	//   ....[210]....
        /*0d54*/ 	.word	0x0500000f


	//   ....[211]....
        /*0d58*/ 	.word	0x0500000f


	//   ....[212]....
        /*0d5c*/ 	.word	0x0500000f


	//   ....[213]....
        /*0d60*/ 	.word	0x0500000f


	//   ....[214]....
        /*0d64*/ 	.word	0x0500000f


	//   ....[215]....
        /*0d68*/ 	.word	0x0500000f


	//   ....[216]....
        /*0d6c*/ 	.word	0x0500000f


	//   ....[217]....
        /*0d70*/ 	.word	0x0500000f


	//   ....[218]....
        /*0d74*/ 	.word	0x0500000f


	//   ....[219]....
        /*0d78*/ 	.word	0x0500000f


	//   ....[220]....
        /*0d7c*/ 	.word	0x0500000f


	//   ....[221]....
        /*0d80*/ 	.word	0x0500000f


	//   ....[222]....
        /*0d84*/ 	.word	0x0500000f


	//   ....[223]....
        /*0d88*/ 	.word	0x0500000f


	//   ....[224]....
        /*0d8c*/ 	.word	0x0500000f


	//   ....[225]....
        /*0d90*/ 	.word	0x0500000f


	//   ....[226]....
        /*0d94*/ 	.word	0x0500000f


	//   ....[227]....
        /*0d98*/ 	.word	0x0500000f


	//   ....[228]....
        /*0d9c*/ 	.word	0x0500000f


	//   ....[229]....
        /*0da0*/ 	.word	0x0500000f


	//   ....[230]....
        /*0da4*/ 	.word	0x0500000f


	//   ....[231]....
        /*0da8*/ 	.word	0x0500000f


	//   ....[232]....
        /*0dac*/ 	.word	0x0500000f


	//   ....[233]....
        /*0db0*/ 	.word	0x0500000f


	//   ....[234]....
        /*0db4*/ 	.word	0x0500000f


	//   ....[235]....
        /*0db8*/ 	.word	0x0500000f


	//----- nvinfo : EIATTR_COOP_GROUP_INSTR_OFFSETS
	.align		4
.L_319:
        /*0dbc*/ 	.byte	0x04, 0x28
        /*0dbe*/ 	.short	(.L_321 - .L_320)


	//   ....[0]....
.L_320:
        /*0dc0*/ 	.word	0x00000070


	//   ....[1]....
        /*0dc4*/ 	.word	0x00000140


	//   ....[2]....
        /*0dc8*/ 	.word	0x00000190


	//   ....[3]....
        /*0dcc*/ 	.word	0x000003c0


	//   ....[4]....
        /*0dd0*/ 	.word	0x00000520


	//   ....[5]....
        /*0dd4*/ 	.word	0x00000640


	//   ....[6]....
        /*0dd8*/ 	.word	0x000007a0


	//   ....[7]....
        /*0ddc*/ 	.word	0x000036e0


	//   ....[8]....
        /*0de0*/ 	.word	0x000036f0


	//   ....[9]....
        /*0de4*/ 	.word	0x000053a0


	//   ....[10]....
        /*0de8*/ 	.word	0x000053b0


	//   ....[11]....
        /*0dec*/ 	.word	0x00006e70


	//   ....[12]....
        /*0df0*/ 	.word	0x00006e80


	//   ....[13]....
        /*0df4*/ 	.word	0x00007390


	//   ....[14]....
        /*0df8*/ 	.word	0x000073b0


	//   ....[15]....
        /*0dfc*/ 	.word	0x00007d50


	//   ....[16]....
        /*0e00*/ 	.word	0x000084b0


	//   ....[17]....
        /*0e04*/ 	.word	0x000084c0


	//   ....[18]....
        /*0e08*/ 	.word	0x000084d0


	//   ....[19]....
        /*0e0c*/ 	.word	0x000084e0


	//   ....[20]....
        /*0e10*/ 	.word	0x0000a450


	//   ....[21]....
        /*0e14*/ 	.word	0x0000a460


	//   ....[22]....
        /*0e18*/ 	.word	0x0000a470


	//   ....[23]....
        /*0e1c*/ 	.word	0x0000a480


	//   ....[24]....
        /*0e20*/ 	.word	0x0000cd00


	//   ....[25]....
        /*0e24*/ 	.word	0x0000cd10


	//   ....[26]....
        /*0e28*/ 	.word	0x0000ddb0


	//   ....[27]....
        /*0e2c*/ 	.word	0x0000de30


	//   ....[28]....
        /*0e30*/ 	.word	0x0000de50


	//   ....[29]....
        /*0e34*/ 	.word	0x0000de70


	//   ....[30]....
        /*0e38*/ 	.word	0x0000f030


	//   ....[31]....
        /*0e3c*/ 	.word	0x00010120


	//   ....[32]....
        /*0e40*/ 	.word	0x000101b0


	//   ....[33]....
        /*0e44*/ 	.word	0x00010a20


	//   ....[34]....
        /*0e48*/ 	.word	0x00010aa0


	//   ....[35]....
        /*0e4c*/ 	.word	0x00011490


	//   ....[36]....
        /*0e50*/ 	.word	0x000114b0


	//   ....[37]....
        /*0e54*/ 	.word	0x000126a0


	//   ....[38]....
        /*0e58*/ 	.word	0x00013bf0


	//   ....[39]....
        /*0e5c*/ 	.word	0x00013c50


	//   ....[40]....
        /*0e60*/ 	.word	0x00014230


	//   ....[41]....
        /*0e64*/ 	.word	0x00014290


	//   ....[42]....
        /*0e68*/ 	.word	0x000153d0


	//   ....[43]....
        /*0e6c*/ 	.word	0x000155d0


	//   ....[44]....
        /*0e70*/ 	.word	0x00015600


	//   ....[45]....
        /*0e74*/ 	.word	0x00015aa0


	//   ....[46]....
        /*0e78*/ 	.word	0x00015ad0


	//   ....[47]....
        /*0e7c*/ 	.word	0x00016a30


	//   ....[48]....
        /*0e80*/ 	.word	0x00016a50


	//   ....[49]....
        /*0e84*/ 	.word	0x00016a60


	//   ....[50]....
        /*0e88*/ 	.word	0x00016a70


	//   ....[51]....
        /*0e8c*/ 	.word	0x00017110


	//   ....[52]....
        /*0e90*/ 	.word	0x00017120


	//   ....[53]....
        /*0e94*/ 	.word	0x00017270


	//   ....[54]....
        /*0e98*/ 	.word	0x00017280


	//   ....[55]....
        /*0e9c*/ 	.word	0x00017670


	//   ....[56]....
        /*0ea0*/ 	.word	0x00017680


	//   ....[57]....
        /*0ea4*/ 	.word	0x00017b80


	//   ....[58]....
        /*0ea8*/ 	.word	0x00017b90


	//   ....[59]....
        /*0eac*/ 	.word	0x00018930


	//   ....[60]....
        /*0eb0*/ 	.word	0x00018940


	//   ....[61]....
        /*0eb4*/ 	.word	0x00018aa0


	//   ....[62]....
        /*0eb8*/ 	.word	0x00018ab0


	//   ....[63]....
        /*0ebc*/ 	.word	0x00018c60


	//   ....[64]....
        /*0ec0*/ 	.word	0x00018e60


	//   ....[65]....
        /*0ec4*/ 	.word	0x00018e90


	//   ....[66]....
        /*0ec8*/ 	.word	0x00018ec0


	//   ....[67]....
        /*0ecc*/ 	.word	0x00018ef0


	//   ....[68]....
        /*0ed0*/ 	.word	0x00018f20


	//   ....[69]....
        /*0ed4*/ 	.word	0x00018f50


	//   ....[70]....
        /*0ed8*/ 	.word	0x000190e0


	//   ....[71]....
        /*0edc*/ 	.word	0x00019110


	//   ....[72]....
        /*0ee0*/ 	.word	0x00019140


	//   ....[73]....
        /*0ee4*/ 	.word	0x00019170


	//   ....[74]....
        /*0ee8*/ 	.word	0x000191a0


	//   ....[75]....
        /*0eec*/ 	.word	0x000191d0


	//   ....[76]....
        /*0ef0*/ 	.word	0x00019260


	//   ....[77]....
        /*0ef4*/ 	.word	0x00019290


	//   ....[78]....
        /*0ef8*/ 	.word	0x000192a0


	//   ....[79]....
        /*0efc*/ 	.word	0x000192e0


	//   ....[80]....
        /*0f00*/ 	.word	0x0001a830


	//   ....[81]....
        /*0f04*/ 	.word	0x0001cc20


	//   ....[82]....
        /*0f08*/ 	.word	0x0001cc30


	//   ....[83]....
        /*0f0c*/ 	.word	0x0001ccf0


	//   ....[84]....
        /*0f10*/ 	.word	0x0001cd00


	//   ....[85]....
        /*0f14*/ 	.word	0x0001cdb0


	//   ....[86]....
        /*0f18*/ 	.word	0x0001cdc0


	//   ....[87]....
        /*0f1c*/ 	.word	0x0001cdd0


	//   ....[88]....
        /*0f20*/ 	.word	0x0001cde0


	//   ....[89]....
        /*0f24*/ 	.word	0x0001d7a0


	//   ....[90]....
        /*0f28*/ 	.word	0x0001d7d0


	//   ....[91]....
        /*0f2c*/ 	.word	0x0001d890


	//   ....[92]....
        /*0f30*/ 	.word	0x0001d8b0


	//   ....[93]....
        /*0f34*/ 	.word	0x0001d950


	//   ....[94]....
        /*0f38*/ 	.word	0x0001d970


	//   ....[95]....
        /*0f3c*/ 	.word	0x0001d980


	//   ....[96]....
        /*0f40*/ 	.word	0x0001d990


	//   ....[97]....
        /*0f44*/ 	.word	0x0001dab0


	//   ....[98]....
        /*0f48*/ 	.word	0x0001dac0


	//   ....[99]....
        /*0f4c*/ 	.word	0x0001dad0


	//   ....[100]....
        /*0f50*/ 	.word	0x0001db60


	//   ....[101]....
        /*0f54*/ 	.word	0x0001e320


	//   ....[102]....
        /*0f58*/ 	.word	0x0001e330


	//   ....[103]....
        /*0f5c*/ 	.word	0x0001e350


	//   ....[104]....
        /*0f60*/ 	.word	0x0001e3d0


	//   ....[105]....
        /*0f64*/ 	.word	0x0001e3e0


	//   ....[106]....
        /*0f68*/ 	.word	0x0001e440


	//   ....[107]....
        /*0f6c*/ 	.word	0x0001e470


	//   ....[108]....
        /*0f70*/ 	.word	0x0001e4b0


	//   ....[109]....
        /*0f74*/ 	.word	0x0001e760


	//   ....[110]....
        /*0f78*/ 	.word	0x0001e780


	//   ....[111]....
        /*0f7c*/ 	.word	0x0001e820


	//   ....[112]....
        /*0f80*/ 	.word	0x0001e830


	//   ....[113]....
        /*0f84*/ 	.word	0x0001e8c0


	//   ....[114]....
        /*0f88*/ 	.word	0x0001e8d0


	//   ....[115]....
        /*0f8c*/ 	.word	0x0001e8e0


	//   ....[116]....
        /*0f90*/ 	.word	0x0001e970


	//   ....[117]....
        /*0f94*/ 	.word	0x0001ef40


	//   ....[118]....
        /*0f98*/ 	.word	0x0001ef50


	//   ....[119]....
        /*0f9c*/ 	.word	0x0001efe0


	//   ....[120]....
        /*0fa0*/ 	.word	0x0001f080


	//   ....[121]....
        /*0fa4*/ 	.word	0x0001f0a0


	//   ....[122]....
        /*0fa8*/ 	.word	0x0001f120


	//   ....[123]....
        /*0fac*/ 	.word	0x0001f140


	//   ....[124]....
        /*0fb0*/ 	.word	0x0001f150


	//   ....[125]....
        /*0fb4*/ 	.word	0x0001f5a0


	//   ....[126]....
        /*0fb8*/ 	.word	0x0001f5d0


	//   ....[127]....
        /*0fbc*/ 	.word	0x0001f630


	//   ....[128]....
        /*0fc0*/ 	.word	0x0001f660


	//   ....[129]....
        /*0fc4*/ 	.word	0x0001f690


	//   ....[130]....
        /*0fc8*/ 	.word	0x0001f6c0


	//   ....[131]....
        /*0fcc*/ 	.word	0x0001f6f0


	//   ....[132]....
        /*0fd0*/ 	.word	0x0001f720


	//   ....[133]....
        /*0fd4*/ 	.word	0x0001f8c0


	//   ....[134]....
        /*0fd8*/ 	.word	0x0001f8f0


	//   ....[135]....
        /*0fdc*/ 	.word	0x0001f920


	//   ....[136]....
        /*0fe0*/ 	.word	0x0001f950


	//   ....[137]....
        /*0fe4*/ 	.word	0x0001f980


	//   ....[138]....
        /*0fe8*/ 	.word	0x0001f9b0


	//   ....[139]....
        /*0fec*/ 	.word	0x0001fa70


	//   ....[140]....
        /*0ff0*/ 	.word	0x0001fa90


	//   ....[141]....
        /*0ff4*/ 	.word	0x0001fab0


	//   ....[142]....
        /*0ff8*/ 	.word	0x0001fb10


	//   ....[143]....
        /*0ffc*/ 	.word	0x00020540


	//   ....[144]....
        /*1000*/ 	.word	0x00020880


	//   ....[145]....
        /*1004*/ 	.word	0x00020910


	//   ....[146]....
        /*1008*/ 	.word	0x00020a00


	//   ....[147]....
        /*100c*/ 	.word	0x00020a90


	//   ....[148]....
        /*1010*/ 	.word	0x00020b70


	//   ....[149]....
        /*1014*/ 	.word	0x00020c00


	//   ....[150]....
        /*1018*/ 	.word	0x00020ce0


	//   ....[151]....
        /*101c*/ 	.word	0x00020d80


	//   ....[152]....
        /*1020*/ 	.word	0x00020e10


	//   ....[153]....
        /*1024*/ 	.word	0x00020e60


	//   ....[154]....
        /*1028*/ 	.word	0x00020eb0


	//   ....[155]....
        /*102c*/ 	.word	0x00020f90


	//   ....[156]....
        /*1030*/ 	.word	0x00021020


	//   ....[157]....
        /*1034*/ 	.word	0x00021070


	//   ....[158]....
        /*1038*/ 	.word	0x000210c0


	//   ....[159]....
        /*103c*/ 	.word	0x00021380


	//   ....[160]....
        /*1040*/ 	.word	0x000213d0


	//   ....[161]....
        /*1044*/ 	.word	0x00021460


	//   ....[162]....
        /*1048*/ 	.word	0x000214f0


	//   ....[163]....
        /*104c*/ 	.word	0x00021570


	//   ....[164]....
        /*1050*/ 	.word	0x000215c0


	//   ....[165]....
        /*1054*/ 	.word	0x00021650


	//   ....[166]....
        /*1058*/ 	.word	0x000216e0


	//   ....[167]....
        /*105c*/ 	.word	0x00021760


	//   ....[168]....
        /*1060*/ 	.word	0x000217b0


	//   ....[169]....
        /*1064*/ 	.word	0x00021840


	//   ....[170]....
        /*1068*/ 	.word	0x000218d0


	//   ....[171]....
        /*106c*/ 	.word	0x00021990


	//   ....[172]....
        /*1070*/ 	.word	0x00021c70


	//   ....[173]....
        /*1074*/ 	.word	0x00021d60


	//   ....[174]....
        /*1078*/ 	.word	0x00021df0


	//   ....[175]....
        /*107c*/ 	.word	0x00021e50


	//   ....[176]....
        /*1080*/ 	.word	0x00021f70


	//   ....[177]....
        /*1084*/ 	.word	0x00021fd0


	//   ....[178]....
        /*1088*/ 	.word	0x000220f0


	//   ....[179]....
        /*108c*/ 	.word	0x00022150


	//   ....[180]....
        /*1090*/ 	.word	0x00022200


	//   ....[181]....
        /*1094*/ 	.word	0x00022310


	//   ....[182]....
        /*1098*/ 	.word	0x00022380


	//   ....[183]....
        /*109c*/ 	.word	0x000223e0


	//   ....[184]....
        /*10a0*/ 	.word	0x000224f0


	//   ....[185]....
        /*10a4*/ 	.word	0x00022550


	//   ....[186]....
        /*10a8*/ 	.word	0x00022670


	//   ....[187]....
        /*10ac*/ 	.word	0x000226d0


	//   ....[188]....
        /*10b0*/ 	.word	0x00022770


	//   ....[189]....
        /*10b4*/ 	.word	0x00022840


	//   ....[190]....
        /*10b8*/ 	.word	0x00022940


	//   ....[191]....
        /*10bc*/ 	.word	0x000229a0


	//   ....[192]....
        /*10c0*/ 	.word	0x00022a40


	//   ....[193]....
        /*10c4*/ 	.word	0x00022be0


	//   ....[194]....
        /*10c8*/ 	.word	0x00022cc0


	//   ....[195]....
        /*10cc*/ 	.word	0x00022d40


	//   ....[196]....
        /*10d0*/ 	.word	0x00022e20


	//   ....[197]....
        /*10d4*/ 	.word	0x00022e80


	//   ....[198]....
        /*10d8*/ 	.word	0x00022f50


	//   ....[199]....
        /*10dc*/ 	.word	0x00022fb0


	//   ....[200]....
        /*10e0*/ 	.word	0x00023090


	//   ....[201]....
        /*10e4*/ 	.word	0x00023180


	//   ....[202]....
        /*10e8*/ 	.word	0x00023220


	//   ....[203]....
        /*10ec*/ 	.word	0x00023280


	//   ....[204]....
        /*10f0*/ 	.word	0x00023380


	//   ....[205]....
        /*10f4*/ 	.word	0x000233e0


	//   ....[206]....
        /*10f8*/ 	.word	0x000234e0


	//   ....[207]....
        /*10fc*/ 	.word	0x00023540


	//   ....[208]....
        /*1100*/ 	.word	0x00023610


	//   ....[209]....
        /*1104*/ 	.word	0x00023760


	//   ....[210]....
        /*1108*/ 	.word	0x00023810


	//   ....[211]....
        /*110c*/ 	.word	0x00023920


	//   ....[212]....
        /*1110*/ 	.word	0x00023a00


	//   ....[213]....
        /*1114*/ 	.word	0x00023a60


	//   ....[214]....
        /*1118*/ 	.word	0x00023b50


	//   ....[215]....
        /*111c*/ 	.word	0x00023bb0


	//   ....[216]....
        /*1120*/ 	.word	0x00023c90


	//   ....[217]....
        /*1124*/ 	.word	0x00023d20


	//   ....[218]....
        /*1128*/ 	.word	0x00023dc0


	//   ....[219]....
        /*112c*/ 	.word	0x00023f30


	//   ....[220]....
        /*1130*/ 	.word	0x00023fa0


	//   ....[221]....
        /*1134*/ 	.word	0x00024010


	//   ....[222]....
        /*1138*/ 	.word	0x00024080


	//   ....[223]....
        /*113c*/ 	.word	0x000240f0


	//   ....[224]....
        /*1140*/ 	.word	0x00024170


	//   ....[225]....
        /*1144*/ 	.word	0x000241f0


	//   ....[226]....
        /*1148*/ 	.word	0x00024280


	//   ....[227]....
        /*114c*/ 	.word	0x000242f0


	//   ....[228]....
        /*1150*/ 	.word	0x00024360


	//   ....[229]....
        /*1154*/ 	.word	0x000243d0


	//   ....[230]....
        /*1158*/ 	.word	0x00024450


	//   ....[231]....
        /*115c*/ 	.word	0x000244c0


	//   ....[232]....
        /*1160*/ 	.word	0x00024570


	//   ....[233]....
        /*1164*/ 	.word	0x000245c0


	//   ....[234]....
        /*1168*/ 	.word	0x00024650


	//   ....[235]....
        /*116c*/ 	.word	0x00024780


	//----- nvinfo : EIATTR_REG_RECONFIG
	.align		4
.L_321:
        /*1170*/ 	.byte	0x01, 0x54
	.zero		2


	//----- nvinfo : EIATTR_SYSCALL_OFFSETS
	.align		4
        /*1174*/ 	.byte	0x04, 0x46
        /*1176*/ 	.short	(.L_323 - .L_322)


	//   ....[0]....
.L_322:
        /*1178*/ 	.word	0x00002170


	//   ....[1]....
        /*117c*/ 	.word	0x000022c0


	//   ....[2]....
        /*1180*/ 	.word	0x00007f60


	//   ....[3]....
        /*1184*/ 	.word	0x00008280


	//   ....[4]....
        /*1188*/ 	.word	0x0001c1f0


	//   ....[5]....
        /*118c*/ 	.word	0x0001c340


	//   ....[6]....
        /*1190*/ 	.word	0x0001c430


	//   ....[7]....
        /*1194*/ 	.word	0x0001d260


	//----- nvinfo : EIATTR_MBARRIER_INSTR_OFFSETS
	.align		4
.L_323:
        /*1198*/ 	.byte	0x04, 0x39
        /*119a*/ 	.short	(.L_325 - .L_324)


	//   ....[0]....
.L_324:
        /*119c*/ 	.word	0x00000270
        /*11a0*/ 	.word	0x000000ff
        /*11a4*/ 	.word	0x0002d800
        /*11a8*/ 	.short	0x0100
        /*11aa*/ 	.byte	0x08
	.zero		1


	//   ....[1]....
        /*11ac*/ 	.word	0x00000280
        /*11b0*/ 	.word	0x000000ff
        /*11b4*/ 	.word	0x0002d820
        /*11b8*/ 	.short	0x0100
        /*11ba*/ 	.byte	0x08
	.zero		1


	//   ....[2]....
        /*11bc*/ 	.word	0x00000370
        /*11c0*/ 	.word	0x000000ff
        /*11c4*/ 	.word	0x0002d830
        /*11c8*/ 	.short	0x0100
        /*11ca*/ 	.byte	0x08
	.zero		1


	//   ....[3]....
        /*11cc*/ 	.word	0x00000380
        /*11d0*/ 	.word	0x000000ff
        /*11d4*/ 	.word	0x0002d840
        /*11d8*/ 	.short	0x0100
        /*11da*/ 	.byte	0x08
	.zero		1


	//   ....[4]....
        /*11dc*/ 	.word	0x00000390
        /*11e0*/ 	.word	0x000000ff
        /*11e4*/ 	.word	0x0002d838
        /*11e8*/ 	.short	0x0100
        /*11ea*/ 	.byte	0x08
	.zero		1


	//   ....[5]....
        /*11ec*/ 	.word	0x000003a0
        /*11f0*/ 	.word	0x000000ff
        /*11f4*/ 	.word	0x0002d848
        /*11f8*/ 	.short	0x0100
        /*11fa*/ 	.byte	0x08
	.zero		1


	//   ....[6]....
        /*11fc*/ 	.word	0x000004d0
        /*1200*/ 	.word	0x000000ff
        /*1204*/ 	.word	0x0002d850
        /*1208*/ 	.short	0x0100
        /*120a*/ 	.byte	0x08
	.zero		1


	//   ....[7]....
        /*120c*/ 	.word	0x000004e0
        /*1210*/ 	.word	0x000000ff
        /*1214*/ 	.word	0x0002d860
        /*1218*/ 	.short	0x0100
        /*121a*/ 	.byte	0x08
	.zero		1


	//   ....[8]....
        /*121c*/ 	.word	0x000004f0
        /*1220*/ 	.word	0x000000ff
        /*1224*/ 	.word	0x0002d858
        /*1228*/ 	.short	0x0100
        /*122a*/ 	.byte	0x08
	.zero		1


	//   ....[9]....
        /*122c*/ 	.word	0x00000500
        /*1230*/ 	.word	0x000000ff
        /*1234*/ 	.word	0x0002d868
        /*1238*/ 	.short	0x0100
        /*123a*/ 	.byte	0x08
	.zero		1


	//   ....[10]....
        /*123c*/ 	.word	0x000005f0
        /*1240*/ 	.word	0x000000ff
        /*1244*/ 	.word	0x0002d870
        /*1248*/ 	.short	0x0100
        /*124a*/ 	.byte	0x06
	.zero		1


	//   ....[11]....
        /*124c*/ 	.word	0x00000600
        /*1250*/ 	.word	0x000000ff
        /*1254*/ 	.word	0x0002d880
        /*1258*/ 	.short	0x0100
        /*125a*/ 	.byte	0x06
	.zero		1


	//   ....[12]....
        /*125c*/ 	.word	0x00000610
        /*1260*/ 	.word	0x000000ff
        /*1264*/ 	.word	0x0002d878
        /*1268*/ 	.short	0x0100
        /*126a*/ 	.byte	0x06
	.zero		1


	//   ....[13]....
        /*126c*/ 	.word	0x00000620
        /*1270*/ 	.word	0x000000ff
        /*1274*/ 	.word	0x0002d888
        /*1278*/ 	.short	0x0100
        /*127a*/ 	.byte	0x06
	.zero		1


	//   ....[14]....
        /*127c*/ 	.word	0x00000750
        /*1280*/ 	.word	0x000000ff
        /*1284*/ 	.word	0x0002d890
        /*1288*/ 	.short	0x0100
        /*128a*/ 	.byte	0x08
	.zero		1


	//   ....[15]....
        /*128c*/ 	.word	0x00000760
        /*1290*/ 	.word	0x000000ff
        /*1294*/ 	.word	0x0002d8a0
        /*1298*/ 	.short	0x0100
        /*129a*/ 	.byte	0x08
	.zero		1


	//   ....[16]....
        /*129c*/ 	.word	0x00000770
        /*12a0*/ 	.word	0x000000ff
        /*12a4*/ 	.word	0x0002d898
        /*12a8*/ 	.short	0x0100
        /*12aa*/ 	.byte	0x08
	.zero		1


	//   ....[17]....
        /*12ac*/ 	.word	0x00000780
        /*12b0*/ 	.word	0x000000ff
        /*12b4*/ 	.word	0x0002d8a8
        /*12b8*/ 	.short	0x0100
        /*12ba*/ 	.byte	0x08
	.zero		1


	//   ....[18]....
        /*12bc*/ 	.word	0x000008b0
        /*12c0*/ 	.word	0x000000ff
        /*12c4*/ 	.word	0x0002d8b0
        /*12c8*/ 	.short	0x0100
        /*12ca*/ 	.byte	0x08
	.zero		1


	//   ....[19]....
        /*12cc*/ 	.word	0x000008c0
        /*12d0*/ 	.word	0x000000ff
        /*12d4*/ 	.word	0x0002d8c0
        /*12d8*/ 	.short	0x0100
        /*12da*/ 	.byte	0x08
	.zero		1


	//   ....[20]....
        /*12dc*/ 	.word	0x000008d0
        /*12e0*/ 	.word	0x000000ff
        /*12e4*/ 	.word	0x0002d8b8
        /*12e8*/ 	.short	0x0100
        /*12ea*/ 	.byte	0x08
	.zero		1


	//   ....[21]....
        /*12ec*/ 	.word	0x000008e0
        /*12f0*/ 	.word	0x000000ff
        /*12f4*/ 	.word	0x0002d8c8
        /*12f8*/ 	.short	0x0100
        /*12fa*/ 	.byte	0x08
	.zero		1


	//   ....[22]....
        /*12fc*/ 	.word	0x00003690
        /*1300*/ 	.word	0x00000039
        /*1304*/ 	.word	0x0002d890
        /*1308*/ 	.short	0x010a
        /*130a*/ 	.byte	0x3f
	.zero		1


	//   ....[23]....
        /*130c*/ 	.word	0x00005350
        /*1310*/ 	.word	0x00000039
        /*1314*/ 	.word	0x0002d890
        /*1318*/ 	.short	0x010a
        /*131a*/ 	.byte	0x3f
	.zero		1


	//   ....[24]....
        /*131c*/ 	.word	0x00006ce0
        /*1320*/ 	.word	0x00000039
        /*1324*/ 	.word	0x0002d890
        /*1328*/ 	.short	0x010a
        /*132a*/ 	.byte	0x3f
	.zero		1


	//   ....[25]....
        /*132c*/ 	.word	0x00007200
        /*1330*/ 	.word	0x0000000b
        /*1334*/ 	.word	0x00000000
        /*1338*/ 	.short	0x0101
        /*133a*/ 	.byte	0x3f
	.zero		1


	//   ....[26]....
        /*133c*/ 	.word	0x00007240
        /*1340*/ 	.word	0x00000039
        /*1344*/ 	.word	0x0002d8b0
        /*1348*/ 	.short	0x010a
        /*134a*/ 	.byte	0x3f
	.zero		1


	//   ....[27]....
        /*134c*/ 	.word	0x00007720
        /*1350*/ 	.word	0x00000039
        /*1354*/ 	.word	0x00000000
        /*1358*/ 	.short	0x0101
        /*135a*/ 	.byte	0x3f
	.zero		1


	//   ....[28]....
        /*135c*/ 	.word	0x00008000
        /*1360*/ 	.word	0x00000002
        /*1364*/ 	.word	0x0002d800
        /*1368*/ 	.short	0x010a
        /*136a*/ 	.byte	0x3f
	.zero		1


	//   ....[29]....
        /*136c*/ 	.word	0x00008050
        /*1370*/ 	.word	0x00000002
        /*1374*/ 	.word	0x0002d800
        /*1378*/ 	.short	0x010a
        /*137a*/ 	.byte	0x3f
	.zero		1


	//   ....[30]....
        /*137c*/ 	.word	0x00008c60
        /*1380*/ 	.word	0x00000002
        /*1384*/ 	.word	0x0002d800
        /*1388*/ 	.short	0x010a
        /*138a*/ 	.byte	0x3f
	.zero		1


	//   ....[31]....
        /*138c*/ 	.word	0x0000a9d0
        /*1390*/ 	.word	0x00000002
        /*1394*/ 	.word	0x0002d800
        /*1398*/ 	.short	0x010a
        /*139a*/ 	.byte	0x3f
	.zero		1


	//   ....[32]....
        /*139c*/ 	.word	0x0000c2f0
        /*13a0*/ 	.word	0x00000000
        /*13a4*/ 	.word	0x0002d830
        /*13a8*/ 	.short	0x010a
        /*13aa*/ 	.byte	0x3f
	.zero		1


	//   ....[33]....
        /*13ac*/ 	.word	0x0000c3b0
        /*13b0*/ 	.word	0x00000000
        /*13b4*/ 	.word	0x0002d830
        /*13b8*/ 	.short	0x010a
        /*13ba*/ 	.byte	0x3f
	.zero		1


	//   ....[34]....
        /*13bc*/ 	.word	0x0000e070
        /*13c0*/ 	.word	0x0000000c
        /*13c4*/ 	.word	0x00000000
        /*13c8*/ 	.short	0x0101
        /*13ca*/ 	.byte	0x3f
	.zero		1


	//   ....[35]....
        /*13cc*/ 	.word	0x0000f180
        /*13d0*/ 	.word	0x00000007
        /*13d4*/ 	.word	0x0002d830
        /*13d8*/ 	.short	0x010a
        /*13da*/ 	.byte	0x3f
	.zero		1


	//   ....[36]....
        /*13dc*/ 	.word	0x0000f1d0
        /*13e0*/ 	.word	0x00000007
        /*13e4*/ 	.word	0x0002d830
        /*13e8*/ 	.short	0x010a
        /*13ea*/ 	.byte	0x3f
	.zero		1


	//   ....[37]....
        /*13ec*/ 	.word	0x0000f680
        /*13f0*/ 	.word	0x00000008
        /*13f4*/ 	.word	0x0002d850
        /*13f8*/ 	.short	0x010a
        /*13fa*/ 	.byte	0x3f
	.zero		1


	//   ....[38]....
        /*13fc*/ 	.word	0x0000f6c0
        /*1400*/ 	.word	0x00000008
        /*1404*/ 	.word	0x0002d850
        /*1408*/ 	.short	0x010a
        /*140a*/ 	.byte	0x3f
	.zero		1


	//   ....[39]....
        /*140c*/ 	.word	0x00011860
        /*1410*/ 	.word	0x00000050
        /*1414*/ 	.word	0x00000000
        /*1418*/ 	.short	0x0101
        /*141a*/ 	.byte	0x3f
	.zero		1


	//   ....[40]....
        /*141c*/ 	.word	0x00012090
        /*1420*/ 	.word	0x00000005
        /*1424*/ 	.word	0x00000000
        /*1428*/ 	.short	0x0101
        /*142a*/ 	.byte	0x3f
	.zero		1


	//   ....[41]....
        /*142c*/ 	.word	0x00012810
        /*1430*/ 	.word	0x00000007
        /*1434*/ 	.word	0x0002d830
        /*1438*/ 	.short	0x010a
        /*143a*/ 	.byte	0x3f
	.zero		1


	//   ....[42]....
        /*143c*/ 	.word	0x00012860
        /*1440*/ 	.word	0x00000007
        /*1444*/ 	.word	0x0002d830
        /*1448*/ 	.short	0x010a
        /*144a*/ 	.byte	0x3f
	.zero		1


	//   ....[43]....
        /*144c*/ 	.word	0x00012d10
        /*1450*/ 	.word	0x00000008
        /*1454*/ 	.word	0x0002d850
        /*1458*/ 	.short	0x010a
        /*145a*/ 	.byte	0x3f
	.zero		1


	//   ....[44]....
        /*145c*/ 	.word	0x00012d50
        /*1460*/ 	.word	0x00000008
        /*1464*/ 	.word	0x0002d850
        /*1468*/ 	.short	0x010a
        /*146a*/ 	.byte	0x3f
	.zero		1


	//   ....[45]....
        /*146c*/ 	.word	0x000134a0
        /*1470*/ 	.word	0x00000007
        /*1474*/ 	.word	0x00000000
        /*1478*/ 	.short	0x0101
        /*147a*/ 	.byte	0x3f
	.zero		1


	//   ....[46]....
        /*147c*/ 	.word	0x00014d70
        /*1480*/ 	.word	0x00000005
        /*1484*/ 	.word	0x00000000
        /*1488*/ 	.short	0x0101
        /*148a*/ 	.byte	0x3f
	.zero		1


	//   ....[47]....
        /*148c*/ 	.word	0x00015450
        /*1490*/ 	.word	0x00000006
        /*1494*/ 	.word	0x0002d850
        /*1498*/ 	.short	0x010a
        /*149a*/ 	.byte	0x3f
	.zero		1


	//   ....[48]....
        /*149c*/ 	.word	0x00015500
        /*14a0*/ 	.word	0x00000006
        /*14a4*/ 	.word	0x0002d850
        /*14a8*/ 	.short	0x010a
        /*14aa*/ 	.byte	0x3f
	.zero		1


	//   ....[49]....
        /*14ac*/ 	.word	0x00015d00
        /*14b0*/ 	.word	0x00000006
        /*14b4*/ 	.word	0x00000000
        /*14b8*/ 	.short	0x0101
        /*14ba*/ 	.byte	0x3f
	.zero		1


	//   ....[50]....
        /*14bc*/ 	.word	0x00017070
        /*14c0*/ 	.word	0x00000000
        /*14c4*/ 	.word	0x00000000
        /*14c8*/ 	.short	0x0101
        /*14ca*/ 	.byte	0x3f
	.zero		1


	//   ....[51]....
        /*14cc*/ 	.word	0x00017570
        /*14d0*/ 	.word	0x00000006
        /*14d4*/ 	.word	0x00000000
        /*14d8*/ 	.short	0x0101
        /*14da*/ 	.byte	0x3f
	.zero		1


	//   ....[52]....
        /*14dc*/ 	.word	0x0001a910
        /*14e0*/ 	.word	0x00000010
        /*14e4*/ 	.word	0x0002d820
        /*14e8*/ 	.short	0x010a
        /*14ea*/ 	.byte	0x3f
	.zero		1


	//   ....[53]....
        /*14ec*/ 	.word	0x0001a9d0
        /*14f0*/ 	.word	0x00000009
        /*14f4*/ 	.word	0x0002d8a0
        /*14f8*/ 	.short	0x010a
        /*14fa*/ 	.byte	0x3f
	.zero		1


	//   ....[54]....
        /*14fc*/ 	.word	0x0001ae00
        /*1500*/ 	.word	0x00000009
        /*1504*/ 	.word	0x0002d8c0
        /*1508*/ 	.short	0x010a
        /*150a*/ 	.byte	0x3f
	.zero		1


	//   ....[55]....
        /*150c*/ 	.word	0x0001b360
        /*1510*/ 	.word	0x00000009
        /*1514*/ 	.word	0x0002d8a0
        /*1518*/ 	.short	0x010a
        /*151a*/ 	.byte	0x3f
	.zero		1


	//   ....[56]....
        /*151c*/ 	.word	0x0001b780
        /*1520*/ 	.word	0x00000009
        /*1524*/ 	.word	0x0002d8c0
        /*1528*/ 	.short	0x010a
        /*152a*/ 	.byte	0x3f
	.zero		1


	//   ....[57]....
        /*152c*/ 	.word	0x0001c9e0
        /*1530*/ 	.word	0x00000000
        /*1534*/ 	.word	0x0002d840
        /*1538*/ 	.short	0x010a
        /*153a*/ 	.byte	0x3f
	.zero		1


	//   ....[58]....
        /*153c*/ 	.word	0x0001cf30
        /*1540*/ 	.word	0x00000000
        /*1544*/ 	.word	0x0002d830
        /*1548*/ 	.short	0x0107
        /*154a*/ 	.byte	0x3f
	.zero		1


	//   ....[59]....
        /*154c*/ 	.word	0x0001d000
        /*1550*/ 	.word	0x00000000
        /*1554*/ 	.word	0x0002d830
        /*1558*/ 	.short	0x0101
        /*155a*/ 	.byte	0x3f
	.zero		1


	//   ....[60]....
        /*155c*/ 	.word	0x0001dc20
        /*1560*/ 	.word	0x00000010
        /*1564*/ 	.word	0x0002d800
        /*1568*/ 	.short	0x0107
        /*156a*/ 	.byte	0x3f
	.zero		1


	//   ....[61]....
        /*156c*/ 	.word	0x0001dd10
        /*1570*/ 	.word	0x00000010
        /*1574*/ 	.word	0x0002d800
        /*1578*/ 	.short	0x0101
        /*157a*/ 	.byte	0x3f
	.zero		1


	//   ....[62]....
        /*157c*/ 	.word	0x0001dd30
        /*1580*/ 	.word	0x00000010
        /*1584*/ 	.word	0x0002d820
        /*1588*/ 	.short	0x010a
        /*158a*/ 	.byte	0x3f
	.zero		1


	//   ....[63]....
        /*158c*/ 	.word	0x0001e150
        /*1590*/ 	.word	0x00000005
        /*1594*/ 	.word	0x0002d840
        /*1598*/ 	.short	0x010a
        /*159a*/ 	.byte	0x3f
	.zero		1


	//   ....[64]....
        /*159c*/ 	.word	0x0001e560
        /*15a0*/ 	.word	0x00000005
        /*15a4*/ 	.word	0x0002d830
        /*15a8*/ 	.short	0x0107
        /*15aa*/ 	.byte	0x3f
	.zero		1


	//   ....[65]....
        /*15ac*/ 	.word	0x0001e620
        /*15b0*/ 	.word	0x00000005
        /*15b4*/ 	.word	0x0002d830
        /*15b8*/ 	.short	0x0101
        /*15ba*/ 	.byte	0x3f
	.zero		1


	//   ....[66]....
        /*15bc*/ 	.word	0x0001e680
        /*15c0*/ 	.word	0x00000005
        /*15c4*/ 	.word	0x0002d860
        /*15c8*/ 	.short	0x010a
        /*15ca*/ 	.byte	0x3f
	.zero		1


	//   ....[67]....
        /*15cc*/ 	.word	0x0001eb30
        /*15d0*/ 	.word	0x00000005
        /*15d4*/ 	.word	0x0002d850
        /*15d8*/ 	.short	0x0107
        /*15da*/ 	.byte	0x3f
	.zero		1


	//   ....[68]....
        /*15dc*/ 	.word	0x0001ec20
        /*15e0*/ 	.word	0x00000005
        /*15e4*/ 	.word	0x0002d850
        /*15e8*/ 	.short	0x0101
        /*15ea*/ 	.byte	0x3f
	.zero		1


	//   ....[69]....
        /*15ec*/ 	.word	0x0001ee50
        /*15f0*/ 	.word	0x00000000
        /*15f4*/ 	.word	0x0002d860
        /*15f8*/ 	.short	0x010a
        /*15fa*/ 	.byte	0x3f
	.zero		1


	//   ....[70]....
        /*15fc*/ 	.word	0x0001f280
        /*1600*/ 	.word	0x00000000
        /*1604*/ 	.word	0x0002d850
        /*1608*/ 	.short	0x0107
        /*160a*/ 	.byte	0x3f
	.zero		1


	//   ....[71]....
        /*160c*/ 	.word	0x0001f360
        /*1610*/ 	.word	0x00000000
        /*1614*/ 	.word	0x0002d850
        /*1618*/ 	.short	0x0101
        /*161a*/ 	.byte	0x3f
	.zero		1


	//   ....[72]....
        /*161c*/ 	.word	0x000204c0
        /*1620*/ 	.word	0x00000005
        /*1624*/ 	.word	0x0002d820
        /*1628*/ 	.short	0x010a
        /*162a*/ 	.byte	0x3f
	.zero		1


	//   ....[73]....
        /*162c*/ 	.word	0x00020660
        /*1630*/ 	.word	0x00000003
        /*1634*/ 	.word	0x0002d840
        /*1638*/ 	.short	0x010a
        /*163a*/ 	.byte	0x3f
	.zero		1


	//   ....[74]....
        /*163c*/ 	.word	0x000206f0
        /*1640*/ 	.word	0x00000005
        /*1644*/ 	.word	0x0002d840
        /*1648*/ 	.short	0x010a
        /*164a*/ 	.byte	0x3f
	.zero		1


	//   ....[75]....
        /*164c*/ 	.word	0x00020730
        /*1650*/ 	.word	0x00000003
        /*1654*/ 	.word	0x0002d860
        /*1658*/ 	.short	0x010a
        /*165a*/ 	.byte	0x3f
	.zero		1


	//   ....[76]....
        /*165c*/ 	.word	0x00020770
        /*1660*/ 	.word	0x00000005
        /*1664*/ 	.word	0x0002d860
        /*1668*/ 	.short	0x010a
        /*166a*/ 	.byte	0x3f
	.zero		1


	//   ....[77]....
        /*166c*/ 	.word	0x000207d0
        /*1670*/ 	.word	0x00000039
        /*1674*/ 	.word	0x0002d890
        /*1678*/ 	.short	0x010a
        /*167a*/ 	.byte	0x3f
	.zero		1


	//   ....[78]....
        /*167c*/ 	.word	0x00020950
        /*1680*/ 	.word	0x00000039
        /*1684*/ 	.word	0x0002d890
        /*1688*/ 	.short	0x010a
        /*168a*/ 	.byte	0x3f
	.zero		1


	//   ....[79]....
        /*168c*/ 	.word	0x00020ad0
        /*1690*/ 	.word	0x00000039
        /*1694*/ 	.word	0x0002d890
        /*1698*/ 	.short	0x010a
        /*169a*/ 	.byte	0x3f
	.zero		1


	//   ....[80]....
        /*169c*/ 	.word	0x00020c40
        /*16a0*/ 	.word	0x00000039
        /*16a4*/ 	.word	0x0002d8b0
        /*16a8*/ 	.short	0x010a
        /*16aa*/ 	.byte	0x3f
	.zero		1


	//   ....[81]....
        /*16ac*/ 	.word	0x00020ef0
        /*16b0*/ 	.word	0x00000002
        /*16b4*/ 	.word	0x0002d800
        /*16b8*/ 	.short	0x010a
        /*16ba*/ 	.byte	0x3f
	.zero		1


	//   ....[82]....
        /*16bc*/ 	.word	0x00021100
        /*16c0*/ 	.word	0x00000002
        /*16c4*/ 	.word	0x0002d800
        /*16c8*/ 	.short	0x010a
        /*16ca*/ 	.byte	0x3f
	.zero		1


	//   ....[83]....
        /*16cc*/ 	.word	0x00021150
        /*16d0*/ 	.word	0x00000000
        /*16d4*/ 	.word	0x0002d830
        /*16d8*/ 	.short	0x010a
        /*16da*/ 	.byte	0x3f
	.zero		1


	//   ....[84]....
        /*16dc*/ 	.word	0x000211a0
        /*16e0*/ 	.word	0x00000007
        /*16e4*/ 	.word	0x0002d830
        /*16e8*/ 	.short	0x010a
        /*16ea*/ 	.byte	0x3f
	.zero		1


	//   ....[85]....
        /*16ec*/ 	.word	0x000211f0
        /*16f0*/ 	.word	0x00000008
        /*16f4*/ 	.word	0x0002d850
        /*16f8*/ 	.short	0x010a
        /*16fa*/ 	.byte	0x3f
	.zero		1


	//   ....[86]....
        /*16fc*/ 	.word	0x00021240
        /*1700*/ 	.word	0x00000007
        /*1704*/ 	.word	0x0002d830
        /*1708*/ 	.short	0x010a
        /*170a*/ 	.byte	0x3f
	.zero		1


	//   ....[87]....
        /*170c*/ 	.word	0x00021290
        /*1710*/ 	.word	0x00000008
        /*1714*/ 	.word	0x0002d850
        /*1718*/ 	.short	0x010a
        /*171a*/ 	.byte	0x3f
	.zero		1


	//   ....[88]....
        /*171c*/ 	.word	0x000212e0
        /*1720*/ 	.word	0x00000006
        /*1724*/ 	.word	0x0002d850
        /*1728*/ 	.short	0x010a
        /*172a*/ 	.byte	0x3f
	.zero		1


	//   ....[89]....
        /*172c*/ 	.word	0x00021a50
        /*1730*/ 	.word	0x00000010
        /*1734*/ 	.word	0x0002d820
        /*1738*/ 	.short	0x010a
        /*173a*/ 	.byte	0x3f
	.zero		1


	//   ....[90]....
        /*173c*/ 	.word	0x00021aa0
        /*1740*/ 	.word	0x00000009
        /*1744*/ 	.word	0x0002d8a0
        /*1748*/ 	.short	0x010a
        /*174a*/ 	.byte	0x3f
	.zero		1


	//   ....[91]....
        /*174c*/ 	.word	0x00021af0
        /*1750*/ 	.word	0x00000009
        /*1754*/ 	.word	0x0002d8c0
        /*1758*/ 	.short	0x010a
        /*175a*/ 	.byte	0x3f
	.zero		1


	//   ....[92]....
        /*175c*/ 	.word	0x00021b40
        /*1760*/ 	.word	0x00000009
        /*1764*/ 	.word	0x0002d8a0
        /*1768*/ 	.short	0x010a
        /*176a*/ 	.byte	0x3f
	.zero		1


	//   ....[93]....
        /*176c*/ 	.word	0x00021b90
        /*1770*/ 	.word	0x00000009
        /*1774*/ 	.word	0x0002d8c0
        /*1778*/ 	.short	0x010a
        /*177a*/ 	.byte	0x3f
	.zero		1


	//   ....[94]....
        /*177c*/ 	.word	0x00021cb0
        /*1780*/ 	.word	0x00000000
        /*1784*/ 	.word	0x0002d840
        /*1788*/ 	.short	0x010a
        /*178a*/ 	.byte	0x3f
	.zero		1


	//   ....[95]....
        /*178c*/ 	.word	0x00022ae0
        /*1790*/ 	.word	0x00000010
        /*1794*/ 	.word	0x0002d820
        /*1798*/ 	.short	0x010a
        /*179a*/ 	.byte	0x3f
	.zero		1


	//   ....[96]....
        /*179c*/ 	.word	0x00022b30
        /*17a0*/ 	.word	0x00000005
        /*17a4*/ 	.word	0x0002d840
        /*17a8*/ 	.short	0x010a
        /*17aa*/ 	.byte	0x3f
	.zero		1


	//   ....[97]....
        /*17ac*/ 	.word	0x000230d0
        /*17b0*/ 	.word	0x00000005
        /*17b4*/ 	.word	0x0002d860
        /*17b8*/ 	.short	0x010a
        /*17ba*/ 	.byte	0x3f
	.zero		1


	//   ....[98]....
        /*17bc*/ 	.word	0x000236b0
        /*17c0*/ 	.word	0x00000000
        /*17c4*/ 	.word	0x0002d860
        /*17c8*/ 	.short	0x010a
        /*17ca*/ 	.byte	0x3f
	.zero		1


	//   ....[99]....
        /*17cc*/ 	.word	0x000246a0
        /*17d0*/ 	.word	0x00000005
        /*17d4*/ 	.word	0x0002d820
        /*17d8*/ 	.short	0x010a
        /*17da*/ 	.byte	0x3f
	.zero		1


	//   ....[100]....
        /*17dc*/ 	.word	0x00024840
        /*17e0*/ 	.word	0x00000003
        /*17e4*/ 	.word	0x0002d840
        /*17e8*/ 	.short	0x010a
        /*17ea*/ 	.byte	0x3f
	.zero		1


	//   ....[101]....
        /*17ec*/ 	.word	0x00024890
        /*17f0*/ 	.word	0x00000005
        /*17f4*/ 	.word	0x0002d840
        /*17f8*/ 	.short	0x010a
        /*17fa*/ 	.byte	0x3f
	.zero		1


	//   ....[102]....
        /*17fc*/ 	.word	0x000248e0
        /*1800*/ 	.word	0x00000003
        /*1804*/ 	.word	0x0002d860
        /*1808*/ 	.short	0x010a
        /*180a*/ 	.byte	0x3f
	.zero		1


	//----- nvinfo : EIATTR_NUM_MBARRIERS
	.align		4
.L_325:
        /*180c*/ 	.byte	0x03, 0x38
        /*180e*/ 	.short	0x0016


	//----- nvinfo : EIATTR_EXIT_INSTR_OFFSETS
	.align		4
        /*1810*/ 	.byte	0x04, 0x1c
        /*1812*/ 	.short	(.L_327 - .L_326)


	//   ....[0]....
.L_326:
        /*1814*/ 	.word	0x000207c0


	//----- nvinfo : EIATTR_MAX_THREADS
	.align		4
.L_327:
        /*1818*/ 	.byte	0x04, 0x05
        /*181a*/ 	.short	(.L_329 - .L_328)
.L_328:
        /*181c*/ 	.word	0x00000200
        /*1820*/ 	.word	0x00000001
        /*1824*/ 	.word	0x00000001


	//----- nvinfo : EIATTR_CRS_STACK_SIZE
	.align		4
.L_329:
        /*1828*/ 	.byte	0x04, 0x1e
        /*182a*/ 	.short	(.L_331 - .L_330)
.L_330:
        /*182c*/ 	.word	0x00000000


	//----- nvinfo : EIATTR_CBANK_PARAM_SIZE
	.align		4
.L_331:
        /*1830*/ 	.byte	0x03, 0x19
        /*1832*/ 	.short	0x0af0


	//----- nvinfo : EIATTR_PARAM_CBANK
	.align		4
        /*1834*/ 	.byte	0x04, 0x0a
        /*1836*/ 	.short	(.L_333 - .L_332)
	.align		4
.L_332:
        /*1838*/ 	.word	index@(.nv.constant0._ZN7cutlass13device_kernelIN5flash11enable_sm90INS1_16FlashAttnFwdSm90INS1_25CollectiveMainloopFwdSm90ILi2EN4cute5tupleIJNS5_1CILi1EEES8_S8_EEENS6_IJNS7_ILi192EEENS7_ILi128EEENS7_ILi96EEEEEELi96ENS_10bfloat16_tEfNS_4arch4Sm90ELb1ELb0ELb1ELb1ELb1ELb1ELb0ELb0ELb1ELb1ELb1ELb0EEENS1_21CollectiveEpilogueFwdINS6_IJSA_SC_SB_EEES9_SE_SG_Li384ELb1ELb1ELb1ELb0EEENS1_36VarlenDynamicPersistentTileSchedulerILi192ELi128ELi384ELi128ELb1ELb1ELb1ELb1ELb1ELb1EEEEEEEEEvNT_6ParamsE)
        /*183c*/ 	.short	0x0210
        /*183e*/ 	.short	0x0af0


	//----- nvinfo : EIATTR_SW_WAR
	.align		4
.L_333:
        /*1840*/ 	.byte	0x04, 0x36
        /*1842*/ 	.short	(.L_335 - .L_334)
.L_334:
        /*1844*/ 	.word	0x00000008
.L_335:


//--------------------- .nv.callgraph             --------------------------
	.section	.nv.callgraph,"",@"SHT_CUDA_CALLGRAPH"
	.align	4
	.sectionentsize	8
	.align		4
        /*0000*/ 	.word	0x00000000
	.align		4
        /*0004*/ 	.word	0xffffffff
	.align		4
        /*0008*/ 	.word	index@(_ZN7cutlass13device_kernelIN5flash11enable_sm90INS1_16FlashAttnFwdSm90INS1_25CollectiveMainloopFwdSm90ILi2EN4cute5tupleIJNS5_1CILi1EEES8_S8_EEENS6_IJNS7_ILi192EEENS7_ILi128EEENS7_ILi96EEEEEELi96ENS_10bfloat16_tEfNS_4arch4Sm90ELb0ELb0ELb1ELb0ELb1ELb0ELb0ELb0ELb1ELb1ELb1ELb0EEENS1_21CollectiveEpilogueFwdINS6_IJSA_SC_SB_EEES9_SE_SG_Li384ELb0ELb1ELb1ELb0EEENS1_19SingleTileSchedulerILb0ELb1ELb1ELi192EEEEEEEEEvNT_6ParamsE)
	.align		4
        /*000c*/ 	.word	index@(__assertfail)
	.align		4
        /*0010*/ 	.word	index@(_ZN7cutlass13device_kernelIN5flash11enable_sm90INS1_16FlashAttnFwdSm90INS1_25CollectiveMainloopFwdSm90ILi2EN4cute5tupleIJNS5_1CILi1EEES8_S8_EEENS6_IJNS7_ILi192EEENS7_ILi128EEENS7_ILi96EEEEEELi96ENS_10bfloat16_tEfNS_4arch4Sm90ELb0ELb0ELb1ELb1ELb1ELb0ELb0ELb0ELb1ELb1ELb1ELb0EEENS1_21CollectiveEpilogueFwdINS6_IJSA_SC_SB_EEES9_SE_SG_Li384ELb1ELb1ELb1ELb0EEENS1_36VarlenDynamicPersistentTileSchedulerILi192ELi128ELi384ELi128ELb1ELb1ELb1ELb0ELb1ELb1EEEEEEEEEvNT_6ParamsE)
	.align		4
        /*0014*/ 	.word	index@(__assertfail)
	.align		4
        /*0018*/ 	.word	index@(_ZN7cutlass13device_kernelIN5flash11enable_sm90INS1_16FlashAttnFwdSm90INS1_25CollectiveMainloopFwdSm90ILi2EN4cute5tupleIJNS5_1CILi1EEES8_S8_EEENS6_IJNS7_ILi192EEENS7_ILi128EEENS7_ILi96EEEEEELi96ENS_10bfloat16_tEfNS_4arch4Sm90ELb0ELb0ELb1ELb1ELb1ELb1ELb0ELb0ELb1ELb1ELb1ELb0EEENS1_21CollectiveEpilogueFwdINS6_IJSA_SC_SB_EEES9_SE_SG_Li384ELb1ELb1ELb1ELb0EEENS1_36VarlenDynamicPersistentTileSchedulerILi192ELi128ELi384ELi128ELb1ELb1ELb1ELb0ELb1ELb1EEEEEEEEEvNT_6ParamsE)
	.align		4
        /*001c*/ 	.word	index@(__assertfail)
	.align		4
        /*0020*/ 	.word	index@(_ZN7cutlass13device_kernelIN5flash11enable_sm90INS1_16FlashAttnFwdSm90INS1_25CollectiveMainloopFwdSm90ILi2EN4cute5tupleIJNS5_1CILi1EEES8_S8_EEENS6_IJNS7_ILi192EEENS7_ILi128EEENS7_ILi96EEEEEELi96ENS_10bfloat16_tEfNS_4arch4Sm90ELb0ELb1ELb1ELb0ELb1ELb0ELb0ELb0ELb1ELb1ELb1ELb0EEENS1_21CollectiveEpilogueFwdINS6_IJSA_SC_SB_EEES9_SE_SG_Li384ELb0ELb1ELb1ELb0EEENS1_19SingleTileSchedulerILb0ELb1ELb1ELi192EEEEEEEEEvNT_6ParamsE)
	.align		4
        /*0024*/ 	.word	index@(__assertfail)
	.align		4
        /*0028*/ 	.word	index@(_ZN7cutlass13device_kernelIN5flash11enable_sm90INS1_16FlashAttnFwdSm90INS1_25CollectiveMainloopFwdSm90ILi2EN4cute5tupleIJNS5_1CILi1EEES8_S8_EEENS6_IJNS7_ILi192EEENS7_ILi128EEENS7_ILi96EEEEEELi96ENS_10bfloat16_tEfNS_4arch4Sm90ELb0ELb1ELb1ELb1ELb1ELb0ELb0ELb0ELb1ELb1ELb1ELb0EEENS1_21CollectiveEpilogueFwdINS6_IJSA_SC_SB_EEES9_SE_SG_Li384ELb1ELb1ELb1ELb0EEENS1_36VarlenDynamicPersistentTileSchedulerILi192ELi128ELi384ELi128ELb1ELb1ELb1ELb1ELb0ELb1EEEEEEEEEvNT_6ParamsE)
	.align		4
        /*002c*/ 	.word	index@(__assertfail)
	.align		4
        /*0030*/ 	.word	index@(_ZN7cutlass13device_kernelIN5flash11enable_sm90INS1_16FlashAttnFwdSm90INS1_25CollectiveMainloopFwdSm90ILi2EN4cute5tupleIJNS5_1CILi1EEES8_S8_EEENS6_IJNS7_ILi192EEENS7_ILi128EEENS7_ILi96EEEEEELi96ENS_10bfloat16_tEfNS_4arch4Sm90ELb0ELb1ELb1ELb1ELb1ELb1ELb0ELb0ELb1ELb1ELb1ELb0EEENS1_21CollectiveEpilogueFwdINS6_IJSA_SC_SB_EEES9_SE_SG_Li384ELb1ELb1ELb1ELb0EEENS1_36VarlenDynamicPersistentTileSchedulerILi192ELi128ELi384ELi128ELb1ELb1ELb1ELb1ELb0ELb1EEEEEEEEEvNT_6ParamsE)
	.align		4
        /*0034*/ 	.word	index@(__assertfail)
	.align		4
        /*0038*/ 	.word	index@(_ZN7cutlass13device_kernelIN5flash11enable_sm90INS1_16FlashAttnFwdSm90INS1_25CollectiveMainloopFwdSm90ILi2EN4cute5tupleIJNS5_1CILi1EEES8_S8_EEENS6_IJNS7_ILi192EEENS7_ILi128EEENS7_ILi96EEEEEELi96ENS_10bfloat16_tEfNS_4arch4Sm90ELb1ELb0ELb1ELb0ELb1ELb0ELb0ELb0ELb1ELb1ELb1ELb0EEENS1_21CollectiveEpilogueFwdINS6_IJSA_SC_SB_EEES9_SE_SG_Li384ELb0ELb1ELb1ELb0EEENS1_19SingleTileSchedulerILb0ELb1ELb1ELi192EEEEEEEEEvNT_6ParamsE)
	.align		4
        /*003c*/ 	.word	index@(__assertfail)
	.align		4
        /*0040*/ 	.word	index@(_ZN7cutlass13device_kernelIN5flash11enable_sm90INS1_16FlashAttnFwdSm90INS1_25CollectiveMainloopFwdSm90ILi2EN4cute5tupleIJNS5_1CILi1EEES8_S8_EEENS6_IJNS7_ILi192EEENS7_ILi128EEENS7_ILi96EEEEEELi96ENS_10bfloat16_tEfNS_4arch4Sm90ELb1ELb0ELb1ELb1ELb1ELb0ELb0ELb0ELb1ELb1ELb1ELb0EEENS1_21CollectiveEpilogueFwdINS6_IJSA_SC_SB_EEES9_SE_SG_Li384ELb1ELb1ELb1ELb0EEENS1_36VarlenDynamicPersistentTileSchedulerILi192ELi128ELi384ELi128ELb1ELb1ELb1ELb1ELb1ELb1EEEEEEEEEvNT_6ParamsE)
	.align		4
        /*0044*/ 	.word	index@(__assertfail)
	.align		4
        /*0048*/ 	.word	index@(_ZN7cutlass13device_kernelIN5flash11enable_sm90INS1_16FlashAttnFwdSm90INS1_25CollectiveMainloopFwdSm90ILi2EN4cute5tupleIJNS5_1CILi1EEES8_S8_EEENS6_IJNS7_ILi192EEENS7_ILi128EEENS7_ILi96EEEEEELi96ENS_10bfloat16_tEfNS_4arch4Sm90ELb1ELb0ELb1ELb1ELb1ELb1ELb0ELb0ELb1ELb1ELb1ELb0EEENS1_21CollectiveEpilogueFwdINS6_IJSA_SC_SB_EEES9_SE_SG_Li384ELb1ELb1ELb1ELb0EEENS1_36VarlenDynamicPersistentTileSchedulerILi192ELi128ELi384ELi128ELb1ELb1ELb1ELb1ELb1ELb1EEEEEEEEEvNT_6ParamsE)
	.align		4
        /*004c*/ 	.word	index@(__assertfail)
	.align		4
        /*0050*/ 	.word	0x00000000
	.align		4
        /*0054*/ 	.word	0xfffffffe
	.align		4
        /*0058*/ 	.word	0x00000000
	.align		4
        /*005c*/ 	.word	0xfffffffd
	.align		4
        /*0060*/ 	.word	0x00000000
	.align		4
        /*0064*/ 	.word	0xfffffffc


//--------------------- .nv.constant4             --------------------------
	.section	.nv.constant4,"a",@progbits
	.align	8
	.align		8
.nv.constant4:
        /*0000*/ 	.dword	__assertfail
	.align		8
        /*0008*/ 	.dword	__unnamed_1
	.align		8
        /*0010*/ 	.dword	__unnamed_2
	.align		8
        /*0018*/ 	.dword	__unnamed_3
	.align		8
        /*0020*/ 	.dword	__unnamed_4
	.align		8
        /*0028*/ 	.dword	__unnamed_5
	.align		8
        /*0030*/ 	.dword	_ZN85_INTERNAL_334e3ad8_49_flash_fwd_hdim96_bf16_paged_split_softcap_sm90_cu_f3e6f9ee_35754cuda3std3__45__cpo5beginE
	.align		8
        /*0038*/ 	.dword	_ZN85_INTERNAL_334e3ad8_49_flash_fwd_hdim96_bf16_paged_split_softcap_sm90_cu_f3e6f9ee_35754cuda3std3__45__cpo3endE
	.align		8
        /*0040*/ 	.dword	_ZN85_INTERNAL_334e3ad8_49_flash_fwd_hdim96_bf16_paged_split_softcap_sm90_cu_f3e6f9ee_35754cuda3std3__45__cpo6cbeginE
	.align		8
        /*0048*/ 	.dword	_ZN85_INTERNAL_334e3ad8_49_flash_fwd_hdim96_bf16_paged_split_softcap_sm90_cu_f3e6f9ee_35754cuda3std3__45__cpo4cendE
	.align		8
        /*0050*/ 	.dword	_ZN85_INTERNAL_334e3ad8_49_flash_fwd_hdim96_bf16_paged_split_softcap_sm90_cu_f3e6f9ee_35754cuda3std3__487_GLOBAL__N__334e3ad8_49_flash_fwd_hdim96_bf16_paged_split_softcap_sm90_cu_f3e6f9ee_35756ignoreE
	.align		8
        /*0058*/ 	.dword	_ZN85_INTERNAL_334e3ad8_49_flash_fwd_hdim96_bf16_paged_split_softcap_sm90_cu_f3e6f9ee_35754cuda3std3__419piecewise_constructE
	.align		8
        /*0060*/ 	.dword	_ZN85_INTERNAL_334e3ad8_49_flash_fwd_hdim96_bf16_paged_split_softcap_sm90_cu_f3e6f9ee_35754cuda3std3__48in_placeE
	.align		8
        /*0068*/ 	.dword	_ZN85_INTERNAL_334e3ad8_49_flash_fwd_hdim96_bf16_paged_split_softcap_sm90_cu_f3e6f9ee_35754cuda3std6ranges3__45__cpo4swapE
	.align		8
        /*0070*/ 	.dword	_ZN85_INTERNAL_334e3ad8_49_flash_fwd_hdim96_bf16_paged_split_softcap_sm90_cu_f3e6f9ee_35754cuda3std6ranges3__45__cpo9iter_moveE
	.align		8
        /*0078*/ 	.dword	_ZN85_INTERNAL_334e3ad8_49_flash_fwd_hdim96_bf16_paged_split_softcap_sm90_cu_f3e6f9ee_35754cute7productE
	.align		8
        /*0080*/ 	.dword	_ZN85_INTERNAL_334e3ad8_49_flash_fwd_hdim96_bf16_paged_split_softcap_sm90_cu_f3e6f9ee_35754cute1_E
	.align		8
        /*0088*/ 	.dword	$str$23
	.align		8
        /*0090*/ 	.dword	$str$24


//--------------------- .text._ZN7cutlass13device_kernelIN5flash11enable_sm90INS1_16FlashAttnFwdSm90INS1_25CollectiveMainloopFwdSm90ILi2EN4cute5tupleIJNS5_1CILi1EEES8_S8_EEENS6_IJNS7_ILi192EEENS7_ILi128EEENS7_ILi96EEEEEELi96ENS_10bfloat16_tEfNS_4arch4Sm90ELb0ELb0ELb1ELb0ELb1ELb0ELb0ELb0ELb1ELb1ELb1ELb0EEENS1_21CollectiveEpilogueFwdINS6_IJSA_SC_SB_EEES9_SE_SG_Li384ELb0ELb1ELb1ELb0EEENS1_19SingleTileSchedulerILb0ELb1ELb1ELi192EEEEEEEEEvNT_6ParamsE --------------------------
	.section	.text._ZN7cutlass13device_kernelIN5flash11enable_sm90INS1_16FlashAttnFwdSm90INS1_25CollectiveMainloopFwdSm90ILi2EN4cute5tupleIJNS5_1CILi1EEES8_S8_EEENS6_IJNS7_ILi192EEENS7_ILi128EEENS7_ILi96EEEEEELi96ENS_10bfloat16_tEfNS_4arch4Sm90ELb0ELb0ELb1ELb0ELb1ELb0ELb0ELb0ELb1ELb1ELb1ELb0EEENS1_21CollectiveEpilogueFwdINS6_IJSA_SC_SB_EEES9_SE_SG_Li384ELb0ELb1ELb1ELb0EEENS1_19SingleTileSchedulerILb0ELb1ELb1ELi192EEEEEEEEEvNT_6ParamsE,"ax",@progbits
	.align	128
.text._ZN7cutlass13device_kernelIN5flash11enable_sm90INS1_16FlashAttnFwdSm90INS1_25CollectiveMainloopFwdSm90ILi2EN4cute5tupleIJNS5_1CILi1EEES8_S8_EEENS6_IJNS7_ILi192EEENS7_ILi128EEENS7_ILi96EEEEEELi96ENS_10bfloat16_tEfNS_4arch4Sm90ELb0ELb0ELb1ELb0ELb1ELb0ELb0ELb0ELb1ELb1ELb1ELb0EEENS1_21CollectiveEpilogueFwdINS6_IJSA_SC_SB_EEES9_SE_SG_Li384ELb0ELb1ELb1ELb0EEENS1_19SingleTileSchedulerILb0ELb1ELb1ELi192EEEEEEEEEvNT_6ParamsE:
        .type           _ZN7cutlass13device_kernelIN5flash11enable_sm90INS1_16FlashAttnFwdSm90INS1_25CollectiveMainloopFwdSm90ILi2EN4cute5tupleIJNS5_1CILi1EEES8_S8_EEENS6_IJNS7_ILi192EEENS7_ILi128EEENS7_ILi96EEEEEELi96ENS_10bfloat16_tEfNS_4arch4Sm90ELb0ELb0ELb1ELb0ELb1ELb0ELb0ELb0ELb1ELb1ELb1ELb0EEENS1_21CollectiveEpilogueFwdINS6_IJSA_SC_SB_EEES9_SE_SG_Li384ELb0ELb1ELb1ELb0EEENS1_19SingleTileSchedulerILb0ELb1ELb1ELi192EEEEEEEEEvNT_6ParamsE,@function
        .size           _ZN7cutlass13device_kernelIN5flash11enable_sm90INS1_16FlashAttnFwdSm90INS1_25CollectiveMainloopFwdSm90ILi2EN4cute5tupleIJNS5_1CILi1EEES8_S8_EEENS6_IJNS7_ILi192EEENS7_ILi128EEENS7_ILi96EEEEEELi96ENS_10bfloat16_tEfNS_4arch4Sm90ELb0ELb0ELb1ELb0ELb1ELb0ELb0ELb0ELb1ELb1ELb1ELb0EEENS1_21CollectiveEpilogueFwdINS6_IJSA_SC_SB_EEES9_SE_SG_Li384ELb0ELb1ELb1ELb0EEENS1_19SingleTileSchedulerILb0ELb1ELb1ELi192EEEEEEEEEvNT_6ParamsE,(.L_x_2780 - _ZN7cutlass13device_kernelIN5flash11enable_sm90INS1_16FlashAttnFwdSm90INS1_25CollectiveMainloopFwdSm90ILi2EN4cute5tupleIJNS5_1CILi1EEES8_S8_EEENS6_IJNS7_ILi192EEENS7_ILi128EEENS7_ILi96EEEEEELi96ENS_10bfloat16_tEfNS_4arch4Sm90ELb0ELb0ELb1ELb0ELb1ELb0ELb0ELb0ELb1ELb1ELb1ELb0EEENS1_21CollectiveEpilogueFwdINS6_IJSA_SC_SB_EEES9_SE_SG_Li384ELb0ELb1ELb1ELb0EEENS1_19SingleTileSchedulerILb0ELb1ELb1ELi192EEEEEEEEEvNT_6ParamsE)
        .other          _ZN7cutlass13device_kernelIN5flash11enable_sm90INS1_16FlashAttnFwdSm90INS1_25CollectiveMainloopFwdSm90ILi2EN4cute5tupleIJNS5_1CILi1EEES8_S8_EEENS6_IJNS7_ILi192EEENS7_ILi128EEENS7_ILi96EEEEEELi96ENS_10bfloat16_tEfNS_4arch4Sm90ELb0ELb0ELb1ELb0ELb1ELb0ELb0ELb0ELb1ELb1ELb1ELb0EEENS1_21CollectiveEpilogueFwdINS6_IJSA_SC_SB_EEES9_SE_SG_Li384ELb0ELb1ELb1ELb0EEENS1_19SingleTileSchedulerILb0ELb1ELb1ELi192EEEEEEEEEvNT_6ParamsE,@"STO_CUDA_ENTRY STV_DEFAULT"
_ZN7cutlass13device_kernelIN5flash11enable_sm90INS1_16FlashAttnFwdSm90INS1_25CollectiveMainloopFwdSm90ILi2EN4cute5tupleIJNS5_1CILi1EEES8_S8_EEENS6_IJNS7_ILi192EEENS7_ILi128EEENS7_ILi96EEEEEELi96ENS_10bfloat16_tEfNS_4arch4Sm90ELb0ELb0ELb1ELb0ELb1ELb0ELb0ELb0ELb1ELb1ELb1ELb0EEENS1_21CollectiveEpilogueFwdINS6_IJSA_SC_SB_EEES9_SE_SG_Li384ELb0ELb1ELb1ELb0EEENS1_19SingleTileSchedulerILb0ELb1ELb1ELi192EEEEEEEEEvNT_6ParamsE:
[----:B------:R-:W0:Y:S02]  /*0000*/  LDC R1, c[0x0][0x28] ;  /* 0x00000a00ff017b82 */ /* 0x000e240000000800 */
[----:B0-----:R-:W-:Y:S01]  /*0010*/  VIADD R1, R1, 0xfffffff8 ;  /* 0xfffffff801017836 */ /* 0x001fe20000000000 */
[----:B------:R-:W0:Y:S01]  /*0020*/  S2R R22, SR_TID.X ;  /* 0x0000000000167919 */ /* 0x000e220000002100 */
[----:B------:R-:W-:Y:S01]  /*0030*/  ELECT P0, URZ, PT ;  /* 0x00000000003f782f */ /* 0x000fe20003800000 */
[----:B------:R-:W-:Y:S01]  /*0040*/  UMOV UR4, 0x80 ;  /* 0x0000008000047882 */ /* 0x000fe20000000000 */
[----:B------:R-:W-:Y:S01]  /*0050*/  UMOV UR7, 0x180 ;  /* 0x0000018000077882 */ /* 0x000fe20000000000 */
[--C-:B0-----:R-:W-:Y:S02]  /*0060*/  SHF.R.U32.HI R0, RZ, 0x5, R22.reuse ;  /* 0x00000005ff007819 */ /* 0x101fe40000011616 */
[----:B------:R-:W-:-:S03]  /*0070*/  SHF.R.U32.HI R17, RZ, 0x7, R22 ;  /* 0x00000007ff117819 */ /* 0x000fc60000011616 */
[----:B------:R-:W0:Y:S04]  /*0080*/  SHFL.IDX PT, R2, R0, RZ, 0x1f ;  /* 0x00001fff00027589 */ /* 0x000e2800000e0000 */
[----:B------:R1:W2:Y:S01]  /*0090*/  SHFL.IDX PT, R3, R17, RZ, 0x1f ;  /* 0x00001fff11037589 */ /* 0x0002a200000e0000 */
[C---:B0-----:R-:W-:Y:S02]  /*00a0*/  ISETP.NE.OR P0, PT, R2.reuse, RZ, !P0 ;  /* 0x000000ff0200720c */ /* 0x041fe40004705670 */
[----:B------:R-:W-:-:S11]  /*00b0*/  ISETP.NE.AND P1, PT, R2, RZ, PT ;  /* 0x000000ff0200720c */ /* 0x000fd60003f25270 */
[----:B------:R-:W-:Y:S01]  /*00c0*/  VOTEU.ALL UP0, P0 ;  /* 0x00000000003f7886 */ /* 0x000fe20000000000 */
[----:B------:R-:W-:-:S04]  /*00d0*/  VOTEU.ALL UP1, P0 ;  /* 0x00000000003f7886 */ /* 0x000fc80000020000 */
[----:B------:R-:W0:Y:S01]  /*00e0*/  @!UP0 S2UR UR8, SR_CgaCtaId ;  /* 0x00000000000889c3 */ /* 0x000e220000008800 */
[----:B------:R-:W-:Y:S01]  /*00f0*/  @!UP0 UMOV UR6, 0x400 ;  /* 0x0000040000068882 */ /* 0x000fe20000000000 */
[----:B------:R-:W-:-:S04]  /*0100*/  @!UP0 UIADD3 UR4, -UR4, 0x100000, URZ ;  /* 0x0010000004048890 */ /* 0x000fc8000fffe13f */
[----:B------:R-:W-:Y:S02]  /*0110*/  @!UP0 USHF.L.U32 UR5, UR4, 0xb, URZ ;  /* 0x0000000b04058899 */ /* 0x000fe4000800063f */
[----:B------:R-:W-:Y:S02]  /*0120*/  @!UP0 USHF.L.U32 UR4, UR4, 0x1, URZ ;  /* 0x0000000104048899 */ /* 0x000fe4000800063f */
[----:B0-----:R-:W-:Y:S02]  /*0130*/  @!UP0 ULEA UR8, UR8, UR6, 0x18 ;  /* 0x0000000608088291 */ /* 0x001fe4000f8ec03f */
[----:B------:R-:W-:-:S04]  /*0140*/  @!UP0 UIADD3 UR6, -UR7, 0x100000, URZ ;  /* 0x0010000007068890 */ /* 0x000fc8000fffe13f */
[----:B------:R-:W-:Y:S02]  /*0150*/  @!UP0 USHF.L.U32 UR7, UR6, 0xb, URZ ;  /* 0x0000000b06078899 */ /* 0x000fe4000800063f */
[----:B------:R-:W-:Y:S01]  /*0160*/  @!UP0 USHF.L.U32 UR6, UR6, 0x1, URZ ;  /* 0x0000000106068899 */ /* 0x000fe2000800063f */
[----:B------:R-:W-:-:S05]  /*0170*/  VOTEU.ALL UP0, P0 ;  /* 0x00000000003f7886 */ /* 0x000fca0000000000 */
[----:B------:R1:W0:Y:S06]  /*0180*/  @!UP0 SYNCS.EXCH.64 URZ, [UR8+0x2d800], UR4 ;  /* 0x02d80004083f85b2 */ /* 0x00022c0008000100 */
[----:B------:R1:W3:Y:S02]  /*0190*/  @!UP1 SYNCS.EXCH.64 URZ, [UR8+0x2d820], UR6 ;  /* 0x02d82006083f95b2 */ /* 0x0002e40008000100 */
[----:B-12---:R-:W-:Y:S05]  /*01a0*/  @P1 BRA `(.L_x_0) ;  /* 0x0000000000481947 */ /* 0x006fea0003800000 */
[----:B------:R-:W1:Y:S01]  /*01b0*/  S2UR UR5, SR_CgaCtaId ;  /* 0x00000000000579c3 */ /* 0x000e620000008800 */
[----:B------:R-:W-:Y:S01]  /*01c0*/  UMOV UR4, 0x400 ;  /* 0x0000040000047882 */ /* 0x000fe20000000000 */
[----:B------:R-:W-:Y:S01]  /*01d0*/  UMOV UR6, 0x80 ;  /* 0x0000008000067882 */ /* 0x000fe20000000000 */
[----:B------:R-:W-:Y:S01]  /*01e0*/  UMOV UR7, 0x180 ;  /* 0x0000018000077882 */ /* 0x000fe20000000000 */
[----:B------:R-:W-:Y:S01]  /*01f0*/  ELECT P0, URZ, PT ;  /* 0x00000000003f782f */ /* 0x000fe20003800000 */
[----:B-1----:R-:W-:Y:S02]  /*0200*/  ULEA UR8, UR5, UR4, 0x18 ;  /* 0x0000000405087291 */ /* 0x002fe4000f8ec03f */
[----:B------:R-:W-:-:S04]  /*0210*/  UIADD3 UR4, -UR6, 0x100000, URZ ;  /* 0x0010000006047890 */ /* 0x000fc8000fffe13f */
[----:B------:R-:W-:Y:S02]  /*0220*/  USHF.L.U32 UR5, UR4, 0xb, URZ ;  /* 0x0000000b04057899 */ /* 0x000fe4000800063f */
[----:B------:R-:W-:Y:S02]  /*0230*/  USHF.L.U32 UR4, UR4, 0x1, URZ ;  /* 0x0000000104047899 */ /* 0x000fe4000800063f */
[----:B------:R-:W-:-:S04]  /*0240*/  UIADD3 UR6, -UR7, 0x100000, URZ ;  /* 0x0010000007067890 */ /* 0x000fc8000fffe13f */
[----:B------:R-:W-:Y:S02]  /*0250*/  USHF.L.U32 UR7, UR6, 0xb, URZ ;  /* 0x0000000b06077899 */ /* 0x000fe4000800063f */
[----:B------:R-:W-:Y:S01]  /*0260*/  USHF.L.U32 UR6, UR6, 0x1, URZ ;  /* 0x0000000106067899 */ /* 0x000fe2000800063f */
[----:B------:R-:W1:Y:S03]  /*0270*/  FENCE.VIEW.ASYNC.S ;  /* 0x00000000000073c6 */ /* 0x000e660000000000 */
[----:B-1----:R1:W2:Y:S08]  /*0280*/  SYNCS.EXCH.64 URZ, [UR8+0x2d830], UR4 ;  /* 0x02d83004083f75b2 */ /* 0x0022b00008000100 */
[----:B------:R1:W4:Y:S01]  /*0290*/  SYNCS.EXCH.64 URZ, [UR8+0x2d840], UR6 ;  /* 0x02d84006083f75b2 */ /* 0x0003220008000100 */
[----:B------:R1:W0:Y:S01]  /*02a0*/  SYNCS.EXCH.64 URZ, [UR8+0x2d838], UR4 ;  /* 0x02d83804083f75b2 */ /* 0x0002220008000100 */
[----:B------:R1:W0:Y:S01]  /*02b0*/  SYNCS.EXCH.64 URZ, [UR8+0x2d848], UR6 ;  /* 0x02d84806083f75b2 */ /* 0x0002220008000100 */
[----:B------:R-:W-:Y:S01]  /*02c0*/  NOP ;  /* 0x0000000000007918 */ /* 0x000fe20000000000 */
.L_x_0:
[----:B------:R-:W5:Y:S01]  /*02d0*/  SHFL.IDX PT, R2, R0, RZ, 0x1f ;  /* 0x00001fff00027589 */ /* 0x000f6200000e0000 */
[----:B------:R-:W-:Y:S01]  /*02e0*/  NOP ;  /* 0x0000000000007918 */ /* 0x000fe20000000000 */
[----:B-----5:R-:W-:-:S13]  /*02f0*/  ISETP.NE.AND P0, PT, R2, RZ, PT ;  /* 0x000000ff0200720c */ /* 0x020fda0003f05270 */
[----:B------:R-:W-:Y:S05]  /*0300*/  @P0 BRA `(.L_x_1) ;  /* 0x0000000000480947 */ /* 0x000fea0003800000 */
[----:B-1----:R-:W1:Y:S01]  /*0310*/  S2UR UR5, SR_CgaCtaId ;  /* 0x00000000000579c3 */ /* 0x002e620000008800 */
        /* <DEDUP_REMOVED lines=12> */
[----:B-1----:R1:W0:Y:S08]  /*03e0*/  SYNCS.EXCH.64 URZ, [UR8+0x2d850], UR4 ;  /* 0x02d85004083f75b2 */ /* 0x0022300008000100 */
[----:B------:R1:W0:Y:S01]  /*03f0*/  SYNCS.EXCH.64 URZ, [UR8+0x2d860], UR6 ;  /* 0x02d86006083f75b2 */ /* 0x0002220008000100 */
[----:B------:R1:W0:Y:S01]  /*0400*/  SYNCS.EXCH.64 URZ, [UR8+0x2d858], UR4 ;  /* 0x02d85804083f75b2 */ /* 0x0002220008000100 */
[----:B------:R1:W0:Y:S01]  /*0410*/  SYNCS.EXCH.64 URZ, [UR8+0x2d868], UR6 ;  /* 0x02d86806083f75b2 */ /* 0x0002220008000100 */
[----:B------:R-:W-:Y:S01]  /*0420*/  NOP ;  /* 0x0000000000007918 */ /* 0x000fe20000000000 */
.L_x_1:
[----:B------:R-:W5:Y:S01]  /*0430*/  SHFL.IDX PT, R2, R0, RZ, 0x1f ;  /* 0x00001fff00027589 */ /* 0x000f6200000e0000 */
[----:B------:R-:W-:Y:S01]  /*0440*/  NOP ;  /* 0x0000000000007918 */ /* 0x000fe20000000000 */
[----:B-----5:R-:W-:-:S13]  /*0450*/  ISETP.NE.AND P0, PT, R2, RZ, PT ;  /* 0x000000ff0200720c */ /* 0x020fda0003f05270 */
[----:B------:R-:W-:Y:S05]  /*0460*/  @P0 BRA `(.L_x_2) ;  /* 0x0000000000380947 */ /* 0x000fea0003800000 */
[----:B-1----:R-:W1:Y:S01]  /*0470*/  S2UR UR5, SR_CgaCtaId ;  /* 0x00000000000579c3 */ /* 0x002e620000008800 */
[----:B------:R-:W-:Y:S01]  /*0480*/  UMOV UR4, 0x400 ;  /* 0x0000040000047882 */ /* 0x000fe20000000000 */
[----:B------:R-:W-:Y:S01]  /*0490*/  UMOV UR7, 0x80 ;  /* 0x0000008000077882 */ /* 0x000fe20000000000 */
[----:B------:R-:W-:Y:S01]  /*04a0*/  ELECT P0, URZ, PT ;  /* 0x00000000003f782f */ /* 0x000fe20003800000 */
[----:B-1----:R-:W-:Y:S02]  /*04b0*/  ULEA UR6, UR5, UR4, 0x18 ;  /* 0x0000000405067291 */ /* 0x002fe4000f8ec03f */
[----:B------:R-:W-:-:S04]  /*04c0*/  UIADD3 UR4, -UR7, 0x100000, URZ ;  /* 0x0010000007047890 */ /* 0x000fc8000fffe13f */
[----:B------:R-:W-:Y:S02]  /*04d0*/  USHF.L.U32 UR5, UR4, 0xb, URZ ;  /* 0x0000000b04057899 */ /* 0x000fe4000800063f */
[----:B------:R-:W-:Y:S01]  /*04e0*/  USHF.L.U32 UR4, UR4, 0x1, URZ ;  /* 0x0000000104047899 */ /* 0x000fe2000800063f */
[----:B------:R-:W1:Y:S11]  /*04f0*/  FENCE.VIEW.ASYNC.S ;  /* 0x00000000000073c6 */ /* 0x000e760000000000 */
[----:B-1----:R1:W0:Y:S01]  /*0500*/  SYNCS.EXCH.64 URZ, [UR6+0x2d870], UR4 ;  /* 0x02d87004063f75b2 */ /* 0x0022220008000100 */
[----:B------:R1:W0:Y:S01]  /*0510*/  SYNCS.EXCH.64 URZ, [UR6+0x2d880], UR4 ;  /* 0x02d88004063f75b2 */ /* 0x0002220008000100 */
[----:B------:R1:W0:Y:S01]  /*0520*/  SYNCS.EXCH.64 URZ, [UR6+0x2d878], UR4 ;  /* 0x02d87804063f75b2 */ /* 0x0002220008000100 */
[----:B------:R1:W0:Y:S01]  /*0530*/  SYNCS.EXCH.64 URZ, [UR6+0x2d888], UR4 ;  /* 0x02d88804063f75b2 */ /* 0x0002220008000100 */
[----:B------:R-:W-:Y:S01]  /*0540*/  NOP ;  /* 0x0000000000007918 */ /* 0x000fe20000000000 */
.L_x_2:
        /* <DEDUP_REMOVED lines=22> */
.L_x_3:
[----:B------:R-:W5:Y:S01]  /*06b0*/  SHFL.IDX PT, R2, R0, RZ, 0x1f ;  /* 0x00001fff00027589 */ /* 0x000f6200000e0000 */
[----:B------:R-:W-:Y:S01]  /*06c0*/  R2UR UR9, R3 ;  /* 0x00000000030972ca */ /* 0x000fe200000e0000 */
        /* <DEDUP_REMOVED lines=21> */
.L_x_4:
[----:B------:R-:W-:Y:S01]  /*0820*/  UISETP.NE.AND UP0, UPT, UR9, URZ, UPT ;  /* 0x0000003f0900728c */ /* 0x000fe2000bf05270 */
[----:B------:R-:W-:Y:S01]  /*0830*/  NOP ;  /* 0x0000000000007918 */ /* 0x000fe20000000000 */
[----:B------:R-:W-:Y:S01]  /*0840*/  UMOV UR38, 0x1 ;  /* 0x0000000100267882 */ /* 0x000fe20000000000 */
[----:B------:R-:W-:Y:S01]  /*0850*/  ULDC.64 UR36, c[0x0][0x208] ;  /* 0x0000820000247ab9 */ /* 0x000fe20000000a00 */
[----:B------:R-:W-:Y:S01]  /*0860*/  USEL UR38, UR38, 0x2, !UP0 ;  /* 0x0000000226267887 */ /* 0x000fe2000c000000 */
[----:B------:R-:W-:Y:S01]  /*0870*/  BSSY B6, `(.L_x_5) ;  /* 0x0000b94000067945 */ /* 0x000fe20003800000 */
[----:B0-234-:R-:W-:Y:S01]  /*0880*/  BAR.SYNC.DEFER_BLOCKING 0x0 ;  /* 0x0000000000007b1d */ /* 0x01dfe20000010000 */
[----:B------:R-:W-:-:S13]  /*0890*/  PLOP3.LUT P0, PT, PT, PT, UP0, 0x80, 0x0 ;  /* 0x000000000000781c */ /* 0x000fda0003f0f008 */
[----:B------:R-:W-:Y:S05]  /*08a0*/  @!P0 BRA `(.L_x_6) ;  /* 0x0000007c00b48947 */ /* 0x000fea0003800000 */
.L_x_7:
[----:B------:R-:W-:-:S08]  /*08b0*/  NOP ;  /* 0x0000000000007918 */ /* 0x000fd00000000000 */
[----:B------:R-:W0:Y:S02]  /*08c0*/  USETMAXREG.TRY_ALLOC.CTAPOOL UP0, 0xa0 ;  /* 0x000000a0000079c8 */ /* 0x000e240008000600 */
[----:B0-----:R-:W-:-:S13]  /*08d0*/  PLOP3.LUT P0, PT, PT, PT, UP0, 0x80, 0x0 ;  /* 0x000000000000781c */ /* 0x001fda0003f0f008 */
[----:B------:R-:W-:Y:S05]  /*08e0*/  @!P0 BRA `(.L_x_7) ;  /* 0xfffffffc00f08947 */ /* 0x000fea000383ffff */
[----:B-1----:R-:W0:Y:S01]  /*08f0*/  S2UR UR6, SR_CTAID.Y ;  /* 0x00000000000679c3 */ /* 0x002e220000002600 */
[----:B------:R-:W-:Y:S01]  /*0900*/  LOP3.LUT R0, R22, 0xffffff80, RZ, 0xc0, !PT ;  /* 0xffffff8016007812 */ /* 0x000fe200078ec0ff */
[----:B------:R-:W-:Y:S02]  /*0910*/  ULDC UR7, c[0x0][0xc50] ;  /* 0x0003140000077ab9 */ /* 0x000fe40000000800 */
[----:B------:R-:W-:-:S04]  /*0920*/  UISETP.NE.AND UP0, UPT, UR7, 0x1, UPT ;  /* 0x000000010700788c */ /* 0x000fc8000bf05270 */
[----:B------:R-:W-:Y:S08]  /*0930*/  BAR.ARV 0x8, 0x200 ;  /* 0x0208000000007b1d */ /* 0x000ff00000002000 */
[----:B------:R-:W1:Y:S01]  /*0940*/  S2UR UR8, SR_CTAID.Z ;  /* 0x00000000000879c3 */ /* 0x000e620000002700 */
[----:B------:R-:W-:Y:S01]  /*0950*/  ISETP.NE.AND P0, PT, R0, 0x80, PT ;  /* 0x000000800000780c */ /* 0x000fe20003f05270 */
[----:B------:R-:W-:Y:S01]  /*0960*/  @UP0 ULDC UR4, c[0x0][0xc54] ;  /* 0x0003150000040ab9 */ /* 0x000fe20000000800 */
[----:B------:R-:W-:Y:S01]  /*0970*/  @UP0 ULDC UR9, c[0x0][0xc58] ;  /* 0x0003160000090ab9 */ /* 0x000fe20000000800 */
[----:B0-----:R-:W-:-:S10]  /*0980*/  UIMAD.WIDE.U32 UR4, UR6, UR4, URZ ;  /* 0x00000004060472a5 */ /* 0x001fd4000f8e003f */
[----:B------:R-:W-:Y:S06]  /*0990*/  @!P0 BAR.ARV 0x9, 0x100 ;  /* 0x0244000000008b1d */ /* 0x000fec0000002000 */
[----:B------:R-:W-:Y:S01]  /*09a0*/  UMOV UR39, UR6 ;  /* 0x0000000600277c82 */ /* 0x000fe20008000000 */
[----:B------:R-:W-:Y:S01]  /*09b0*/  @UP0 USHF.R.U32.HI UR39, URZ, UR9, UR5 ;  /* 0x000000093f270299 */ /* 0x000fe20008011605 */
[----:B-1----:R-:W-:-:S03]  /*09c0*/  ISETP.LE.AND P0, PT, RZ, UR8, PT ;  /* 0x00000008ff007c0c */ /* 0x002fc6000bf03270 */
[----:B------:R-:W-:-:S04]  /*09d0*/  UIADD3 UR4, -UR39, URZ, URZ ;  /* 0x0000003f27047290 */ /* 0x000fc8000fffe13f */
[----:B------:R-:W-:-:S06]  /*09e0*/  UIMAD UR7, UR7, UR4, UR6 ;  /* 0x00000004070772a4 */ /* 0x000fcc000f8e0206 */
[----:B------:R-:W-:Y:S06]  /*09f0*/  @!P0 BRA `(.L_x_8) ;  /* 0x000000b400ec8947 */ /* 0x000fec0003800000 */
[----:B------:R-:W-:Y:S01]  /*0a00*/  ULDC.64 UR4, c[0x0][0x418] ;  /* 0x0001060000047ab9 */ /* 0x000fe20000000a00 */
[----:B------:R-:W-:Y:S01]  /*0a10*/  ULDC UR43, c[0x0][0x424] ;  /* 0x00010900002b7ab9 */ /* 0x000fe20000000800 */
[----:B------:R-:W-:Y:S01]  /*0a20*/  UISETP.NE.U32.AND UP0, UPT, UR4, URZ, UPT ;  /* 0x0000003f0400728c */ /* 0x000fe2000bf05070 */
[----:B------:R-:W-:Y:S01]  /*0a30*/  IMAD.MOV.U32 R3, RZ, RZ, RZ ;  /* 0x000000ffff037224 */ /* 0x000fe200078e00ff */
[----:B------:R-:W-:Y:S02]  /*0a40*/  ULOP3.LUT UR8, UR7, 0xffff, URZ, 0xc0, !UPT ;  /* 0x0000ffff07087892 */ /* 0x000fe4000f8ec03f */
[----:B------:R-:W-:Y:S01]  /*0a50*/  UISETP.NE.AND.EX UP0, UPT, UR5, URZ, UPT, UP0 ;  /* 0x0000003f0500728c */ /* 0x000fe2000bf05300 */
[----:B------:R-:W-:-:S03]  /*0a60*/  ULDC UR4, c[0x0][0x2f0] ;  /* 0x0000bc0000047ab9 */ /* 0x000fc60000000800 */
[----:B------:R-:W-:-:S04]  /*0a70*/  USEL UR43, UR43, 0x1, UP0 ;  /* 0x000000012b2b7887 */ /* 0x000fc80008000000 */
[----:B------:R-:W-:-:S04]  /*0a80*/  UIMAD UR43, UR43, UR4, URZ ;  /* 0x000000042b2b72a4 */ /* 0x000fc8000f8e023f */
[----:B------:R-:W-:Y:S02]  /*0a90*/  UISETP.GE.AND UP0, UPT, UR43, 0x1, UPT ;  /* 0x000000012b00788c */ /* 0x000fe4000bf06270 */
[----:B------:R-:W-:-:S04]  /*0aa0*/  UIADD3 UR4, UR43, 0x7f, URZ ;  /* 0x0000007f2b047890 */ /* 0x000fc8000fffe03f */
[----:B------:R-:W-:Y:S01]  /*0ab0*/  PLOP3.LUT P0, PT, PT, PT, UP0, 0x80, 0x0 ;  /* 0x000000000000781c */ /* 0x000fe20003f0f008 */
[----:B------:R-:W-:-:S04]  /*0ac0*/  USHF.R.S32.HI UR5, URZ, 0x1f, UR4 ;  /* 0x0000001f3f057899 */ /* 0x000fc80008011404 */
[----:B------:R-:W-:-:S04]  /*0ad0*/  ULEA.HI UR5, UR5, UR4, URZ, 0x7 ;  /* 0x0000000405057291 */ /* 0x000fc8000f8f383f */
[----:B------:R-:W-:-:S04]  /*0ae0*/  USHF.R.S32.HI UR5, URZ, 0x7, UR5 ;  /* 0x000000073f057899 */ /* 0x000fc80008011405 */
[----:B------:R-:W-:Y:S08]  /*0af0*/  @!P0 BRA `(.L_x_9) ;  /* 0x00000000007c8947 */ /* 0x000ff00003800000 */
[----:B------:R-:W-:-:S04]  /*0b00*/  USHF.R.U32.HI UR4, URZ, 0x10, UR7 ;  /* 0x000000103f047899 */ /* 0x000fc80008011607 */
[----:B------:R-:W-:-:S11]  /*0b10*/  UISETP.NE.AND UP0, UPT, UR4, URZ, UPT ;  /* 0x0000003f0400728c */ /* 0x000fd6000bf05270 */
[----:B------:R-:W-:Y:S02]  /*0b20*/  @!UP0 ULDC UR4, c[0x0][0x9f0] ;  /* 0x00027c0000048ab9 */ /* 0x000fe40000000800 */
[----:B------:R-:W-:Y:S01]  /*0b30*/  IMAD.U32 R4, RZ, RZ, UR4 ;  /* 0x00000004ff047e24 */ /* 0x000fe2000f8e00ff */
[----:B------:R-:W-:-:S04]  /*0b40*/  UIADD3 UR6, UR5, -0x1, UR4 ;  /* 0xffffffff05067890 */ /* 0x000fc8000fffe004 */
[-C--:B------:R-:W-:Y:S02]  /*0b50*/  IABS R5, R4.reuse ;  /* 0x0000000400057213 */ /* 0x080fe40000000000 */
[----:B------:R-:W-:Y:S01]  /*0b60*/  IMAD.U32 R6, RZ, RZ, UR6 ;  /* 0x00000006ff067e24 */ /* 0x000fe2000f8e00ff */
[----:B------:R-:W-:Y:S01]  /*0b70*/  IABS R4, R4 ;  /* 0x0000000400047213 */ /* 0x000fe20000000000 */
[----:B------:R-:W0:Y:S01]  /*0b80*/  I2F.RP R0, R5 ;  /* 0x0000000500007306 */ /* 0x000e220000209400 */
[----:B------:R-:W-:-:S03]  /*0b90*/  ULOP3.LUT UR6, UR6, UR4, URZ, 0x3c, !UPT ;  /* 0x0000000406067292 */ /* 0x000fc6000f8e3c3f */
[----:B------:R-:W-:-:S03]  /*0ba0*/  IMAD.MOV R4, RZ, RZ, -R4 ;  /* 0x000000ffff047224 */ /* 0x000fc600078e0a04 */
[----:B------:R-:W-:Y:S01]  /*0bb0*/  ISETP.LE.AND P2, PT, RZ, UR6, PT ;  /* 0x00000006ff007c0c */ /* 0x000fe2000bf43270 */
[----:B0-----:R-:W0:Y:S02]  /*0bc0*/  MUFU.RCP R0, R0 ;  /* 0x0000000000007308 */ /* 0x001e240000001000 */
[----:B0-----:R-:W-:Y:S02]  /*0bd0*/  IADD3 R2, R0, 0xffffffe, RZ ;  /* 0x0ffffffe00027810 */ /* 0x001fe40007ffe0ff */
[----:B------:R-:W-:-:S04]  /*0be0*/  IABS R0, R6 ;  /* 0x0000000600007213 */ /* 0x000fc80000000000 */
[----:B------:R0:W1:Y:S02]  /*0bf0*/  F2I.FTZ.U32.TRUNC.NTZ R3, R2 ;  /* 0x0000000200037305 */ /* 0x000064000021f000 */
[----:B0-----:R-:W-:Y:S01]  /*0c00*/  MOV R2, RZ ;  /* 0x000000ff00027202 */ /* 0x001fe20000000f00 */
[----:B-1----:R-:W-:-:S04]  /*0c10*/  IMAD.MOV R8, RZ, RZ, -R3 ;  /* 0x000000ffff087224 */ /* 0x002fc800078e0a03 */
[----:B------:R-:W-:-:S04]  /*0c20*/  IMAD R7, R8, R5, RZ ;  /* 0x0000000508077224 */ /* 0x000fc800078e02ff */
[----:B------:R-:W-:-:S04]  /*0c30*/  IMAD.HI.U32 R3, R3, R7, R2 ;  /* 0x0000000703037227 */ /* 0x000fc800078e0002 */
[----:B------:R-:W-:Y:S02]  /*0c40*/  IMAD.MOV.U32 R2, RZ, RZ, R4 ;  /* 0x000000ffff027224 */ /* 0x000fe400078e0004 */
[----:B------:R-:W-:-:S04]  /*0c50*/  IMAD.HI.U32 R3, R3, R0, RZ ;  /* 0x0000000003037227 */ /* 0x000fc800078e00ff */
[----:B------:R-:W-:-:S05]  /*0c60*/  IMAD R0, R3, R2, R0 ;  /* 0x0000000203007224 */ /* 0x000fca00078e0200 */
[----:B------:R-:W-:-:S13]  /*0c70*/  ISETP.GT.U32.AND P1, PT, R5, R0, PT ;  /* 0x000000000500720c */ /* 0x000fda0003f24070 */
[----:B------:R-:W-:Y:S02]  /*0c80*/  @!P1 IMAD.IADD R0, R0, 0x1, -R5 ;  /* 0x0000000100009824 */ /* 0x000fe400078e0a05 */
[----:B------:R-:W-:Y:S01]  /*0c90*/  @!P1 VIADD R3, R3, 0x1 ;  /* 0x0000000103039836 */ /* 0x000fe20000000000 */
[----:B------:R-:W-:Y:S02]  /*0ca0*/  ISETP.NE.AND P1, PT, RZ, UR4, PT ;  /* 0x00000004ff007c0c */ /* 0x000fe4000bf25270 */
[----:B------:R-:W-:-:S13]  /*0cb0*/  ISETP.GE.U32.AND P0, PT, R0, R5, PT ;  /* 0x000000050000720c */ /* 0x000fda0003f06070 */
[----:B------:R-:W-:-:S05]  /*0cc0*/  @P0 IADD3 R3, R3, 0x1, RZ ;  /* 0x0000000103030810 */ /* 0x000fca0007ffe0ff */
[----:B------:R-:W-:Y:S01]  /*0cd0*/  @!P2 IMAD.MOV R3, RZ, RZ, -R3 ;  /* 0x000000ffff03a224 */ /* 0x000fe200078e0a03 */
[----:B------:R-:W-:-:S07]  /*0ce0*/  @!P1 LOP3.LUT R3, RZ, UR4, RZ, 0x33, !PT ;  /* 0x00000004ff039c12 */ /* 0x000fce000f8e33ff */
.L_x_9:
[----:B------:R-:W-:Y:S01]  /*0cf0*/  IMAD R16, R3, UR8, RZ ;  /* 0x0000000803107c24 */ /* 0x000fe2000f8e02ff */
[----:B------:R-:W-:Y:S01]  /*0d00*/  PLOP3.LUT P0, PT, PT, PT, PT, 0x80, 0x0 ;  /* 0x000000000000781c */ /* 0x000fe20003f0f070 */
[----:B------:R-:W-:Y:S01]  /*0d10*/  VIADD R18, R22, 0xffffff80 ;  /* 0xffffff8016127836 */ /* 0x000fe20000000000 */
[----:B------:R-:W-:Y:S01]  /*0d20*/  MOV R19, RZ ;  /* 0x000000ff00137202 */ /* 0x000fe20000000f00 */
[----:B------:R-:W-:Y:S01]  /*0d30*/  IMAD.MOV.U32 R0, RZ, RZ, RZ ;  /* 0x000000ffff007224 */ /* 0x000fe200078e00ff */
[----:B------:R-:W-:Y:S02]  /*0d40*/  VIADDMNMX R3, R16, R3, UR5, PT ;  /* 0x0000000510037e46 */ /* 0x000fe4000b800103 */
[----:B------:R-:W-:Y:S02]  /*0d50*/  CS2R R134, SRZ ;  /* 0x0000000000867805 */ /* 0x000fe4000001ff00 */
[----:B------:R-:W-:Y:S02]  /*0d60*/  CS2R R52, SRZ ;  /* 0x0000000000347805 */ /* 0x000fe4000001ff00 */
[----:B------:R-:W-:-:S02]  /*0d70*/  CS2R R50, SRZ ;  /* 0x0000000000327805 */ /* 0x000fc4000001ff00 */
[----:B------:R-:W-:Y:S02]  /*0d80*/  R2UR UR44, R3 ;  /* 0x00000000032c72ca */ /* 0x000fe400000e0000 */
[----:B------:R-:W-:Y:S02]  /*0d90*/  CS2R R42, SRZ ;  /* 0x00000000002a7805 */ /* 0x000fe4000001ff00 */
[----:B------:R-:W-:Y:S02]  /*0da0*/  CS2R R26, SRZ ;  /* 0x00000000001a7805 */ /* 0x000fe4000001ff00 */
[----:B------:R-:W-:Y:S02]  /*0db0*/  CS2R R28, SRZ ;  /* 0x00000000001c7805 */ /* 0x000fe4000001ff00 */
[----:B------:R-:W-:Y:S02]  /*0dc0*/  CS2R R14, SRZ ;  /* 0x00000000000e7805 */ /* 0x000fe4000001ff00 */
[----:B------:R-:W-:-:S02]  /*0dd0*/  CS2R R20, SRZ ;  /* 0x0000000000147805 */ /* 0x000fc4000001ff00 */
[----:B------:R-:W-:Y:S02]  /*0de0*/  CS2R R12, SRZ ;  /* 0x00000000000c7805 */ /* 0x000fe4000001ff00 */
[----:B------:R-:W-:Y:S02]  /*0df0*/  CS2R R6, SRZ ;  /* 0x0000000000067805 */ /* 0x000fe4000001ff00 */
[----:B------:R-:W-:Y:S02]  /*0e00*/  CS2R R8, SRZ ;  /* 0x0000000000087805 */ /* 0x000fe4000001ff00 */
[----:B------:R-:W-:Y:S02]  /*0e10*/  CS2R R4, SRZ ;  /* 0x0000000000047805 */ /* 0x000fe4000001ff00 */
[----:B------:R-:W-:Y:S02]  /*0e20*/  CS2R R48, SRZ ;  /* 0x0000000000307805 */ /* 0x000fe4000001ff00 */
[----:B------:R-:W-:-:S02]  /*0e30*/  CS2R R2, SRZ ;  /* 0x0000000000027805 */ /* 0x000fc4000001ff00 */
[----:B------:R-:W-:Y:S02]  /*0e40*/  CS2R R30, SRZ ;  /* 0x00000000001e7805 */ /* 0x000fe4000001ff00 */
[----:B------:R-:W-:Y:S02]  /*0e50*/  ISETP.LT.AND P1, PT, R16, UR44, PT ;  /* 0x0000002c10007c0c */ /* 0x000fe4000bf21270 */
        /* <DEDUP_REMOVED lines=8> */
[----:B------:R-:W-:Y:S01]  /*0ee0*/  CS2R R38, SRZ ;  /* 0x0000000000267805 */ /* 0x000fe2000001ff00 */
[----:B------:R-:W-:Y:S06]  /*0ef0*/  @!P1 BRA `(.L_x_10) ;  /* 0x0000006000a89947 */ /* 0x000fec0003800000 */
[----:B------:R-:W-:Y:S01]  /*0f00*/  SHF.R.S32.HI R19, RZ, 0x1f, R18 ;  /* 0x0000001fff137819 */ /* 0x000fe20000011412 */
[----:B------:R-:W0:Y:S01]  /*0f10*/  S2UR UR6, SR_CgaCtaId ;  /* 0x00000000000679c3 */ /* 0x000e220000008800 */
[----:B------:R-:W-:Y:S02]  /*0f20*/  UMOV UR41, 0x400 ;  /* 0x0000040000297882 */ /* 0x000fe40000000000 */
[----:B------:R-:W-:-:S04]  /*0f30*/  LEA.HI R23, R19, R18, RZ, 0x7 ;  /* 0x0000001213177211 */ /* 0x000fc800078f38ff */
[----:B------:R-:W-:-:S06]  /*0f40*/  SHF.R.S32.HI R0, RZ, 0x7, R23 ;  /* 0x00000007ff007819 */ /* 0x000fcc0000011417 */
[----:B------:R-:W1:Y:S01]  /*0f50*/  SHFL.IDX PT, R0, R0, RZ, 0x1f ;  /* 0x00001fff00007589 */ /* 0x000e6200000e0000 */
[----:B0-----:R-:W-:-:S04]  /*0f60*/  ULEA UR41, UR6, UR41, 0x18 ;  /* 0x0000002906297291 */ /* 0x001fc8000f8ec03f */
[----:B------:R-:W-:-:S04]  /*0f70*/  UIADD3 UR6, UR41, 0x21800, URZ ;  /* 0x0002180029067890 */ /* 0x000fc8000fffe03f */
[----:B------:R-:W-:Y:S01]  /*0f80*/  ULOP3.LUT UP0, URZ, UR6, 0x3ff, URZ, 0xc0, !UPT ;  /* 0x000003ff063f7892 */ /* 0x000fe2000f80c03f */
[----:B-1----:R-:W-:-:S05]  /*0f90*/  R2UR UR40, R0 ;  /* 0x00000000002872ca */ /* 0x002fca00000e0000 */
[----:B------:R-:W-:-:S08]  /*0fa0*/  PLOP3.LUT P0, PT, PT, PT, UP0, 0x80, 0x0 ;  /* 0x000000000000781c */ /* 0x000fd00003f0f008 */
[----:B------:R-:W-:-:S04]  /*0fb0*/  UIMAD.WIDE UR4, UR40, 0x55555556, URZ ;  /* 0x55555556280478a5 */ /* 0x000fc8000f8e023f */
[----:B------:R-:W-:-:S04]  /*0fc0*/  ULEA.HI UR5, UR5, UR5, URZ, 0x1 ;  /* 0x0000000505057291 */ /* 0x000fc8000f8f083f */
[----:B------:R-:W-:-:S04]  /*0fd0*/  UIMAD UR45, UR5, -0x3, UR40 ;  /* 0xfffffffd052d78a4 */ /* 0x000fc8000f8e0228 */
[----:B------:R-:W-:-:S04]  /*0fe0*/  ULEA UR4, UR45, UR6, 0xd ;  /* 0x000000062d047291 */ /* 0x000fc8000f8e683f */
[----:B------:R-:W-:-:S04]  /*0ff0*/  USHF.R.U32.HI UR4, URZ, 0x4, UR4 ;  /* 0x000000043f047899 */ /* 0x000fc80008011604 */
[----:B------:R-:W-:Y:S01]  /*1000*/  ULOP3.LUT UR42, UR4, 0x3fff, URZ, 0xc0, !UPT ;  /* 0x00003fff042a7892 */ /* 0x000fe2000f8ec03f */
[----:B------:R-:W-:Y:S11]  /*1010*/  @!P0 BRA `(.L_x_11) ;  /* 0x0000000000408947 */ /* 0x000ff60003800000 */
[----:B------:R-:W-:Y:S01]  /*1020*/  MOV R0, 0x0 ;  /* 0x0000000000007802 */ /* 0x000fe20000000f00 */
[----:B------:R-:W-:Y:S01]  /*1030*/  ULDC.64 UR4, c[0x4][0x88] ;  /* 0x0100220000047ab9 */ /* 0x000fe20000000a00 */
[----:B------:R-:W-:Y:S01]  /*1040*/  ULDC.64 UR6, c[0x4][0x28] ;  /* 0x01000a0000067ab9 */ /* 0x000fe20000000a00 */
[----:B------:R-:W-:Y:S01]  /*1050*/  IMAD.U32 R4, RZ, RZ, UR4 ;  /* 0x00000004ff047e24 */ /* 0x000fe2000f8e00ff */
[----:B------:R0:W1:Y:S01]  /*1060*/  LDC.64 R2, c[0x4][R0] ;  /* 0x0100000000027b82 */ /* 0x0000620000000a00 */
[----:B------:R-:W-:Y:S01]  /*1070*/  IMAD.U32 R5, RZ, RZ, UR5 ;  /* 0x00000005ff057e24 */ /* 0x000fe2000f8e00ff */
[----:B------:R-:W-:Y:S01]  /*1080*/  ULDC.64 UR4, c[0x4][0x90] ;  /* 0x0100240000047ab9 */ /* 0x000fe20000000a00 */
[----:B------:R-:W-:Y:S01]  /*1090*/  IMAD.U32 R10, RZ, RZ, UR6 ;  /* 0x00000006ff0a7e24 */ /* 0x000fe2000f8e00ff */
[----:B------:R-:W-:Y:S01]  /*10a0*/  MOV R7, UR5 ;  /* 0x0000000500077c02 */ /* 0x000fe20008000f00 */
[----:B------:R-:W-:Y:S01]  /*10b0*/  IMAD.U32 R6, RZ, RZ, UR4 ;  /* 0x00000004ff067e24 */ /* 0x000fe2000f8e00ff */
[----:B------:R-:W-:Y:S01]  /*10c0*/  MOV R12, 0x1 ;  /* 0x00000001000c7802 */ /* 0x000fe20000000f00 */
[----:B------:R-:W-:-:S02]  /*10d0*/  IMAD.U32 R11, RZ, RZ, UR7 ;  /* 0x00000007ff0b7e24 */ /* 0x000fc4000f8e00ff */
[----:B------:R-:W-:Y:S02]  /*10e0*/  IMAD.MOV.U32 R8, RZ, RZ, 0x70 ;  /* 0x00000070ff087424 */ /* 0x000fe400078e00ff */
[----:B0-----:R-:W-:-:S07]  /*10f0*/  IMAD.MOV.U32 R13, RZ, RZ, RZ ;  /* 0x000000ffff0d7224 */ /* 0x001fce00078e00ff */
[----:B------:R-:W-:-:S07]  /*1100*/  LEPC R20, `(.L_x_11) ;  /* 0x000000001014794e */ /* 0x000fce0000000000 */
[----:B-1----:R-:W-:Y:S05]  /*1110*/  CALL.ABS.NOINC R2 ;  /* 0x0000000002007343 */ /* 0x002fea0003c00000 */
.L_x_11:
[----:B------:R-:W-:Y:S02]  /*1120*/  SHF.L.U32 R2, RZ, 0x1f, RZ ;  /* 0x0000001fff027819 */ /* 0x000fe400000006ff */
[----:B------:R-:W-:Y:S02]  /*1130*/  LEA.HI R7, R19, R18, RZ, 0x4 ;  /* 0x0000001213077211 */ /* 0x000fe400078f20ff */
[----:B------:R-:W0:Y:S02]  /*1140*/  SYNCS.PHASECHK.TRANS64.TRYWAIT P0, [UR41+0x2d800], R2 ;  /* 0x02d80002ff0075a7 */ /* 0x000e240008000169 */
[----:B------:R-:W-:-:S05]  /*1150*/  LOP3.LUT R3, R7, 0xfffffff0, RZ, 0xc0, !PT ;  /* 0xfffffff007037812 */ /* 0x000fca00078ec0ff */
[----:B------:R-:W-:-:S05]  /*1160*/  IMAD.IADD R3, R18, 0x1, -R3 ;  /* 0x0000000112037824 */ /* 0x000fca00078e0a03 */
[----:B------:R-:W-:-:S04]  /*1170*/  SHF.R.S32.HI R0, RZ, 0x1f, R3 ;  /* 0x0000001fff007819 */ /* 0x000fc80000011403 */
[----:B------:R-:W-:Y:S01]  /*1180*/  LEA.HI R5, R0, R3, RZ, 0x3 ;  /* 0x0000000300057211 */ /* 0x000fe200078f18ff */
[----:B0-----:R-:W-:Y:S06]  /*1190*/  @!P0 BRA `(.L_x_12) ;  /* 0x000000b0000c8947 */ /* 0x001fec0003800000 */
.L_x_85:
[----:B------:R-:W-:Y:S01]  /*11a0*/  ULOP3.LUT UR4, UR38, 0x1, URZ, 0xfc, !UPT ;  /* 0x0000000126047892 */ /* 0x000fe2000f8efc3f */
[----:B------:R-:W-:Y:S01]  /*11b0*/  LOP3.LUT R6, R5, 0xfffffff8, RZ, 0xc0, !PT ;  /* 0xfffffff805067812 */ /* 0x000fe200078ec0ff */
[----:B------:R-:W-:-:S03]  /*11c0*/  IMAD.MOV.U32 R4, RZ, RZ, 0x20 ;  /* 0x00000020ff047424 */ /* 0x000fc600078e00ff */
[----:B------:R-:W-:Y:S01]  /*11d0*/  IADD3 R6, R3, -R6, RZ ;  /* 0x8000000603067210 */ /* 0x000fe20007ffe0ff */
[----:B------:R-:W-:-:S03]  /*11e0*/  IMAD.U32 R0, RZ, RZ, UR4 ;  /* 0x00000004ff007e24 */ /* 0x000fc6000f8e00ff */
[----:B------:R-:W-:Y:S02]  /*11f0*/  LOP3.LUT P1, RZ, R6, 0x4, RZ, 0xc0, !PT ;  /* 0x0000000406ff7812 */ /* 0x000fe4000782c0ff */
[----:B------:R-:W-:Y:S02]  /*1200*/  ISETP.NE.AND P0, PT, R0, 0x3, PT ;  /* 0x000000030000780c */ /* 0x000fe40003f05270 */
[----:B------:R-:W-:-:S11]  /*1210*/  SEL R8, R4, 0xffffffe0, !P1 ;  /* 0xffffffe004087807 */ /* 0x000fd60004800000 */
[----:B------:R-:W-:Y:S05]  /*1220*/  @!P0 BRA `(.L_x_13) ;  /* 0x0000000000048947 */ /* 0x000fea0003800000 */
[----:B------:R-:W-:Y:S01]  /*1230*/  BPT.TRAP 0x1 ;  /* 0x000000040000795c */ /* 0x000fe20000300000 */
.L_x_13:
[----:B------:R1:W2:Y:S01]  /*1240*/  SYNCS.PHASECHK.TRANS64.TRYWAIT P1, [UR41+0x2d830], R2 ;  /* 0x02d83002ff0075a7 */ /* 0x0002a20008020169 */
[----:B------:R-:W-:Y:S05]  /*1250*/  @!P0 BRA `(.L_x_14) ;  /* 0x0000000000048947 */ /* 0x000fea0003800000 */
[----:B------:R-:W-:Y:S01]  /*1260*/  BPT.TRAP 0x1 ;  /* 0x000000040000795c */ /* 0x000fe20000300000 */
.L_x_14:
[----:B--2---:R-:W-:Y:S05]  /*1270*/  @P1 BRA `(.L_x_15) ;  /* 0x0000000000081947 */ /* 0x004fea0003800000 */
[----:B------:R-:W2:Y:S02]  /*1280*/  SYNCS.PHASECHK.TRANS64.TRYWAIT P1, [UR41+0x2d830], R2 ;  /* 0x02d83002ff0075a7 */ /* 0x000ea40008020169 */
[----:B--2---:R-:W-:Y:S05]  /*1290*/  @!P1 BRA `(.L_x_16) ;  /* 0x000000ac00e49947 */ /* 0x004fea0003800000 */
.L_x_15:
[----:B------:R-:W-:Y:S01]  /*12a0*/  ULEA UR4, UR45, UR41, 0xc ;  /* 0x000000292d047291 */ /* 0x000fe2000f8e603f */
[----:B------:R-:W-:Y:S01]  /*12b0*/  IMAD.MOV.U32 R0, RZ, RZ, RZ ;  /* 0x000000ffff007224 */ /* 0x000fe200078e00ff */
[----:B------:R-:W-:Y:S01]  /*12c0*/  MOV R135, RZ ;  /* 0x000000ff00877202 */ /* 0x000fe20000000f00 */
[----:B--2---:R-:W-:Y:S01]  /*12d0*/  IMAD.MOV.U32 R3, RZ, RZ, -0x7fffffe0 ;  /* 0x80000020ff037424 */ /* 0x004fe200078e00ff */
[----:B------:R-:W-:-:S04]  /*12e0*/  UIADD3 UR4, UR4, 0xc400, URZ ;  /* 0x0000c40004047890 */ /* 0x000fc8000fffe03f */
[----:B------:R-:W-:-:S04]  /*12f0*/  USHF.R.U32.HI UR4, URZ, 0x4, UR4 ;  /* 0x000000043f047899 */ /* 0x000fc80008011604 */
[----:B------:R-:W-:-:S06]  /*1300*/  ULOP3.LUT UR4, UR4, 0x3fff, URZ, 0xc0, !UPT ;  /* 0x00003fff04047892 */ /* 0x000fcc000f8ec03f */
[----:B01----:R-:W-:Y:S01]  /*1310*/  IMAD.U32 R2, RZ, RZ, UR4 ;  /* 0x00000004ff027e24 */ /* 0x003fe2000f8e00ff */
[----:B------:R-:W-:Y:S05]  /*1320*/  WARPSYNC.ALL ;  /* 0x0000000000007948 */ /* 0x000fea0003800000 */
[----:B------:R-:W-:Y:S01]  /*1330*/  LOP3.LUT R2, R2, 0x10000, RZ, 0xfc, !PT ;  /* 0x0001000002027812 */ /* 0x000fe200078efcff */
[----:B------:R-:W-:-:S03]  /*1340*/  UIADD3 UR4, UR41, 0x15400, URZ ;  /* 0x0001540029047890 */ /* 0x000fc6000fffe03f */
[C---:B------:R-:W-:Y:S01]  /*1350*/  R2UR UR8, R2.reuse ;  /* 0x00000000020872ca */ /* 0x040fe200000e0000 */
[----:B------:R-:W-:Y:S01]  /*1360*/  WARPGROUP.ARRIVE ;  /* 0x00000000000079c5 */ /* 0x000fe20000000000 */
[----:B------:R-:W-:Y:S01]  /*1370*/  R2UR UR9, R3 ;  /* 0x00000000030972ca */ /* 0x000fe200000e0000 */
[----:B------:R-:W-:Y:S01]  /*1380*/  USHF.R.U32.HI UR4, URZ, 0x4, UR4 ;  /* 0x000000043f047899 */ /* 0x000fe20008011604 */
[----:B------:R-:W-:Y:S01]  /*1390*/  R2UR UR24, R2 ;  /* 0x00000000021872ca */ /* 0x000fe200000e0000 */
[----:B------:R-:W-:Y:S01]  /*13a0*/  UMOV UR11, 0x80000020 ;  /* 0x80000020000b7882 */ /* 0x000fe20000000000 */
[----:B------:R-:W-:Y:S01]  /*13b0*/  UMOV UR13, 0x80000020 ;  /* 0x80000020000d7882 */ /* 0x000fe20000000000 */
[----:B------:R-:W-:Y:S01]  /*13c0*/  ULOP3.LUT UR4, UR4, 0x3fff, URZ, 0xc0, !UPT ;  /* 0x00003fff04047892 */ /* 0x000fe2000f8ec03f */
[----:B------:R-:W0:Y:S01]  /*13d0*/  S2UR UR6, SR_CgaCtaId ;  /* 0x00000000000679c3 */ /* 0x000e220000008800 */
[----:B------:R-:W-:Y:S01]  /*13e0*/  UMOV UR15, 0x80000020 ;  /* 0x80000020000f7882 */ /* 0x000fe20000000000 */
[----:B------:R-:W-:Y:S01]  /*13f0*/  UMOV UR17, 0x80000020 ;  /* 0x8000002000117882 */ /* 0x000fe20000000000 */
[----:B------:R-:W-:Y:S01]  /*1400*/  ULOP3.LUT UR32, UR4, 0x10000, URZ, 0xfc, !UPT ;  /* 0x0001000004207892 */ /* 0x000fe2000f8efc3f */
[----:B------:R-:W-:Y:S01]  /*1410*/  UMOV UR19, 0x80000020 ;  /* 0x8000002000137882 */ /* 0x000fe20000000000 */
[----:B------:R-:W-:-:S02]  /*1420*/  UMOV UR21, 0x80000020 ;  /* 0x8000002000157882 */ /* 0x000fc40000000000 */
[----:B------:R-:W-:Y:S02]  /*1430*/  UIADD3 UR14, UR32, 0x200, URZ ;  /* 0x00000200200e7890 */ /* 0x000fe4000fffe03f */
[----:B------:R-:W-:Y:S01]  /*1440*/  UIADD3 UR12, UR24, 0x300, URZ ;  /* 0x00000300180c7890 */ /* 0x000fe2000fffe03f */
[----:B------:R-:W-:Y:S01]  /*1450*/  UMOV UR10, UR32 ;  /* 0x00000020000a7c82 */ /* 0x000fe20008000000 */
[----:B------:R-:W-:Y:S01]  /*1460*/  UIADD3 UR16, UR24, 0x302, URZ ;  /* 0x0000030218107890 */ /* 0x000fe2000fffe03f */
[----:B------:R-:W-:Y:S01]  /*1470*/  HGMMA.64x128x16.F32.BF16 R24, gdesc[UR8], RZ, !UPT, gsb0 ;  /* 0x01e00000081879f0 */ /* 0x000fe2000c0018ff */
[----:B------:R-:W-:Y:S02]  /*1480*/  UIADD3 UR8, UR24, 0x2, URZ ;  /* 0x0000000218087890 */ /* 0x000fe4000fffe03f */
[----:B------:R-:W-:Y:S01]  /*1490*/  UIADD3 UR10, UR32, 0x2, URZ ;  /* 0x00000002200a7890 */ /* 0x000fe2000fffe03f */
[----:B------:R-:W-:Y:S01]  /*14a0*/  UMOV UR9, 0x80000020 ;  /* 0x8000002000097882 */ /* 0x000fe20000000000 */
[----:B------:R-:W-:Y:S01]  /*14b0*/  UMOV UR11, 0x80000020 ;  /* 0x80000020000b7882 */ /* 0x000fe20000000000 */
[----:B------:R-:W-:-:S02]  /*14c0*/  UIADD3 UR18, UR32, 0x202, URZ ;  /* 0x0000020220127890 */ /* 0x000fc4000fffe03f */
[----:B------:R-:W-:Y:S02]  /*14d0*/  UIADD3 UR20, UR24, 0x600, URZ ;  /* 0x0000060018147890 */ /* 0x000fe4000fffe03f */
[----:B------:R-:W-:Y:S01]  /*14e0*/  UIADD3 UR22, UR32, 0x400, URZ ;  /* 0x0000040020167890 */ /* 0x000fe2000fffe03f */
[----:B------:R-:W-:Y:S01]  /*14f0*/  UMOV UR23, 0x80000020 ;  /* 0x8000002000177882 */ /* 0x000fe20000000000 */
[----:B------:R-:W-:Y:S02]  /*1500*/  UIADD3 UR24, UR24, 0x602, URZ ;  /* 0x0000060218187890 */ /* 0x000fe4000fffe03f */
[----:B------:R-:W-:Y:S01]  /*1510*/  UIADD3 UR26, UR32, 0x402, URZ ;  /* 0x00000402201a7890 */ /* 0x000fe2000fffe03f */
[----:B------:R-:W-:Y:S01]  /*1520*/  UMOV UR25, 0x80000020 ;  /* 0x8000002000197882 */ /* 0x000fe20000000000 */
[----:B------:R-:W-:Y:S01]  /*1530*/  UMOV UR27, 0x80000020 ;  /* 0x80000020001b7882 */ /* 0x000fe20000000000 */
[----:B------:R-:W-:Y:S02]  /*1540*/  WARPGROUP.DEPBAR.LE gsb0, 0x0 ;  /* 0x00008000000079c5 */ /* 0x000fe40000010000 */
[----:B------:R-:W-:-:S06]  /*1550*/  WARPGROUP.ARRIVE ;  /* 0x00000000000079c5 */ /* 0x000fcc0000000000 */
[----:B------:R-:W-:Y:S03]  /*1560*/  HGMMA.64x128x16.F32.BF16 R24, gdesc[UR8], R24, gsb0 ;  /* 0x01e00000081879f0 */ /* 0x000fe60008001818 */
[----:B------:R-:W-:Y:S02]  /*1570*/  WARPGROUP.DEPBAR.LE gsb0, 0x0 ;  /* 0x00008000000079c5 */ /* 0x000fe40000010000 */
[----:B------:R-:W-:-:S07]  /*1580*/  WARPGROUP.ARRIVE ;  /* 0x00000000000079c5 */ /* 0x000fce0000000000 */
        /* <DEDUP_REMOVED lines=11> */
[----:B0-----:R-:W-:Y:S05]  /*1640*/  @!P0 BRA `(.L_x_17) ;  /* 0x0000000000048947 */ /* 0x001fea0003800000 */
[----:B------:R-:W-:Y:S01]  /*1650*/  BPT.TRAP 0x1 ;  /* 0x000000040000795c */ /* 0x000fe20000300000 */
.L_x_17:
[----:B------:R-:W-:Y:S01]  /*1660*/  LOP3.LUT R23, R23, 0xffffff80, RZ, 0xc0, !PT ;  /* 0xffffff8017177812 */ /* 0x000fe200078ec0ff */
[----:B------:R-:W-:Y:S01]  /*1670*/  ULDC UR4, c[0x0][0x9d8] ;  /* 0x0002760000047ab9 */ /* 0x000fe20000000800 */
[----:B------:R-:W-:Y:S01]  /*1680*/  ULDC UR5, c[0x0][0x988] ;  /* 0x0002620000057ab9 */ /* 0x000fe20000000800 */
[----:B------:R-:W-:Y:S01]  /*1690*/  FMUL.FTZ R14, R33, UR4 ;  /* 0x00000004210e7c20 */ /* 0x000fe20008410000 */
[----:B------:R-:W-:Y:S01]  /*16a0*/  FMUL.FTZ R33, R49, UR4 ;  /* 0x0000000431217c20 */ /* 0x000fe20008410000 */
[----:B------:R-:W-:Y:S02]  /*16b0*/  IMAD.IADD R23, R18, 0x1, -R23 ;  /* 0x0000000112177824 */ /* 0x000fe400078e0a17 */
[----:B------:R-:W-:Y:S01]  /*16c0*/  FMUL.FTZ R49, R64, UR4 ;  /* 0x0000000440317c20 */ /* 0x000fe20008410000 */
[----:B------:R-:W-:Y:S01]  /*16d0*/  FMUL.FTZ R15, R26, UR4 ;  /* 0x000000041a0f7c20 */ /* 0x000fe20008410000 */
[----:B------:R-:W-:Y:S01]  /*16e0*/  FMUL.FTZ R21, R27, UR4 ;  /* 0x000000041b157c20 */ /* 0x000fe20008410000 */
[----:B------:R-:W-:Y:S01]  /*16f0*/  FMUL.FTZ R27, R30, UR4 ;  /* 0x000000041e1b7c20 */ /* 0x000fe20008410000 */
[----:B------:R-:W-:Y:S01]  /*1700*/  SHF.R.S32.HI R64, RZ, 0x1f, R23 ;  /* 0x0000001fff407819 */ /* 0x000fe20000011417 */
[----:B------:R-:W-:Y:S01]  /*1710*/  FMUL.FTZ R26, R40, UR4 ;  /* 0x00000004281a7c20 */ /* 0x000fe20008410000 */
[----:B------:R-:W-:Y:S01]  /*1720*/  FMUL.FTZ R11, R28, UR4 ;  /* 0x000000041c0b7c20 */ /* 0x000fe20008410000 */
[----:B------:R-:W0:Y:S01]  /*1730*/  MUFU.TANH R15, R15 ;  /* 0x0000000f000f7308 */ /* 0x000e220000002400 */
[----:B------:R-:W-:Y:S01]  /*1740*/  LEA.HI R64, R64, R23, RZ, 0x2 ;  /* 0x0000001740407211 */ /* 0x000fe200078f10ff */
[----:B------:R-:W-:Y:S01]  /*1750*/  FMUL.FTZ R40, R42, UR4 ;  /* 0x000000042a287c20 */ /* 0x000fe20008410000 */
[----:B------:R-:W-:Y:S01]  /*1760*/  FMUL.FTZ R28, R31, UR4 ;  /* 0x000000041f1c7c20 */ /* 0x000fe20008410000 */
[----:B------:R-:W-:Y:S01]  /*1770*/  FMUL.FTZ R42, R57, UR4 ;  /* 0x00000004392a7c20 */ /* 0x000fe20008410000 */
[----:B------:R-:W-:Y:S01]  /*1780*/  LOP3.LUT R64, R64, 0x7ffffffc, RZ, 0xc0, !PT ;  /* 0x7ffffffc40407812 */ /* 0x000fe200078ec0ff */
[----:B------:R-:W-:Y:S01]  /*1790*/  FMUL.FTZ R57, R73, UR4 ;  /* 0x0000000449397c20 */ /* 0x000fe20008410000 */
[----:B------:R-:W-:Y:S01]  /*17a0*/  IMAD.U32 R73, RZ, RZ, UR44 ;  /* 0x0000002cff497e24 */ /* 0x000fe2000f8e00ff */
[----:B------:R-:W1:Y:S01]  /*17b0*/  MUFU.TANH R21, R21 ;  /* 0x0000001500157308 */ /* 0x000e620000002400 */
[----:B------:R-:W-:Y:S01]  /*17c0*/  FMUL.FTZ R13, R32, UR4 ;  /* 0x00000004200d7c20 */ /* 0x000fe20008410000 */
[----:B------:R-:W-:Y:S01]  /*17d0*/  IMAD.IADD R64, R23, 0x1, -R64 ;  /* 0x0000000117407824 */ /* 0x000fe200078e0a40 */
[----:B------:R-:W-:Y:S01]  /*17e0*/  MOV R23, 0xfffffffe ;  /* 0xfffffffe00177802 */ /* 0x000fe20000000f00 */
[----:B------:R-:W-:Y:S01]  /*17f0*/  FMUL.FTZ R32, R34, UR4 ;  /* 0x0000000422207c20 */ /* 0x000fe20008410000 */
[----:B------:R-:W-:Y:S01]  /*1800*/  FMUL.FTZ R9, R24, UR4 ;  /* 0x0000000418097c20 */ /* 0x000fe20008410000 */
[----:B------:R-:W-:Y:S01]  /*1810*/  FMUL.FTZ R31, R35, UR4 ;  /* 0x00000004231f7c20 */ /* 0x000fe20008410000 */
[----:B------:R-:W-:Y:S01]  /*1820*/  FMUL.FTZ R35, R39, UR4 ;  /* 0x0000000427237c20 */ /* 0x000fe20008410000 */
[----:B------:R-:W-:Y:S01]  /*1830*/  IMAD R64, R64, R23, 0x80 ;  /* 0x0000008040407424 */ /* 0x000fe200078e0217 */
[----:B------:R-:W2:Y:S01]  /*1840*/  MUFU.TANH R27, R27 ;  /* 0x0000001b001b7308 */ /* 0x000ea20000002400 */
[----:B------:R-:W-:Y:S01]  /*1850*/  FMUL.FTZ R39, R43, UR4 ;  /* 0x000000042b277c20 */ /* 0x000fe20008410000 */
[----:B------:R-:W-:Y:S01]  /*1860*/  FMUL.FTZ R43, R47, UR4 ;  /* 0x000000042f2b7c20 */ /* 0x000fe20008410000 */
[----:B------:R-:W-:-:S02]  /*1870*/  VIADD R64, R64, UR43 ;  /* 0x0000002b40407c36 */ /* 0x000fc40008000000 */
[----:B------:R-:W-:Y:S01]  /*1880*/  FMUL.FTZ R10, R25, UR4 ;  /* 0x00000004190a7c20 */ /* 0x000fe20008410000 */
[----:B------:R-:W-:Y:S01]  /*1890*/  FMUL.FTZ R20, R36, UR4 ;  /* 0x0000000424147c20 */ /* 0x000fe20008410000 */
[----:B------:R-:W-:Y:S01]  /*18a0*/  FMUL.FTZ R47, R51, UR4 ;  /* 0x00000004332f7c20 */ /* 0x000fe20008410000 */
[----:B------:R-:W-:Y:S01]  /*18b0*/  IMAD R73, R73, -0x80, R64 ;  /* 0xffffff8049497824 */ /* 0x000fe200078e0240 */
[----:B------:R-:W3:Y:S01]  /*18c0*/  MUFU.TANH R28, R28 ;  /* 0x0000001c001c7308 */ /* 0x000ee20000002400 */
[----:B------:R-:W-:Y:S01]  /*18d0*/  FMUL.FTZ R36, R38, UR4 ;  /* 0x0000000426247c20 */ /* 0x000fe20008410000 */
[----:B------:R-:W-:Y:S01]  /*18e0*/  FMUL.FTZ R51, R55, UR4 ;  /* 0x0000000437337c20 */ /* 0x000fe20008410000 */
[----:B------:R-:W-:Y:S01]  /*18f0*/  FMUL.FTZ R55, R59, UR4 ;  /* 0x000000043b377c20 */ /* 0x000fe20008410000 */
[----:B------:R-:W-:Y:S01]  /*1900*/  ISETP.GT.AND P2, PT, R73, RZ, PT ;  /* 0x000000ff4900720c */ /* 0x000fe20003f44270 */
[----:B------:R-:W-:Y:S01]  /*1910*/  FMUL.FTZ R59, R63, UR4 ;  /* 0x000000043f3b7c20 */ /* 0x000fe20008410000 */
[----:B------:R-:W-:Y:S01]  /*1920*/  ISETP.GT.AND P1, PT, R73, 0x1, PT ;  /* 0x000000014900780c */ /* 0x000fe20003f24270 */
[----:B------:R-:W-:Y:S01]  /*1930*/  FMUL.FTZ R30, R45, UR4 ;  /* 0x000000042d1e7c20 */ /* 0x000fe20008410000 */
[----:B------:R-:W4:Y:S01]  /*1940*/  MUFU.TANH R32, R32 ;  /* 0x0000002000207308 */ /* 0x000f220000002400 */
[----:B------:R-:W-:Y:S01]  /*1950*/  ISETP.GT.AND P6, PT, R73, 0x8, PT ;  /* 0x000000084900780c */ /* 0x000fe20003fc4270 */
[----:B------:R-:W-:Y:S01]  /*1960*/  FMUL.FTZ R34, R48, UR4 ;  /* 0x0000000430227c20 */ /* 0x000fe20008410000 */
[----:B0-----:R-:W-:Y:S01]  /*1970*/  FSEL R63, R15, -INF , P2 ;  /* 0xff8000000f3f7808 */ /* 0x001fe20001000000 */
[----:B------:R-:W-:Y:S01]  /*1980*/  FMUL.FTZ R12, R29, UR4 ;  /* 0x000000041d0c7c20 */ /* 0x000fe20008410000 */
[----:B-1----:R-:W-:Y:S01]  /*1990*/  FSEL R64, R21, -INF , P1 ;  /* 0xff80000015407808 */ /* 0x002fe20000800000 */
[----:B------:R-:W-:Y:S01]  /*19a0*/  FMUL.FTZ R48, R50, UR4 ;  /* 0x0000000432307c20 */ /* 0x000fe20008410000 */
[----:B------:R-:W-:Y:S01]  /*19b0*/  FMUL.FTZ R45, R61, UR4 ;  /* 0x000000043d2d7c20 */ /* 0x000fe20008410000 */
[----:B------:R-:W0:Y:S01]  /*19c0*/  MUFU.TANH R9, R9 ;  /* 0x0000000900097308 */ /* 0x000e220000002400 */
[----:B------:R-:W-:Y:S01]  /*19d0*/  FMUL.FTZ R29, R44, UR4 ;  /* 0x000000042c1d7c20 */ /* 0x000fe20008410000 */
[----:B------:R-:W-:Y:S01]  /*19e0*/  FMUL.FTZ R50, R65, UR4 ;  /* 0x0000000441327c20 */ /* 0x000fe20008410000 */
[----:B------:R-:W-:Y:S01]  /*19f0*/  FMUL.FTZ R61, R66, UR4 ;  /* 0x00000004423d7c20 */ /* 0x000fe20008410000 */
[----:B------:R-:W-:Y:S01]  /*1a00*/  FMUL.FTZ R44, R46, UR4 ;  /* 0x000000042e2c7c20 */ /* 0x000fe20008410000 */
[----:B------:R-:W-:Y:S01]  /*1a10*/  ISETP.GT.AND P5, PT, R73, 0x9, PT ;  /* 0x000000094900780c */ /* 0x000fe20003fa4270 */
[----:B------:R-:W-:Y:S01]  /*1a20*/  FMUL.FTZ R46, R60, UR4 ;  /* 0x000000043c2e7c20 */ /* 0x000fe20008410000 */
[----:B--2---:R-:W-:Y:S01]  /*1a30*/  FSEL R65, R27, -INF , P6 ;  /* 0xff8000001b417808 */ /* 0x004fe20003000000 */
[----:B------:R-:W1:Y:S01]  /*1a40*/  MUFU.TANH R31, R31 ;  /* 0x0000001f001f7308 */ /* 0x000e620000002400 */
[----:B------:R-:W-:Y:S01]  /*1a50*/  FMNMX.FTZ R66, R63, R64, !PT ;  /* 0x000000403f427209 */ /* 0x000fe20007810000 */
[----:B------:R-:W-:Y:S01]  /*1a60*/  FMUL.FTZ R60, R62, UR4 ;  /* 0x000000043e3c7c20 */ /* 0x000fe20008410000 */
[----:B------:R-:W-:Y:S01]  /*1a70*/  FMUL.FTZ R62, R67, UR4 ;  /* 0x00000004433e7c20 */ /* 0x000fe20008410000 */
[----:B------:R-:W-:Y:S01]  /*1a80*/  ISETP.GT.AND P4, PT, R73, 0x10, PT ;  /* 0x000000104900780c */ /* 0x000fe20003f84270 */
[----:B------:R-:W-:Y:S01]  /*1a90*/  FMUL.FTZ R38, R52, UR4 ;  /* 0x0000000434267c20 */ /* 0x000fe20008410000 */
[----:B---3--:R-:W-:Y:S01]  /*1aa0*/  FSEL R67, R28, -INF , P5 ;  /* 0xff8000001c437808 */ /* 0x008fe20002800000 */
[----:B------:R-:W-:Y:S01]  /*1ab0*/  FMUL.FTZ R52, R54, UR4 ;  /* 0x0000000436347c20 */ /* 0x000fe20008410000 */
[----:B------:R-:W2:Y:S01]  /*1ac0*/  MUFU.TANH R10, R10 ;  /* 0x0000000a000a7308 */ /* 0x000ea20000002400 */
[----:B------:R-:W-:Y:S01]  /*1ad0*/  FMNMX.FTZ R66, R65, R66, !PT ;  /* 0x0000004241427209 */ /* 0x000fe20007810000 */
[----:B------:R-:W-:Y:S01]  /*1ae0*/  FMUL.FTZ R54, R68, UR4 ;  /* 0x0000000444367c20 */ /* 0x000fe20008410000 */
[----:B------:R-:W-:Y:S01]  /*1af0*/  ISETP.GT.AND P3, PT, R73, 0x11, PT ;  /* 0x000000114900780c */ /* 0x000fe20003f64270 */
[----:B------:R-:W-:Y:S01]  /*1b00*/  FMUL.FTZ R24, R37, UR4 ;  /* 0x0000000425187c20 */ /* 0x000fe20008410000 */
[----:B----4-:R-:W-:Y:S01]  /*1b10*/  FSEL R68, R32, -INF , P4 ;  /* 0xff80000020447808 */ /* 0x010fe20002000000 */
[----:B------:R-:W-:Y:S01]  /*1b20*/  FMUL.FTZ R25, R41, UR4 ;  /* 0x0000000429197c20 */ /* 0x000fe20008410000 */
[----:B------:R-:W-:Y:S01]  /*1b30*/  FMNMX.FTZ R15, R67, R66, !PT ;  /* 0x00000042430f7209 */ /* 0x000fe20007810000 */
[----:B------:R-:W3:Y:S01]  /*1b40*/  MUFU.TANH R36, R36 ;  /* 0x0000002400247308 */ /* 0x000ee20000002400 */
[----:B0-----:R-:W-:Y:S01]  /*1b50*/  FSEL R9, R9, -INF , P2 ;  /* 0xff80000009097808 */ /* 0x001fe20001000000 */
[----:B------:R-:W-:Y:S01]  /*1b60*/  FMUL.FTZ R41, R56, UR4 ;  /* 0x0000000438297c20 */ /* 0x000fe20008410000 */
[----:B------:R-:W-:Y:S01]  /*1b70*/  ISETP.GT.AND P2, PT, R73, 0x18, PT ;  /* 0x000000184900780c */ /* 0x000fe20003f44270 */
[----:B------:R-:W-:Y:S01]  /*1b80*/  FMUL.FTZ R56, R58, UR4 ;  /* 0x000000043a387c20 */ /* 0x000fe20008410000 */
[----:B-1----:R-:W-:Y:S01]  /*1b90*/  FSEL R66, R31, -INF , P3 ;  /* 0xff8000001f427808 */ /* 0x002fe20001800000 */
[----:B------:R-:W-:Y:S01]  /*1ba0*/  FMUL.FTZ R37, R53, UR4 ;  /* 0x0000000435257c20 */ /* 0x000fe20008410000 */
[----:B------:R-:W-:Y:S01]  /*1bb0*/  FMNMX.FTZ R15, R68, R15, !PT ;  /* 0x0000000f440f7209 */ /* 0x000fe20007810000 */
[----:B------:R-:W0:Y:S01]  /*1bc0*/  MUFU.TANH R11, R11 ;  /* 0x0000000b000b7308 */ /* 0x000e220000002400 */
[----:B--2---:R-:W-:Y:S01]  /*1bd0*/  FSEL R10, R10, -INF , P1 ;  /* 0xff8000000a0a7808 */ /* 0x004fe20000800000 */
[----:B------:R-:W-:Y:S01]  /*1be0*/  FMUL.FTZ R70, R70, UR4 ;  /* 0x0000000446467c20 */ /* 0x000fe20008410000 */
[----:B------:R-:W-:Y:S01]  /*1bf0*/  ISETP.GT.AND P1, PT, R73, 0x19, PT ;  /* 0x000000194900780c */ /* 0x000fe20003f24270 */
[----:B------:R-:W-:Y:S01]  /*1c00*/  FMUL.FTZ R53, R69, UR4 ;  /* 0x0000000445357c20 */ /* 0x000fe20008410000 */
[----:B------:R-:W-:Y:S01]  /*1c10*/  FMNMX.FTZ R15, R66, R15, !PT ;  /* 0x0000000f420f7209 */ /* 0x000fe20007810000 */
[----:B------:R-:W-:Y:S01]  /*1c20*/  FMUL.FTZ R69, R71, UR4 ;  /* 0x0000000447457c20 */ /* 0x000fe20008410000 */
[----:B------:R-:W-:Y:S01]  /*1c30*/  FMUL.FTZ R71, R74, UR4 ;  /* 0x000000044a477c20 */ /* 0x000fe20008410000 */
[----:B------:R-:W1:Y:S01]  /*1c40*/  MUFU.TANH R35, R35 ;  /* 0x0000002300237308 */ /* 0x000e620000002400 */
[----:B---3--:R-:W-:Y:S01]  /*1c50*/  FSEL R36, R36, -INF , P2 ;  /* 0xff80000024247808 */ /* 0x008fe20001000000 */
[----:B------:R-:W-:Y:S01]  /*1c60*/  FMUL.FTZ R58, R72, UR4 ;  /* 0x00000004483a7c20 */ /* 0x000fe20008410000 */
[----:B------:R-:W-:Y:S01]  /*1c70*/  FMUL.FTZ R72, R75, UR4 ;  /* 0x000000044b487c20 */ /* 0x000fe20008410000 */
[----:B------:R-:W-:Y:S01]  /*1c80*/  FMUL.FTZ R74, R78, UR4 ;  /* 0x000000044e4a7c20 */ /* 0x000fe20008410000 */
[----:B------:R-:W-:Y:S01]  /*1c90*/  FMNMX.FTZ R28, R36, R15, !PT ;  /* 0x0000000f241c7209 */ /* 0x000fe20007810000 */
[----:B------:R-:W-:Y:S01]  /*1ca0*/  FMUL.FTZ R75, R79, UR4 ;  /* 0x000000044f4b7c20 */ /* 0x000fe20008410000 */
[----:B------:R-:W-:Y:S01]  /*1cb0*/  FMUL.FTZ R78, R82, UR4 ;  /* 0x00000004524e7c20 */ /* 0x000fe20008410000 */
[----:B------:R-:W2:Y:S01]  /*1cc0*/  MUFU.TANH R12, R12 ;  /* 0x0000000c000c7308 */ /* 0x000ea20000002400 */
[----:B0-----:R-:W-:Y:S01]  /*1cd0*/  FSEL R11, R11, -INF , P6 ;  /* 0xff8000000b0b7808 */ /* 0x001fe20003000000 */
[----:B------:R-:W-:Y:S01]  /*1ce0*/  FMUL.FTZ R79, R83, UR4 ;  /* 0x00000004534f7c20 */ /* 0x000fe20008410000 */
[----:B------:R-:W-:Y:S01]  /*1cf0*/  ISETP.GT.AND P6, PT, R73, 0x20, PT ;  /* 0x000000204900780c */ /* 0x000fe20003fc4270 */
[----:B------:R-:W-:Y:S01]  /*1d00*/  FMUL.FTZ R82, R86, UR4 ;  /* 0x0000000456527c20 */ /* 0x000fe20008410000 */
[----:B------:R-:W-:Y:S01]  /*1d10*/  FMUL.FTZ R83, R87, UR4 ;  /* 0x0000000457537c20 */ /* 0x000fe20008410000 */
[----:B------:R-:W-:Y:S01]  /*1d20*/  P2R R88, PR, RZ, 0x1 ;  /* 0x00000001ff587803 */ /* 0x000fe20000000000 */
[----:B------:R-:W-:Y:S01]  /*1d30*/  FMUL.FTZ R76, R76, UR4 ;  /* 0x000000044c4c7c20 */ /* 0x000fe20008410000 */
[----:B------:R-:W0:Y:S01]  /*1d40*/  MUFU.TANH R40, R40 ;  /* 0x0000002800287308 */ /* 0x000e220000002400 */
[----:B-1----:R-:W-:Y:S01]  /*1d50*/  FSEL R35, R35, -INF , P1 ;  /* 0xff80000023237808 */ /* 0x002fe20000800000 */
[----:B------:R-:W-:Y:S01]  /*1d60*/  FMUL.FTZ R77, R77, UR4 ;  /* 0x000000044d4d7c20 */ /* 0x000fe20008410000 */
[----:B------:R-:W-:Y:S01]  /*1d70*/  FMUL.FTZ R80, R80, UR4 ;  /* 0x0000000450507c20 */ /* 0x000fe20008410000 */
[----:B------:R-:W-:Y:S01]  /*1d80*/  FMUL.FTZ R81, R81, UR4 ;  /* 0x0000000451517c20 */ /* 0x000fe20008410000 */
[----:B------:R-:W-:Y:S01]  /*1d90*/  FMNMX.FTZ R15, R35, R28, !PT ;  /* 0x0000001c230f7209 */ /* 0x000fe20007810000 */
[----:B------:R-:W-:Y:S01]  /*1da0*/  FMUL.FTZ R84, R84, UR4 ;  /* 0x0000000454547c20 */ /* 0x000fe20008410000 */
[----:B------:R-:W-:Y:S01]  /*1db0*/  FMUL.FTZ R85, R85, UR4 ;  /* 0x0000000455557c20 */ /* 0x000fe20008410000 */
[----:B------:R-:W1:Y:S01]  /*1dc0*/  MUFU.TANH R13, R13 ;  /* 0x0000000d000d7308 */ /* 0x000e620000002400 */
[----:B--2---:R-:W-:Y:S01]  /*1dd0*/  FSEL R12, R12, -INF , P5 ;  /* 0xff8000000c0c7808 */ /* 0x004fe20002800000 */
[----:B------:R-:W-:Y:S01]  /*1de0*/  IMAD.SHL.U32 R5, R5, 0x40, RZ ;  /* 0x0000004005057824 */ /* 0x000fe200078e00ff */
[----:B------:R-:W-:Y:S01]  /*1df0*/  ISETP.GT.AND P5, PT, R73, 0x21, PT ;  /* 0x000000214900780c */ /* 0x000fe20003fa4270 */
[----:B------:R-:W-:Y:S01]  /*1e00*/  UIADD3 UR4, UR41, 0x2d840, URZ ;  /* 0x0002d84029047890 */ /* 0x000fe2000fffe03f */
[----:B------:R-:W-:Y:S01]  /*1e10*/  MOV R134, R135 ;  /* 0x0000008700867202 */ /* 0x000fe20000000f00 */
[----:B------:R-:W-:Y:S01]  /*1e20*/  UIADD3 UR34, UR44, -0x2, URZ ;  /* 0xfffffffe2c227890 */ /* 0x000fe2000fffe03f */
[----:B------:R-:W-:Y:S01]  /*1e30*/  LOP3.LUT R5, R5, 0x7ffffe00, RZ, 0xc0, !PT ;  /* 0x7ffffe0005057812 */ /* 0x000fe200078ec0ff */
[----:B------:R-:W2:Y:S01]  /*1e40*/  MUFU.TANH R39, R39 ;  /* 0x0000002700277308 */ /* 0x000ea20000002400 */
[----:B0-----:R-:W-:Y:S01]  /*1e50*/  FSEL R40, R40, -INF , P6 ;  /* 0xff80000028287808 */ /* 0x001fe20003000000 */
[----:B------:R-:W-:Y:S01]  /*1e60*/  UPRMT UR4, UR6, 0x654, UR4 ;  /* 0x0000065406047896 */ /* 0x000fe20008000004 */
[--C-:B------:R-:W-:Y:S01]  /*1e70*/  IMAD.MOV.U32 R133, RZ, RZ, R135.reuse ;  /* 0x000000ffff857224 */ /* 0x100fe200078e0087 */
[----:B------:R-:W-:Y:S01]  /*1e80*/  UMOV UR33, URZ ;  /* 0x0000003f00217c82 */ /* 0x000fe20008000000 */
[----:B------:R-:W-:Y:S01]  /*1e90*/  FMNMX.FTZ R28, R40, R15, !PT ;  /* 0x0000000f281c7209 */ /* 0x000fe20007810000 */
[--C-:B------:R-:W-:Y:S01]  /*1ea0*/  IMAD.MOV.U32 R132, RZ, RZ, R135.reuse ;  /* 0x000000ffff847224 */ /* 0x100fe200078e0087 */
[-C--:B------:R-:W-:Y:S01]  /*1eb0*/  MOV R130, R135.reuse ;  /* 0x0000008700827202 */ /* 0x080fe20000000f00 */
[----:B------:R-:W0:Y:S01]  /*1ec0*/  MUFU.TANH R14, R14 ;  /* 0x0000000e000e7308 */ /* 0x000e220000002400 */
[----:B-1----:R-:W-:Y:S01]  /*1ed0*/  FSEL R13, R13, -INF , P4 ;  /* 0xff8000000d0d7808 */ /* 0x002fe20002000000 */
[--C-:B------:R-:W-:Y:S01]  /*1ee0*/  IMAD.MOV.U32 R131, RZ, RZ, R135.reuse ;  /* 0x000000ffff837224 */ /* 0x100fe200078e0087 */
[----:B------:R-:W-:Y:S01]  /*1ef0*/  ISETP.GT.AND P4, PT, R73, 0x28, PT ;  /* 0x000000284900780c */ /* 0x000fe20003f84270 */
[----:B------:R-:W-:Y:S01]  /*1f00*/  SYNCS.ARRIVE.TRANS64.RED.A1T0 RZ, [UR4], RZ ;  /* 0x000000ffffff79a7 */ /* 0x000fe20008100404 */
[--C-:B------:R-:W-:Y:S01]  /*1f10*/  IMAD.MOV.U32 R129, RZ, RZ, R135.reuse ;  /* 0x000000ffff817224 */ /* 0x100fe200078e0087 */
[-C--:B------:R-:W-:Y:S01]  /*1f20*/  MOV R126, R135.reuse ;  /* 0x00000087007e7202 */ /* 0x080fe20000000f00 */
[--C-:B------:R-:W-:Y:S01]  /*1f30*/  IMAD.MOV.U32 R128, RZ, RZ, R135.reuse ;  /* 0x000000ffff807224 */ /* 0x100fe200078e0087 */
[----:B------:R-:W1:Y:S01]  /*1f40*/  MUFU.TANH R44, R44 ;  /* 0x0000002c002c7308 */ /* 0x000e620000002400 */
[----:B--2---:R-:W-:Y:S01]  /*1f50*/  FSEL R39, R39, -INF , P5 ;  /* 0xff80000027277808 */ /* 0x004fe20002800000 */
[--C-:B------:R-:W-:Y:S01]  /*1f60*/  IMAD.MOV.U32 R127, RZ, RZ, R135.reuse ;  /* 0x000000ffff7f7224 */ /* 0x100fe200078e0087 */
[-C--:B------:R-:W-:Y:S01]  /*1f70*/  MOV R122, R135.reuse ;  /* 0x00000087007a7202 */ /* 0x080fe20000000f00 */
[--C-:B------:R-:W-:Y:S01]  /*1f80*/  IMAD.MOV.U32 R125, RZ, RZ, R135.reuse ;  /* 0x000000ffff7d7224 */ /* 0x100fe200078e0087 */
[----:B------:R-:W-:Y:S01]  /*1f90*/  FMNMX.FTZ R21, R39, R28, !PT ;  /* 0x0000001c27157209 */ /* 0x000fe20007810000 */
[--C-:B------:R-:W-:Y:S01]  /*1fa0*/  IMAD.MOV.U32 R124, RZ, RZ, R135.reuse ;  /* 0x000000ffff7c7224 */ /* 0x100fe200078e0087 */
[-C--:B------:R-:W-:Y:S01]  /*1fb0*/  MOV R118, R135.reuse ;  /* 0x0000008700767202 */ /* 0x080fe20000000f00 */
[----:B------:R-:W2:Y:S01]  /*1fc0*/  MUFU.TANH R20, R20 ;  /* 0x0000001400147308 */ /* 0x000ea20000002400 */
[----:B0-----:R-:W-:Y:S01]  /*1fd0*/  FSEL R14, R14, -INF , P3 ;  /* 0xff8000000e0e7808 */ /* 0x001fe20001800000 */
[--C-:B------:R-:W-:Y:S01]  /*1fe0*/  IMAD.MOV.U32 R123, RZ, RZ, R135.reuse ;  /* 0x000000ffff7b7224 */ /* 0x100fe200078e0087 */
[C---:B------:R-:W-:Y:S01]  /*1ff0*/  ISETP.GT.AND P3, PT, R73.reuse, 0x29, PT ;  /* 0x000000294900780c */ /* 0x040fe20003f64270 */
[--C-:B------:R-:W-:Y:S01]  /*2000*/  IMAD.MOV.U32 R121, RZ, RZ, R135.reuse ;  /* 0x000000ffff797224 */ /* 0x100fe200078e0087 */
[-C--:B------:R-:W-:Y:S01]  /*2010*/  MOV R114, R135.reuse ;  /* 0x0000008700727202 */ /* 0x080fe20000000f00 */
[--C-:B------:R-:W-:Y:S01]  /*2020*/  IMAD.MOV.U32 R120, RZ, RZ, R135.reuse ;  /* 0x000000ffff787224 */ /* 0x100fe200078e0087 */
[-C--:B------:R-:W-:Y:S01]  /*2030*/  MOV R110, R135.reuse ;  /* 0x00000087006e7202 */ /* 0x080fe20000000f00 */
[----:B------:R-:W0:Y:S01]  /*2040*/  MUFU.TANH R43, R43 ;  /* 0x0000002b002b7308 */ /* 0x000e220000002400 */
[----:B-1----:R-:W-:Y:S01]  /*2050*/  FSEL R44, R44, -INF , P4 ;  /* 0xff8000002c2c7808 */ /* 0x002fe20002000000 */
[--C-:B------:R-:W-:Y:S01]  /*2060*/  IMAD.MOV.U32 R119, RZ, RZ, R135.reuse ;  /* 0x000000ffff777224 */ /* 0x100fe200078e0087 */
[----:B------:R-:W-:Y:S01]  /*2070*/  MOV R106, R135 ;  /* 0x00000087006a7202 */ /* 0x000fe20000000f00 */
[--C-:B------:R-:W-:Y:S01]  /*2080*/  IMAD.MOV.U32 R117, RZ, RZ, R135.reuse ;  /* 0x000000ffff757224 */ /* 0x100fe200078e0087 */
[----:B------:R-:W-:Y:S01]  /*2090*/  FMNMX.FTZ R28, R44, R21, !PT ;  /* 0x000000152c1c7209 */ /* 0x000fe20007810000 */
[--C-:B------:R-:W-:Y:S01]  /*20a0*/  IMAD.MOV.U32 R116, RZ, RZ, R135.reuse ;  /* 0x000000ffff747224 */ /* 0x100fe200078e0087 */
[-C--:B------:R-:W-:Y:S01]  /*20b0*/  MOV R102, R135.reuse ;  /* 0x0000008700667202 */ /* 0x080fe20000000f00 */
[----:B------:R-:W1:Y:S01]  /*20c0*/  MUFU.TANH R24, R24 ;  /* 0x0000001800187308 */ /* 0x000e620000002400 */
[----:B--2---:R-:W-:Y:S01]  /*20d0*/  FSEL R15, R20, -INF , P2 ;  /* 0xff800000140f7808 */ /* 0x004fe20001000000 */
[--C-:B------:R-:W-:Y:S01]  /*20e0*/  IMAD.MOV.U32 R115, RZ, RZ, R135.reuse ;  /* 0x000000ffff737224 */ /* 0x100fe200078e0087 */
[----:B------:R-:W-:Y:S01]  /*20f0*/  ISETP.GT.AND P2, PT, R73, 0x30, PT ;  /* 0x000000304900780c */ /* 0x000fe20003f44270 */
[--C-:B------:R-:W-:Y:S01]  /*2100*/  IMAD.MOV.U32 R113, RZ, RZ, R135.reuse ;  /* 0x000000ffff717224 */ /* 0x100fe200078e0087 */
[-C--:B------:R-:W-:Y:S01]  /*2110*/  MOV R98, R135.reuse ;  /* 0x0000008700627202 */ /* 0x080fe20000000f00 */
[--C-:B------:R-:W-:Y:S01]  /*2120*/  IMAD.MOV.U32 R112, RZ, RZ, R135.reuse ;  /* 0x000000ffff707224 */ /* 0x100fe200078e0087 */
[----:B------:R-:W-:Y:S01]  /*2130*/  MOV R94, R135 ;  /* 0x00000087005e7202 */ /* 0x000fe20000000f00 */
[----:B------:R-:W2:Y:S01]  /*2140*/  MUFU.TANH R48, R48 ;  /* 0x0000003000307308 */ /* 0x000ea20000002400 */
[----:B0-----:R-:W-:Y:S01]  /*2150*/  FSEL R43, R43, -INF , P3 ;  /* 0xff8000002b2b7808 */ /* 0x001fe20001800000 */
[----:B------:R-:W-:-:S02]  /*2160*/  IMAD.MOV.U32 R111, RZ, RZ, R135 ;  /* 0x000000ffff6f7224 */ /* 0x000fc400078e0087 */
[--C-:B------:R-:W-:Y:S01]  /*2170*/  IMAD.MOV.U32 R109, RZ, RZ, R135.reuse ;  /* 0x000000ffff6d7224 */ /* 0x100fe200078e0087 */
[----:B------:R-:W-:Y:S01]  /*2180*/  FMNMX.FTZ R23, R43, R28, !PT ;  /* 0x0000001c2b177209 */ /* 0x000fe20007810000 */
[--C-:B------:R-:W-:Y:S02]  /*2190*/  IMAD.MOV.U32 R108, RZ, RZ, R135.reuse ;  /* 0x000000ffff6c7224 */ /* 0x100fe400078e0087 */
[----:B------:R-:W0:Y:S01]  /*21a0*/  MUFU.TANH R26, R26 ;  /* 0x0000001a001a7308 */ /* 0x000e220000002400 */
[----:B-1----:R-:W-:Y:S01]  /*21b0*/  FSEL R20, R24, -INF , P1 ;  /* 0xff80000018147808 */ /* 0x002fe20000800000 */
[--C-:B------:R-:W-:Y:S01]  /*21c0*/  IMAD.MOV.U32 R107, RZ, RZ, R135.reuse ;  /* 0x000000ffff6b7224 */ /* 0x100fe200078e0087 */
[----:B------:R-:W-:Y:S01]  /*21d0*/  ISETP.GT.AND P1, PT, R73, 0x31, PT ;  /* 0x000000314900780c */ /* 0x000fe20003f24270 */
[--C-:B------:R-:W-:Y:S02]  /*21e0*/  IMAD.MOV.U32 R105, RZ, RZ, R135.reuse ;  /* 0x000000ffff697224 */ /* 0x100fe400078e0087 */
[----:B------:R-:W-:-:S02]  /*21f0*/  IMAD.MOV.U32 R104, RZ, RZ, R135 ;  /* 0x000000ffff687224 */ /* 0x000fc400078e0087 */
[----:B------:R-:W1:Y:S01]  /*2200*/  MUFU.TANH R47, R47 ;  /* 0x0000002f002f7308 */ /* 0x000e620000002400 */
[----:B--2---:R-:W-:Y:S01]  /*2210*/  FSEL R48, R48, -INF , P2 ;  /* 0xff80000030307808 */ /* 0x004fe20001000000 */
[--C-:B------:R-:W-:Y:S02]  /*2220*/  IMAD.MOV.U32 R103, RZ, RZ, R135.reuse ;  /* 0x000000ffff677224 */ /* 0x100fe400078e0087 */
[--C-:B------:R-:W-:Y:S01]  /*2230*/  IMAD.MOV.U32 R101, RZ, RZ, R135.reuse ;  /* 0x000000ffff657224 */ /* 0x100fe200078e0087 */
[----:B------:R-:W-:Y:S01]  /*2240*/  FMNMX.FTZ R24, R48, R23, !PT ;  /* 0x0000001730187209 */ /* 0x000fe20007810000 */
[--C-:B------:R-:W-:Y:S02]  /*2250*/  IMAD.MOV.U32 R100, RZ, RZ, R135.reuse ;  /* 0x000000ffff647224 */ /* 0x100fe400078e0087 */
[----:B------:R-:W2:Y:S01]  /*2260*/  MUFU.TANH R25, R25 ;  /* 0x0000001900197308 */ /* 0x000ea20000002400 */
[----:B0-----:R-:W-:Y:S01]  /*2270*/  FSEL R21, R26, -INF , P6 ;  /* 0xff8000001a157808 */ /* 0x001fe20003000000 */
[--C-:B------:R-:W-:Y:S01]  /*2280*/  IMAD.MOV.U32 R99, RZ, RZ, R135.reuse ;  /* 0x000000ffff637224 */ /* 0x100fe200078e0087 */
[----:B------:R-:W-:Y:S01]  /*2290*/  ISETP.GT.AND P6, PT, R73, 0x38, PT ;  /* 0x000000384900780c */ /* 0x000fe20003fc4270 */
[----:B------:R-:W-:-:S02]  /*22a0*/  IMAD.MOV.U32 R97, RZ, RZ, R135 ;  /* 0x000000ffff617224 */ /* 0x000fc400078e0087 */
[--C-:B------:R-:W-:Y:S02]  /*22b0*/  IMAD.MOV.U32 R96, RZ, RZ, R135.reuse ;  /* 0x000000ffff607224 */ /* 0x100fe400078e0087 */
[----:B------:R-:W0:Y:S01]  /*22c0*/  MUFU.TANH R52, R52 ;  /* 0x0000003400347308 */ /* 0x000e220000002400 */
[----:B-1----:R-:W-:Y:S01]  /*22d0*/  FSEL R47, R47, -INF , P1 ;  /* 0xff8000002f2f7808 */ /* 0x002fe20000800000 */
[--C-:B------:R-:W-:Y:S02]  /*22e0*/  IMAD.MOV.U32 R95, RZ, RZ, R135.reuse ;  /* 0x000000ffff5f7224 */ /* 0x100fe400078e0087 */
[--C-:B------:R-:W-:Y:S02]  /*22f0*/  IMAD.MOV.U32 R93, RZ, RZ, R135.reuse ;  /* 0x000000ffff5d7224 */ /* 0x100fe400078e0087 */
[--C-:B------:R-:W-:Y:S02]  /*2300*/  IMAD.MOV.U32 R92, RZ, RZ, R135.reuse ;  /* 0x000000ffff5c7224 */ /* 0x100fe400078e0087 */
[----:B------:R-:W1:Y:S01]  /*2310*/  MUFU.TANH R29, R29 ;  /* 0x0000001d001d7308 */ /* 0x000e620000002400 */
[----:B--2---:R-:W-:Y:S01]  /*2320*/  FSEL R23, R25, -INF , P5 ;  /* 0xff80000019177808 */ /* 0x004fe20002800000 */
[----:B------:R-:W-:Y:S01]  /*2330*/  IMAD.MOV.U32 R91, RZ, RZ, R135 ;  /* 0x000000ffff5b7224 */ /* 0x000fe200078e0087 */
[----:B------:R-:W-:-:S02]  /*2340*/  ISETP.GT.AND P5, PT, R73, 0x39, PT ;  /* 0x000000394900780c */ /* 0x000fc40003fa4270 */
[----:B------:R-:W-:-:S03]  /*2350*/  FMNMX.FTZ R25, R47, R24, !PT ;  /* 0x000000182f197209 */ /* 0x000fc60007810000 */
[----:B------:R-:W2:Y:S01]  /*2360*/  MUFU.TANH R51, R51 ;  /* 0x0000003300337308 */ /* 0x000ea20000002400 */
[----:B0-----:R-:W-:-:S04]  /*2370*/  FSEL R52, R52, -INF , P6 ;  /* 0xff80000034347808 */ /* 0x001fc80003000000 */
[----:B------:R-:W-:-:S03]  /*2380*/  FMNMX.FTZ R26, R52, R25, !PT ;  /* 0x00000019341a7209 */ /* 0x000fc60007810000 */
[----:B------:R-:W0:Y:S01]  /*2390*/  MUFU.TANH R30, R30 ;  /* 0x0000001e001e7308 */ /* 0x000e220000002400 */
[----:B-1----:R-:W-:Y:S02]  /*23a0*/  FSEL R24, R29, -INF , P4 ;  /* 0xff8000001d187808 */ /* 0x002fe40002000000 */
[----:B------:R-:W-:-:S05]  /*23b0*/  ISETP.GT.AND P4, PT, R73, 0x40, PT ;  /* 0x000000404900780c */ /* 0x000fca0003f84270 */
[----:B------:R-:W1:Y:S01]  /*23c0*/  MUFU.TANH R56, R56 ;  /* 0x0000003800387308 */ /* 0x000e620000002400 */
[----:B--2---:R-:W-:-:S04]  /*23d0*/  FSEL R51, R51, -INF , P5 ;  /* 0xff80000033337808 */ /* 0x004fc80002800000 */
[----:B------:R-:W-:-:S03]  /*23e0*/  FMNMX.FTZ R27, R51, R26, !PT ;  /* 0x0000001a331b7209 */ /* 0x000fc60007810000 */
[----:B------:R-:W2:Y:S01]  /*23f0*/  MUFU.TANH R34, R34 ;  /* 0x0000002200227308 */ /* 0x000ea20000002400 */
[----:B0-----:R-:W-:Y:S02]  /*2400*/  FSEL R25, R30, -INF , P3 ;  /* 0xff8000001e197808 */ /* 0x001fe40001800000 */
[----:B------:R-:W-:-:S05]  /*2410*/  ISETP.GT.AND P3, PT, R73, 0x41, PT ;  /* 0x000000414900780c */ /* 0x000fca0003f64270 */
[----:B------:R-:W0:Y:S01]  /*2420*/  MUFU.TANH R55, R55 ;  /* 0x0000003700377308 */ /* 0x000e220000002400 */
[----:B-1----:R-:W-:-:S04]  /*2430*/  FSEL R56, R56, -INF , P4 ;  /* 0xff80000038387808 */ /* 0x002fc80002000000 */
[----:B------:R-:W-:-:S03]  /*2440*/  FMNMX.FTZ R28, R56, R27, !PT ;  /* 0x0000001b381c7209 */ /* 0x000fc60007810000 */
[----:B------:R-:W1:Y:S01]  /*2450*/  MUFU.TANH R33, R33 ;  /* 0x0000002100217308 */ /* 0x000e620000002400 */
[----:B--2---:R-:W-:Y:S02]  /*2460*/  FSEL R26, R34, -INF , P2 ;  /* 0xff800000221a7808 */ /* 0x004fe40001000000 */
[----:B------:R-:W-:-:S05]  /*2470*/  ISETP.GT.AND P2, PT, R73, 0x48, PT ;  /* 0x000000484900780c */ /* 0x000fca0003f44270 */
        /* <DEDUP_REMOVED lines=71> */
[----:B------:R-:W-:Y:S02]  /*28f0*/  ISETP.GT.AND P2, PT, R73, 0x78, PT ;  /* 0x000000784900780c */ /* 0x000fe40003f44270 */
[----:B------:R-:W-:-:S03]  /*2900*/  FMNMX.FTZ R58, R9, R10, !PT ;  /* 0x0000000a093a7209 */ /* 0x000fc60007810000 */
[----:B------:R-:W2:Y:S01]  /*2910*/  MUFU.TANH R82, R82 ;  /* 0x0000005200527308 */ /* 0x000ea20000002400 */
[----:B0-----:R-:W-:-:S04]  /*2920*/  FSEL R79, R79, -INF , P3 ;  /* 0xff8000004f4f7808 */ /* 0x001fc80001800000 */
[----:B------:R-:W-:-:S03]  /*2930*/  FMNMX.FTZ R50, R79, R50, !PT ;  /* 0x000000324f327209 */ /* 0x000fc60007810000 */
[----:B------:R-:W0:Y:S01]  /*2940*/  MUFU.TANH R83, R83 ;  /* 0x0000005300537308 */ /* 0x000e220000002400 */
[----:B-1----:R-:W-:Y:S02]  /*2950*/  FSEL R34, R57, -INF , P1 ;  /* 0xff80000039227808 */ /* 0x002fe40000800000 */
[----:B------:R-:W-:-:S05]  /*2960*/  ISETP.GT.AND P1, PT, R73, 0x79, PT ;  /* 0x000000794900780c */ /* 0x000fca0003f24270 */
[----:B------:R-:W-:Y:S01]  /*2970*/  MUFU.TANH R76, R76 ;  /* 0x0000004c004c7308 */ /* 0x000fe20000002400 */
[----:B--2---:R-:W-:-:S04]  /*2980*/  FSEL R73, R82, -INF , P2 ;  /* 0xff80000052497808 */ /* 0x004fc80001000000 */
[----:B------:R-:W-:-:S03]  /*2990*/  FMNMX.FTZ R50, R73, R50, !PT ;  /* 0x0000003249327209 */ /* 0x000fc60007810000 */
[----:B------:R-:W-:Y:S01]  /*29a0*/  MUFU.TANH R77, R77 ;  /* 0x0000004d004d7308 */ /* 0x000fe20000002400 */
[----:B0-----:R-:W-:-:S04]  /*29b0*/  FSEL R83, R83, -INF , P1 ;  /* 0xff80000053537808 */ /* 0x001fc80000800000 */
[----:B------:R-:W-:-:S03]  /*29c0*/  FMNMX.FTZ R50, R83, R50, !PT ;  /* 0x0000003253327209 */ /* 0x000fc60007810000 */
[----:B------:R-:W-:Y:S02]  /*29d0*/  MUFU.TANH R80, R80 ;  /* 0x0000005000507308 */ /* 0x000fe40000002400 */
[----:B------:R-:W0:Y:S06]  /*29e0*/  SHFL.BFLY PT, R45, R50, 0x2, 0x1f ;  /* 0x0c401f00322d7f89 */ /* 0x000e2c00000e0000 */
[----:B------:R-:W-:Y:S08]  /*29f0*/  MUFU.TANH R81, R81 ;  /* 0x0000005100517308 */ /* 0x000ff00000002400 */
[----:B------:R-:W1:Y:S08]  /*2a00*/  MUFU.TANH R84, R84 ;  /* 0x0000005400547308 */ /* 0x000e700000002400 */
[----:B------:R-:W2:Y:S01]  /*2a10*/  MUFU.TANH R85, R85 ;  /* 0x0000005500557308 */ /* 0x000ea20000002400 */
[----:B0-----:R-:W-:-:S05]  /*2a20*/  FMNMX.FTZ R45, R50, R45, !PT ;  /* 0x0000002d322d7209 */ /* 0x001fca0007810000 */
[----:B------:R-:W0:Y:S01]  /*2a30*/  SHFL.BFLY PT, R54, R45, 0x1, 0x1f ;  /* 0x0c201f002d367f89 */ /* 0x000e2200000e0000 */
[----:B-1----:R-:W-:Y:S02]  /*2a40*/  FSEL R84, R84, -INF , P2 ;  /* 0xff80000054547808 */ /* 0x002fe40001000000 */
[----:B--2---:R-:W-:Y:S02]  /*2a50*/  FSEL R85, R85, -INF , P1 ;  /* 0xff80000055557808 */ /* 0x004fe40000800000 */
[----:B0-----:R-:W-:Y:S02]  /*2a60*/  FMNMX.FTZ R53, R45, R54, !PT ;  /* 0x000000362d357209 */ /* 0x001fe40007810000 */
[----:B------:R-:W-:Y:S02]  /*2a70*/  FMNMX.FTZ R45, R11, R58, !PT ;  /* 0x0000003a0b2d7209 */ /* 0x000fe40007810000 */
[C---:B------:R-:W-:Y:S01]  /*2a80*/  FSETP.NEU.FTZ.AND P0, PT, R53.reuse, -INF , PT ;  /* 0xff8000003500780b */ /* 0x040fe20003f1d000 */
[----:B------:R-:W-:Y:S01]  /*2a90*/  FMUL.FTZ R82, R53, UR5 ;  /* 0x0000000535527c20 */ /* 0x000fe20008410000 */
[----:B------:R-:W-:-:S04]  /*2aa0*/  FMNMX.FTZ R58, R12, R45, !PT ;  /* 0x0000002d0c3a7209 */ /* 0x000fc80007810000 */
[----:B------:R-:W-:Y:S02]  /*2ab0*/  FSEL R82, R82, RZ, P0 ;  /* 0x000000ff52527208 */ /* 0x000fe40000000000 */
[----:B------:R-:W-:Y:S02]  /*2ac0*/  FMNMX.FTZ R57, R13, R58, !PT ;  /* 0x0000003a0d397209 */ /* 0x000fe40007810000 */
[----:B------:R-:W-:Y:S01]  /*2ad0*/  ISETP.NE.AND P0, PT, R88, RZ, PT ;  /* 0x000000ff5800720c */ /* 0x000fe20003f05270 */
[--C-:B------:R-:W-:Y:S01]  /*2ae0*/  FFMA.FTZ R50, R63, UR5, -R82.reuse ;  /* 0x000000053f327c23 */ /* 0x100fe20008010852 */
[--C-:B------:R-:W-:Y:S01]  /*2af0*/  FFMA.FTZ R63, R64, UR5, -R82.reuse ;  /* 0x00000005403f7c23 */ /* 0x100fe20008010852 */
[----:B------:R-:W-:Y:S01]  /*2b00*/  FMNMX.FTZ R64, R14, R57, !PT ;  /* 0x000000390e407209 */ /* 0x000fe20007810000 */
[--C-:B------:R-:W-:Y:S01]  /*2b10*/  FFMA.FTZ R49, R65, UR5, -R82.reuse ;  /* 0x0000000541317c23 */ /* 0x100fe20008010852 */
        /* <DEDUP_REMOVED lines=9> */
[----:B------:R0:W-:Y:S01]  /*2bb0*/  MUFU.EX2 R45, R68 ;  /* 0x00000044002d7308 */ /* 0x0001e20000000800 */
[----:B------:R-:W-:Y:S01]  /*2bc0*/  FMNMX.FTZ R64, R21, R64, !PT ;  /* 0x0000004015407209 */ /* 0x000fe20007810000 */
[--C-:B------:R-:W-:Y:S01]  /*2bd0*/  FFMA.FTZ R36, R36, UR5, -R82.reuse ;  /* 0x0000000524247c23 */ /* 0x100fe20008010852 */
[--C-:B------:R-:W-:Y:S01]  /*2be0*/  FFMA.FTZ R35, R35, UR5, -R82.reuse ;  /* 0x0000000523237c23 */ /* 0x100fe20008010852 */
[--C-:B------:R-:W-:Y:S01]  /*2bf0*/  FFMA.FTZ R40, R40, UR5, -R82.reuse ;  /* 0x0000000528287c23 */ /* 0x100fe20008010852 */
[----:B------:R-:W-:Y:S01]  /*2c00*/  FMNMX.FTZ R57, R23, R64, !PT ;  /* 0x0000004017397209 */ /* 0x000fe20007810000 */
[--C-:B------:R-:W-:Y:S01]  /*2c10*/  FFMA.FTZ R39, R39, UR5, -R82.reuse ;  /* 0x0000000527277c23 */ /* 0x100fe20008010852 */
[--C-:B------:R-:W-:Y:S01]  /*2c20*/  FFMA.FTZ R44, R44, UR5, -R82.reuse ;  /* 0x000000052c2c7c23 */ /* 0x100fe20008010852 */
[----:B------:R-:W-:Y:S01]  /*2c30*/  FFMA.FTZ R74, R79, UR5, -R82 ;  /* 0x000000054f4a7c23 */ /* 0x000fe20008010852 */
[----:B------:R-:W-:Y:S01]  /*2c40*/  FMNMX.FTZ R64, R24, R57, !PT ;  /* 0x0000003918407209 */ /* 0x000fe20007810000 */
[----:B------:R-:W-:Y:S01]  /*2c50*/  MUFU.EX2 R50, R50 ;  /* 0x0000003200327308 */ /* 0x000fe20000000800 */
[----:B0-----:R-:W-:-:S02]  /*2c60*/  FSEL R68, R77, -INF , P5 ;  /* 0xff8000004d447808 */ /* 0x001fc40002800000 */
[----:B------:R-:W-:Y:S02]  /*2c70*/  FMNMX.FTZ R57, R25, R64, !PT ;  /* 0x0000004019397209 */ /* 0x000fe40007810000 */
[----:B------:R-:W-:Y:S02]  /*2c80*/  FSEL R77, R80, -INF , P4 ;  /* 0xff800000504d7808 */ /* 0x000fe40002000000 */
[----:B------:R-:W-:Y:S01]  /*2c90*/  FMNMX.FTZ R64, R26, R57, !PT ;  /* 0x000000391a407209 */ /* 0x000fe20007810000 */
[----:B------:R-:W0:Y:S01]  /*2ca0*/  MUFU.EX2 R63, R63 ;  /* 0x0000003f003f7308 */ /* 0x000e220000000800 */
[----:B------:R-:W-:Y:S01]  /*2cb0*/  FSEL R80, R81, -INF , P3 ;  /* 0xff80000051507808 */ /* 0x000fe20001800000 */
[--C-:B------:R-:W-:Y:S01]  /*2cc0*/  FFMA.FTZ R81, R59, UR5, -R82.reuse ;  /* 0x000000053b517c23 */ /* 0x100fe20008010852 */
[----:B------:R-:W-:Y:S01]  /*2cd0*/  FMNMX.FTZ R57, R33, R64, !PT ;  /* 0x0000004021397209 */ /* 0x000fe20007810000 */
[--C-:B------:R-:W-:Y:S01]  /*2ce0*/  FFMA.FTZ R59, R69, UR5, -R82.reuse ;  /* 0x00000005453b7c23 */ /* 0x100fe20008010852 */
[----:B------:R-:W-:-:S02]  /*2cf0*/  FFMA.FTZ R69, R73, UR5, -R82 ;  /* 0x0000000549457c23 */ /* 0x000fc40008010852 */
[----:B------:R-:W-:Y:S01]  /*2d00*/  FMNMX.FTZ R64, R38, R57, !PT ;  /* 0x0000003926407209 */ /* 0x000fe20007810000 */
[----:B------:R-:W-:Y:S03]  /*2d10*/  MUFU.EX2 R49, R49 ;  /* 0x0000003100317308 */ /* 0x000fe60000000800 */
[----:B------:R-:W-:-:S04]  /*2d20*/  FMNMX.FTZ R64, R37, R64, !PT ;  /* 0x0000004025407209 */ /* 0x000fc80007810000 */
        /* <DEDUP_REMOVED lines=10> */
[--C-:B------:R-:W-:Y:S01]  /*2dd0*/  FFMA.FTZ R47, R52, UR5, -R82.reuse ;  /* 0x00000005342f7c23 */ /* 0x100fe20008010852 */
[--C-:B------:R-:W-:Y:S01]  /*2de0*/  FFMA.FTZ R52, R51, UR5, -R82.reuse ;  /* 0x0000000533347c23 */ /* 0x100fe20008010852 */
[--C-:B------:R-:W-:Y:S01]  /*2df0*/  FFMA.FTZ R51, R56, UR5, -R82.reuse ;  /* 0x0000000538337c23 */ /* 0x100fe20008010852 */
[----:B------:R-:W-:Y:S01]  /*2e00*/  FMNMX.FTZ R57, R31, R64, !PT ;  /* 0x000000401f397209 */ /* 0x000fe20007810000 */
[----:B------:R1:W-:Y:S01]  /*2e10*/  MUFU.EX2 R48, R66 ;  /* 0x0000004200307308 */ /* 0x0003e20000000800 */
[----:B------:R-:W-:Y:S01]  /*2e20*/  FSEL R64, R76, -INF , P6 ;  /* 0xff8000004c407808 */ /* 0x000fe20003000000 */
[--C-:B------:R-:W-:Y:S01]  /*2e30*/  FFMA.FTZ R76, R60, UR5, -R82.reuse ;  /* 0x000000053c4c7c23 */ /* 0x100fe20008010852 */
[----:B------:R-:W-:Y:S01]  /*2e40*/  FMNMX.FTZ R57, R32, R57, !PT ;  /* 0x0000003920397209 */ /* 0x000fe20007810000 */
[--C-:B------:R-:W-:Y:S01]  /*2e50*/  FFMA.FTZ R60, R62, UR5, -R82.reuse ;  /* 0x000000053e3c7c23 */ /* 0x100fe20008010852 */
[----:B------:R-:W-:-:S02]  /*2e60*/  FFMA.FTZ R62, R72, UR5, -R82 ;  /* 0x00000005483e7c23 */ /* 0x000fc40008010852 */
[----:B------:R-:W-:Y:S01]  /*2e70*/  FMNMX.FTZ R57, R34, R57, !PT ;  /* 0x0000003922397209 */ /* 0x000fe20007810000 */
[----:B------:R-:W-:Y:S01]  /*2e80*/  MUFU.EX2 R35, R35 ;  /* 0x0000002300237308 */ /* 0x000fe20000000800 */
[--C-:B-1----:R-:W-:Y:S01]  /*2e90*/  FFMA.FTZ R66, R55, UR5, -R82.reuse ;  /* 0x0000000537427c23 */ /* 0x102fe20008010852 */
[--C-:B------:R-:W-:Y:S01]  /*2ea0*/  FFMA.FTZ R55, R61, UR5, -R82.reuse ;  /* 0x000000053d377c23 */ /* 0x100fe20008010852 */
[----:B------:R-:W-:Y:S01]  /*2eb0*/  FMNMX.FTZ R57, R64, R57, !PT ;  /* 0x0000003940397209 */ /* 0x000fe20007810000 */
[--C-:B------:R-:W-:Y:S01]  /*2ec0*/  FFMA.FTZ R61, R71, UR5, -R82.reuse ;  /* 0x00000005473d7c23 */ /* 0x100fe20008010852 */
[----:B------:R-:W-:Y:S02]  /*2ed0*/  FFMA.FTZ R71, R78, UR5, -R82 ;  /* 0x000000054e477c23 */ /* 0x000fe40008010852 */
        /* <DEDUP_REMOVED lines=9> */
[----:B------:R-:W-:Y:S01]  /*2f70*/  FFMA.FTZ R82, R83, UR5, -R82 ;  /* 0x0000000553527c23 */ /* 0x000fe20008010852 */
[----:B------:R-:W-:Y:S01]  /*2f80*/  MUFU.EX2 R44, R44 ;  /* 0x0000002c002c7308 */ /* 0x000fe20000000800 */
[----:B------:R-:W1:Y:S07]  /*2f90*/  SHFL.BFLY PT, R86, R57, 0x2, 0x1f ;  /* 0x0c401f0039567f89 */ /* 0x000e6e00000e0000 */
[----:B------:R-:W-:Y:S08]  /*2fa0*/  MUFU.EX2 R65, R65 ;  /* 0x0000004100417308 */ /* 0x000ff00000000800 */
[----:B------:R-:W-:Y:S08]  /*2fb0*/  MUFU.EX2 R43, R43 ;  /* 0x0000002b002b7308 */ /* 0x000ff00000000800 */
[----:B------:R-:W-:Y:S01]  /*2fc0*/  MUFU.EX2 R47, R47 ;  /* 0x0000002f002f7308 */ /* 0x000fe20000000800 */
[----:B-1----:R-:W-:-:S05]  /*2fd0*/  FMNMX.FTZ R86, R57, R86, !PT ;  /* 0x0000005639567209 */ /* 0x002fca0007810000 */
[----:B------:R-:W1:Y:S02]  /*2fe0*/  SHFL.BFLY PT, R57, R86, 0x1, 0x1f ;  /* 0x0c201f0056397f89 */ /* 0x000e6400000e0000 */
[----:B------:R-:W-:Y:S08]  /*2ff0*/  MUFU.EX2 R52, R52 ;  /* 0x0000003400347308 */ /* 0x000ff00000000800 */
[----:B------:R-:W-:Y:S08]  /*3000*/  MUFU.EX2 R51, R51 ;  /* 0x0000003300337308 */ /* 0x000ff00000000800 */
[----:B------:R-:W-:Y:S01]  /*3010*/  MUFU.EX2 R66, R66 ;  /* 0x0000004200427308 */ /* 0x000fe20000000800 */
[----:B-1----:R-:W-:-:S07]  /*3020*/  FMNMX.FTZ R57, R86, R57, !PT ;  /* 0x0000003956397209 */ /* 0x002fce0007810000 */
[----:B------:R-:W-:Y:S01]  /*3030*/  MUFU.EX2 R76, R76 ;  /* 0x0000004c004c7308 */ /* 0x000fe20000000800 */
[C---:B------:R-:W-:Y:S01]  /*3040*/  FSETP.NEU.FTZ.AND P1, PT, R57.reuse, -INF , PT ;  /* 0xff8000003900780b */ /* 0x040fe20003f3d000 */
[----:B------:R-:W-:-:S05]  /*3050*/  FMUL.FTZ R72, R57, UR5 ;  /* 0x0000000539487c20 */ /* 0x000fca0008410000 */
[----:B------:R-:W-:Y:S01]  /*3060*/  FSEL R83, R72, RZ, P1 ;  /* 0x000000ff48537208 */ /* 0x000fe20000800000 */
[----:B------:R-:W-:Y:S01]  /*3070*/  MUFU.EX2 R81, R81 ;  /* 0x0000005100517308 */ /* 0x000fe20000000800 */
[----:B------:R-:W-:-:S03]  /*3080*/  LOP3.LUT P1, RZ, R6, 0x2, RZ, 0xc0, !PT ;  /* 0x0000000206ff7812 */ /* 0x000fc6000782c0ff */
[--C-:B------:R-:W-:Y:S01]  /*3090*/  FFMA.FTZ R12, R12, UR5, -R83.reuse ;  /* 0x000000050c0c7c23 */ /* 0x100fe20008010853 */
[--C-:B------:R-:W-:Y:S01]  /*30a0*/  FFMA.FTZ R73, R9, UR5, -R83.reuse ;  /* 0x0000000509497c23 */ /* 0x100fe20008010853 */
[----:B------:R-:W-:Y:S01]  /*30b0*/  FFMA.FTZ R9, R13, UR5, -R83 ;  /* 0x000000050d097c23 */ /* 0x000fe20008010853 */
[----:B------:R-:W-:Y:S01]  /*30c0*/  SHF.R.S32.HI R13, RZ, 0x4, R7 ;  /* 0x00000004ff0d7819 */ /* 0x000fe20000011407 */
[----:B------:R1:W-:Y:S01]  /*30d0*/  MUFU.EX2 R90, R12 ;  /* 0x0000000c005a7308 */ /* 0x0003e20000000800 */
[--C-:B------:R-:W-:Y:S01]  /*30e0*/  FFMA.FTZ R10, R10, UR5, -R83.reuse ;  /* 0x000000050a0a7c23 */ /* 0x100fe20008010853 */
[--C-:B------:R-:W-:Y:S01]  /*30f0*/  FFMA.FTZ R79, R15, UR5, -R83.reuse ;  /* 0x000000050f4f7c23 */ /* 0x100fe20008010853 */
[----:B------:R-:W-:Y:S01]  /*3100*/  SHF.L.U32 R15, R13, 0x3, RZ ;  /* 0x000000030d0f7819 */ /* 0x000fe200000006ff */
[--C-:B------:R-:W-:Y:S01]  /*3110*/  FFMA.FTZ R11, R11, UR5, -R83.reuse ;  /* 0x000000050b0b7c23 */ /* 0x100fe20008010853 */
[----:B------:R-:W-:Y:S01]  /*3120*/  LEA.HI R13, R19, R18, RZ, 0x5 ;  /* 0x00000012130d7211 */ /* 0x000fe200078f28ff */
[--C-:B------:R-:W-:Y:S01]  /*3130*/  FFMA.FTZ R78, R14, UR5, -R83.reuse ;  /* 0x000000050e4e7c23 */ /* 0x100fe20008010853 */
[----:B------:R-:W-:Y:S01]  /*3140*/  FFMA.FTZ R86, R20, UR5, -R83 ;  /* 0x0000000514567c23 */ /* 0x000fe20008010853 */
[----:B------:R2:W-:Y:S01]  /*3150*/  MUFU.EX2 R87, R73 ;  /* 0x0000004900577308 */ /* 0x0005e20000000800 */
[----:B-1----:R-:W-:-:S02]  /*3160*/  IMAD.SHL.U32 R12, R6, 0x40, RZ ;  /* 0x00000040060c7824 */ /* 0x002fc400078e00ff */
[--C-:B------:R-:W-:Y:S01]  /*3170*/  FFMA.FTZ R75, R21, UR5, -R83.reuse ;  /* 0x00000005154b7c23 */ /* 0x100fe20008010853 */
[----:B------:R-:W-:Y:S02]  /*3180*/  IMAD.SHL.U32 R13, R13, 0x20, RZ ;  /* 0x000000200d0d7824 */ /* 0x000fe400078e00ff */
[--C-:B------:R-:W-:Y:S01]  /*3190*/  FFMA.FTZ R20, R24, UR5, -R83.reuse ;  /* 0x0000000518147c23 */ /* 0x100fe20008010853 */
[--C-:B------:R-:W-:Y:S01]  /*31a0*/  FFMA.FTZ R38, R38, UR5, -R83.reuse ;  /* 0x0000000526267c23 */ /* 0x100fe20008010853 */
[----:B------:R-:W-:Y:S01]  /*31b0*/  LOP3.LUT R12, R12, 0x1c0, RZ, 0xc0, !PT ;  /* 0x000001c00c0c7812 */ /* 0x000fe200078ec0ff */
[--C-:B------:R-:W-:Y:S01]  /*31c0*/  FFMA.FTZ R27, R27, UR5, -R83.reuse ;  /* 0x000000051b1b7c23 */ /* 0x100fe20008010853 */
[----:B------:R1:W3:Y:S01]  /*31d0*/  MUFU.EX2 R88, R10 ;  /* 0x0000000a00587308 */ /* 0x0002e20000000800 */
[----:B------:R-:W-:Y:S01]  /*31e0*/  LOP3.LUT R14, R13, 0x7ffffc00, RZ, 0xc0, !PT ;  /* 0x7ffffc000d0e7812 */ /* 0x000fe200078ec0ff */
[----:B--2---:R-:W-:Y:S01]  /*31f0*/  FFMA.FTZ R73, R25, UR5, -R83 ;  /* 0x0000000519497c23 */ /* 0x004fe20008010853 */
[----:B------:R-:W-:Y:S01]  /*3200*/  LOP3.LUT R15, R12, 0x8, R15, 0xf8, !PT ;  /* 0x000000080c0f7812 */ /* 0x000fe200078ef80f */
[--C-:B------:R-:W-:Y:S01]  /*3210*/  FFMA.FTZ R37, R37, UR5, -R83.reuse ;  /* 0x0000000525257c23 */ /* 0x100fe20008010853 */
[----:B------:R-:W-:Y:S01]  /*3220*/  SHF.R.U32.HI R12, RZ, 0x3, R12 ;  /* 0x00000003ff0c7819 */ /* 0x000fe2000001160c */
[----:B------:R-:W-:Y:S01]  /*3230*/  FFMA.FTZ R19, R41, UR5, -R83 ;  /* 0x0000000529137c23 */ /* 0x000fe20008010853 */
[----:B0-----:R-:W-:Y:S01]  /*3240*/  F2FP.BF16.F32.PACK_AB R13, R63, R50 ;  /* 0x000000323f0d723e */ /* 0x001fe200000010ff */
[----:B------:R0:W2:Y:S01]  /*3250*/  MUFU.EX2 R89, R11 ;  /* 0x0000000b00597308 */ /* 0x0000a20000000800 */
[----:B------:R-:W-:Y:S01]  /*3260*/  LOP3.LUT R15, R15, R12, RZ, 0x3c, !PT ;  /* 0x0000000c0f0f7212 */ /* 0x000fe200078e3cff */
[----:B------:R-:W-:Y:S01]  /*3270*/  FADD.FTZ R12, R50, R63 ;  /* 0x0000003f320c7221 */ /* 0x000fe20000010000 */
[--C-:B-1----:R-:W-:Y:S01]  /*3280*/  FFMA.FTZ R10, R26, UR5, -R83.reuse ;  /* 0x000000051a0a7c23 */ /* 0x102fe20008010853 */
[--C-:B------:R-:W-:Y:S01]  /*3290*/  FFMA.FTZ R41, R34, UR5, -R83.reuse ;  /* 0x0000000522297c23 */ /* 0x100fe20008010853 */
[--C-:B------:R-:W-:Y:S01]  /*32a0*/  FFMA.FTZ R21, R46, UR5, -R83.reuse ;  /* 0x000000052e157c23 */ /* 0x100fe20008010853 */
[--C-:B------:R-:W-:Y:S01]  /*32b0*/  FFMA.FTZ R29, R29, UR5, -R83.reuse ;  /* 0x000000051d1d7c23 */ /* 0x100fe20008010853 */
[--C-:B------:R-:W-:Y:S01]  /*32c0*/  FFMA.FTZ R30, R30, UR5, -R83.reuse ;  /* 0x000000051e1e7c23 */ /* 0x100fe20008010853 */
[----:B------:R1:W-:Y:S01]  /*32d0*/  MUFU.EX2 R72, R82 ;  /* 0x0000005200487308 */ /* 0x0003e20000000800 */
[----:B---3--:R-:W-:Y:S01]  /*32e0*/  FADD.FTZ R6, R87, R88 ;  /* 0x0000005857067221 */ /* 0x008fe20000010000 */
[--C-:B0-----:R-:W-:Y:S01]  /*32f0*/  FFMA.FTZ R11, R33, UR5, -R83.reuse ;  /* 0x00000005210b7c23 */ /* 0x101fe20008010853 */
[--C-:B------:R-:W-:Y:S01]  /*3300*/  FFMA.FTZ R64, R64, UR5, -R83.reuse ;  /* 0x0000000540407c23 */ /* 0x100fe20008010853 */
[--C-:B------:R-:W-:Y:S01]  /*3310*/  FFMA.FTZ R68, R68, UR5, -R83.reuse ;  /* 0x0000000544447c23 */ /* 0x100fe20008010853 */
[--C-:B------:R-:W-:Y:S01]  /*3320*/  FFMA.FTZ R77, R77, UR5, -R83.reuse ;  /* 0x000000054d4d7c23 */ /* 0x100fe20008010853 */
[--C-:B------:R-:W-:Y:S01]  /*3330*/  FFMA.FTZ R80, R80, UR5, -R83.reuse ;  /* 0x0000000550507c23 */ /* 0x100fe20008010853 */
[--C-:B------:R-:W-:Y:S01]  /*3340*/  FFMA.FTZ R84, R84, UR5, -R83.reuse ;  /* 0x0000000554547c23 */ /* 0x100fe20008010853 */
[----:B------:R-:W0:Y:S01]  /*3350*/  MUFU.EX2 R9, R9 ;  /* 0x0000000900097308 */ /* 0x000e220000000800 */
[----:B-1----:R-:W-:Y:S01]  /*3360*/  FFMA.FTZ R82, R23, UR5, -R83 ;  /* 0x0000000517527c23 */ /* 0x002fe20008010853 */
[----:B------:R-:W-:Y:S01]  /*3370*/  IADD3 R23, R15, R5, R14 ;  /* 0x000000050f177210 */ /* 0x000fe20007ffe00e */
[----:B------:R-:W-:Y:S01]  /*3380*/  FADD.FTZ R5, R49, R12 ;  /* 0x0000000c31057221 */ /* 0x000fe20000010000 */
[----:B------:R-:W-:-:S02]  /*3390*/  F2FP.BF16.F32.PACK_AB R15, R54, R49 ;  /* 0x00000031360f723e */ /* 0x000fc400000010ff */
[----:B------:R-:W-:Y:S01]  /*33a0*/  F2FP.BF16.F32.PACK_AB R12, R88, R87 ;  /* 0x00000057580c723e */ /* 0x000fe200000010ff */
[----:B------:R-:W-:Y:S01]  /*33b0*/  FADD.FTZ R26, R54, R5 ;  /* 0x00000005361a7221 */ /* 0x000fe20000010000 */
[----:B------:R-:W1:Y:S01]  /*33c0*/  MUFU.EX2 R78, R78 ;  /* 0x0000004e004e7308 */ /* 0x000e620000000800 */
[----:B--2---:R-:W-:Y:S01]  /*33d0*/  FADD.FTZ R5, R89, R6 ;  /* 0x0000000659057221 */ /* 0x004fe20000010000 */
[----:B------:R-:W-:Y:S01]  /*33e0*/  FFMA.FTZ R6, R31, UR5, -R83 ;  /* 0x000000051f067c23 */ /* 0x000fe20008010853 */
[----:B------:R-:W-:Y:S01]  /*33f0*/  FADD.FTZ R25, R45, R26 ;  /* 0x0000001a2d197221 */ /* 0x000fe20000010000 */
[C---:B------:R-:W-:Y:S01]  /*3400*/  F2FP.BF16.F32.PACK_AB R14, R90.reuse, R89 ;  /* 0x000000595a0e723e */ /* 0x040fe200000010ff */
[----:B------:R-:W-:Y:S01]  /*3410*/  FADD.FTZ R24, R90, R5 ;  /* 0x000000055a187221 */ /* 0x000fe20000010000 */
[----:B------:R-:W-:Y:S01]  /*3420*/  LEA R5, R23, UR41, 0x1 ;  /* 0x0000002917057c11 */ /* 0x000fe2000f8e08ff */
[----:B------:R-:W-:Y:S01]  /*3430*/  FADD.FTZ R31, R58, R25 ;  /* 0x000000193a1f7221 */ /* 0x000fe20000010000 */
[----:B------:R-:W2:Y:S01]  /*3440*/  MUFU.EX2 R79, R79 ;  /* 0x0000004f004f7308 */ /* 0x000ea20000000800 */
[----:B0-----:R-:W-:Y:S01]  /*3450*/  FADD.FTZ R25, R9, R24 ;  /* 0x0000001809197221 */ /* 0x001fe20000010000 */
[----:B------:R-:W-:Y:S01]  /*3460*/  FFMA.FTZ R23, R28, UR5, -R83 ;  /* 0x000000051c177c23 */ /* 0x000fe20008010853 */
[----:B------:R-:W-:Y:S01]  /*3470*/  FADD.FTZ R26, R36, R31 ;  /* 0x0000001f241a7221 */ /* 0x000fe20000010000 */
[----:B------:R0:W-:Y:S01]  /*3480*/  STSM.16.M88.4 [R5+0x21800], R12 ;  /* 0x0218000c05007844 */ /* 0x0001e20000000200 */
[----:B------:R-:W-:Y:S01]  /*3490*/  MOV R90, R135 ;  /* 0x00000087005a7202 */ /* 0x000fe20000000f00 */
[----:B------:R-:W-:-:S02]  /*34a0*/  IMAD.MOV.U32 R89, RZ, RZ, R135 ;  /* 0x000000ffff597224 */ /* 0x000fc400078e0087 */
[----:B------:R-:W3:Y:S01]  /*34b0*/  MUFU.EX2 R86, R86 ;  /* 0x0000005600567308 */ /* 0x000ee20000000800 */
[----:B-1----:R-:W-:Y:S01]  /*34c0*/  FADD.FTZ R24, R78, R25 ;  /* 0x000000194e187221 */ /* 0x002fe20000010000 */
[----:B------:R-:W-:-:S06]  /*34d0*/  IMAD.MOV.U32 R88, RZ, RZ, R135 ;  /* 0x000000ffff587224 */ /* 0x000fcc00078e0087 */
[----:B------:R-:W1:Y:S01]  /*34e0*/  MUFU.EX2 R75, R75 ;  /* 0x0000004b004b7308 */ /* 0x000e620000000800 */
[----:B--2---:R-:W-:Y:S01]  /*34f0*/  FADD.FTZ R25, R79, R24 ;  /* 0x000000184f197221 */ /* 0x004fe20000010000 */
[----:B0-----:R-:W-:-:S06]  /*3500*/  F2FP.BF16.F32.PACK_AB R15, R52, R47 ;  /* 0x0000002f340f723e */ /* 0x001fcc00000010ff */
[----:B------:R0:W-:Y:S01]  /*3510*/  MUFU.EX2 R7, R38 ;  /* 0x0000002600077308 */ /* 0x0001e20000000800 */
[----:B---3--:R-:W-:Y:S01]  /*3520*/  FADD.FTZ R24, R86, R25 ;  /* 0x0000001956187221 */ /* 0x008fe20000010000 */
[----:B------:R-:W-:Y:S01]  /*3530*/  F2FP.BF16.F32.PACK_AB R25, R58, R45 ;  /* 0x0000002d3a19723e */ /* 0x000fe200000010ff */
[----:B------:R-:W-:-:S05]  /*3540*/  VIADD R45, R5, 0x21800 ;  /* 0x00021800052d7836 */ /* 0x000fca0000000000 */
[----:B------:R-:W2:Y:S01]  /*3550*/  MUFU.EX2 R82, R82 ;  /* 0x0000005200527308 */ /* 0x000ea20000000800 */
[----:B0-----:R-:W-:Y:S01]  /*3560*/  FFMA.FTZ R38, R42, UR5, -R83 ;  /* 0x000000052a267c23 */ /* 0x001fe20008010853 */
[----:B-1----:R-:W-:-:S06]  /*3570*/  FADD.FTZ R31, R75, R24 ;  /* 0x000000184b1f7221 */ /* 0x002fcc0000010000 */
[----:B------:R0:W-:Y:S08]  /*3580*/  MUFU.EX2 R42, R27 ;  /* 0x0000001b002a7308 */ /* 0x0001f00000000800 */
[----:B------:R-:W1:Y:S01]  /*3590*/  MUFU.EX2 R20, R20 ;  /* 0x0000001400147308 */ /* 0x000e620000000800 */
[----:B0-----:R-:W-:Y:S01]  /*35a0*/  FADD.FTZ R27, R35, R26 ;  /* 0x0000001a231b7221 */ /* 0x001fe20000010000 */
[----:B--2---:R-:W-:-:S03]  /*35b0*/  F2FP.BF16.F32.PACK_AB R28, R82, R75 ;  /* 0x0000004b521c723e */ /* 0x004fc600000010ff */
[----:B------:R-:W-:-:S03]  /*35c0*/  FADD.FTZ R26, R40, R27 ;  /* 0x0000001b281a7221 */ /* 0x000fc60000010000 */
[----:B------:R-:W0:Y:S01]  /*35d0*/  MUFU.EX2 R73, R73 ;  /* 0x0000004900497308 */ /* 0x000e220000000800 */
[----:B------:R-:W-:Y:S01]  /*35e0*/  FADD.FTZ R27, R39, R26 ;  /* 0x0000001a271b7221 */ /* 0x000fe20000010000 */
[----:B------:R-:W-:-:S03]  /*35f0*/  F2FP.BF16.F32.PACK_AB R26, R86, R79 ;  /* 0x0000004f561a723e */ /* 0x000fc600000010ff */
[----:B------:R-:W-:Y:S01]  /*3600*/  FADD.FTZ R24, R44, R27 ;  /* 0x0000001b2c187221 */ /* 0x000fe20000010000 */
[----:B------:R-:W-:Y:S01]  /*3610*/  F2FP.BF16.F32.PACK_AB R27, R35, R36 ;  /* 0x00000024231b723e */ /* 0x000fe200000010ff */
[----:B------:R-:W-:Y:S01]  /*3620*/  FADD.FTZ R35, R82, R31 ;  /* 0x0000001f52237221 */ /* 0x000fe20000010000 */
[----:B------:R-:W2:Y:S01]  /*3630*/  MUFU.EX2 R10, R10 ;  /* 0x0000000a000a7308 */ /* 0x000ea20000000800 */
[C---:B------:R-:W-:Y:S01]  /*3640*/  FADD.FTZ R24, R65.reuse, R24 ;  /* 0x0000001841187221 */ /* 0x040fe20000010000 */
[----:B------:R-:W-:Y:S01]  /*3650*/  F2FP.BF16.F32.PACK_AB R31, R65, R44 ;  /* 0x0000002c411f723e */ /* 0x000fe200000010ff */
[----:B-1----:R-:W-:Y:S01]  /*3660*/  FADD.FTZ R12, R20, R35 ;  /* 0x00000023140c7221 */ /* 0x002fe20000010000 */
[----:B------:R-:W-:Y:S02]  /*3670*/  IMAD R36, R8, 0x2, R5 ;  /* 0x0000000208247824 */ /* 0x000fe400078e0205 */
[----:B------:R-:W-:Y:S01]  /*3680*/  FADD.FTZ R13, R43, R24 ;  /* 0x000000182b0d7221 */ /* 0x000fe20000010000 */
[----:B------:R-:W-:Y:S01]  /*3690*/  F2FP.BF16.F32.PACK_AB R24, R78, R9 ;  /* 0x000000094e18723e */ /* 0x000fe200000010ff */
[----:B------:R-:W1:Y:S01]  /*36a0*/  MUFU.EX2 R11, R11 ;  /* 0x0000000b000b7308 */ /* 0x000e620000000800 */
[----:B0-----:R-:W-:Y:S01]  /*36b0*/  FADD.FTZ R9, R73, R12 ;  /* 0x0000000c49097221 */ /* 0x001fe20000010000 */
[----:B------:R-:W-:-:S06]  /*36c0*/  FADD.FTZ R14, R48, R13 ;  /* 0x0000000d300e7221 */ /* 0x000fcc0000010000 */
[----:B------:R0:W3:Y:S01]  /*36d0*/  MUFU.EX2 R18, R37 ;  /* 0x0000002500127308 */ /* 0x0000e20000000800 */
[----:B--2---:R-:W-:Y:S01]  /*36e0*/  FADD.FTZ R12, R10, R9 ;  /* 0x000000090a0c7221 */ /* 0x004fe20000010000 */
[----:B------:R-:W-:Y:S01]  /*36f0*/  FADD.FTZ R9, R47, R14 ;  /* 0x0000000e2f097221 */ /* 0x000fe20000010000 */
[----:B------:R-:W-:Y:S02]  /*3700*/  SEL R14, R4, 0xffffffe0, !P1 ;  /* 0xffffffe0040e7807 */ /* 0x000fe40004800000 */
[----:B------:R-:W-:-:S03]  /*3710*/  ISETP.LE.AND P1, PT, R16, UR34, PT ;  /* 0x0000002210007c0c */ /* 0x000fc6000bf23270 */
[----:B------:R-:W2:Y:S01]  /*3720*/  MUFU.EX2 R19, R19 ;  /* 0x0000001300137308 */ /* 0x000ea20000000800 */
[----:B-1----:R-:W-:Y:S01]  /*3730*/  FADD.FTZ R12, R11, R12 ;  /* 0x0000000c0b0c7221 */ /* 0x002fe20000010000 */
[--C-:B0-----:R-:W-:Y:S01]  /*3740*/  FFMA.FTZ R37, R32, UR5, -R83.reuse ;  /* 0x0000000520257c23 */ /* 0x101fe20008010853 */
[----:B------:R-:W-:-:S05]  /*3750*/  FFMA.FTZ R83, R85, UR5, -R83 ;  /* 0x0000000555537c23 */ /* 0x000fca0008010853 */
[----:B------:R0:W-:Y:S08]  /*3760*/  MUFU.EX2 R34, R6 ;  /* 0x0000000600227308 */ /* 0x0001f00000000800 */
[----:B------:R-:W1:Y:S01]  /*3770*/  MUFU.EX2 R38, R38 ;  /* 0x0000002600267308 */ /* 0x000e620000000800 */
[----:B0-----:R-:W-:Y:S01]  /*3780*/  FADD.FTZ R6, R52, R9 ;  /* 0x0000000934067221 */ /* 0x001fe20000010000 */
[----:B------:R-:W-:-:S03]  /*3790*/  FADD.FTZ R9, R7, R12 ;  /* 0x0000000c07097221 */ /* 0x000fc60000010000 */
[----:B------:R-:W-:Y:S01]  /*37a0*/  FADD.FTZ R13, R51, R6 ;  /* 0x00000006330d7221 */ /* 0x000fe20000010000 */
[----:B------:R-:W-:Y:S01]  /*37b0*/  IADD3 R6, R45, R14, RZ ;  /* 0x0000000e2d067210 */ /* 0x000fe20007ffe0ff */
[----:B---3--:R-:W-:Y:S01]  /*37c0*/  FADD.FTZ R12, R18, R9 ;  /* 0x00000009120c7221 */ /* 0x008fe20000010000 */
[----:B------:R-:W-:Y:S01]  /*37d0*/  MUFU.EX2 R55, R55 ;  /* 0x0000003700377308 */ /* 0x000fe20000000800 */
[----:B------:R-:W-:Y:S02]  /*37e0*/  FADD.FTZ R13, R66, R13 ;  /* 0x0000000d420d7221 */ /* 0x000fe40000010000 */
[----:B--2---:R-:W-:Y:S01]  /*37f0*/  FADD.FTZ R9, R19, R12 ;  /* 0x0000000c13097221 */ /* 0x004fe20000010000 */
[----:B------:R0:W-:Y:S01]  /*3800*/  STSM.16.M88.4 [R6], R24 ;  /* 0x0000001806007844 */ /* 0x0001e20000000200 */
[----:B------:R-:W-:Y:S01]  /*3810*/  FADD.FTZ R14, R76, R13 ;  /* 0x0000000d4c0e7221 */ /* 0x000fe20000010000 */
[----:B------:R-:W-:Y:S02]  /*3820*/  F2FP.BF16.F32.PACK_AB R13, R48, R43 ;  /* 0x0000002b300d723e */ /* 0x000fe400000010ff */
[----:B------:R-:W2:Y:S01]  /*3830*/  MUFU.EX2 R21, R21 ;  /* 0x0000001500157308 */ /* 0x000ea20000000800 */
[----:B------:R-:W-:Y:S01]  /*3840*/  FADD.FTZ R14, R81, R14 ;  /* 0x0000000e510e7221 */ /* 0x000fe20000010000 */
[----:B-1----:R-:W-:-:S06]  /*3850*/  FADD.FTZ R12, R38, R9 ;  /* 0x00000009260c7221 */ /* 0x002fcc0000010000 */
[----:B------:R-:W1:Y:S01]  /*3860*/  MUFU.EX2 R60, R60 ;  /* 0x0000003c003c7308 */ /* 0x000e620000000800 */
[----:B0-----:R-:W-:Y:S02]  /*3870*/  F2FP.BF16.F32.PACK_AB R24, R38, R19 ;  /* 0x000000132618723e */ /* 0x001fe400000010ff */
[----:B------:R-:W-:-:S05]  /*3880*/  F2FP.BF16.F32.PACK_AB R25, R66, R51 ;  /* 0x000000334219723e */ /* 0x000fca00000010ff */
[----:B------:R-:W-:Y:S01]  /*3890*/  MUFU.EX2 R56, R56 ;  /* 0x0000003800387308 */ /* 0x000fe20000000800 */
[----:B--2---:R-:W-:Y:S01]  /*38a0*/  FADD.FTZ R35, R21, R12 ;  /* 0x0000000c15237221 */ /* 0x004fe20000010000 */
[----:B------:R-:W-:Y:S02]  /*38b0*/  F2FP.BF16.F32.PACK_AB R12, R11, R10 ;  /* 0x0000000a0b0c723e */ /* 0x000fe400000010ff */
[----:B------:R-:W-:Y:S02]  /*38c0*/  F2FP.BF16.F32.PACK_AB R27, R81, R76 ;  /* 0x0000004c511b723e */ /* 0x000fe400000010ff */
[C---:B------:R-:W-:Y:S02]  /*38d0*/  F2FP.BF16.F32.PACK_AB R26, R42.reuse, R21 ;  /* 0x000000152a1a723e */ /* 0x040fe400000010ff */
[----:B------:R-:W0:Y:S08]  /*38e0*/  MUFU.EX2 R23, R23 ;  /* 0x0000001700177308 */ /* 0x000e300000000800 */
[----:B------:R-:W-:Y:S08]  /*38f0*/  MUFU.EX2 R59, R59 ;  /* 0x0000003b003b7308 */ /* 0x000ff00000000800 */
[----:B------:R2:W3:Y:S08]  /*3900*/  MUFU.EX2 R32, R29 ;  /* 0x0000001d00207308 */ /* 0x0004f00000000800 */
[----:B------:R-:W-:Y:S01]  /*3910*/  MUFU.EX2 R61, R61 ;  /* 0x0000003d003d7308 */ /* 0x000fe20000000800 */
[----:B--2---:R-:W-:Y:S01]  /*3920*/  F2FP.BF16.F32.PACK_AB R29, R39, R40 ;  /* 0x00000028271d723e */ /* 0x004fe200000010ff */
[----:B------:R-:W-:Y:S01]  /*3930*/  FADD.FTZ R39, R55, R14 ;  /* 0x0000000e37277221 */ /* 0x000fe20000010000 */
[----:B------:R-:W-:-:S03]  /*3940*/  FADD.FTZ R14, R42, R35 ;  /* 0x000000232a0e7221 */ /* 0x000fc60000010000 */
[----:B-1----:R-:W-:Y:S01]  /*3950*/  FADD.FTZ R39, R60, R39 ;  /* 0x000000273c277221 */ /* 0x002fe20000010000 */
[----:B0-----:R-:W-:Y:S01]  /*3960*/  FADD.FTZ R11, R23, R14 ;  /* 0x0000000e170b7221 */ /* 0x001fe20000010000 */
[----:B------:R0:W1:Y:S01]  /*3970*/  MUFU.EX2 R33, R30 ;  /* 0x0000001e00217308 */ /* 0x0000620000000800 */
[----:B------:R-:W-:Y:S01]  /*3980*/  F2FP.BF16.F32.PACK_AB R14, R18, R7 ;  /* 0x00000007120e723e */ /* 0x000fe200000010ff */
[----:B------:R-:W-:Y:S02]  /*3990*/  IMAD R7, R8, 0x2, R45 ;  /* 0x0000000208077824 */ /* 0x000fe400078e022d */
[----:B---3--:R-:W-:Y:S01]  /*39a0*/  FADD.FTZ R10, R32, R11 ;  /* 0x0000000b200a7221 */ /* 0x008fe20000010000 */
[----:B------:R-:W-:-:S03]  /*39b0*/  IMAD R8, R8, 0x2, R6 ;  /* 0x0000000208087824 */ /* 0x000fc600078e0206 */
[----:B------:R-:W2:Y:S01]  /*39c0*/  MUFU.EX2 R62, R62 ;  /* 0x0000003e003e7308 */ /* 0x000ea20000000800 */
[----:B0-----:R-:W-:Y:S01]  /*39d0*/  F2FP.BF16.F32.PACK_AB R30, R73, R20 ;  /* 0x00000014491e723e */ /* 0x001fe200000010ff */
[----:B------:R-:W-:-:S04]  /*39e0*/  FADD.FTZ R20, R56, R39 ;  /* 0x0000002738147221 */ /* 0x000fc80000010000 */
[----:B------:R-:W-:Y:S01]  /*39f0*/  FADD.FTZ R20, R59, R20 ;  /* 0x000000143b147221 */ /* 0x000fe20000010000 */
[----:B------:R0:W-:Y:S01]  /*3a00*/  STSM.16.M88.4 [R36+0x21800], R28 ;  /* 0x0218001c24007844 */ /* 0x0001e20000000200 */
[----:B------:R-:W3:Y:S01]  /*3a10*/  MUFU.EX2 R67, R67 ;  /* 0x0000004300437308 */ /* 0x000ee20000000800 */
[----:B-1----:R-:W-:Y:S01]  /*3a20*/  FADD.FTZ R11, R33, R10 ;  /* 0x0000000a210b7221 */ /* 0x002fe20000010000 */
[----:B------:R-:W-:Y:S01]  /*3a30*/  FADD.FTZ R19, R61, R20 ;  /* 0x000000143d137221 */ /* 0x000fe20000010000 */
[----:B------:R-:W-:Y:S02]  /*3a40*/  STSM.16.M88.4 [R8], R12 ;  /* 0x0000000c08007844 */ /* 0x000fe40000000200 */
[----:B------:R-:W-:Y:S02]  /*3a50*/  FADD.FTZ R10, R34, R11 ;  /* 0x0000000b220a7221 */ /* 0x000fe40000010000 */
[----:B------:R1:W-:Y:S01]  /*3a60*/  STSM.16.M88.4 [R5+0x27800], R24 ;  /* 0x0278001805007844 */ /* 0x0003e20000000200 */
[----:B------:R-:W4:Y:S01]  /*3a70*/  MUFU.EX2 R70, R70 ;  /* 0x0000004600467308 */ /* 0x000f220000000800 */
[C---:B--2---:R-:W-:Y:S01]  /*3a80*/  FADD.FTZ R18, R62.reuse, R19 ;  /* 0x000000133e127221 */ /* 0x044fe20000010000 */
[----:B------:R-:W-:-:S02]  /*3a90*/  F2FP.BF16.F32.PACK_AB R61, R62, R61 ;  /* 0x0000003d3e3d723e */ /* 0x000fc400000010ff */
[----:B0-----:R-:W-:-:S04]  /*3aa0*/  F2FP.BF16.F32.PACK_AB R29, R60, R55 ;  /* 0x000000373c1d723e */ /* 0x001fc800000010ff */
[----:B------:R-:W0:Y:S01]  /*3ab0*/  MUFU.EX2 R37, R37 ;  /* 0x0000002500257308 */ /* 0x000e220000000800 */
[----:B------:R-:W-:Y:S01]  /*3ac0*/  F2FP.BF16.F32.PACK_AB R31, R59, R56 ;  /* 0x000000383b1f723e */ /* 0x000fe200000010ff */
[----:B---3--:R-:W-:Y:S01]  /*3ad0*/  FADD.FTZ R19, R67, R18 ;  /* 0x0000001243137221 */ /* 0x008fe20000010000 */
[----:B------:R-:W-:Y:S02]  /*3ae0*/  F2FP.BF16.F32.PACK_AB R28, R32, R23 ;  /* 0x00000017201c723e */ /* 0x000fe400000010ff */
[----:B------:R-:W-:-:S03]  /*3af0*/  F2FP.BF16.F32.PACK_AB R30, R34, R33 ;  /* 0x00000021221e723e */ /* 0x000fc600000010ff */
[----:B------:R-:W2:Y:S01]  /*3b00*/  MUFU.EX2 R4, R41 ;  /* 0x0000002900047308 */ /* 0x000ea20000000800 */
[C---:B----4-:R-:W-:Y:S01]  /*3b10*/  F2FP.BF16.F32.PACK_AB R63, R70.reuse, R67 ;  /* 0x00000043463f723e */ /* 0x050fe200000010ff */
[----:B------:R3:W-:Y:S01]  /*3b20*/  STSM.16.M88.4 [R6+0x6000], R28 ;  /* 0x0060001c06007844 */ /* 0x0007e20000000200 */
[----:B------:R-:W-:-:S05]  /*3b30*/  FADD.FTZ R18, R70, R19 ;  /* 0x0000001346127221 */ /* 0x000fca0000010000 */
[----:B------:R-:W4:Y:S01]  /*3b40*/  MUFU.EX2 R64, R64 ;  /* 0x0000004000407308 */ /* 0x000f220000000800 */
[----:B0-----:R-:W-:-:S07]  /*3b50*/  FADD.FTZ R11, R37, R10 ;  /* 0x0000000a250b7221 */ /* 0x001fce0000010000 */
[----:B------:R-:W0:Y:S01]  /*3b60*/  MUFU.EX2 R9, R68 ;  /* 0x0000004400097308 */ /* 0x000e220000000800 */
[C---:B--2---:R-:W-:Y:S01]  /*3b70*/  F2FP.BF16.F32.PACK_AB R60, R4.reuse, R37 ;  /* 0x00000025043c723e */ /* 0x044fe200000010ff */
[----:B------:R-:W-:-:S06]  /*3b80*/  FADD.FTZ R11, R4, R11 ;  /* 0x0000000b040b7221 */ /* 0x000fcc0000010000 */
[----:B------:R-:W2:Y:S01]  /*3b90*/  MUFU.EX2 R71, R71 ;  /* 0x0000004700477308 */ /* 0x000ea20000000800 */
[----:B----4-:R-:W-:-:S07]  /*3ba0*/  FADD.FTZ R10, R64, R11 ;  /* 0x0000000b400a7221 */ /* 0x010fce0000010000 */
[----:B------:R-:W1:Y:S01]  /*3bb0*/  MUFU.EX2 R74, R74 ;  /* 0x0000004a004a7308 */ /* 0x000e620000000800 */
[C---:B0-----:R-:W-:Y:S01]  /*3bc0*/  F2FP.BF16.F32.PACK_AB R62, R9.reuse, R64 ;  /* 0x00000040093e723e */ /* 0x041fe200000010ff */
[----:B------:R-:W-:-:S04]  /*3bd0*/  FADD.FTZ R10, R9, R10 ;  /* 0x0000000a090a7221 */ /* 0x000fc80000010000 */
[----:B------:R3:W-:Y:S02]  /*3be0*/  STSM.16.M88.4 [R36+0x27800], R60 ;  /* 0x0278003c24007844 */ /* 0x0007e40000000200 */
[----:B------:R-:W0:Y:S01]  /*3bf0*/  MUFU.EX2 R69, R69 ;  /* 0x0000004500457308 */ /* 0x000e220000000800 */
[----:B--2---:R-:W-:-:S07]  /*3c00*/  FADD.FTZ R11, R71, R18 ;  /* 0x00000012470b7221 */ /* 0x004fce0000010000 */
[----:B------:R-:W2:Y:S01]  /*3c10*/  MUFU.EX2 R77, R77 ;  /* 0x0000004d004d7308 */ /* 0x000ea20000000800 */
[C---:B-1----:R-:W-:Y:S01]  /*3c20*/  F2FP.BF16.F32.PACK_AB R25, R74.reuse, R71 ;  /* 0x000000474a19723e */ /* 0x042fe200000010ff */
[----:B------:R-:W-:-:S06]  /*3c30*/  FADD.FTZ R12, R74, R11 ;  /* 0x0000000b4a0c7221 */ /* 0x000fcc0000010000 */
[----:B------:R-:W1:Y:S01]  /*3c40*/  MUFU.EX2 R80, R80 ;  /* 0x0000005000507308 */ /* 0x000e620000000800 */
[----:B0-----:R-:W-:Y:S01]  /*3c50*/  F2FP.BF16.F32.PACK_AB R27, R72, R69 ;  /* 0x00000045481b723e */ /* 0x001fe200000010ff */
[----:B------:R-:W-:-:S06]  /*3c60*/  FADD.FTZ R69, R69, R12 ;  /* 0x0000000c45457221 */ /* 0x000fcc0000010000 */
[----:B------:R-:W-:Y:S01]  /*3c70*/  MUFU.EX2 R84, R84 ;  /* 0x0000005400547308 */ /* 0x000fe20000000800 */
[----:B--2---:R-:W-:-:S07]  /*3c80*/  FADD.FTZ R11, R77, R10 ;  /* 0x0000000a4d0b7221 */ /* 0x004fce0000010000 */
[----:B------:R-:W0:Y:S01]  /*3c90*/  MUFU.EX2 R83, R83 ;  /* 0x0000005300537308 */ /* 0x000e220000000800 */
[C---:B-1----:R-:W-:Y:S01]  /*3ca0*/  F2FP.BF16.F32.PACK_AB R24, R80.reuse, R77 ;  /* 0x0000004d5018723e */ /* 0x042fe200000010ff */
[----:B------:R-:W-:Y:S01]  /*3cb0*/  FADD.FTZ R11, R80, R11 ;  /* 0x0000000b500b7221 */ /* 0x000fe20000010000 */
[----:B0-----:R-:W-:-:S03]  /*3cc0*/  F2FP.BF16.F32.PACK_AB R26, R83, R84 ;  /* 0x00000054531a723e */ /* 0x001fc600000010ff */
[----:B------:R-:W-:Y:S01]  /*3cd0*/  FADD.FTZ R84, R84, R11 ;  /* 0x0000000b54547221 */ /* 0x000fe20000010000 */
[----:B------:R-:W-:Y:S01]  /*3ce0*/  FADD.FTZ R11, R72, R69 ;  /* 0x00000045480b7221 */ /* 0x000fe20000010000 */
[----:B------:R3:W-:Y:S02]  /*3cf0*/  STSM.16.M88.4 [R8+0x6000], R24 ;  /* 0x0060001808007844 */ /* 0x0007e40000000200 */
[----:B------:R-:W-:Y:S01]  /*3d00*/  FADD.FTZ R9, R83, R84 ;  /* 0x0000005453097221 */ /* 0x000fe20000010000 */
[----:B------:R0:W-:Y:S06]  /*3d10*/  MEMBAR.ALL.CTA ;  /* 0x0000000000007992 */ /* 0x0001ec0000008000 */
[----:B0-----:R-:W0:Y:S02]  /*3d20*/  FENCE.VIEW.ASYNC.S ;  /* 0x00000000000073c6 */ /* 0x001e240000000000 */
[----:B0-----:R-:W-:Y:S01]  /*3d30*/  NOP ;  /* 0x0000000000007918 */ /* 0x001fe20000000000 */
[----:B------:R-:W-:Y:S05]  /*3d40*/  @!P1 BRA `(.L_x_18) ;  /* 0x0000002800a49947 */ /* 0x000fea0003800000 */
[----:B------:R-:W-:Y:S01]  /*3d50*/  IMAD.MOV.U32 R10, RZ, RZ, R53 ;  /* 0x000000ffff0a7224 */ /* 0x000fe200078e0035 */
[----:B------:R-:W-:Y:S02]  /*3d60*/  MOV R4, R57 ;  /* 0x0000003900047202 */ /* 0x000fe40000000f00 */
        /* <DEDUP_REMOVED lines=23> */
[----:B------:R-:W-:Y:S01]  /*3ee0*/  CS2R R88, SRZ ;  /* 0x0000000000587805 */ /* 0x000fe2000001ff00 */
[----:B------:R-:W-:Y:S01]  /*3ef0*/  UMOV UR35, URZ ;  /* 0x0000003f00237c82 */ /* 0x000fe20008000000 */
[----:B------:R-:W-:Y:S01]  /*3f00*/  UMOV UR7, URZ ;  /* 0x0000003f00077c82 */ /* 0x000fe20008000000 */
[----:B------:R-:W-:Y:S01]  /*3f10*/  ULDC UR4, c[0x0][0x9d8] ;  /* 0x0002760000047ab9 */ /* 0x000fe20000000800 */
[----:B------:R-:W-:-:S05]  /*3f20*/  ULDC UR5, c[0x0][0x988] ;  /* 0x0002620000057ab9 */ /* 0x000fca0000000800 */
.L_x_29:
[----:B------:R-:W-:Y:S01]  /*3f30*/  ISETP.NE.AND P2, PT, RZ, UR40, PT ;  /* 0x00000028ff007c0c */ /* 0x000fe2000bf45270 */
[----:B------:R-:W-:-:S04]  /*3f40*/  UISETP.NE.AND UP0, UPT, UR7, 0x1, UPT ;  /* 0x000000010700788c */ /* 0x000fc8000bf05270 */
[----:B------:R-:W-:-:S04]  /*3f50*/  USEL UR33, URZ, 0x1, UP0 ;  /* 0x000000013f217887 */ /* 0x000fc80008000000 */
[----:B------:R-:W-:-:S04]  /*3f60*/  ULOP3.LUT UR33, UR35, UR33, URZ, 0x3c, !UPT ;  /* 0x0000002123217292 */ /* 0x000fc8000f8e3c3f */
[----:B------:R-:W-:Y:S08]  /*3f70*/  @P2 BRA `(.L_x_19) ;  /* 0x0000000000382947 */ /* 0x000ff00003800000 */
[----:B------:R-:W-:Y:S05]  /*3f80*/  @!P0 BRA `(.L_x_20) ;  /* 0x0000000000048947 */ /* 0x000fea0003800000 */
[----:B------:R-:W-:Y:S01]  /*3f90*/  BPT.TRAP 0x1 ;  /* 0x000000040000795c */ /* 0x000fe20000300000 */
.L_x_20:
[----:B------:R-:W-:Y:S01]  /*3fa0*/  UIADD3 UR10, UR7, 0x1, URZ ;  /* 0x00000001070a7890 */ /* 0x000fe2000fffe03f */
[----:B------:R-:W-:-:S03]  /*3fb0*/  IMAD.U32 R0, RZ, RZ, UR33 ;  /* 0x00000021ff007e24 */ /* 0x000fc6000f8e00ff */
[----:B------:R-:W-:Y:S02]  /*3fc0*/  UISETP.NE.AND UP0, UPT, UR10, 0x2, UPT ;  /* 0x000000020a00788c */ /* 0x000fe4000bf05270 */
[----:B------:R-:W-:Y:S02]  /*3fd0*/  SHF.L.U32 R0, R0, 0x1f, RZ ;  /* 0x0000001f00007819 */ /* 0x000fe400000006ff */
[----:B------:R-:W-:-:S04]  /*3fe0*/  USEL UR10, UR10, URZ, UP0 ;  /* 0x0000003f0a0a7287 */ /* 0x000fc80008000000 */
[----:B------:R-:W-:-:S09]  /*3ff0*/  ULEA UR10, UR10, UR41, 0x3 ;  /* 0x000000290a0a7291 */ /* 0x000fd2000f8e183f */
[----:B------:R0:W1:Y:S01]  /*4000*/  SYNCS.PHASECHK.TRANS64.TRYWAIT P1, [UR10+0x2d830], R0 ;  /* 0x02d83000ff0075a7 */ /* 0x000062000802014a */
[----:B------:R-:W-:Y:S05]  /*4010*/  @!P0 BRA `(.L_x_21) ;  /* 0x0000000000048947 */ /* 0x000fea0003800000 */
[----:B------:R-:W-:Y:S01]  /*4020*/  BPT.TRAP 0x1 ;  /* 0x000000040000795c */ /* 0x000fe20000300000 */
.L_x_21:
[----:B-1----:R-:W-:Y:S05]  /*4030*/  @P1 BRA `(.L_x_19) ;  /* 0x0000000000081947 */ /* 0x002fea0003800000 */
[----:B------:R-:W1:Y:S02]  /*4040*/  SYNCS.PHASECHK.TRANS64.TRYWAIT P1, [UR10+0x2d830], R0 ;  /* 0x02d83000ff0075a7 */ /* 0x000e64000802014a */
[----:B-1----:R-:W-:Y:S05]  /*4050*/  @!P1 BRA `(.L_x_22) ;  /* 0x00000080008c9947 */ /* 0x002fea0003800000 */
.L_x_19:
[----:B01----:R-:W-:Y:S01]  /*4060*/  VIADD R0, R17, 0x8 ;  /* 0x0000000811007836 */ /* 0x003fe20000000000 */
[----:B------:R-:W-:Y:S01]  /*4070*/  UIADD3 UR10, UR7, 0x1, URZ ;  /* 0x00000001070a7890 */ /* 0x000fe2000fffe03f */
[----:B------:R-:W-:Y:S01]  /*4080*/  R2UR UR28, R2 ;  /* 0x00000000021c72ca */ /* 0x000fe200000e0000 */
[----:B------:R-:W-:Y:S01]  /*4090*/  UMOV UR31, 0x80000020 ;  /* 0x80000020001f7882 */ /* 0x000fe20000000000 */
[----:B------:R-:W-:Y:S01]  /*40a0*/  R2UR UR29, R3 ;  /* 0x00000000031d72ca */ /* 0x000fe200000e0000 */
[----:B------:R0:W-:Y:S01]  /*40b0*/  BAR.SYNC.DEFER_BLOCKING R0, 0x100 ;  /* 0x000400000000751d */ /* 0x0001e20000010000 */
[----:B------:R-:W-:-:S04]  /*40c0*/  UISETP.NE.AND UP0, UPT, UR10, 0x2, UPT ;  /* 0x000000020a00788c */ /* 0x000fc8000bf05270 */
[----:B------:R-:W-:Y:S01]  /*40d0*/  USEL UR43, UR10, URZ, UP0 ;  /* 0x0000003f0a2b7287 */ /* 0x000fe20008000000 */
[----:B------:R-:W-:Y:S01]  /*40e0*/  UMOV UR11, 0x80000020 ;  /* 0x80000020000b7882 */ /* 0x000fe20000000000 */
[----:B------:R-:W-:Y:S02]  /*40f0*/  UMOV UR15, 0x80000020 ;  /* 0x80000020000f7882 */ /* 0x000fe40000000000 */
[----:B------:R-:W-:Y:S01]  /*4100*/  UIMAD UR30, UR43, 0x600, UR32 ;  /* 0x000006002b1e78a4 */ /* 0x000fe2000f8e0220 */
[----:B------:R-:W-:Y:S01]  /*4110*/  UMOV UR19, 0x80000020 ;  /* 0x8000002000137882 */ /* 0x000fe20000000000 */
[----:B------:R-:W-:Y:S02]  /*4120*/  UMOV UR23, 0x80000020 ;  /* 0x8000002000177882 */ /* 0x000fe40000000000 */
[----:B------:R-:W-:Y:S01]  /*4130*/  UIADD3 UR10, UR30, 0x2, URZ ;  /* 0x000000021e0a7890 */ /* 0x000fe2000fffe03f */
[----:B0-----:R-:W-:Y:S01]  /*4140*/  IMAD.U32 R0, RZ, RZ, UR43 ;  /* 0x0000002bff007e24 */ /* 0x001fe2000f8e00ff */
[----:B------:R-:W-:-:S02]  /*4150*/  UIADD3 UR14, UR30, 0x200, URZ ;  /* 0x000002001e0e7890 */ /* 0x000fc4000fffe03f */
[----:B------:R-:W-:Y:S02]  /*4160*/  UIADD3 UR18, UR30, 0x202, URZ ;  /* 0x000002021e127890 */ /* 0x000fe4000fffe03f */
[----:B------:R-:W-:Y:S02]  /*4170*/  UIADD3 UR22, UR30, 0x400, URZ ;  /* 0x000004001e167890 */ /* 0x000fe4000fffe03f */
[----:B------:R-:W-:Y:S01]  /*4180*/  UIADD3 UR26, UR30, 0x402, URZ ;  /* 0x000004021e1a7890 */ /* 0x000fe2000fffe03f */
[----:B------:R-:W-:Y:S01]  /*4190*/  UMOV UR27, 0x80000020 ;  /* 0x80000020001b7882 */ /* 0x000fe20000000000 */
[----:B---3--:R-:W-:-:S06]  /*41a0*/  WARPGROUP.ARRIVE ;  /* 0x00000000000079c5 */ /* 0x008fcc0000000000 */
[----:B------:R-:W-:Y:S03]  /*41b0*/  HGMMA.64x128x16.F32.BF16 R24, gdesc[UR28], RZ, !UPT, gsb0 ;  /* 0x01e000001c1879f0 */ /* 0x000fe6000c0018ff */
        /* <DEDUP_REMOVED lines=16> */
[----:B------:R-:W-:Y:S05]  /*42c0*/  @P2 BRA `(.L_x_23) ;  /* 0x00000000002c2947 */ /* 0x000fea0003800000 */
[----:B------:R-:W-:Y:S05]  /*42d0*/  @!P0 BRA `(.L_x_24) ;  /* 0x0000000000048947 */ /* 0x000fea0003800000 */
[----:B------:R-:W-:Y:S01]  /*42e0*/  BPT.TRAP 0x1 ;  /* 0x000000040000795c */ /* 0x000fe20000300000 */
.L_x_24:
[----:B------:R-:W-:Y:S01]  /*42f0*/  ULEA UR10, UR7, UR41, 0x3 ;  /* 0x00000029070a7291 */ /* 0x000fe2000f8e183f */
[----:B------:R-:W-:-:S04]  /*4300*/  MOV R12, UR35 ;  /* 0x00000023000c7c02 */ /* 0x000fc80008000f00 */
[----:B------:R-:W-:-:S04]  /*4310*/  SHF.L.U32 R12, R12, 0x1f, RZ ;  /* 0x0000001f0c0c7819 */ /* 0x000fc800000006ff */
[----:B------:R0:W1:Y:S01]  /*4320*/  SYNCS.PHASECHK.TRANS64.TRYWAIT P1, [UR10+0x2d850], R12 ;  /* 0x02d8500cff0075a7 */ /* 0x000062000802014a */
[----:B------:R-:W-:Y:S05]  /*4330*/  @!P0 BRA `(.L_x_25) ;  /* 0x0000000000048947 */ /* 0x000fea0003800000 */
[----:B------:R-:W-:Y:S01]  /*4340*/  BPT.TRAP 0x1 ;  /* 0x000000040000795c */ /* 0x000fe20000300000 */
.L_x_25:
[----:B-1----:R-:W-:Y:S05]  /*4350*/  @P1 BRA `(.L_x_23) ;  /* 0x0000000000081947 */ /* 0x002fea0003800000 */
[----:B------:R-:W1:Y:S02]  /*4360*/  SYNCS.PHASECHK.TRANS64.TRYWAIT P1, [UR10+0x2d850], R12 ;  /* 0x02d8500cff0075a7 */ /* 0x000e64000802014a */
[----:B-1----:R-:W-:Y:S05]  /*4370*/  @!P1 BRA `(.L_x_26) ;  /* 0x0000007c00dc9947 */ /* 0x002fea0003800000 */
.L_x_23:
[----:B------:R-:W-:Y:S01]  /*4380*/  UIADD3 UR10, UR41, 0x400, URZ ;  /* 0x00000400290a7890 */ /* 0x000fe2000fffe03f */
[----:B------:R-:W-:Y:S01]  /*4390*/  WARPGROUP.ARRIVE ;  /* 0x00000000000079c5 */ /* 0x000fe20000000000 */
[----:B------:R-:W-:Y:S01]  /*43a0*/  ULOP3.LUT UR11, UR42, 0x10000, URZ, 0xfc, !UPT ;  /* 0x000100002a0b7892 */ /* 0x000fe2000f8efc3f */
[----:B01----:R-:W-:Y:S01]  /*43b0*/  VIADD R12, R17, 0x9 ;  /* 0x00000009110c7836 */ /* 0x003fe20000000000 */
[----:B------:R-:W-:Y:S01]  /*43c0*/  USHF.R.U32.HI UR10, URZ, 0x4, UR10 ;  /* 0x000000043f0a7899 */ /* 0x000fe2000801160a */
[----:B------:R-:W-:Y:S01]  /*43d0*/  ISETP.GE.U32.AND P1, PT, R22, 0x180, PT ;  /* 0x000001801600780c */ /* 0x000fe20003f26070 */
[----:B------:R-:W-:Y:S01]  /*43e0*/  UMOV UR29, 0x40000040 ;  /* 0x40000040001d7882 */ /* 0x000fe20000000000 */
[----:B------:R-:W-:Y:S01]  /*43f0*/  UMOV UR31, 0x80000020 ;  /* 0x80000020001f7882 */ /* 0x000fe20000000000 */
[----:B------:R-:W-:Y:S01]  /*4400*/  ULOP3.LUT UR10, UR10, 0x3fff, URZ, 0xc0, !UPT ;  /* 0x00003fff0a0a7892 */ /* 0x000fe2000f8ec03f */
[----:B------:R-:W-:Y:S01]  /*4410*/  SEL R12, R12, 0x9, !P1 ;  /* 0x000000090c0c7807 */ /* 0x000fe20004800000 */
[----:B------:R-:W-:-:S02]  /*4420*/  UMOV UR28, UR11 ;  /* 0x0000000b001c7c82 */ /* 0x000fc40008000000 */
[----:B------:R-:W-:-:S04]  /*4430*/  ULOP3.LUT UR10, UR10, 0x2000000, URZ, 0xfc, !UPT ;  /* 0x020000000a0a7892 */ /* 0x000fc8000f8efc3f */
[----:B------:R-:W-:-:S07]  /*4440*/  UIMAD UR10, UR7, 0x600, UR10 ;  /* 0x00000600070a78a4 */ /* 0x000fce000f8e020a */
[----:B------:R-:W-:Y:S02]  /*4450*/  UMOV UR30, UR10 ;  /* 0x0000000a001e7c82 */ /* 0x000fe40008000000 */
[----:B------:R-:W-:Y:S01]  /*4460*/  HGMMA.64x96x16.F32.BF16 R88, gdesc[UR28].tnspB, R88, gsb0 ;  /* 0x416000001c5879f0 */ /* 0x000fe20008001858 */
[----:B------:R-:W-:Y:S02]  /*4470*/  UIADD3 UR28, UR11, 0x2, URZ ;  /* 0x000000020b1c7890 */ /* 0x000fe4000fffe03f */
[----:B------:R-:W-:Y:S01]  /*4480*/  UIADD3 UR30, UR10, 0x40, URZ ;  /* 0x000000400a1e7890 */ /* 0x000fe2000fffe03f */
[----:B------:R-:W-:Y:S01]  /*4490*/  UMOV UR29, 0x40000040 ;  /* 0x40000040001d7882 */ /* 0x000fe20000000000 */
[----:B------:R-:W-:Y:S01]  /*44a0*/  UMOV UR31, 0x80000020 ;  /* 0x80000020001f7882 */ /* 0x000fe20000000000 */
[----:B------:R-:W-:Y:S02]  /*44b0*/  WARPGROUP.DEPBAR.LE gsb0, 0x0 ;  /* 0x00008000000079c5 */ /* 0x000fe40000010000 */
[----:B------:R-:W-:-:S06]  /*44c0*/  WARPGROUP.ARRIVE ;  /* 0x00000000000079c5 */ /* 0x000fcc0000000000 */
        /* <DEDUP_REMOVED lines=42> */
[----:B------:R-:W-:Y:S03]  /*4770*/  HGMMA.64x96x16.F32.BF16 R88, gdesc[UR28].tnspB, R88, gsb0 ;  /* 0x416000001c5879f0 */ /* 0x000fe60008001858 */
[----:B------:R-:W-:Y:S02]  /*4780*/  WARPGROUP.DEPBAR.LE gsb0, 0x0 ;  /* 0x00008000000079c5 */ /* 0x000fe40000010000 */
[----:B------:R0:W-:Y:S06]  /*4790*/  BAR.ARV R12, 0x100 ;  /* 0x0004000c0000751d */ /* 0x0001ec0000002000 */
[----:B------:R-:W-:Y:S05]  /*47a0*/  @!P0 BRA `(.L_x_27) ;  /* 0x0000000000048947 */ /* 0x000fea0003800000 */
[----:B------:R-:W-:Y:S01]  /*47b0*/  BPT.TRAP 0x1 ;  /* 0x000000040000795c */ /* 0x000fe20000300000 */
.L_x_27:
[----:B------:R-:W-:Y:S01]  /*47c0*/  FMUL.FTZ R13, R24, UR4 ;  /* 0x00000004180d7c20 */ /* 0x000fe20008410000 */
[----:B------:R-:W-:Y:S01]  /*47d0*/  FMUL.FTZ R15, R26, UR4 ;  /* 0x000000041a0f7c20 */ /* 0x000fe20008410000 */
[----:B0-----:R-:W-:Y:S01]  /*47e0*/  FMUL.FTZ R12, R25, UR4 ;  /* 0x00000004190c7c20 */ /* 0x001fe20008410000 */
[----:B------:R-:W-:Y:S01]  /*47f0*/  FMUL.FTZ R14, R27, UR4 ;  /* 0x000000041b0e7c20 */ /* 0x000fe20008410000 */
[----:B------:R-:W-:Y:S01]  /*4800*/  FMUL.FTZ R18, R28, UR4 ;  /* 0x000000041c127c20 */ /* 0x000fe20008410000 */
[----:B------:R-:W-:Y:S01]  /*4810*/  FMUL.FTZ R20, R30, UR4 ;  /* 0x000000041e147c20 */ /* 0x000fe20008410000 */
[----:B------:R-:W0:Y:S01]  /*4820*/  MUFU.TANH R13, R13 ;  /* 0x0000000d000d7308 */ /* 0x000e220000002400 */
[----:B------:R-:W-:Y:S01]  /*4830*/  FMUL.FTZ R19, R29, UR4 ;  /* 0x000000041d137c20 */ /* 0x000fe20008410000 */
[----:B------:R-:W-:Y:S01]  /*4840*/  FMUL.FTZ R21, R31, UR4 ;  /* 0x000000041f157c20 */ /* 0x000fe20008410000 */
[----:B------:R-:W-:Y:S01]  /*4850*/  FMUL.FTZ R23, R32, UR4 ;  /* 0x0000000420177c20 */ /* 0x000fe20008410000 */
[----:B------:R-:W-:Y:S01]  /*4860*/  FMUL.FTZ R25, R34, UR4 ;  /* 0x0000000422197c20 */ /* 0x000fe20008410000 */
[----:B------:R-:W-:Y:S01]  /*4870*/  FMUL.FTZ R24, R33, UR4 ;  /* 0x0000000421187c20 */ /* 0x000fe20008410000 */
[----:B------:R-:W-:Y:S01]  /*4880*/  FMUL.FTZ R26, R35, UR4 ;  /* 0x00000004231a7c20 */ /* 0x000fe20008410000 */
[----:B------:R-:W-:Y:S01]  /*4890*/  FMUL.FTZ R35, R44, UR4 ;  /* 0x000000042c237c20 */ /* 0x000fe20008410000 */
[----:B------:R-:W1:Y:S01]  /*48a0*/  MUFU.TANH R15, R15 ;  /* 0x0000000f000f7308 */ /* 0x000e620000002400 */
[----:B------:R-:W-:Y:S01]  /*48b0*/  FMUL.FTZ R44, R53, UR4 ;  /* 0x00000004352c7c20 */ /* 0x000fe20008410000 */
[----:B------:R-:W-:Y:S01]  /*48c0*/  FMUL.FTZ R30, R39, UR4 ;  /* 0x00000004271e7c20 */ /* 0x000fe20008410000 */
[----:B------:R-:W-:Y:S01]  /*48d0*/  FMUL.FTZ R27, R36, UR4 ;  /* 0x00000004241b7c20 */ /* 0x000fe20008410000 */
[----:B------:R-:W-:Y:S01]  /*48e0*/  FMUL.FTZ R39, R48, UR4 ;  /* 0x0000000430277c20 */ /* 0x000fe20008410000 */
[----:B------:R-:W-:Y:S01]  /*48f0*/  FMUL.FTZ R48, R57, UR4 ;  /* 0x0000000439307c20 */ /* 0x000fe20008410000 */
[----:B------:R-:W-:Y:S01]  /*4900*/  FMUL.FTZ R29, R38, UR4 ;  /* 0x00000004261d7c20 */ /* 0x000fe20008410000 */
[----:B------:R-:W-:Y:S01]  /*4910*/  FMUL.FTZ R36, R45, UR4 ;  /* 0x000000042d247c20 */ /* 0x000fe20008410000 */
[----:B------:R-:W2:Y:S01]  /*4920*/  MUFU.TANH R12, R12 ;  /* 0x0000000c000c7308 */ /* 0x000ea20000002400 */
[----:B0-----:R-:W-:Y:S01]  /*4930*/  FMNMX.FTZ R53, R13, R4, !PT ;  /* 0x000000040d357209 */ /* 0x001fe20007810000 */
[----:B------:R-:W-:Y:S01]  /*4940*/  FMUL.FTZ R28, R37, UR4 ;  /* 0x00000004251c7c20 */ /* 0x000fe20008410000 */
[----:B------:R-:W-:Y:S01]  /*4950*/  FMUL.FTZ R45, R54, UR4 ;  /* 0x00000004362d7c20 */ /* 0x000fe20008410000 */
[----:B------:R-:W-:Y:S01]  /*4960*/  FMUL.FTZ R32, R41, UR4 ;  /* 0x0000000429207c20 */ /* 0x000fe20008410000 */
[----:B------:R-:W-:Y:S01]  /*4970*/  FMUL.FTZ R54, R63, UR4 ;  /* 0x000000043f367c20 */ /* 0x000fe20008410000 */
[----:B------:R-:W-:Y:S01]  /*4980*/  FMUL.FTZ R41, R50, UR4 ;  /* 0x0000000432297c20 */ /* 0x000fe20008410000 */
[----:B------:R-:W-:Y:S01]  /*4990*/  FMUL.FTZ R63, R70, UR4 ;  /* 0x00000004463f7c20 */ /* 0x000fe20008410000 */
[----:B------:R-:W0:Y:S01]  /*49a0*/  MUFU.TANH R14, R14 ;  /* 0x0000000e000e7308 */ /* 0x000e220000002400 */
[----:B-1----:R-:W-:Y:S01]  /*49b0*/  FMNMX.FTZ R57, R15, R10, !PT ;  /* 0x0000000a0f397209 */ /* 0x002fe20007810000 */
[----:B------:R-:W-:Y:S01]  /*49c0*/  FMUL.FTZ R50, R59, UR4 ;  /* 0x000000043b327c20 */ /* 0x000fe20008410000 */
[----:B------:R-:W-:Y:S01]  /*49d0*/  FMUL.FTZ R31, R40, UR4 ;  /* 0x00000004281f7c20 */ /* 0x000fe20008410000 */
[----:B------:R-:W-:Y:S01]  /*49e0*/  FMUL.FTZ R59, R65, UR4 ;  /* 0x00000004413b7c20 */ /* 0x000fe20008410000 */
[----:B------:R-:W-:Y:S01]  /*49f0*/  FMUL.FTZ R65, R72, UR4 ;  /* 0x0000000448417c20 */ /* 0x000fe20008410000 */
[----:B------:R-:W-:Y:S01]  /*4a00*/  FMUL.FTZ R33, R42, UR4 ;  /* 0x000000042a217c20 */ /* 0x000fe20008410000 */
[----:B------:R-:W-:Y:S01]  /*4a10*/  FMUL.FTZ R34, R43, UR4 ;  /* 0x000000042b227c20 */ /* 0x000fe20008410000 */
[----:B------:R-:W1:Y:S01]  /*4a20*/  MUFU.TANH R18, R18 ;  /* 0x0000001200127308 */ /* 0x000e620000002400 */
[----:B--2---:R-:W-:Y:S01]  /*4a30*/  FMNMX.FTZ R53, R12, R53, !PT ;  /* 0x000000350c357209 */ /* 0x004fe20007810000 */
        /* <DEDUP_REMOVED lines=31> */
[----:B0-----:R-:W-:-:S02]  /*4c30*/  FMNMX.FTZ R70, R19, R70, !PT ;  /* 0x0000004613467209 */ /* 0x001fc40007810000 */
[----:B------:R-:W-:-:S05]  /*4c40*/  R2UR UR10, R0 ;  /* 0x00000000000a72ca */ /* 0x000fca00000e0000 */
[----:B------:R-:W0:Y:S01]  /*4c50*/  MUFU.TANH R25, R25 ;  /* 0x0000001900197308 */ /* 0x000e220000002400 */
[----:B-1----:R-:W-:-:S07]  /*4c60*/  FMNMX.FTZ R72, R21, R72, !PT ;  /* 0x0000004815487209 */ /* 0x002fce0007810000 */
[----:B------:R-:W1:Y:S01]  /*4c70*/  MUFU.TANH R24, R24 ;  /* 0x0000001800187308 */ /* 0x000e620000002400 */
[----:B--2---:R-:W-:Y:S01]  /*4c80*/  FMNMX.FTZ R53, R23, R70, !PT ;  /* 0x0000004617357209 */ /* 0x004fe20007810000 */
[----:B------:R-:W-:-:S04]  /*4c90*/  ULEA UR10, UR10, UR41, 0x3 ;  /* 0x000000290a0a7291 */ /* 0x000fc8000f8e183f */
[----:B------:R-:W-:Y:S02]  /*4ca0*/  UIADD3 UR10, UR10, 0x2d840, URZ ;  /* 0x0002d8400a0a7890 */ /* 0x000fe4000fffe03f */
[----:B------:R-:W2:Y:S01]  /*4cb0*/  MUFU.TANH R26, R26 ;  /* 0x0000001a001a7308 */ /* 0x000ea20000002400 */
[----:B0-----:R-:W-:Y:S01]  /*4cc0*/  FMNMX.FTZ R57, R25, R72, !PT ;  /* 0x0000004819397209 */ /* 0x001fe20007810000 */
[----:B------:R-:W-:-:S06]  /*4cd0*/  UPRMT UR10, UR6, 0x654, UR10 ;  /* 0x00000654060a7896 */ /* 0x000fcc000800000a */
[----:B------:R-:W0:Y:S01]  /*4ce0*/  MUFU.TANH R27, R27 ;  /* 0x0000001b001b7308 */ /* 0x000e220000002400 */
[----:B-1----:R-:W-:Y:S02]  /*4cf0*/  FMNMX.FTZ R70, R24, R53, !PT ;  /* 0x0000003518467209 */ /* 0x002fe40007810000 */
[----:B------:R-:W-:Y:S05]  /*4d00*/  SYNCS.ARRIVE.TRANS64.RED.A1T0 RZ, [UR10], RZ ;  /* 0x000000ffffff79a7 */ /* 0x000fea000810040a */
[----:B------:R-:W1:Y:S01]  /*4d10*/  MUFU.TANH R29, R29 ;  /* 0x0000001d001d7308 */ /* 0x000e620000002400 */
[----:B--2---:R-:W-:-:S07]  /*4d20*/  FMNMX.FTZ R72, R26, R57, !PT ;  /* 0x000000391a487209 */ /* 0x004fce0007810000 */
[----:B------:R-:W2:Y:S01]  /*4d30*/  MUFU.TANH R28, R28 ;  /* 0x0000001c001c7308 */ /* 0x000ea20000002400 */
[----:B0-----:R-:W-:Y:S01]  /*4d40*/  FMNMX.FTZ R53, R27, R70, !PT ;  /* 0x000000461b357209 */ /* 0x001fe20007810000 */
[----:B------:R-:W-:Y:S01]  /*4d50*/  FMUL.FTZ R70, R77, UR4 ;  /* 0x000000044d467c20 */ /* 0x000fe20008410000 */
[----:B------:R-:W-:-:S05]  /*4d60*/  FMUL.FTZ R77, R84, UR4 ;  /* 0x00000004544d7c20 */ /* 0x000fca0008410000 */
[----:B------:R-:W0:Y:S01]  /*4d70*/  MUFU.TANH R30, R30 ;  /* 0x0000001e001e7308 */ /* 0x000e220000002400 */
[----:B-1----:R-:W-:-:S07]  /*4d80*/  FMNMX.FTZ R57, R29, R72, !PT ;  /* 0x000000481d397209 */ /* 0x002fce0007810000 */
[----:B------:R-:W1:Y:S01]  /*4d90*/  MUFU.TANH R31, R31 ;  /* 0x0000001f001f7308 */ /* 0x000e620000002400 */
[----:B--2---:R-:W-:-:S07]  /*4da0*/  FMNMX.FTZ R72, R28, R53, !PT ;  /* 0x000000351c487209 */ /* 0x004fce0007810000 */
[----:B------:R-:W2:Y:S01]  /*4db0*/  MUFU.TANH R33, R33 ;  /* 0x0000002100217308 */ /* 0x000ea20000002400 */
[----:B0-----:R-:W-:-:S07]  /*4dc0*/  FMNMX.FTZ R74, R30, R57, !PT ;  /* 0x000000391e4a7209 */ /* 0x001fce0007810000 */
        /* <DEDUP_REMOVED lines=9> */
[----:B--2---:R-:W-:Y:S01]  /*4e60*/  FMNMX.FTZ R53, R35, R72, !PT ;  /* 0x0000004823357209 */ /* 0x004fe20007810000 */
[----:B------:R-:W-:Y:S01]  /*4e70*/  FMUL.FTZ R72, R79, UR4 ;  /* 0x000000044f487c20 */ /* 0x000fe20008410000 */
[----:B------:R-:W-:-:S05]  /*4e80*/  FMUL.FTZ R79, R86, UR4 ;  /* 0x00000004564f7c20 */ /* 0x000fca0008410000 */
        /* <DEDUP_REMOVED lines=15> */
[----:B-1----:R-:W-:Y:S01]  /*4f80*/  FMNMX.FTZ R53, R43, R74, !PT ;  /* 0x0000004a2b357209 */ /* 0x002fe20007810000 */
[----:B------:R-:W-:-:S06]  /*4f90*/  FMUL.FTZ R74, R81, UR4 ;  /* 0x00000004514a7c20 */ /* 0x000fcc0008410000 */
        /* <DEDUP_REMOVED lines=15> */
[----:B0-----:R-:W-:Y:S01]  /*5090*/  FMNMX.FTZ R78, R51, R76, !PT ;  /* 0x0000004c334e7209 */ /* 0x001fe20007810000 */
[----:B------:R-:W-:-:S06]  /*50a0*/  FMUL.FTZ R76, R83, UR4 ;  /* 0x00000004534c7c20 */ /* 0x000fcc0008410000 */
        /* <DEDUP_REMOVED lines=16> */
[----:B------:R-:W-:-:S06]  /*51b0*/  FMUL.FTZ R78, R85, UR4 ;  /* 0x00000004554e7c20 */ /* 0x000fcc0008410000 */
        /* <DEDUP_REMOVED lines=34> */
[----:B-1----:R-:W-:Y:S02]  /*53e0*/  FMNMX.FTZ R81, R78, R53, !PT ;  /* 0x000000354e517209 */ /* 0x002fe40007810000 */
[----:B--2---:R-:W-:-:S03]  /*53f0*/  FMNMX.FTZ R57, R79, R84, !PT ;  /* 0x000000544f397209 */ /* 0x004fc60007810000 */
[----:B------:R-:W1:Y:S01]  /*5400*/  SHFL.BFLY PT, R84, R81, 0x2, 0x1f ;  /* 0x0c401f0051547f89 */ /* 0x000e6200000e0000 */
[----:B0-----:R-:W-:-:S05]  /*5410*/  FMNMX.FTZ R82, R80, R57, !PT ;  /* 0x0000003950527209 */ /* 0x001fca0007810000 */
[----:B------:R-:W0:Y:S01]  /*5420*/  SHFL.BFLY PT, R53, R82, 0x2, 0x1f ;  /* 0x0c401f0052357f89 */ /* 0x000e2200000e0000 */
[----:B-1----:R-:W-:-:S05]  /*5430*/  FMNMX.FTZ R84, R81, R84, !PT ;  /* 0x0000005451547209 */ /* 0x002fca0007810000 */
[----:B------:R-:W1:Y:S01]  /*5440*/  SHFL.BFLY PT, R57, R84, 0x1, 0x1f ;  /* 0x0c201f0054397f89 */ /* 0x000e6200000e0000 */
[----:B0-----:R-:W-:-:S05]  /*5450*/  FMNMX.FTZ R83, R82, R53, !PT ;  /* 0x0000003552537209 */ /* 0x001fca0007810000 */
[----:B------:R-:W0:Y:S01]  /*5460*/  SHFL.BFLY PT, R86, R83, 0x1, 0x1f ;  /* 0x0c201f0053567f89 */ /* 0x000e2200000e0000 */
[----:B-1----:R-:W-:-:S05]  /*5470*/  FMNMX.FTZ R57, R84, R57, !PT ;  /* 0x0000003954397209 */ /* 0x002fca0007810000 */
[C---:B------:R-:W-:Y:S01]  /*5480*/  FMUL.FTZ R82, R57.reuse, UR5 ;  /* 0x0000000539527c20 */ /* 0x040fe20008410000 */
[----:B------:R-:W-:-:S03]  /*5490*/  FADD.FTZ R4, -R57, R4 ;  /* 0x0000000439047221 */ /* 0x000fc60000010100 */
[--C-:B------:R-:W-:Y:S01]  /*54a0*/  FFMA.FTZ R84, R18, UR5, -R82.reuse ;  /* 0x0000000512547c23 */ /* 0x100fe20008010852 */
[--C-:B------:R-:W-:Y:S01]  /*54b0*/  FFMA.FTZ R18, R65, UR5, -R82.reuse ;  /* 0x0000000541127c23 */ /* 0x100fe20008010852 */
[----:B0-----:R-:W-:Y:S01]  /*54c0*/  FMNMX.FTZ R53, R83, R86, !PT ;  /* 0x0000005653357209 */ /* 0x001fe20007810000 */
[----:B------:R-:W-:Y:S01]  /*54d0*/  FMUL.FTZ R86, R4, UR5 ;  /* 0x0000000504567c20 */ /* 0x000fe20008410000 */
[--C-:B------:R-:W-:Y:S01]  /*54e0*/  FFMA.FTZ R85, R13, UR5, -R82.reuse ;  /* 0x000000050d557c23 */ /* 0x100fe20008010852 */
[--C-:B------:R-:W-:Y:S01]  /*54f0*/  FFMA.FTZ R136, R36, UR5, -R82.reuse ;  /* 0x0000000524887c23 */ /* 0x100fe20008010852 */
[----:B------:R-:W-:Y:S01]  /*5500*/  FFMA.FTZ R137, R32, UR5, -R82 ;  /* 0x0000000520897c23 */ /* 0x000fe20008010852 */
[C---:B------:R-:W-:Y:S01]  /*5510*/  FADD.FTZ R4, -R53.reuse, R10 ;  /* 0x0000000a35047221 */ /* 0x040fe20000010100 */
[----:B------:R-:W-:Y:S01]  /*5520*/  FMUL.FTZ R65, R53, UR5 ;  /* 0x0000000535417c20 */ /* 0x000fe20008410000 */
[----:B------:R0:W-:Y:S01]  /*5530*/  MUFU.EX2 R10, R86 ;  /* 0x00000056000a7308 */ /* 0x0001e20000000800 */
[--C-:B------:R-:W-:Y:S01]  /*5540*/  FFMA.FTZ R81, R35, UR5, -R82.reuse ;  /* 0x0000000523517c23 */ /* 0x100fe20008010852 */
[----:B------:R-:W-:Y:S01]  /*5550*/  FMUL.FTZ R4, R4, UR5 ;  /* 0x0000000504047c20 */ /* 0x000fe20008410000 */
[--C-:B------:R-:W-:Y:S01]  /*5560*/  FFMA.FTZ R36, R47, UR5, -R82.reuse ;  /* 0x000000052f247c23 */ /* 0x100fe20008010852 */
[--C-:B------:R-:W-:Y:S01]  /*5570*/  FFMA.FTZ R15, R15, UR5, -R65.reuse ;  /* 0x000000050f0f7c23 */ /* 0x100fe20008010841 */
[--C-:B------:R-:W-:Y:S01]  /*5580*/  FFMA.FTZ R83, R23, UR5, -R82.reuse ;  /* 0x0000000517537c23 */ /* 0x100fe20008010852 */
[--C-:B------:R-:W-:Y:S01]  /*5590*/  FFMA.FTZ R32, R39, UR5, -R82.reuse ;  /* 0x0000000527207c23 */ /* 0x100fe20008010852 */
[--C-:B------:R-:W-:Y:S01]  /*55a0*/  FFMA.FTZ R87, R40, UR5, -R82.reuse ;  /* 0x0000000528577c23 */ /* 0x100fe20008010852 */
[--C-:B------:R-:W-:Y:S01]  /*55b0*/  FFMA.FTZ R35, R43, UR5, -R82.reuse ;  /* 0x000000052b237c23 */ /* 0x100fe20008010852 */
[--C-:B0-----:R-:W-:Y:S01]  /*55c0*/  FFMA.FTZ R86, R44, UR5, -R82.reuse ;  /* 0x000000052c567c23 */ /* 0x101fe20008010852 */
[--C-:B------:R-:W-:Y:S01]  /*55d0*/  FFMA.FTZ R47, R48, UR5, -R82.reuse ;  /* 0x00000005302f7c23 */ /* 0x100fe20008010852 */
        /* <DEDUP_REMOVED lines=18> */
[----:B------:R-:W-:Y:S01]  /*5700*/  FFMA.FTZ R66, R78, UR5, -R82 ;  /* 0x000000054e427c23 */ /* 0x000fe20008010852 */
[--C-:B------:R-:W-:Y:S01]  /*5710*/  FFMA.FTZ R82, R14, UR5, -R65.reuse ;  /* 0x000000050e527c23 */ /* 0x100fe20008010841 */
[----:B------:R-:W0:Y:S01]  /*5720*/  MUFU.EX2 R85, R85 ;  /* 0x0000005500557308 */ /* 0x000e220000000800 */
[--C-:B------:R-:W-:Y:S01]  /*5730*/  FFMA.FTZ R31, R20, UR5, -R65.reuse ;  /* 0x00000005141f7c23 */ /* 0x100fe20008010841 */
[--C-:B------:R-:W-:Y:S01]  /*5740*/  FFMA.FTZ R78, R21, UR5, -R65.reuse ;  /* 0x00000005154e7c23 */ /* 0x100fe20008010841 */
[--C-:B------:R-:W-:Y:S01]  /*5750*/  FFMA.FTZ R25, R25, UR5, -R65.reuse ;  /* 0x0000000519197c23 */ /* 0x100fe20008010841 */
[--C-:B------:R-:W-:Y:S01]  /*5760*/  FFMA.FTZ R26, R26, UR5, -R65.reuse ;  /* 0x000000051a1a7c23 */ /* 0x100fe20008010841 */
[--C-:B------:R-:W-:Y:S01]  /*5770*/  FFMA.FTZ R27, R29, UR5, -R65.reuse ;  /* 0x000000051d1b7c23 */ /* 0x100fe20008010841 */
[--C-:B------:R-:W-:Y:S01]  /*5780*/  FFMA.FTZ R74, R30, UR5, -R65.reuse ;  /* 0x000000051e4a7c23 */ /* 0x100fe20008010841 */
[--C-:B------:R-:W-:Y:S01]  /*5790*/  FFMA.FTZ R14, R33, UR5, -R65.reuse ;  /* 0x00000005210e7c23 */ /* 0x100fe20008010841 */
[----:B------:R-:W-:Y:S01]  /*57a0*/  MUFU.EX2 R4, R4 ;  /* 0x0000000400047308 */ /* 0x000fe20000000800 */
[--C-:B------:R-:W-:Y:S01]  /*57b0*/  FFMA.FTZ R77, R34, UR5, -R65.reuse ;  /* 0x00000005224d7c23 */ /* 0x100fe20008010841 */
[--C-:B------:R-:W-:Y:S01]  /*57c0*/  FFMA.FTZ R20, R37, UR5, -R65.reuse ;  /* 0x0000000525147c23 */ /* 0x100fe20008010841 */
[--C-:B------:R-:W-:Y:S01]  /*57d0*/  FFMA.FTZ R73, R38, UR5, -R65.reuse ;  /* 0x0000000526497c23 */ /* 0x100fe20008010841 */
[--C-:B------:R-:W-:Y:S01]  /*57e0*/  FFMA.FTZ R33, R41, UR5, -R65.reuse ;  /* 0x0000000529217c23 */ /* 0x100fe20008010841 */
[--C-:B------:R-:W-:Y:S01]  /*57f0*/  FFMA.FTZ R34, R42, UR5, -R65.reuse ;  /* 0x000000052a227c23 */ /* 0x100fe20008010841 */
[--C-:B------:R-:W-:Y:S01]  /*5800*/  FFMA.FTZ R21, R45, UR5, -R65.reuse ;  /* 0x000000052d157c23 */ /* 0x100fe20008010841 */
[----:B------:R-:W-:Y:S01]  /*5810*/  FFMA.FTZ R70, R46, UR5, -R65 ;  /* 0x000000052e467c23 */ /* 0x000fe20008010841 */
[----:B------:R-:W1:Y:S01]  /*5820*/  MUFU.EX2 R15, R15 ;  /* 0x0000000f000f7308 */ /* 0x000e620000000800 */
[----:B0-----:R-:W-:Y:S01]  /*5830*/  FFMA.FTZ R9, R10, R9, R85 ;  /* 0x000000090a097223 */ /* 0x001fe20000010055 */
[--C-:B------:R-:W-:Y:S01]  /*5840*/  FFMA.FTZ R37, R49, UR5, -R65.reuse ;  /* 0x0000000531257c23 */ /* 0x100fe20008010841 */
[--C-:B------:R-:W-:Y:S01]  /*5850*/  FFMA.FTZ R38, R50, UR5, -R65.reuse ;  /* 0x0000000532267c23 */ /* 0x100fe20008010841 */
[--C-:B------:R-:W-:Y:S01]  /*5860*/  FFMA.FTZ R41, R52, UR5, -R65.reuse ;  /* 0x0000000534297c23 */ /* 0x100fe20008010841 */
[--C-:B------:R-:W-:Y:S01]  /*5870*/  FFMA.FTZ R54, R54, UR5, -R65.reuse ;  /* 0x0000000536367c23 */ /* 0x100fe20008010841 */
[--C-:B------:R-:W-:Y:S01]  /*5880*/  FFMA.FTZ R45, R56, UR5, -R65.reuse ;  /* 0x00000005382d7c23 */ /* 0x100fe20008010841 */
        /* <DEDUP_REMOVED lines=8> */
[----:B------:R-:W-:Y:S01]  /*5910*/  FFMA.FTZ R49, R75, UR5, -R65 ;  /* 0x000000054b317c23 */ /* 0x000fe20008010841 */
[----:B------:R-:W2:Y:S01]  /*5920*/  MUFU.EX2 R82, R82 ;  /* 0x0000005200527308 */ /* 0x000ea20000000800 */
[----:B-1----:R-:W-:Y:S01]  /*5930*/  FFMA.FTZ R11, R4, R11, R15 ;  /* 0x0000000b040b7223 */ /* 0x002fe2000001000f */
[--C-:B------:R-:W-:Y:S01]  /*5940*/  FFMA.FTZ R56, R76, UR5, -R65.reuse ;  /* 0x000000054c387c23 */ /* 0x100fe20008010841 */
[--C-:B------:R-:W-:Y:S01]  /*5950*/  FFMA.FTZ R64, R79, UR5, -R65.reuse ;  /* 0x000000054f407c23 */ /* 0x100fe20008010841 */
[----:B------:R-:W-:-:S04]  /*5960*/  FFMA.FTZ R65, R80, UR5, -R65 ;  /* 0x0000000550417c23 */ /* 0x000fc80008010841 */
[----:B------:R-:W1:Y:S01]  /*5970*/  MUFU.EX2 R84, R84 ;  /* 0x0000005400547308 */ /* 0x000e620000000800 */
[----:B0-----:R-:W-:-:S07]  /*5980*/  FADD.FTZ R9, R140, R9 ;  /* 0x000000098c097221 */ /* 0x001fce0000010000 */
[----:B------:R-:W0:Y:S01]  /*5990*/  MUFU.EX2 R31, R31 ;  /* 0x0000001f001f7308 */ /* 0x000e220000000800 */
[----:B--2---:R-:W-:-:S07]  /*59a0*/  FADD.FTZ R28, R82, R11 ;  /* 0x0000000b521c7221 */ /* 0x004fce0000010000 */
[----:B------:R-:W2:Y:S01]  /*59b0*/  MUFU.EX2 R139, R139 ;  /* 0x0000008b008b7308 */ /* 0x000ea20000000800 */
[----:B-1----:R-:W-:-:S07]  /*59c0*/  FADD.FTZ R30, R84, R9 ;  /* 0x00000009541e7221 */ /* 0x002fce0000010000 */
        /* <DEDUP_REMOVED lines=113> */
[----:B-1----:R-:W-:Y:S01]  /*60e0*/  FADD.FTZ R28, R64, R11 ;  /* 0x0000000b401c7221 */ /* 0x002fe20000010000 */
[----:B0-----:R-:W-:-:S03]  /*60f0*/  FADD.FTZ R9, R66, R9 ;  /* 0x0000000942097221 */ /* 0x001fc60000010000 */
[----:B--2---:R-:W-:Y:S01]  /*6100*/  FADD.FTZ R11, R65, R28 ;  /* 0x0000001c410b7221 */ /* 0x004fe20000010000 */
[----:B------:R-:W-:Y:S06]  /*6110*/  @!P0 BRA `(.L_x_28) ;  /* 0x0000000000048947 */ /* 0x000fec0003800000 */
[----:B------:R-:W-:Y:S01]  /*6120*/  BPT.TRAP 0x1 ;  /* 0x000000040000795c */ /* 0x000fe20000300000 */
.L_x_28:
[----:B------:R-:W-:Y:S01]  /*6130*/  ULEA UR7, UR7, UR41, 0x3 ;  /* 0x0000002907077291 */ /* 0x000fe2000f8e183f */
[----:B------:R-:W-:Y:S01]  /*6140*/  F2FP.BF16.F32.PACK_AB R25, R26, R25 ;  /* 0x000000191a19723e */ /* 0x000fe200000010ff */
[----:B------:R-:W-:Y:S01]  /*6150*/  UIADD3 UR10, UR34, -0x1, URZ ;  /* 0xffffffff220a7890 */ /* 0x000fe2000fffe03f */
[----:B------:R-:W-:Y:S01]  /*6160*/  F2FP.BF16.F32.PACK_AB R28, R140, R85 ;  /* 0x000000558c1c723e */ /* 0x000fe200000010ff */
[----:B------:R-:W-:Y:S01]  /*6170*/  UIADD3 UR7, UR7, 0x2d860, URZ ;  /* 0x0002d86007077890 */ /* 0x000fe2000fffe03f */
[----:B------:R-:W-:Y:S01]  /*6180*/  F2FP.BF16.F32.PACK_AB R29, R82, R15 ;  /* 0x0000000f521d723e */ /* 0x000fe200000010ff */
[----:B------:R-:W-:Y:S01]  /*6190*/  UMOV UR35, UR33 ;  /* 0x0000002100237c82 */ /* 0x000fe20008000000 */
[----:B------:R-:W-:Y:S01]  /*61a0*/  F2FP.BF16.F32.PACK_AB R30, R139, R84 ;  /* 0x000000548b1e723e */ /* 0x000fe200000010ff */
[----:B------:R-:W-:Y:S01]  /*61b0*/  UPRMT UR7, UR6, 0x654, UR7 ;  /* 0x0000065406077896 */ /* 0x000fe20008000007 */
[----:B------:R-:W-:Y:S01]  /*61c0*/  F2FP.BF16.F32.PACK_AB R31, R78, R31 ;  /* 0x0000001f4e1f723e */ /* 0x000fe200000010ff */
[-C--:B------:R-:W-:Y:S01]  /*61d0*/  FMUL.FTZ R88, R88, R10.reuse ;  /* 0x0000000a58587220 */ /* 0x080fe20000410000 */
[----:B------:R-:W-:Y:S01]  /*61e0*/  F2FP.BF16.F32.PACK_AB R26, R138, R13 ;  /* 0x0000000d8a1a723e */ /* 0x000fe200000010ff */
[-C--:B------:R-:W-:Y:S01]  /*61f0*/  FMUL.FTZ R89, R89, R10.reuse ;  /* 0x0000000a59597220 */ /* 0x080fe20000410000 */
[----:B------:R-:W-:Y:S01]  /*6200*/  F2FP.BF16.F32.PACK_AB R24, R24, R83 ;  /* 0x000000531818723e */ /* 0x000fe200000010ff */
[-C--:B------:R-:W-:Y:S01]  /*6210*/  FMUL.FTZ R92, R92, R10.reuse ;  /* 0x0000000a5c5c7220 */ /* 0x080fe20000410000 */
[----:B------:R-:W-:Y:S01]  /*6220*/  F2FP.BF16.F32.PACK_AB R27, R74, R27 ;  /* 0x0000001b4a1b723e */ /* 0x000fe200000010ff */
[----:B------:R-:W-:Y:S01]  /*6230*/  FMUL.FTZ R93, R93, R10 ;  /* 0x0000000a5d5d7220 */ /* 0x000fe20000410000 */
[----:B------:R-:W-:Y:S01]  /*6240*/  F2FP.BF16.F32.PACK_AB R13, R77, R14 ;  /* 0x0000000e4d0d723e */ /* 0x000fe200000010ff */
[----:B------:R-:W-:Y:S01]  /*6250*/  SYNCS.ARRIVE.TRANS64.RED.A1T0 RZ, [UR7], RZ ;  /* 0x000000ffffff79a7 */ /* 0x000fe20008100407 */
[----:B------:R-:W-:Y:S01]  /*6260*/  F2FP.BF16.F32.PACK_AB R33, R34, R33 ;  /* 0x000000212221723e */ /* 0x000fe200000010ff */
[----:B------:R0:W-:Y:S01]  /*6270*/  STSM.16.M88.4 [R5+0x21800], R28 ;  /* 0x0218001c05007844 */ /* 0x0001e20000000200 */
[----:B------:R-:W-:Y:S01]  /*6280*/  F2FP.BF16.F32.PACK_AB R12, R137, R12 ;  /* 0x0000000c890c723e */ /* 0x000fe200000010ff */
[----:B------:R-:W-:Y:S01]  /*6290*/  FMUL.FTZ R96, R96, R10 ;  /* 0x0000000a60607220 */ /* 0x000fe20000410000 */
[----:B------:R-:W-:Y:S01]  /*62a0*/  F2FP.BF16.F32.PACK_AB R14, R136, R81 ;  /* 0x00000051880e723e */ /* 0x000fe200000010ff */
[----:B------:R0:W-:Y:S01]  /*62b0*/  STSM.16.M88.4 [R6], R24 ;  /* 0x0000001806007844 */ /* 0x0001e20000000200 */
[----:B------:R-:W-:Y:S01]  /*62c0*/  F2FP.BF16.F32.PACK_AB R15, R73, R20 ;  /* 0x00000014490f723e */ /* 0x000fe200000010ff */
[-C--:B------:R-:W-:Y:S01]  /*62d0*/  FMUL.FTZ R97, R97, R10.reuse ;  /* 0x0000000a61617220 */ /* 0x080fe20000410000 */
[----:B------:R-:W-:Y:S01]  /*62e0*/  F2FP.BF16.F32.PACK_AB R34, R86, R35 ;  /* 0x000000235622723e */ /* 0x000fe200000010ff */
[----:B------:R-:W-:Y:S01]  /*62f0*/  FMUL.FTZ R100, R100, R10 ;  /* 0x0000000a64647220 */ /* 0x000fe20000410000 */
[----:B------:R-:W-:Y:S01]  /*6300*/  F2FP.BF16.F32.PACK_AB R37, R38, R37 ;  /* 0x000000252625723e */ /* 0x000fe200000010ff */
[----:B------:R0:W-:Y:S01]  /*6310*/  STSM.16.M88.4 [R7], R12 ;  /* 0x0000000c07007844 */ /* 0x0001e20000000200 */
[----:B------:R-:W-:Y:S01]  /*6320*/  F2FP.BF16.F32.PACK_AB R32, R87, R32 ;  /* 0x000000205720723e */ /* 0x000fe200000010ff */
[-C--:B------:R-:W-:Y:S01]  /*6330*/  FMUL.FTZ R101, R101, R10.reuse ;  /* 0x0000000a65657220 */ /* 0x080fe20000410000 */
        /* <DEDUP_REMOVED lines=11> */
[----:B------:R0:W-:Y:S01]  /*63f0*/  STSM.16.M88.4 [R5+0x27800], R36 ;  /* 0x0278002405007844 */ /* 0x0001e20000000200 */
[----:B------:R-:W-:Y:S01]  /*6400*/  F2FP.BF16.F32.PACK_AB R46, R40, R19 ;  /* 0x00000013282e723e */ /* 0x000fe200000010ff */
[----:B------:R-:W-:Y:S01]  /*6410*/  FMUL.FTZ R112, R112, R10 ;  /* 0x0000000a70707220 */ /* 0x000fe20000410000 */
[----:B------:R-:W-:Y:S01]  /*6420*/  F2FP.BF16.F32.PACK_AB R47, R69, R42 ;  /* 0x0000002a452f723e */ /* 0x000fe200000010ff */
[----:B------:R-:W-:Y:S01]  /*6430*/  FMUL.FTZ R113, R113, R10 ;  /* 0x0000000a71717220 */ /* 0x000fe20000410000 */
[----:B------:R-:W-:Y:S01]  /*6440*/  F2FP.BF16.F32.PACK_AB R60, R43, R18 ;  /* 0x000000122b3c723e */ /* 0x000fe200000010ff */
[-C--:B------:R-:W-:Y:S01]  /*6450*/  FMUL.FTZ R116, R116, R10.reuse ;  /* 0x0000000a74747220 */ /* 0x080fe20000410000 */
[----:B------:R-:W-:Y:S01]  /*6460*/  F2FP.BF16.F32.PACK_AB R61, R52, R61 ;  /* 0x0000003d343d723e */ /* 0x000fe200000010ff */
[----:B------:R0:W-:Y:S01]  /*6470*/  STSM.16.M88.4 [R6+0x6000], R44 ;  /* 0x0060002c06007844 */ /* 0x0001e20000000200 */
[----:B------:R-:W-:Y:S01]  /*6480*/  F2FP.BF16.F32.PACK_AB R62, R62, R51 ;  /* 0x000000333e3e723e */ /* 0x000fe200000010ff */
[-C--:B------:R-:W-:Y:S01]  /*6490*/  FMUL.FTZ R117, R117, R10.reuse ;  /* 0x0000000a75757220 */ /* 0x080fe20000410000 */
        /* <DEDUP_REMOVED lines=9> */
[-C--:B------:R-:W-:Y:S01]  /*6530*/  FMUL.FTZ R125, R125, R10.reuse ;  /* 0x0000000a7d7d7220 */ /* 0x080fe20000410000 */
[----:B------:R-:W-:Y:S01]  /*6540*/  ISETP.LT.AND P1, PT, R16, UR34, PT ;  /* 0x0000002210007c0c */ /* 0x000fe2000bf21270 */
[----:B------:R-:W-:Y:S01]  /*6550*/  UMOV UR34, UR10 ;  /* 0x0000000a00227c82 */ /* 0x000fe20008000000 */
[----:B------:R-:W-:Y:S01]  /*6560*/  R2UR UR7, R0 ;  /* 0x00000000000772ca */ /* 0x000fe200000e0000 */
[----:B------:R0:W-:Y:S01]  /*6570*/  STSM.16.M88.4 [R8+0x6000], R48 ;  /* 0x0060003008007844 */ /* 0x0001e20000000200 */
[-C--:B------:R-:W-:Y:S01]  /*6580*/  FMUL.FTZ R128, R128, R10.reuse ;  /* 0x0000000a80807220 */ /* 0x080fe20000410000 */
[-C--:B------:R-:W-:Y:S01]  /*6590*/  FMUL.FTZ R129, R129, R10.reuse ;  /* 0x0000000a81817220 */ /* 0x080fe20000410000 */
[-C--:B------:R-:W-:Y:S01]  /*65a0*/  FMUL.FTZ R132, R132, R10.reuse ;  /* 0x0000000a84847220 */ /* 0x080fe20000410000 */
[----:B------:R-:W-:Y:S01]  /*65b0*/  @!PT LDS RZ, [RZ] ;  /* 0x00000000fffff984 */ /* 0x000fe20000000800 */
[----:B------:R-:W-:Y:S01]  /*65c0*/  @!PT LDS RZ, [RZ] ;  /* 0x00000000fffff984 */ /* 0x000fe20000000800 */
[----:B------:R-:W-:Y:S01]  /*65d0*/  @!PT LDS RZ, [RZ] ;  /* 0x00000000fffff984 */ /* 0x000fe20000000800 */
[----:B------:R-:W-:Y:S01]  /*65e0*/  @!PT LDS RZ, [RZ] ;  /* 0x00000000fffff984 */ /* 0x000fe20000000800 */
[----:B------:R1:W-:Y:S06]  /*65f0*/  MEMBAR.ALL.CTA ;  /* 0x0000000000007992 */ /* 0x0003ec0000008000 */
[----:B-1----:R-:W1:Y:S01]  /*6600*/  FENCE.VIEW.ASYNC.S ;  /* 0x00000000000073c6 */ /* 0x002e620000000000 */
[----:B------:R-:W-:Y:S01]  /*6610*/  FMUL.FTZ R133, R133, R10 ;  /* 0x0000000a85857220 */ /* 0x000fe20000410000 */
[-C--:B------:R-:W-:Y:S01]  /*6620*/  FMUL.FTZ R90, R90, R4.reuse ;  /* 0x000000045a5a7220 */ /* 0x080fe20000410000 */
        /* <DEDUP_REMOVED lines=22> */
[----:B------:R-:W-:Y:S01]  /*6790*/  FMUL.FTZ R135, R135, R4 ;  /* 0x0000000487877220 */ /* 0x000fe20000410000 */
[----:B------:R-:W-:-:S02]  /*67a0*/  IMAD.MOV.U32 R10, RZ, RZ, R53 ;  /* 0x000000ffff0a7224 */ /* 0x000fc400078e0035 */
[----:B------:R-:W-:Y:S01]  /*67b0*/  IMAD.MOV.U32 R4, RZ, RZ, R57 ;  /* 0x000000ffff047224 */ /* 0x000fe200078e0039 */
[----:B-1----:R-:W-:Y:S01]  /*67c0*/  NOP ;  /* 0x0000000000007918 */ /* 0x002fe20000000000 */
[----:B0-----:R-:W-:Y:S05]  /*67d0*/  @P1 BRA `(.L_x_29) ;  /* 0xffffffd400d41947 */ /* 0x001fea000383ffff */
.L_x_18:
[----:B------:R-:W-:Y:S06]  /*67e0*/  BAR.ARV 0x8, 0x200 ;  /* 0x0208000000007b1d */ /* 0x000fec0000002000 */
[----:B------:R-:W-:Y:S05]  /*67f0*/  @!P0 BRA `(.L_x_30) ;  /* 0x0000000000048947 */ /* 0x000fea0003800000 */
[----:B------:R-:W-:Y:S01]  /*6800*/  BPT.TRAP 0x1 ;  /* 0x000000040000795c */ /* 0x000fe20000300000 */
.L_x_30:
[----:B------:R-:W-:Y:S02]  /*6810*/  R2UR UR4, R0 ;  /* 0x00000000000472ca */ /* 0x000fe400000e0000 */
[----:B------:R-:W-:-:S04]  /*6820*/  MOV R2, UR33 ;  /* 0x0000002100027c02 */ /* 0x000fc80008000f00 */
[----:B------:R-:W-:-:S07]  /*6830*/  SHF.L.U32 R2, R2, 0x1f, RZ ;  /* 0x0000001f02027819 */ /* 0x000fce00000006ff */
[----:B------:R-:W-:-:S09]  /*6840*/  ULEA UR4, UR4, UR41, 0x3 ;  /* 0x0000002904047291 */ /* 0x000fd2000f8e183f */
[----:B------:R0:W1:Y:S01]  /*6850*/  SYNCS.PHASECHK.TRANS64.TRYWAIT P1, [UR4+0x2d850], R2 ;  /* 0x02d85002ff0075a7 */ /* 0x0000620008020144 */
[----:B------:R-:W-:Y:S05]  /*6860*/  @!P0 BRA `(.L_x_31) ;  /* 0x0000000000048947 */ /* 0x000fea0003800000 */
[----:B------:R-:W-:Y:S01]  /*6870*/  BPT.TRAP 0x1 ;  /* 0x000000040000795c */ /* 0x000fe20000300000 */
.L_x_31:
[----:B-1----:R-:W-:Y:S05]  /*6880*/  @P1 BRA `(.L_x_32) ;  /* 0x0000000000081947 */ /* 0x002fea0003800000 */
[----:B------:R-:W1:Y:S02]  /*6890*/  SYNCS.PHASECHK.TRANS64.TRYWAIT P1, [UR4+0x2d850], R2 ;  /* 0x02d85002ff0075a7 */ /* 0x000e640008020144 */
[----:B-1----:R-:W-:Y:S05]  /*68a0*/  @!P1 BRA `(.L_x_33) ;  /* 0x0000005800a89947 */ /* 0x002fea0003800000 */
.L_x_32:
[----:B------:R-:W-:Y:S01]  /*68b0*/  UIADD3 UR41, UR41, 0x400, URZ ;  /* 0x0000040029297890 */ /* 0x000fe2000fffe03f */
[----:B------:R-:W-:Y:S01]  /*68c0*/  R2UR UR8, R0 ;  /* 0x00000000000872ca */ /* 0x000fe200000e0000 */
[----:B------:R-:W-:Y:S01]  /*68d0*/  ULOP3.LUT UR42, UR42, 0x10000, URZ, 0xfc, !UPT ;  /* 0x000100002a2a7892 */ /* 0x000fe2000f8efc3f */
[----:B------:R-:W-:Y:S01]  /*68e0*/  WARPGROUP.ARRIVE ;  /* 0x00000000000079c5 */ /* 0x000fe20000000000 */
[----:B------:R-:W-:Y:S01]  /*68f0*/  USHF.R.U32.HI UR41, URZ, 0x4, UR41 ;  /* 0x000000043f297899 */ /* 0x000fe20008011629 */
[----:B------:R-:W2:Y:S01]  /*6900*/  SHFL.BFLY PT, R0, R9, 0x2, 0x1f ;  /* 0x0c401f0009007f89 */ /* 0x000ea200000e0000 */
[----:B------:R-:W-:Y:S01]  /*6910*/  UMOV UR9, 0x40000040 ;  /* 0x4000004000097882 */ /* 0x000fe20000000000 */
[----:B------:R-:W-:Y:S01]  /*6920*/  UMOV UR11, 0x80000020 ;  /* 0x80000020000b7882 */ /* 0x000fe20000000000 */
[----:B------:R-:W-:Y:S01]  /*6930*/  ULOP3.LUT UR41, UR41, 0x3fff, URZ, 0xc0, !UPT ;  /* 0x00003fff29297892 */ /* 0x000fe2000f8ec03f */
[----:B01----:R-:W0:Y:S01]  /*6940*/  SHFL.BFLY PT, R2, R11, 0x2, 0x1f ;  /* 0x0c401f000b027f89 */ /* 0x003e2200000e0000 */
[----:B---3--:R-:W-:-:S02]  /*6950*/  IMAD.MOV.U32 R8, RZ, RZ, RZ ;  /* 0x000000ffff087224 */ /* 0x008fc400078e00ff */
[----:B------:R-:W-:Y:S01]  /*6960*/  ULOP3.LUT UR7, UR41, 0x2000000, URZ, 0xfc, !UPT ;  /* 0x0200000029077892 */ /* 0x000fe2000f8efc3f */
[----:B------:R-:W-:Y:S02]  /*6970*/  IMAD.MOV.U32 R16, RZ, RZ, RZ ;  /* 0x000000ffff107224 */ /* 0x000fe400078e00ff */
[----:B------:R-:W-:Y:S01]  /*6980*/  IMAD.U32 R7, RZ, RZ, UR5 ;  /* 0x00000005ff077e24 */ /* 0x000fe2000f8e00ff */
[----:B------:R-:W-:Y:S01]  /*6990*/  UIMAD UR7, UR8, 0x600, UR7 ;  /* 0x00000600080778a4 */ /* 0x000fe2000f8e0207 */
[----:B------:R-:W-:Y:S02]  /*69a0*/  IMAD.MOV.U32 R19, RZ, RZ, -0x800000 ;  /* 0xff800000ff137424 */ /* 0x000fe400078e00ff */
[----:B------:R-:W-:-:S04]  /*69b0*/  UMOV UR8, UR42 ;  /* 0x0000002a00087c82 */ /* 0x000fc80008000000 */
[----:B------:R-:W-:Y:S02]  /*69c0*/  UMOV UR10, UR7 ;  /* 0x00000007000a7c82 */ /* 0x000fe40008000000 */
[----:B------:R-:W-:Y:S01]  /*69d0*/  HGMMA.64x96x16.F32.BF16 R88, gdesc[UR8].tnspB, R88, gsb0 ;  /* 0x41600000085879f0 */ /* 0x000fe20008001858 */
[----:B------:R-:W-:Y:S02]  /*69e0*/  UIADD3 UR8, UR42, 0x2, URZ ;  /* 0x000000022a087890 */ /* 0x000fe4000fffe03f */
[----:B------:R-:W-:Y:S01]  /*69f0*/  UIADD3 UR10, UR7, 0x40, URZ ;  /* 0x00000040070a7890 */ /* 0x000fe2000fffe03f */
[----:B--2---:R-:W-:Y:S01]  /*6a00*/  FADD.FTZ R0, R0, R9 ;  /* 0x0000000900007221 */ /* 0x004fe20000010000 */
[----:B------:R-:W-:Y:S01]  /*6a10*/  UMOV UR9, 0x40000040 ;  /* 0x4000004000097882 */ /* 0x000fe20000000000 */
[----:B------:R-:W-:Y:S01]  /*6a20*/  UMOV UR11, 0x80000020 ;  /* 0x80000020000b7882 */ /* 0x000fe20000000000 */
[----:B------:R-:W-:Y:S01]  /*6a30*/  MOV R9, UR5 ;  /* 0x0000000500097c02 */ /* 0x000fe20008000f00 */
[----:B0-----:R-:W-:Y:S01]  /*6a40*/  FADD.FTZ R2, R2, R11 ;  /* 0x0000000b02027221 */ /* 0x001fe20000010000 */
[----:B------:R-:W0:Y:S04]  /*6a50*/  SHFL.BFLY PT, R3, R0, 0x1, 0x1f ;  /* 0x0c201f0000037f89 */ /* 0x000e2800000e0000 */
[----:B------:R-:W1:Y:S01]  /*6a60*/  SHFL.BFLY PT, R5, R2, 0x1, 0x1f ;  /* 0x0c201f0002057f89 */ /* 0x000e6200000e0000 */
[----:B0-----:R-:W-:Y:S01]  /*6a70*/  FADD.FTZ R6, R0, R3 ;  /* 0x0000000300067221 */ /* 0x001fe20000010000 */
[----:B------:R-:W-:-:S02]  /*6a80*/  IMAD.MOV.U32 R0, RZ, RZ, -0x800000 ;  /* 0xff800000ff007424 */ /* 0x000fc400078e00ff */
[----:B-1----:R-:W-:Y:S02]  /*6a90*/  FADD.FTZ R5, R2, R5 ;  /* 0x0000000502057221 */ /* 0x002fe40000010000 */
[----:B------:R-:W-:-:S03]  /*6aa0*/  FSETP.NE.FTZ.AND P1, PT, R6, RZ, PT ;  /* 0x000000ff0600720b */ /* 0x000fc60003f35000 */
[----:B------:R-:W-:-:S10]  /*6ab0*/  FSETP.NE.FTZ.AND P2, PT, R5, RZ, PT ;  /* 0x000000ff0500720b */ /* 0x000fd40003f55000 */
[----:B------:R-:W0:Y:S01]  /*6ac0*/  @P1 MUFU.LG2 R3, R6 ;  /* 0x0000000600031308 */ /* 0x000e220000000c00 */
[----:B------:R-:W-:Y:S02]  /*6ad0*/  @P1 FMUL.FTZ R2, R7, 0.69314718246459960938 ;  /* 0x3f31721807021820 */ /* 0x000fe40000410000 */
[----:B------:R-:W-:-:S05]  /*6ae0*/  @P2 FMUL.FTZ R7, R9, 0.69314718246459960938 ;  /* 0x3f31721809072820 */ /* 0x000fca0000410000 */
[----:B------:R-:W1:Y:S08]  /*6af0*/  @P2 MUFU.LG2 R4, R5 ;  /* 0x0000000500042308 */ /* 0x000e700000000c00 */
[----:B------:R2:W3:Y:S01]  /*6b00*/  @P1 MUFU.RCP R8, R6 ;  /* 0x0000000600081308 */ /* 0x0004e20000001000 */
[----:B0-----:R-:W-:-:S04]  /*6b10*/  @P1 FMUL.FTZ R3, R3, 0.69314718246459960938 ;  /* 0x3f31721803031820 */ /* 0x001fc80000410000 */
[----:B------:R-:W-:-:S03]  /*6b20*/  @P1 FFMA.FTZ R19, R2, R57, R3 ;  /* 0x0000003902131223 */ /* 0x000fc60000010003 */
[----:B------:R2:W0:Y:S01]  /*6b30*/  @P2 MUFU.RCP R16, R5 ;  /* 0x0000000500102308 */ /* 0x0004220000001000 */
[----:B-1----:R-:W-:-:S04]  /*6b40*/  @P2 FMUL.FTZ R4, R4, 0.69314718246459960938 ;  /* 0x3f31721804042820 */ /* 0x002fc80000410000 */
[----:B------:R-:W-:Y:S01]  /*6b50*/  @P2 FFMA.FTZ R0, R7, R53, R4 ;  /* 0x0000003507002223 */ /* 0x000fe20000010004 */
        /* <DEDUP_REMOVED lines=46> */
[----:B0-23--:R-:W-:Y:S05]  /*6e40*/  @!P0 BRA `(.L_x_34) ;  /* 0x0000000000048947 */ /* 0x00dfea0003800000 */
[----:B------:R-:W-:Y:S01]  /*6e50*/  BPT.TRAP 0x1 ;  /* 0x000000040000795c */ /* 0x000fe20000300000 */
.L_x_34:
[----:B------:R-:W-:Y:S01]  /*6e60*/  UIADD3 UR4, UR4, 0x2d860, URZ ;  /* 0x0002d86004047890 */ /* 0x000fe2000fffe03f */
[-C--:B------:R-:W-:Y:S01]  /*6e70*/  FMUL.FTZ R38, R88, R8.reuse ;  /* 0x0000000858267220 */ /* 0x080fe20000410000 */
[-C--:B------:R-:W-:Y:S01]  /*6e80*/  FMUL.FTZ R39, R89, R8.reuse ;  /* 0x0000000859277220 */ /* 0x080fe20000410000 */
[-C--:B------:R-:W-:Y:S01]  /*6e90*/  FMUL.FTZ R36, R92, R8.reuse ;  /* 0x000000085c247220 */ /* 0x080fe20000410000 */
[----:B------:R-:W-:Y:S01]  /*6ea0*/  UPRMT UR4, UR6, 0x654, UR4 ;  /* 0x0000065406047896 */ /* 0x000fe20008000004 */
        /* <DEDUP_REMOVED lines=8> */
[----:B------:R-:W-:Y:S01]  /*6f30*/  SYNCS.ARRIVE.TRANS64.RED.A1T0 RZ, [UR4], RZ ;  /* 0x000000ffffff79a7 */ /* 0x000fe20008100404 */
        /* <DEDUP_REMOVED lines=13> */
[----:B------:R-:W-:Y:S01]  /*7010*/  PLOP3.LUT P0, PT, PT, PT, PT, 0x8, 0x0 ;  /* 0x000000000000781c */ /* 0x000fe20003f0e170 */
        /* <DEDUP_REMOVED lines=23> */
[----:B------:R-:W-:-:S07]  /*7190*/  FMUL.FTZ R135, R135, R16 ;  /* 0x0000001087877220 */ /* 0x000fce0000410000 */
.L_x_10:
[----:B------:R-:W-:Y:S05]  /*71a0*/  @P0 BRA `(.L_x_35) ;  /* 0x0000001000880947 */ /* 0x000fea0003800000 */
[----:B------:R-:W-:Y:S01]  /*71b0*/  VIADD R58, R22, 0xffffff80 ;  /* 0xffffff80163a7836 */ /* 0x000fe20000000000 */
[----:B------:R-:W0:Y:S01]  /*71c0*/  LDC R23, c[0x0][0xbe8] ;  /* 0x0002fa00ff177b82 */ /* 0x000e220000000800 */
[----:B------:R-:W1:Y:S01]  /*71d0*/  S2R R60, SR_CTAID.X ;  /* 0x00000000003c7919 */ /* 0x000e620000002500 */
[----:B------:R-:W-:Y:S01]  /*71e0*/  USHF.R.S32.HI UR7, URZ, 0x1f, UR39 ;  /* 0x0000001f3f077899 */ /* 0x000fe20008011427 */
[----:B------:R-:W-:Y:S01]  /*71f0*/  BSSY B0, `(.L_x_36) ;  /* 0x00000d1000007945 */ /* 0x000fe20003800000 */
[----:B------:R-:W-:Y:S01]  /*7200*/  SHF.R.S32.HI R55, RZ, 0x1f, R58 ;  /* 0x0000001fff377819 */ /* 0x000fe2000001143a */
[----:B------:R-:W-:Y:S02]  /*7210*/  ULDC.64 UR8, c[0x0][0xbd0] ;  /* 0x0002f40000087ab9 */ /* 0x000fe40000000a00 */
[----:B------:R-:W-:Y:S01]  /*7220*/  UIMAD UR6, UR7, UR8, URZ ;  /* 0x00000008070672a4 */ /* 0x000fe2000f8e023f */
[CC--:B------:R-:W-:Y:S01]  /*7230*/  LEA.HI R16, R55.reuse, R58.reuse, RZ, 0x7 ;  /* 0x0000003a37107211 */ /* 0x0c0fe200078f38ff */
[----:B------:R-:W2:Y:S01]  /*7240*/  S2UR UR12, SR_CTAID.Z ;  /* 0x00000000000c79c3 */ /* 0x000ea20000002700 */
[----:B------:R-:W-:Y:S01]  /*7250*/  LEA.HI R55, R55, R58, RZ, 0x2 ;  /* 0x0000003a37377211 */ /* 0x000fe200078f10ff */
[----:B------:R-:W-:Y:S01]  /*7260*/  UIMAD.WIDE.U32 UR4, UR39, UR8, URZ ;  /* 0x00000008270472a5 */ /* 0x000fe2000f8e003f */
[----:B------:R-:W-:Y:S01]  /*7270*/  LOP3.LUT R17, R16, 0xffffff80, RZ, 0xc0, !PT ;  /* 0xffffff8010117812 */ /* 0x000fe200078ec0ff */
[----:B------:R-:W-:Y:S01]  /*7280*/  UIMAD UR6, UR39, UR9, UR6 ;  /* 0x00000009270672a4 */ /* 0x000fe2000f8e0206 */
[----:B------:R-:W-:-:S02]  /*7290*/  SHF.R.S32.HI R57, RZ, 0x7, R16 ;  /* 0x00000007ff397819 */ /* 0x000fc40000011410 */
[C---:B------:R-:W-:Y:S01]  /*72a0*/  IADD3 R18, R58.reuse, -R17, RZ ;  /* 0x800000113a127210 */ /* 0x040fe20007ffe0ff */
[----:B------:R-:W3:Y:S01]  /*72b0*/  LDC.64 R62, c[0x0][0xbd8] ;  /* 0x0002f600ff3e7b82 */ /* 0x000ee20000000a00 */
[----:B------:R-:W-:Y:S01]  /*72c0*/  LOP3.LUT R55, R55, 0xfffffffc, RZ, 0xc0, !PT ;  /* 0xfffffffc37377812 */ /* 0x000fe200078ec0ff */
[----:B------:R-:W-:Y:S01]  /*72d0*/  IMAD.HI R16, R57, 0x55555556, RZ ;  /* 0x5555555639107827 */ /* 0x000fe200078e02ff */
[----:B------:R-:W-:Y:S01]  /*72e0*/  SHF.R.S32.HI R59, RZ, 0x1f, R18 ;  /* 0x0000001fff3b7819 */ /* 0x000fe20000011412 */
[----:B------:R-:W-:Y:S02]  /*72f0*/  UIADD3 UR6, UR5, UR6, URZ ;  /* 0x0000000605067290 */ /* 0x000fe4000fffe03f */
[----:B------:R-:W-:Y:S01]  /*7300*/  IMAD.IADD R55, R58, 0x1, -R55 ;  /* 0x000000013a377824 */ /* 0x000fe200078e0a37 */
[----:B------:R-:W-:Y:S01]  /*7310*/  LEA.HI R22, R59, R18, RZ, 0x2 ;  /* 0x000000123b167211 */ /* 0x000fe200078f10ff */
[----:B------:R-:W4:Y:S01]  /*7320*/  S2UR UR11, SR_CTAID.Y ;  /* 0x00000000000b79c3 */ /* 0x000f220000002600 */
[----:B0-----:R-:W-:Y:S01]  /*7330*/  ISETP.NE.AND P0, PT, R23, 0x1, PT ;  /* 0x000000011700780c */ /* 0x001fe20003f05270 */
[----:B------:R-:W-:Y:S01]  /*7340*/  ULDC.64 UR8, c[0x0][0xb38] ;  /* 0x0002ce0000087ab9 */ /* 0x000fe20000000a00 */
[--C-:B------:R-:W-:Y:S01]  /*7350*/  SHF.R.S32.HI R17, RZ, 0x2, R22.reuse ;  /* 0x00000002ff117819 */ /* 0x100fe20000011416 */
[----:B------:R-:W-:Y:S01]  /*7360*/  UIMAD UR7, UR7, UR8, URZ ;  /* 0x00000008070772a4 */ /* 0x000fe2000f8e023f */
[----:B------:R-:W-:-:S02]  /*7370*/  SHF.R.S32.HI R54, RZ, 0x1f, R22 ;  /* 0x0000001fff367819 */ /* 0x000fc40000011416 */
[----:B------:R-:W-:Y:S01]  /*7380*/  LEA.HI R16, R16, R16, RZ, 0x1 ;  /* 0x0000001010107211 */ /* 0x000fe200078f08ff */
[----:B------:R-:W4:Y:S01]  /*7390*/  LDC R68, c[0x0][0xc50] ;  /* 0x00031400ff447b82 */ /* 0x000f220000000800 */
[----:B------:R-:W-:Y:S01]  /*73a0*/  LEA.HI R54, R54, R17, RZ, 0x3 ;  /* 0x0000001136367211 */ /* 0x000fe200078f18ff */
[----:B--2---:R-:W-:-:S03]  /*73b0*/  USHF.R.S32.HI UR10, URZ, 0x1f, UR12 ;  /* 0x0000001f3f0a7899 */ /* 0x004fc6000801140c */
[----:B------:R-:W-:Y:S01]  /*73c0*/  LOP3.LUT R56, R54, 0xfffffff8, RZ, 0xc0, !PT ;  /* 0xfffffff836387812 */ /* 0x000fe200078ec0ff */
[----:B------:R-:W-:Y:S01]  /*73d0*/  IMAD R54, R16, -0x3, R57 ;  /* 0xfffffffd10367824 */ /* 0x000fe200078e0239 */
[----:B------:R-:W-:Y:S01]  /*73e0*/  LEA.HI R16, R59, R18, RZ, 0x5 ;  /* 0x000000123b107211 */ /* 0x000fe200078f28ff */
[----:B------:R-:W0:Y:S02]  /*73f0*/  LDC.64 R66, c[0x0][0xb40] ;  /* 0x0002d000ff427b82 */ /* 0x000e240000000a00 */
[----:B------:R-:W-:Y:S01]  /*7400*/  IMAD.IADD R17, R17, 0x1, -R56 ;  /* 0x0000000111117824 */ /* 0x000fe200078e0a38 */
[C---:B------:R-:W-:Y:S02]  /*7410*/  LEA.HI R56, R55.reuse, R55, RZ, 0x1 ;  /* 0x0000003737387211 */ /* 0x040fe400078f08ff */
[----:B------:R-:W-:Y:S02]  /*7420*/  SHF.R.S32.HI R16, RZ, 0x5, R16 ;  /* 0x00000005ff107819 */ /* 0x000fe40000011410 */
[----:B------:R-:W-:Y:S01]  /*7430*/  LOP3.LUT R56, R56, 0x1ffffffe, RZ, 0xc0, !PT ;  /* 0x1ffffffe38387812 */ /* 0x000fe200078ec0ff */
[----:B------:R-:W2:Y:S04]  /*7440*/  @P0 LDC R59, c[0x0][0xbec] ;  /* 0x0002fb00ff3b0b82 */ /* 0x000ea80000000800 */
[----:B------:R-:W-:Y:S01]  /*7450*/  IMAD.IADD R57, R55, 0x1, -R56 ;  /* 0x0000000137397824 */ /* 0x000fe200078e0a38 */
[----:B------:R-:W-:Y:S01]  /*7460*/  LEA R55, R16, R17, 0x4 ;  /* 0x0000001110377211 */ /* 0x000fe200078e20ff */
[----:B------:R-:W-:-:S02]  /*7470*/  IMAD.U32 R17, RZ, RZ, UR5 ;  /* 0x00000005ff117e24 */ /* 0x000fc4000f8e00ff */
[----:B------:R-:W5:Y:S01]  /*7480*/  @P0 LDC R65, c[0x0][0xbec] ;  /* 0x0002fb00ff410b82 */ /* 0x000f620000000800 */
[----:B------:R-:W-:Y:S01]  /*7490*/  IMAD.U32 R16, RZ, RZ, UR4 ;  /* 0x00000004ff107e24 */ /* 0x000fe2000f8e00ff */
[----:B------:R-:W-:Y:S01]  /*74a0*/  UIMAD.WIDE.U32 UR4, UR39, UR8, URZ ;  /* 0x00000008270472a5 */ /* 0x000fe2000f8e003f */
[----:B------:R-:W-:Y:S01]  /*74b0*/  IMAD.U32 R17, RZ, RZ, UR6 ;  /* 0x00000006ff117e24 */ /* 0x000fe2000f8e00ff */
[----:B------:R-:W-:Y:S01]  /*74c0*/  LEA R56, R54, R55, 0x6 ;  /* 0x0000003736387211 */ /* 0x000fe200078e30ff */
[----:B------:R-:W-:Y:S01]  /*74d0*/  UIMAD UR6, UR39, UR9, UR7 ;  /* 0x00000009270672a4 */ /* 0x000fe2000f8e0207 */
[----:B---3--:R-:W-:Y:S02]  /*74e0*/  IMAD R54, R62, UR10, RZ ;  /* 0x0000000a3e367c24 */ /* 0x008fe4000f8e02ff */
[----:B------:R-:W3:Y:S01]  /*74f0*/  @P0 LDC R64, c[0x0][0xbf0] ;  /* 0x0002fc00ff400b82 */ /* 0x000ee20000000800 */
[----:B------:R-:W-:Y:S01]  /*7500*/  UIADD3 UR6, UR5, UR6, URZ ;  /* 0x0000000605067290 */ /* 0x000fe2000fffe03f */
[----:B------:R-:W-:Y:S01]  /*7510*/  IMAD R61, R63, UR12, R54 ;  /* 0x0000000c3f3d7c24 */ /* 0x000fe2000f8e0236 */
[----:B------:R-:W-:Y:S01]  /*7520*/  ULDC.64 UR8, c[0x0][0xb28] ;  /* 0x0002ca0000087ab9 */ /* 0x000fe20000000a00 */
[----:B------:R-:W-:-:S02]  /*7530*/  IMAD R63, RZ, RZ, -UR39 ;  /* 0x80000027ff3f7e24 */ /* 0x000fc4000f8e02ff */
[----:B------:R-:W-:Y:S02]  /*7540*/  IMAD R57, R57, 0x8, R56 ;  /* 0x0000000839397824 */ /* 0x000fe400078e0238 */
[----:B------:R-:W3:Y:S01]  /*7550*/  @P0 LDC R70, c[0x0][0xbf0] ;  /* 0x0002fc00ff460b82 */ /* 0x000ee20000000800 */
[----:B------:R-:W-:-:S04]  /*7560*/  IMAD.WIDE.U32 R16, R62, UR12, R16 ;  /* 0x0000000c3e107c25 */ /* 0x000fc8000f8e0010 */
[----:B------:R-:W-:Y:S01]  /*7570*/  IMAD.U32 R55, RZ, RZ, UR5 ;  /* 0x00000005ff377e24 */ /* 0x000fe2000f8e00ff */
[----:B------:R-:W-:Y:S01]  /*7580*/  MOV R55, UR6 ;  /* 0x0000000600377c02 */ /* 0x000fe20008000f00 */
[----:B0-----:R-:W-:Y:S01]  /*7590*/  IMAD R62, R66, UR10, RZ ;  /* 0x0000000a423e7c24 */ /* 0x001fe2000f8e02ff */
[----:B------:R-:W-:Y:S01]  /*75a0*/  ULDC.64 UR6, c[0x0][0xb48] ;  /* 0x0002d20000067ab9 */ /* 0x000fe20000000a00 */
[----:B----4-:R-:W-:Y:S02]  /*75b0*/  IMAD R69, R68, R63, UR11 ;  /* 0x0000000b44457e24 */ /* 0x010fe4000f8e023f */
[----:B------:R-:W-:Y:S01]  /*75c0*/  IMAD.U32 R54, RZ, RZ, UR4 ;  /* 0x00000004ff367e24 */ /* 0x000fe2000f8e00ff */
[----:B------:R-:W-:Y:S01]  /*75d0*/  ULDC.64 UR4, c[0x0][0xbe0] ;  /* 0x0002f80000047ab9 */ /* 0x000fe20000000a00 */
[----:B-1----:R-:W-:Y:S02]  /*75e0*/  IMAD R58, R60, 0xc0, R57 ;  /* 0x000000c03c3a7824 */ /* 0x002fe400078e0239 */
[----:B------:R-:W-:-:S02]  /*75f0*/  IMAD.IADD R17, R17, 0x1, R61 ;  /* 0x0000000111117824 */ /* 0x000fc400078e023d */
[----:B------:R-:W-:Y:S01]  /*7600*/  IMAD R61, R67, UR12, R62 ;  /* 0x0000000c433d7c24 */ /* 0x000fe2000f8e023e */
[----:B------:R-:W-:Y:S01]  /*7610*/  SHF.R.S32.HI R62, RZ, 0x1f, R69 ;  /* 0x0000001fff3e7819 */ /* 0x000fe20000011445 */
[----:B------:R-:W-:-:S04]  /*7620*/  IMAD.WIDE.U32 R54, R66, UR12, R54 ;  /* 0x0000000c42367c25 */ /* 0x000fc8000f8e0036 */
[----:B--2---:R-:W-:-:S04]  /*7630*/  @P0 IMAD.HI.U32 R59, R58, R59, RZ ;  /* 0x0000003b3a3b0227 */ /* 0x004fc800078e00ff */
[----:B-----5:R-:W-:-:S04]  /*7640*/  @P0 IMAD.HI.U32 R65, R58, R65, RZ ;  /* 0x000000413a410227 */ /* 0x020fc800078e00ff */
[----:B------:R-:W-:Y:S02]  /*7650*/  IMAD.IADD R55, R55, 0x1, R61 ;  /* 0x0000000137377824 */ /* 0x000fe400078e023d */
[----:B------:R-:W-:Y:S01]  /*7660*/  IMAD.MOV.U32 R57, RZ, RZ, R58 ;  /* 0x000000ffff397224 */ /* 0x000fe200078e003a */
[----:B---3--:R-:W-:Y:S01]  /*7670*/  @P0 SHF.R.U32.HI R57, RZ, R64, R59 ;  /* 0x00000040ff390219 */ /* 0x008fe2000001163b */
[----:B------:R-:W-:Y:S01]  /*7680*/  IMAD R61, R62, UR4, RZ ;  /* 0x000000043e3d7c24 */ /* 0x000fe2000f8e02ff */
[----:B------:R-:W-:Y:S01]  /*7690*/  MOV R59, R58 ;  /* 0x0000003a003b7202 */ /* 0x000fe20000000f00 */
[----:B------:R-:W-:Y:S01]  /*76a0*/  IMAD.WIDE.U32 R16, R69, UR4, R16 ;  /* 0x0000000445107c25 */ /* 0x000fe2000f8e0010 */
[----:B------:R-:W-:-:S03]  /*76b0*/  @P0 SHF.R.U32.HI R59, RZ, R70, R65 ;  /* 0x00000046ff3b0219 */ /* 0x000fc60000011641 */
[----:B------:R-:W-:Y:S01]  /*76c0*/  IMAD R62, R62, UR6, RZ ;  /* 0x000000063e3e7c24 */ /* 0x000fe2000f8e02ff */
[----:B------:R-:W-:Y:S01]  /*76d0*/  BAR.SYNC.DEFER_BLOCKING 0x1, 0x180 ;  /* 0x0046000000007b1d */ /* 0x000fe20000010000 */
[C---:B------:R-:W-:Y:S01]  /*76e0*/  IMAD R63, R69.reuse, UR5, R61 ;  /* 0x00000005453f7c24 */ /* 0x040fe2000f8e023d */
[--C-:B------:R-:W-:Y:S01]  /*76f0*/  SHF.R.S32.HI R61, RZ, 0x1f, R57.reuse ;  /* 0x0000001fff3d7819 */ /* 0x100fe20000011439 */
[----:B------:R-:W-:Y:S01]  /*7700*/  IMAD R65, R69, UR7, R62 ;  /* 0x0000000745417c24 */ /* 0x000fe2000f8e023e */
[----:B------:R-:W-:Y:S01]  /*7710*/  IADD3 R16, P0, R57, R16, RZ ;  /* 0x0000001039107210 */ /* 0x000fe20007f1e0ff */
[----:B------:R-:W-:Y:S01]  /*7720*/  IMAD.MOV R57, RZ, RZ, -R57 ;  /* 0x000000ffff397224 */ /* 0x000fe200078e0a39 */
[----:B------:R-:W-:Y:S01]  /*7730*/  SHF.R.S32.HI R62, RZ, 0x1f, R59 ;  /* 0x0000001fff3e7819 */ /* 0x000fe2000001143b */
[----:B------:R-:W-:Y:S01]  /*7740*/  IMAD.WIDE.U32 R54, R69, UR6, R54 ;  /* 0x0000000645367c25 */ /* 0x000fe2000f8e0036 */
[----:B------:R-:W-:Y:S01]  /*7750*/  ULDC.64 UR4, c[0x0][0xb30] ;  /* 0x0002cc0000047ab9 */ /* 0x000fe20000000a00 */
[----:B------:R-:W-:Y:S01]  /*7760*/  IADD3.X R17, R61, R17, R63, P0, !PT ;  /* 0x000000113d117210 */ /* 0x000fe200007fe43f */
[----:B------:R-:W-:Y:S01]  /*7770*/  ULDC.64 UR6, c[0x0][0xbc8] ;  /* 0x0002f20000067ab9 */ /* 0x000fe20000000a00 */
[----:B------:R-:W-:Y:S01]  /*7780*/  IMAD.MOV R64, RZ, RZ, -R59 ;  /* 0x000000ffff407224 */ /* 0x000fe200078e0a3b */
[----:B------:R-:W-:Y:S01]  /*7790*/  IADD3 R55, R55, R65, RZ ;  /* 0x0000004137377210 */ /* 0x000fe20007ffe0ff */
[----:B------:R-:W-:-:S02]  /*77a0*/  IMAD R57, R23, R57, R58 ;  /* 0x0000003917397224 */ /* 0x000fc400078e023a */
[----:B------:R-:W-:Y:S02]  /*77b0*/  IMAD R62, R62, UR4, RZ ;  /* 0x000000043e3e7c24 */ /* 0x000fe4000f8e02ff */
[----:B------:R-:W-:Y:S01]  /*77c0*/  IMAD R61, R23, R64, R58 ;  /* 0x00000040173d7224 */ /* 0x000fe200078e023a */
[----:B------:R-:W-:Y:S01]  /*77d0*/  SHF.R.S32.HI R58, RZ, 0x1f, R57 ;  /* 0x0000001fff3a7819 */ /* 0x000fe20000011439 */
[C---:B------:R-:W-:Y:S01]  /*77e0*/  IMAD R63, R59.reuse, UR5, R62 ;  /* 0x000000053b3f7c24 */ /* 0x040fe2000f8e023e */
[----:B------:R-:W0:Y:S01]  /*77f0*/  S2UR UR5, SR_CgaCtaId ;  /* 0x00000000000579c3 */ /* 0x000e220000008800 */
[----:B------:R-:W-:Y:S01]  /*7800*/  IMAD.WIDE.U32 R54, R59, UR4, R54 ;  /* 0x000000043b367c25 */ /* 0x000fe2000f8e0036 */
[----:B------:R-:W-:Y:S01]  /*7810*/  SHF.R.S32.HI R59, RZ, 0x1f, R61 ;  /* 0x0000001fff3b7819 */ /* 0x000fe2000001143d */
[----:B------:R-:W-:Y:S02]  /*7820*/  UMOV UR4, 0x400 ;  /* 0x0000040000047882 */ /* 0x000fe40000000000 */
[----:B------:R-:W-:-:S02]  /*7830*/  IMAD R58, R58, UR6, RZ ;  /* 0x000000063a3a7c24 */ /* 0x000fc4000f8e02ff */
[----:B------:R-:W-:Y:S02]  /*7840*/  IMAD R62, R59, UR8, RZ ;  /* 0x000000083b3e7c24 */ /* 0x000fe4000f8e02ff */
[----:B------:R-:W-:Y:S02]  /*7850*/  IMAD.IADD R55, R55, 0x1, R63 ;  /* 0x0000000137377824 */ /* 0x000fe400078e023f */
[C---:B------:R-:W-:Y:S02]  /*7860*/  IMAD R59, R57.reuse, UR7, R58 ;  /* 0x00000007393b7c24 */ /* 0x040fe4000f8e023a */
[----:B------:R-:W-:Y:S01]  /*7870*/  IMAD.WIDE.U32 R16, R57, UR6, R16 ;  /* 0x0000000639107c25 */ /* 0x000fe2000f8e0010 */
[----:B------:R-:W-:-:S03]  /*7880*/  ULDC.64 UR6, c[0x0][0xba8] ;  /* 0x0002ea0000067ab9 */ /* 0x000fc60000000a00 */
[C---:B------:R-:W-:Y:S02]  /*7890*/  IMAD R63, R61.reuse, UR9, R62 ;  /* 0x000000093d3f7c24 */ /* 0x040fe4000f8e023e */
[----:B------:R-:W-:Y:S01]  /*78a0*/  IMAD.WIDE.U32 R54, R61, UR8, R54 ;  /* 0x000000083d367c25 */ /* 0x000fe2000f8e0036 */
[----:B------:R-:W-:Y:S01]  /*78b0*/  LEA R61, P0, R16, UR6, 0x2 ;  /* 0x00000006103d7c11 */ /* 0x000fe2000f8010ff */
[----:B------:R-:W-:Y:S01]  /*78c0*/  ULDC.64 UR8, c[0x0][0xb00] ;  /* 0x0002c00000087ab9 */ /* 0x000fe20000000a00 */
[----:B------:R-:W-:Y:S01]  /*78d0*/  ULDC UR6, c[0x0][0xa88] ;  /* 0x0002a20000067ab9 */ /* 0x000fe20000000800 */
[----:B------:R-:W-:Y:S01]  /*78e0*/  IMAD.IADD R57, R17, 0x1, R59 ;  /* 0x0000000111397824 */ /* 0x000fe200078e023b */
[----:B------:R-:W-:Y:S01]  /*78f0*/  LEA R66, P1, R54, UR8, 0x2 ;  /* 0x0000000836427c11 */ /* 0x000fe2000f8210ff */
[----:B------:R-:W-:Y:S01]  /*7900*/  IMAD.IADD R17, R55, 0x1, R63 ;  /* 0x0000000137117824 */ /* 0x000fe200078e023f */
[----:B0-----:R-:W-:Y:S01]  /*7910*/  ULEA UR4, UR5, UR4, 0x18 ;  /* 0x0000000405047291 */ /* 0x001fe2000f8ec03f */
[----:B------:R-:W-:Y:S01]  /*7920*/  IMAD R58, R60, 0xc0, R56 ;  /* 0x000000c03c3a7824 */ /* 0x000fe200078e0238 */
[----:B------:R-:W-:Y:S01]  /*7930*/  LEA.HI.X R59, R16, UR7, R57, 0x2, P0 ;  /* 0x00000007103b7c11 */ /* 0x000fe200080f1439 */
[----:B------:R-:W-:Y:S01]  /*7940*/  SHFL.IDX PT, R56, R61, 0x1, 0x1c1f ;  /* 0x003c1f003d387f89 */ /* 0x000fe200000e0000 */
[----:B------:R-:W-:Y:S01]  /*7950*/  LEA.HI.X R67, R54, UR9, R17, 0x2, P1 ;  /* 0x0000000936437c11 */ /* 0x000fe200088f1411 */
[----:B------:R-:W-:Y:S01]  /*7960*/  IMAD R63, R23, UR6, RZ ;  /* 0x00000006173f7c24 */ /* 0x000fe2000f8e02ff */
[----:B------:R-:W-:Y:S01]  /*7970*/  LOP3.LUT P0, RZ, R18, 0x3, RZ, 0xc0, !PT ;  /* 0x0000000312ff7812 */ /* 0x000fe2000780c0ff */
[----:B------:R-:W-:Y:S01]  /*7980*/  SHFL.IDX PT, R54, R61, RZ, 0x1c1f ;  /* 0x001c1fff3d367589 */ /* 0x000fe200000e0000 */
[C---:B------:R-:W-:Y:S01]  /*7990*/  IADD3 R62, R58.reuse, 0x8, RZ ;  /* 0x000000083a3e7810 */ /* 0x040fe20007ffe0ff */
[----:B------:R-:W-:Y:S01]  /*79a0*/  UIADD3 UR4, UR4, 0x2d820, URZ ;  /* 0x0002d82004047890 */ /* 0x000fe2000fffe03f */
[-C--:B------:R-:W-:Y:S01]  /*79b0*/  ISETP.GE.OR P1, PT, R58, R63.reuse, P0 ;  /* 0x0000003f3a00720c */ /* 0x080fe20000726670 */
[----:B------:R-:W0:Y:S01]  /*79c0*/  SHFL.IDX PT, R55, R59, RZ, 0x1c1f ;  /* 0x001c1fff3b377589 */ /* 0x000e2200000e0000 */
[-C--:B------:R-:W-:Y:S01]  /*79d0*/  ISETP.GE.OR P0, PT, R62, R63.reuse, P0 ;  /* 0x0000003f3e00720c */ /* 0x080fe20000706670 */
[----:B------:R-:W-:Y:S01]  /*79e0*/  UPRMT UR4, URZ, 0x654, UR4 ;  /* 0x000006543f047896 */ /* 0x000fe20008000004 */
[----:B------:R-:W-:Y:S01]  /*79f0*/  ISETP.GE.AND P2, PT, R58, R63, PT ;  /* 0x0000003f3a00720c */ /* 0x000fe20003f46270 */
[----:B------:R-:W1:Y:S01]  /*7a00*/  SHFL.IDX PT, R57, R59, 0x1, 0x1c1f ;  /* 0x003c1f003b397f89 */ /* 0x000e6200000e0000 */
[----:B------:R-:W-:-:S03]  /*7a10*/  LOP3.LUT R23, R22, 0x7ffffffc, RZ, 0xc0, !PT ;  /* 0x7ffffffc16177812 */ /* 0x000fc600078ec0ff */
[----:B------:R2:W3:Y:S02]  /*7a20*/  SHFL.IDX PT, R16, R66, RZ, 0x1c1f ;  /* 0x001c1fff42107589 */ /* 0x0004e400000e0000 */
[----:B------:R-:W-:Y:S01]  /*7a30*/  IMAD.IADD R23, R18, 0x1, -R23 ;  /* 0x0000000112177824 */ /* 0x000fe200078e0a17 */
[----:B------:R-:W-:Y:S01]  /*7a40*/  SYNCS.ARRIVE.TRANS64.RED.A1T0 RZ, [UR4], RZ ;  /* 0x000000ffffff79a7 */ /* 0x000fe20008100404 */
[----:B------:R2:W4:Y:S02]  /*7a50*/  SHFL.IDX PT, R17, R67, RZ, 0x1c1f ;  /* 0x001c1fff43117589 */ /* 0x00052400000e0000 */
[----:B------:R-:W-:Y:S02]  /*7a60*/  IMAD.SHL.U32 R23, R23, 0x2, RZ ;  /* 0x0000000217177824 */ /* 0x000fe400078e00ff */
[----:B0-----:R2:W-:Y:S04]  /*7a70*/  @!P1 ST.E desc[UR36][R54.64], R19 ;  /* 0x0000001336009985 */ /* 0x0015e8000c101924 */
[----:B-1----:R2:W-:Y:S01]  /*7a80*/  @!P0 ST.E desc[UR36][R56.64], R0 ;  /* 0x0000000038008985 */ /* 0x0025e2000c101924 */
[----:B------:R-:W-:Y:S05]  /*7a90*/  @P2 BRA `(.L_x_37) ;  /* 0x0000000400182947 */ /* 0x000fea0003800000 */
[C---:B--2---:R-:W-:Y:S01]  /*7aa0*/  VIADD R0, R23.reuse, 0x8 ;  /* 0x0000000817007836 */ /* 0x044fe20000000000 */
[----:B------:R-:W-:Y:S01]  /*7ab0*/  ULDC UR4, c[0x0][0xac8] ;  /* 0x0002b20000047ab9 */ /* 0x000fe20000000800 */
[C---:B------:R-:W-:Y:S01]  /*7ac0*/  IADD3 R18, R23.reuse, 0x10, RZ ;  /* 0x0000001017127810 */ /* 0x040fe20007ffe0ff */
[C---:B------:R-:W-:Y:S01]  /*7ad0*/  VIADD R19, R23.reuse, 0x18 ;  /* 0x0000001817137836 */ /* 0x040fe20000000000 */
[C---:B------:R-:W-:Y:S01]  /*7ae0*/  ISETP.GE.AND P0, PT, R23.reuse, UR4, PT ;  /* 0x0000000417007c0c */ /* 0x040fe2000bf06270 */
[C---:B------:R-:W-:Y:S01]  /*7af0*/  VIADD R54, R23.reuse, 0x20 ;  /* 0x0000002017367836 */ /* 0x040fe20000000000 */
[----:B------:R-:W-:Y:S01]  /*7b00*/  ISETP.GE.AND P1, PT, R0, UR4, PT ;  /* 0x0000000400007c0c */ /* 0x000fe2000bf26270 */
[C---:B------:R-:W-:Y:S01]  /*7b10*/  VIADD R64, R23.reuse, 0x38 ;  /* 0x0000003817407836 */ /* 0x040fe20000000000 */
[----:B------:R-:W-:Y:S01]  /*7b20*/  ISETP.GE.AND P2, PT, R18, UR4, PT ;  /* 0x0000000412007c0c */ /* 0x000fe2000bf46270 */
[----:B------:R-:W-:Y:S01]  /*7b30*/  VIADD R65, R23, 0x40 ;  /* 0x0000004017417836 */ /* 0x000fe20000000000 */
[----:B------:R-:W-:-:S02]  /*7b40*/  ISETP.GE.AND P3, PT, R19, UR4, PT ;  /* 0x0000000413007c0c */ /* 0x000fc4000bf66270 */
[----:B------:R-:W-:-:S07]  /*7b50*/  ISETP.GE.AND P4, PT, R54, UR4, PT ;  /* 0x0000000436007c0c */ /* 0x000fce000bf86270 */
[----:B------:R-:W-:Y:S02]  /*7b60*/  @!P1 LEA.HI R0, R0, R0, RZ, 0x1 ;  /* 0x0000000000009211 */ /* 0x000fe400078f08ff */
[----:B------:R-:W-:Y:S02]  /*7b70*/  @!P2 LEA.HI R18, R18, R18, RZ, 0x1 ;  /* 0x000000121212a211 */ /* 0x000fe400078f08ff */
[----:B------:R-:W-:Y:S02]  /*7b80*/  @!P3 LEA.HI R22, R19, R19, RZ, 0x1 ;  /* 0x000000131316b211 */ /* 0x000fe400078f08ff */
[----:B------:R-:W-:Y:S02]  /*7b90*/  @!P1 LOP3.LUT R55, R0, 0xfffffffe, RZ, 0xc0, !PT ;  /* 0xfffffffe00379812 */ /* 0x000fe400078ec0ff */
[----:B------:R-:W-:Y:S02]  /*7ba0*/  @!P4 LEA.HI R0, R54, R54, RZ, 0x1 ;  /* 0x000000363600c211 */ /* 0x000fe400078f08ff */
[----:B------:R-:W-:Y:S01]  /*7bb0*/  @!P2 LOP3.LUT R57, R18, 0xfffffffe, RZ, 0xc0, !PT ;  /* 0xfffffffe1239a812 */ /* 0x000fe200078ec0ff */
[----:B---34-:R-:W-:Y:S01]  /*7bc0*/  @!P0 IMAD.WIDE R18, R23, 0x4, R16 ;  /* 0x0000000417128825 */ /* 0x018fe200078e0210 */
[----:B------:R-:W-:-:S02]  /*7bd0*/  @!P3 LOP3.LUT R59, R22, 0xfffffffe, RZ, 0xc0, !PT ;  /* 0xfffffffe163bb812 */ /* 0x000fc400078ec0ff */
[----:B------:R-:W-:Y:S01]  /*7be0*/  @!P4 LOP3.LUT R61, R0, 0xfffffffe, RZ, 0xc0, !PT ;  /* 0xfffffffe003dc812 */ /* 0x000fe200078ec0ff */
[--C-:B------:R-:W-:Y:S01]  /*7bf0*/  @!P1 IMAD.WIDE R54, R55, 0x4, R16.reuse ;  /* 0x0000000437369825 */ /* 0x100fe200078e0210 */
[C---:B------:R-:W-:Y:S01]  /*7c00*/  IADD3 R22, R23.reuse, 0x30, RZ ;  /* 0x0000003017167810 */ /* 0x040fe20007ffe0ff */
[----:B------:R0:W-:Y:S02]  /*7c10*/  @!P0 ST.E.64 desc[UR36][R18.64], R38 ;  /* 0x0000002612008985 */ /* 0x0001e4000c101b24 */
[----:B------:R-:W-:Y:S02]  /*7c20*/  VIADD R0, R23, 0x28 ;  /* 0x0000002817007836 */ /* 0x000fe40000000000 */
[--C-:B------:R-:W-:Y:S01]  /*7c30*/  @!P2 IMAD.WIDE R56, R57, 0x4, R16.reuse ;  /* 0x000000043938a825 */ /* 0x100fe200078e0210 */
[----:B------:R1:W-:Y:S01]  /*7c40*/  @!P1 ST.E.64 desc[UR36][R54.64], R36 ;  /* 0x0000002436009985 */ /* 0x0003e2000c101b24 */
[----:B------:R-:W-:Y:S02]  /*7c50*/  ISETP.GE.AND P1, PT, R22, UR4, PT ;  /* 0x0000000416007c0c */ /* 0x000fe4000bf26270 */
[--C-:B------:R-:W-:Y:S01]  /*7c60*/  @!P3 IMAD.WIDE R58, R59, 0x4, R16.reuse ;  /* 0x000000043b3ab825 */ /* 0x100fe200078e0210 */
[----:B------:R-:W-:Y:S01]  /*7c70*/  ISETP.GE.AND P0, PT, R0, UR4, PT ;  /* 0x0000000400007c0c */ /* 0x000fe2000bf06270 */
[----:B------:R2:W-:Y:S01]  /*7c80*/  @!P2 ST.E.64 desc[UR36][R56.64], R34 ;  /* 0x000000223800a985 */ /* 0x0005e2000c101b24 */
[----:B------:R-:W-:Y:S01]  /*7c90*/  ISETP.GE.AND P2, PT, R64, UR4, PT ;  /* 0x0000000440007c0c */ /* 0x000fe2000bf46270 */
[----:B------:R-:W-:Y:S01]  /*7ca0*/  @!P4 IMAD.WIDE R60, R61, 0x4, R16 ;  /* 0x000000043d3cc825 */ /* 0x000fe200078e0210 */
[C---:B0-----:R-:W-:Y:S01]  /*7cb0*/  IADD3 R19, R23.reuse, 0x50, RZ ;  /* 0x0000005017137810 */ /* 0x041fe20007ffe0ff */
[----:B------:R0:W-:Y:S02]  /*7cc0*/  @!P3 ST.E.64 desc[UR36][R58.64], R40 ;  /* 0x000000283a00b985 */ /* 0x0001e4000c101b24 */
[----:B------:R-:W-:Y:S01]  /*7cd0*/  VIADD R18, R23, 0x48 ;  /* 0x0000004817127836 */ /* 0x000fe20000000000 */
[----:B------:R-:W-:Y:S01]  /*7ce0*/  ISETP.GE.AND P3, PT, R65, UR4, PT ;  /* 0x0000000441007c0c */ /* 0x000fe2000bf66270 */
[----:B-1----:R-:W-:Y:S01]  /*7cf0*/  VIADD R36, R23, 0x58 ;  /* 0x0000005817247836 */ /* 0x002fe20000000000 */
[----:B------:R1:W-:Y:S01]  /*7d00*/  @!P4 ST.E.64 desc[UR36][R60.64], R46 ;  /* 0x0000002e3c00c985 */ /* 0x0003e2000c101b24 */
[----:B------:R-:W-:-:S02]  /*7d10*/  ISETP.GE.AND P5, PT, R19, UR4, PT ;  /* 0x0000000413007c0c */ /* 0x000fc4000bfa6270 */
[----:B------:R-:W-:Y:S02]  /*7d20*/  ISETP.GE.AND P4, PT, R18, UR4, PT ;  /* 0x0000000412007c0c */ /* 0x000fe4000bf86270 */
[----:B------:R-:W-:Y:S02]  /*7d30*/  ISETP.GE.AND P6, PT, R36, UR4, PT ;  /* 0x0000000424007c0c */ /* 0x000fe4000bfc6270 */
[----:B------:R-:W-:Y:S02]  /*7d40*/  @!P0 LEA.HI R0, R0, R0, RZ, 0x1 ;  /* 0x0000000000008211 */ /* 0x000fe400078f08ff */
[----:B------:R-:W-:Y:S02]  /*7d50*/  @!P1 LEA.HI R22, R22, R22, RZ, 0x1 ;  /* 0x0000001616169211 */ /* 0x000fe400078f08ff */
[----:B------:R-:W-:Y:S02]  /*7d60*/  @!P2 LEA.HI R64, R64, R64, RZ, 0x1 ;  /* 0x000000404040a211 */ /* 0x000fe400078f08ff */
[----:B------:R-:W-:-:S02]  /*7d70*/  @!P3 LEA.HI R65, R65, R65, RZ, 0x1 ;  /* 0x000000414141b211 */ /* 0x000fc400078f08ff */
[----:B--2---:R-:W-:Y:S02]  /*7d80*/  @!P5 LEA.HI R34, R19, R19, RZ, 0x1 ;  /* 0x000000131322d211 */ /* 0x004fe400078f08ff */
[----:B------:R-:W-:Y:S02]  /*7d90*/  @!P4 LEA.HI R18, R18, R18, RZ, 0x1 ;  /* 0x000000121212c211 */ /* 0x000fe400078f08ff */
[----:B------:R-:W-:Y:S02]  /*7da0*/  @!P0 LOP3.LUT R19, R0, 0xfffffffe, RZ, 0xc0, !PT ;  /* 0xfffffffe00138812 */ /* 0x000fe400078ec0ff */
[----:B------:R-:W-:Y:S02]  /*7db0*/  @!P1 LOP3.LUT R35, R22, 0xfffffffe, RZ, 0xc0, !PT ;  /* 0xfffffffe16239812 */ /* 0x000fe400078ec0ff */
[----:B------:R-:W-:Y:S02]  /*7dc0*/  @!P6 LEA.HI R36, R36, R36, RZ, 0x1 ;  /* 0x000000242424e211 */ /* 0x000fe400078f08ff */
[----:B------:R-:W-:-:S02]  /*7dd0*/  @!P2 LOP3.LUT R37, R64, 0xfffffffe, RZ, 0xc0, !PT ;  /* 0xfffffffe4025a812 */ /* 0x000fc400078ec0ff */
[----:B------:R-:W-:Y:S02]  /*7de0*/  @!P3 LOP3.LUT R39, R65, 0xfffffffe, RZ, 0xc0, !PT ;  /* 0xfffffffe4127b812 */ /* 0x000fe400078ec0ff */
[----:B0-----:R-:W-:Y:S01]  /*7df0*/  @!P4 LOP3.LUT R41, R18, 0xfffffffe, RZ, 0xc0, !PT ;  /* 0xfffffffe1229c812 */ /* 0x001fe200078ec0ff */
[--C-:B------:R-:W-:Y:S01]  /*7e00*/  @!P0 IMAD.WIDE R18, R19, 0x4, R16.reuse ;  /* 0x0000000413128825 */ /* 0x100fe200078e0210 */
[----:B-1----:R-:W-:Y:S02]  /*7e10*/  @!P5 LOP3.LUT R47, R34, 0xfffffffe, RZ, 0xc0, !PT ;  /* 0xfffffffe222fd812 */ /* 0x002fe400078ec0ff */
[----:B------:R-:W-:Y:S01]  /*7e20*/  @!P6 LOP3.LUT R55, R36, 0xfffffffe, RZ, 0xc0, !PT ;  /* 0xfffffffe2437e812 */ /* 0x000fe200078ec0ff */
[--C-:B------:R-:W-:Y:S01]  /*7e30*/  @!P1 IMAD.WIDE R34, R35, 0x4, R16.reuse ;  /* 0x0000000423229825 */ /* 0x100fe200078e0210 */
[----:B------:R0:W-:Y:S03]  /*7e40*/  @!P0 ST.E.64 desc[UR36][R18.64], R2 ;  /* 0x0000000212008985 */ /* 0x0001e6000c101b24 */
        /* <DEDUP_REMOVED lines=8> */
[----:B------:R-:W-:Y:S01]  /*7ed0*/  @!P6 IMAD.WIDE R16, R55, 0x4, R16 ;  /* 0x000000043710e825 */ /* 0x000fe200078e0210 */
[----:B------:R0:W-:Y:S04]  /*7ee0*/  @!P5 ST.E.64 desc[UR36][R46.64], R42 ;  /* 0x0000002a2e00d985 */ /* 0x0001e8000c101b24 */
[----:B------:R0:W-:Y:S02]  /*7ef0*/  @!P6 ST.E.64 desc[UR36][R16.64], R52 ;  /* 0x000000341000e985 */ /* 0x0001e4000c101b24 */
.L_x_37:
[----:B------:R-:W-:Y:S05]  /*7f00*/  BSYNC B0 ;  /* 0x0000000000007941 */ /* 0x000fea0003800000 */
.L_x_36:
[----:B------:R-:W-:Y:S01]  /*7f10*/  ISETP.GE.AND P0, PT, R62, R63, PT ;  /* 0x0000003f3e00720c */ /* 0x000fe20003f06270 */
[----:B0-2---:R1:W2:Y:S04]  /*7f20*/  SHFL.IDX PT, R19, R67, 0x1, 0x1c1f ;  /* 0x003c1f0043137f89 */ /* 0x0052a800000e0000 */
[----:B------:R1:W0:Y:S08]  /*7f30*/  SHFL.IDX PT, R18, R66, 0x1, 0x1c1f ;  /* 0x003c1f0042127f89 */ /* 0x00023000000e0000 */
[----:B-1----:R-:W-:Y:S05]  /*7f40*/  @P0 BRA `(.L_x_8) ;  /* 0x0000004000980947 */ /* 0x002fea0003800000 */
[C---:B------:R-:W-:Y:S01]  /*7f50*/  VIADD R0, R23.reuse, 0x8 ;  /* 0x0000000817007836 */ /* 0x040fe20000000000 */
[----:B------:R-:W-:Y:S01]  /*7f60*/  ULDC UR4, c[0x0][0xac8] ;  /* 0x0002b20000047ab9 */ /* 0x000fe20000000800 */
[C---:B------:R-:W-:Y:S01]  /*7f70*/  VIADD R2, R23.reuse, 0x10 ;  /* 0x0000001017027836 */ /* 0x040fe20000000000 */
[C---:B------:R-:W-:Y:S01]  /*7f80*/  IADD3 R3, R23.reuse, 0x18, RZ ;  /* 0x0000001817037810 */ /* 0x040fe20007ffe0ff */
[C---:B------:R-:W-:Y:S01]  /*7f90*/  VIADD R20, R23.reuse, 0x20 ;  /* 0x0000002017147836 */ /* 0x040fe20000000000 */
[----:B------:R-:W-:Y:S01]  /*7fa0*/  ISETP.GE.AND P3, PT, R0, UR4, PT ;  /* 0x0000000400007c0c */ /* 0x000fe2000bf66270 */
[C---:B------:R-:W-:Y:S01]  /*7fb0*/  VIADD R21, R23.reuse, 0x28 ;  /* 0x0000002817157836 */ /* 0x040fe20000000000 */
[----:B------:R-:W-:Y:S01]  /*7fc0*/  ISETP.GE.AND P4, PT, R2, UR4, PT ;  /* 0x0000000402007c0c */ /* 0x000fe2000bf86270 */
[----:B------:R-:W-:Y:S01]  /*7fd0*/  VIADD R28, R23, 0x40 ;  /* 0x00000040171c7836 */ /* 0x000fe20000000000 */
[----:B------:R-:W-:Y:S01]  /*7fe0*/  ISETP.GE.AND P5, PT, R3, UR4, PT ;  /* 0x0000000403007c0c */ /* 0x000fe2000bfa6270 */
[C---:B------:R-:W-:Y:S01]  /*7ff0*/  VIADD R29, R23.reuse, 0x48 ;  /* 0x00000048171d7836 */ /* 0x040fe20000000000 */
[C---:B------:R-:W-:Y:S01]  /*8000*/  ISETP.GE.AND P2, PT, R23.reuse, UR4, PT ;  /* 0x0000000417007c0c */ /* 0x040fe2000bf46270 */
[----:B------:R-:W-:Y:S01]  /*8010*/  VIADD R34, R23, 0x50 ;  /* 0x0000005017227836 */ /* 0x000fe20000000000 */
[----:B------:R-:W-:-:S02]  /*8020*/  ISETP.GE.AND P0, PT, R20, UR4, PT ;  /* 0x0000000414007c0c */ /* 0x000fc4000bf06270 */
[----:B------:R-:W-:Y:S02]  /*8030*/  ISETP.GE.AND P1, PT, R21, UR4, PT ;  /* 0x0000000415007c0c */ /* 0x000fe4000bf26270 */
[----:B------:R-:W-:Y:S02]  /*8040*/  IADD3 R22, R23, 0x38, RZ ;  /* 0x0000003817167810 */ /* 0x000fe40007ffe0ff */
[----:B------:R-:W-:Y:S02]  /*8050*/  @!P3 LEA.HI R0, R0, R0, RZ, 0x1 ;  /* 0x000000000000b211 */ /* 0x000fe400078f08ff */
[----:B------:R-:W-:Y:S02]  /*8060*/  @!P4 LEA.HI R2, R2, R2, RZ, 0x1 ;  /* 0x000000020202c211 */ /* 0x000fe400078f08ff */
[----:B------:R-:W-:Y:S02]  /*8070*/  @!P5 LEA.HI R3, R3, R3, RZ, 0x1 ;  /* 0x000000030303d211 */ /* 0x000fe400078f08ff */
[----:B------:R-:W-:Y:S01]  /*8080*/  @!P3 LOP3.LUT R5, R0, 0xfffffffe, RZ, 0xc0, !PT ;  /* 0xfffffffe0005b812 */ /* 0x000fe200078ec0ff */
[----:B------:R-:W-:Y:S01]  /*8090*/  VIADD R0, R23, 0x30 ;  /* 0x0000003017007836 */ /* 0x000fe20000000000 */
[----:B------:R-:W-:-:S02]  /*80a0*/  @!P4 LOP3.LUT R7, R2, 0xfffffffe, RZ, 0xc0, !PT ;  /* 0xfffffffe0207c812 */ /* 0x000fc400078ec0ff */
[----:B----4-:R-:W-:Y:S01]  /*80b0*/  @!P5 LOP3.LUT R17, R3, 0xfffffffe, RZ, 0xc0, !PT ;  /* 0xfffffffe0311d812 */ /* 0x010fe200078ec0ff */
[--C-:B0-2---:R-:W-:Y:S01]  /*80c0*/  @!P2 IMAD.WIDE R2, R23, 0x4, R18.reuse ;  /* 0x000000041702a825 */ /* 0x105fe200078e0212 */
[----:B------:R-:W-:Y:S02]  /*80d0*/  ISETP.GE.AND P6, PT, R34, UR4, PT ;  /* 0x0000000422007c0c */ /* 0x000fe4000bfc6270 */
[----:B------:R-:W-:Y:S01]  /*80e0*/  @!P0 LEA.HI R20, R20, R20, RZ, 0x1 ;  /* 0x0000001414148211 */ /* 0x000fe200078f08ff */
[--C-:B------:R-:W-:Y:S01]  /*80f0*/  @!P3 IMAD.WIDE R4, R5, 0x4, R18.reuse ;  /* 0x000000040504b825 */ /* 0x100fe200078e0212 */
[----:B------:R0:W-:Y:S01]  /*8100*/  @!P2 ST.E.64 desc[UR36][R2.64], R10 ;  /* 0x0000000a0200a985 */ /* 0x0001e2000c101b24 */
[----:B------:R-:W-:Y:S02]  /*8110*/  ISETP.GE.AND P2, PT, R0, UR4, PT ;  /* 0x0000000400007c0c */ /* 0x000fe4000bf46270 */
[----:B------:R-:W-:Y:S01]  /*8120*/  @!P4 IMAD.WIDE R6, R7, 0x4, R18 ;  /* 0x000000040706c825 */ /* 0x000fe200078e0212 */
[----:B------:R1:W-:Y:S01]  /*8130*/  @!P3 ST.E.64 desc[UR36][R4.64], R24 ;  /* 0x000000180400b985 */ /* 0x0003e2000c101b24 */
[----:B------:R-:W-:-:S02]  /*8140*/  ISETP.GE.AND P3, PT, R22, UR4, PT ;  /* 0x0000000416007c0c */ /* 0x000fc4000bf66270 */
[----:B---3--:R-:W-:Y:S01]  /*8150*/  @!P5 IMAD.WIDE R16, R17, 0x4, R18 ;  /* 0x000000041110d825 */ /* 0x008fe200078e0212 */
[----:B------:R2:W-:Y:S01]  /*8160*/  @!P4 ST.E.64 desc[UR36][R6.64], R32 ;  /* 0x000000200600c985 */ /* 0x0005e2000c101b24 */
[----:B------:R-:W-:Y:S02]  /*8170*/  ISETP.GE.AND P4, PT, R28, UR4, PT ;  /* 0x000000041c007c0c */ /* 0x000fe4000bf86270 */
[----:B------:R-:W-:Y:S01]  /*8180*/  @!P1 LEA.HI R21, R21, R21, RZ, 0x1 ;  /* 0x0000001515159211 */ /* 0x000fe200078f08ff */
[----:B------:R3:W-:Y:S01]  /*8190*/  @!P5 ST.E.64 desc[UR36][R16.64], R44 ;  /* 0x0000002c1000d985 */ /* 0x0007e2000c101b24 */
[----:B------:R-:W-:Y:S02]  /*81a0*/  ISETP.GE.AND P5, PT, R29, UR4, PT ;  /* 0x000000041d007c0c */ /* 0x000fe4000bfa6270 */
[----:B0-----:R-:W-:Y:S02]  /*81b0*/  @!P0 LOP3.LUT R3, R20, 0xfffffffe, RZ, 0xc0, !PT ;  /* 0xfffffffe14038812 */ /* 0x001fe400078ec0ff */
[----:B------:R-:W-:-:S02]  /*81c0*/  @!P2 LEA.HI R0, R0, R0, RZ, 0x1 ;  /* 0x000000000000a211 */ /* 0x000fc400078f08ff */
[----:B-1----:R-:W-:Y:S01]  /*81d0*/  @!P1 LOP3.LUT R5, R21, 0xfffffffe, RZ, 0xc0, !PT ;  /* 0xfffffffe15059812 */ /* 0x002fe200078ec0ff */
[--C-:B------:R-:W-:Y:S01]  /*81e0*/  @!P0 IMAD.WIDE R2, R3, 0x4, R18.reuse ;  /* 0x0000000403028825 */ /* 0x100fe200078e0212 */
[----:B------:R-:W-:Y:S02]  /*81f0*/  @!P3 LEA.HI R22, R22, R22, RZ, 0x1 ;  /* 0x000000161616b211 */ /* 0x000fe400078f08ff */
[----:B------:R-:W-:Y:S01]  /*8200*/  @!P4 LEA.HI R28, R28, R28, RZ, 0x1 ;  /* 0x0000001c1c1cc211 */ /* 0x000fe200078f08ff */
[----:B------:R-:W-:Y:S01]  /*8210*/  @!P1 IMAD.WIDE R4, R5, 0x4, R18 ;  /* 0x0000000405049825 */ /* 0x000fe200078e0212 */
[----:B------:R-:W-:Y:S01]  /*8220*/  @!P6 LEA.HI R34, R34, R34, RZ, 0x1 ;  /* 0x000000222222e211 */ /* 0x000fe200078f08ff */
[----:B------:R0:W-:Y:S01]  /*8230*/  @!P0 ST.E.64 desc[UR36][R2.64], R30 ;  /* 0x0000001e02008985 */ /* 0x0001e2000c101b24 */
[----:B------:R-:W-:Y:S02]  /*8240*/  @!P5 LEA.HI R29, R29, R29, RZ, 0x1 ;  /* 0x0000001d1d1dd211 */ /* 0x000fe400078f08ff */
[----:B--2---:R-:W-:Y:S01]  /*8250*/  @!P2 LOP3.LUT R7, R0, 0xfffffffe, RZ, 0xc0, !PT ;  /* 0xfffffffe0007a812 */ /* 0x004fe200078ec0ff */
[----:B------:R1:W-:Y:S01]  /*8260*/  @!P1 ST.E.64 desc[UR36][R4.64], R48 ;  /* 0x0000003004009985 */ /* 0x0003e2000c101b24 */
[----:B------:R-:W-:-:S02]  /*8270*/  @!P3 LOP3.LUT R11, R22, 0xfffffffe, RZ, 0xc0, !PT ;  /* 0xfffffffe160bb812 */ /* 0x000fc400078ec0ff */
[----:B---3--:R-:W-:Y:S02]  /*8280*/  @!P4 LOP3.LUT R17, R28, 0xfffffffe, RZ, 0xc0, !PT ;  /* 0xfffffffe1c11c812 */ /* 0x008fe400078ec0ff */
[----:B------:R-:W-:Y:S02]  /*8290*/  @!P5 LOP3.LUT R29, R29, 0xfffffffe, RZ, 0xc0, !PT ;  /* 0xfffffffe1d1dd812 */ /* 0x000fe400078ec0ff */
[----:B------:R-:W-:Y:S02]  /*82a0*/  @!P6 LOP3.LUT R21, R34, 0xfffffffe, RZ, 0xc0, !PT ;  /* 0xfffffffe2215e812 */ /* 0x000fe400078ec0ff */
[----:B------:R-:W-:Y:S01]  /*82b0*/  IADD3 R23, R23, 0x58, RZ ;  /* 0x0000005817177810 */ /* 0x000fe20007ffe0ff */
[----:B0-----:R-:W-:-:S03]  /*82c0*/  @!P2 IMAD.WIDE R2, R7, 0x4, R18 ;  /* 0x000000040702a825 */ /* 0x001fc600078e0212 */
[----:B------:R-:W-:Y:S01]  /*82d0*/  ISETP.GE.AND P0, PT, R23, UR4, PT ;  /* 0x0000000417007c0c */ /* 0x000fe2000bf06270 */
[--C-:B-1----:R-:W-:Y:S01]  /*82e0*/  @!P3 IMAD.WIDE R4, R11, 0x4, R18.reuse ;  /* 0x000000040b04b825 */ /* 0x102fe200078e0212 */
[----:B------:R1:W-:Y:S03]  /*82f0*/  @!P2 ST.E.64 desc[UR36][R2.64], R8 ;  /* 0x000000080200a985 */ /* 0x0003e6000c101b24 */
[--C-:B------:R-:W-:Y:S01]  /*8300*/  @!P4 IMAD.WIDE R6, R17, 0x4, R18.reuse ;  /* 0x000000041106c825 */ /* 0x100fe200078e0212 */
[----:B------:R1:W-:Y:S03]  /*8310*/  @!P3 ST.E.64 desc[UR36][R4.64], R12 ;  /* 0x0000000c0400b985 */ /* 0x0003e6000c101b24 */
[--C-:B------:R-:W-:Y:S01]  /*8320*/  @!P5 IMAD.WIDE R10, R29, 0x4, R18.reuse ;  /* 0x000000041d0ad825 */ /* 0x100fe200078e0212 */
[----:B------:R1:W-:Y:S03]  /*8330*/  @!P4 ST.E.64 desc[UR36][R6.64], R14 ;  /* 0x0000000e0600c985 */ /* 0x0003e6000c101b24 */
[----:B------:R-:W-:Y:S01]  /*8340*/  @!P6 IMAD.WIDE R16, R21, 0x4, R18 ;  /* 0x000000041510e825 */ /* 0x000fe200078e0212 */
[----:B------:R1:W-:Y:S04]  /*8350*/  @!P5 ST.E.64 desc[UR36][R10.64], R26 ;  /* 0x0000001a0a00d985 */ /* 0x0003e8000c101b24 */
[----:B------:R1:W-:Y:S01]  /*8360*/  @!P6 ST.E.64 desc[UR36][R16.64], R50 ;  /* 0x000000321000e985 */ /* 0x0003e2000c101b24 */
[----:B------:R-:W-:Y:S05]  /*8370*/  @P0 BRA `(.L_x_8) ;  /* 0x0000003c008c0947 */ /* 0x000fea0003800000 */
[----:B------:R-:W-:-:S04]  /*8380*/  LEA.HI R23, R23, R23, RZ, 0x1 ;  /* 0x0000001717177211 */ /* 0x000fc800078f08ff */
[----:B-1----:R-:W-:-:S05]  /*8390*/  LOP3.LUT R3, R23, 0xfffffffe, RZ, 0xc0, !PT ;  /* 0xfffffffe17037812 */ /* 0x002fca00078ec0ff */
[----:B------:R-:W-:-:S05]  /*83a0*/  IMAD.WIDE R2, R3, 0x4, R18 ;  /* 0x0000000403027825 */ /* 0x000fca00078e0212 */
[----:B------:R0:W-:Y:S01]  /*83b0*/  ST.E.64 desc[UR36][R2.64], R134 ;  /* 0x0000008602007985 */ /* 0x0001e2000c101b24 */
[----:B------:R-:W-:Y:S05]  /*83c0*/  BRA `(.L_x_8) ;  /* 0x0000003c00787947 */ /* 0x000fea0003800000 */
.L_x_35:
[----:B------:R-:W-:-:S05]  /*83d0*/  VIADD R0, R22, 0xffffff80 ;  /* 0xffffff8016007836 */ /* 0x000fca0000000000 */
[----:B------:R-:W-:-:S13]  /*83e0*/  ISETP.GT.AND P0, PT, R0, 0xbf, PT ;  /* 0x000000bf0000780c */ /* 0x000fda0003f04270 */
[----:B------:R-:W-:Y:S05]  /*83f0*/  @P0 BRA `(.L_x_8) ;  /* 0x0000003c006c0947 */ /* 0x000fea0003800000 */
[----:B------:R-:W0:Y:S01]  /*8400*/  S2R R3, SR_CTAID.X ;  /* 0x0000000000037919 */ /* 0x000e220000002500 */
[----:B------:R-:W1:Y:S01]  /*8410*/  LDC R4, c[0x0][0xbe8] ;  /* 0x0002fa00ff047b82 */ /* 0x000e620000000800 */
[----:B------:R-:W-:Y:S01]  /*8420*/  ULDC UR4, c[0x0][0xa88] ;  /* 0x0002a20000047ab9 */ /* 0x000fe20000000800 */
[----:B0-----:R-:W-:Y:S02]  /*8430*/  IMAD R22, R3, 0xc0, R22 ;  /* 0x000000c003167824 */ /* 0x001fe400078e0216 */
[----:B-1----:R-:W-:Y:S02]  /*8440*/  IMAD R3, R4, UR4, RZ ;  /* 0x0000000404037c24 */ /* 0x002fe4000f8e02ff */
[----:B------:R-:W-:-:S05]  /*8450*/  VIADD R22, R22, 0xffffff80 ;  /* 0xffffff8016167836 */ /* 0x000fca0000000000 */
[----:B------:R-:W-:-:S13]  /*8460*/  ISETP.GE.AND P0, PT, R22, R3, PT ;  /* 0x000000031600720c */ /* 0x000fda0003f06270 */
[----:B------:R-:W-:Y:S05]  /*8470*/  @P0 BRA `(.L_x_8) ;  /* 0x0000003c004c0947 */ /* 0x000fea0003800000 */
[----:B------:R-:W-:Y:S01]  /*8480*/  ISETP.NE.AND P0, PT, R4, 0x1, PT ;  /* 0x000000010400780c */ /* 0x000fe20003f05270 */
[----:B------:R-:W0:Y:S01]  /*8490*/  S2UR UR7, SR_CTAID.Z ;  /* 0x00000000000779c3 */ /* 0x000e220000002700 */
[----:B------:R-:W-:Y:S02]  /*84a0*/  USHF.R.S32.HI UR6, URZ, 0x1f, UR39 ;  /* 0x0000001f3f067899 */ /* 0x000fe40008011427 */
[----:B------:R-:W-:Y:S01]  /*84b0*/  IMAD R6, RZ, RZ, -UR39 ;  /* 0x80000027ff067e24 */ /* 0x000fe2000f8e02ff */
[----:B------:R-:W-:Y:S01]  /*84c0*/  ULDC.64 UR8, c[0x0][0xbd0] ;  /* 0x0002f40000087ab9 */ /* 0x000fe20000000a00 */
[----:B------:R-:W-:Y:S01]  /*84d0*/  IMAD.MOV.U32 R5, RZ, RZ, R22 ;  /* 0x000000ffff057224 */ /* 0x000fe200078e0016 */
[----:B------:R-:W-:Y:S02]  /*84e0*/  UIMAD UR6, UR6, UR8, URZ ;  /* 0x00000008060672a4 */ /* 0x000fe4000f8e023f */
[----:B------:R-:W-:Y:S01]  /*84f0*/  UIMAD.WIDE.U32 UR4, UR39, UR8, URZ ;  /* 0x00000008270472a5 */ /* 0x000fe2000f8e003f */
[----:B------:R-:W1:Y:S01]  /*8500*/  LDC.64 R12, c[0x0][0xbd8] ;  /* 0x0002f600ff0c7b82 */ /* 0x000e620000000a00 */
[----:B------:R-:W-:-:S04]  /*8510*/  UIMAD UR6, UR39, UR9, UR6 ;  /* 0x00000009270672a4 */ /* 0x000fc8000f8e0206 */
[----:B------:R-:W-:Y:S01]  /*8520*/  UIADD3 UR6, UR5, UR6, URZ ;  /* 0x0000000605067290 */ /* 0x000fe2000fffe03f */
[----:B------:R-:W-:Y:S01]  /*8530*/  MOV R2, UR4 ;  /* 0x0000000400027c02 */ /* 0x000fe20008000f00 */
[----:B------:R-:W-:Y:S01]  /*8540*/  IMAD.U32 R3, RZ, RZ, UR5 ;  /* 0x00000005ff037e24 */ /* 0x000fe2000f8e00ff */
[----:B------:R-:W2:Y:S01]  /*8550*/  @P0 LDC R9, c[0x0][0xbec] ;  /* 0x0002fb00ff090b82 */ /* 0x000ea20000000800 */
[----:B------:R-:W-:Y:S02]  /*8560*/  ULDC.64 UR4, c[0x0][0xbe0] ;  /* 0x0002f80000047ab9 */ /* 0x000fe40000000a00 */
[----:B------:R-:W-:-:S05]  /*8570*/  IMAD.U32 R3, RZ, RZ, UR6 ;  /* 0x00000006ff037e24 */ /* 0x000fca000f8e00ff */
[----:B------:R-:W3:Y:S01]  /*8580*/  S2UR UR10, SR_CTAID.Y ;  /* 0x00000000000a79c3 */ /* 0x000ee20000002600 */
[----:B0-----:R-:W-:-:S07]  /*8590*/  USHF.R.S32.HI UR8, URZ, 0x1f, UR7 ;  /* 0x0000001f3f087899 */ /* 0x001fce0008011407 */
[----:B------:R-:W3:Y:S01]  /*85a0*/  LDC R7, c[0x0][0xc50] ;  /* 0x00031400ff077b82 */ /* 0x000ee20000000800 */
[C---:B-1----:R-:W-:Y:S02]  /*85b0*/  IMAD R8, R12.reuse, UR8, RZ ;  /* 0x000000080c087c24 */ /* 0x042fe4000f8e02ff */
[----:B------:R-:W-:-:S04]  /*85c0*/  IMAD.WIDE.U32 R2, R12, UR7, R2 ;  /* 0x000000070c027c25 */ /* 0x000fc8000f8e0002 */
[----:B------:R-:W-:Y:S01]  /*85d0*/  IMAD R13, R13, UR7, R8 ;  /* 0x000000070d0d7c24 */ /* 0x000fe2000f8e0208 */
[----:B------:R-:W0:Y:S01]  /*85e0*/  @P0 LDC R11, c[0x0][0xbf0] ;  /* 0x0002fc00ff0b0b82 */ /* 0x000e220000000800 */
[----:B--2---:R-:W-:-:S04]  /*85f0*/  @P0 IMAD.HI.U32 R0, R22, R9, RZ ;  /* 0x0000000916000227 */ /* 0x004fc800078e00ff */
[----:B------:R-:W-:Y:S02]  /*8600*/  IMAD.IADD R3, R13, 0x1, R3 ;  /* 0x000000010d037824 */ /* 0x000fe400078e0203 */
[----:B---3--:R-:W-:-:S04]  /*8610*/  IMAD R9, R7, R6, UR10 ;  /* 0x0000000a07097e24 */ /* 0x008fc8000f8e0206 */
[----:B------:R-:W-:Y:S01]  /*8620*/  IMAD.WIDE.U32 R2, R9, UR4, R2 ;  /* 0x0000000409027c25 */ /* 0x000fe2000f8e0002 */
[----:B0-----:R-:W-:Y:S02]  /*8630*/  @P0 SHF.R.U32.HI R5, RZ, R11, R0 ;  /* 0x0000000bff050219 */ /* 0x001fe40000011600 */
[----:B------:R-:W-:Y:S02]  /*8640*/  SHF.R.S32.HI R0, RZ, 0x1f, R9 ;  /* 0x0000001fff007819 */ /* 0x000fe40000011409 */
[C---:B------:R-:W-:Y:S02]  /*8650*/  IADD3 R7, -R5.reuse, RZ, RZ ;  /* 0x000000ff05077210 */ /* 0x040fe40007ffe1ff */
[----:B------:R-:W-:Y:S01]  /*8660*/  IADD3 R2, P0, R5, R2, RZ ;  /* 0x0000000205027210 */ /* 0x000fe20007f1e0ff */
[----:B------:R-:W-:Y:S02]  /*8670*/  IMAD R0, R0, UR4, RZ ;  /* 0x0000000400007c24 */ /* 0x000fe4000f8e02ff */
[----:B------:R-:W-:-:S02]  /*8680*/  IMAD R7, R4, R7, R22 ;  /* 0x0000000704077224 */ /* 0x000fc400078e0216 */
[----:B------:R-:W-:Y:S01]  /*8690*/  IMAD R4, R9, UR5, R0 ;  /* 0x0000000509047c24 */ /* 0x000fe2000f8e0200 */
[----:B------:R-:W-:Y:S01]  /*86a0*/  SHF.R.S32.HI R9, RZ, 0x1f, R5 ;  /* 0x0000001fff097819 */ /* 0x000fe20000011405 */
[----:B------:R-:W-:Y:S01]  /*86b0*/  ULDC.64 UR4, c[0x0][0xbc8] ;  /* 0x0002f20000047ab9 */ /* 0x000fe20000000a00 */
[----:B------:R-:W-:Y:S02]  /*86c0*/  SHF.R.S32.HI R0, RZ, 0x1f, R7 ;  /* 0x0000001fff007819 */ /* 0x000fe40000011407 */
[----:B------:R-:W-:-:S03]  /*86d0*/  IADD3.X R3, R9, R3, R4, P0, !PT ;  /* 0x0000000309037210 */ /* 0x000fc600007fe404 */
[----:B------:R-:W-:Y:S02]  /*86e0*/  IMAD R0, R0, UR4, RZ ;  /* 0x0000000400007c24 */ /* 0x000fe4000f8e02ff */
[----:B------:R-:W-:-:S04]  /*86f0*/  IMAD.WIDE.U32 R2, R7, UR4, R2 ;  /* 0x0000000407027c25 */ /* 0x000fc8000f8e0002 */
[----:B------:R-:W-:Y:S01]  /*8700*/  IMAD R5, R7, UR5, R0 ;  /* 0x0000000507057c24 */ /* 0x000fe2000f8e0200 */
[----:B------:R-:W-:Y:S02]  /*8710*/  ULDC.64 UR4, c[0x0][0xba8] ;  /* 0x0002ea0000047ab9 */ /* 0x000fe40000000a00 */
[----:B------:R-:W-:Y:S01]  /*8720*/  LEA R4, P0, R2, UR4, 0x2 ;  /* 0x0000000402047c11 */ /* 0x000fe2000f8010ff */
[----:B------:R-:W-:-:S05]  /*8730*/  IMAD.IADD R3, R3, 0x1, R5 ;  /* 0x0000000103037824 */ /* 0x000fca00078e0205 */
[----:B------:R-:W-:Y:S02]  /*8740*/  LEA.HI.X R5, R2, UR5, R3, 0x2, P0 ;  /* 0x0000000502057c11 */ /* 0x000fe400080f1403 */
[----:B------:R-:W-:-:S05]  /*8750*/  MOV R3, 0xff800000 ;  /* 0xff80000000037802 */ /* 0x000fca0000000f00 */
[----:B------:R0:W-:Y:S01]  /*8760*/  STG.E desc[UR36][R4.64], R3 ;  /* 0x0000000304007986 */ /* 0x0001e2000c101924 */
[----:B------:R-:W-:Y:S05]  /*8770*/  BRA `(.L_x_8) ;  /* 0x00000038008c7947 */ /* 0x000fea0003800000 */
.L_x_6:
[----:B------:R-:W-:-:S08]  /*8780*/  NOP ;  /* 0x0000000000007918 */ /* 0x000fd00000000000 */
[----:B------:R-:W0:-:S00]  /*8790*/  USETMAXREG.DEALLOC.CTAPOOL 0x20 ;  /* 0x00000020000079c8 */ /* 0x000e0000080e0500 */
[----:B0-----:R-:W-:Y:S01]  /*87a0*/  LOP3.LUT R18, R0, 0x3, RZ, 0xc0, !PT ;  /* 0x0000000300127812 */ /* 0x001fe200078ec0ff */
[----:B------:R-:W0:Y:S05]  /*87b0*/  S2R R24, SR_CTAID.Z ;  /* 0x0000000000187919 */ /* 0x000e2a0000002700 */
[----:B-1----:R-:W1:Y:S01]  /*87c0*/  S2UR UR6, SR_CTAID.Y ;  /* 0x00000000000679c3 */ /* 0x002e620000002600 */
[----:B------:R-:W2:Y:S02]  /*87d0*/  SHFL.IDX PT, R0, R18, RZ, 0x1f ;  /* 0x00001fff12007589 */ /* 0x000ea400000e0000 */
[----:B--2---:R-:W-:-:S13]  /*87e0*/  ISETP.NE.AND P0, PT, R0, RZ, PT ;  /* 0x000000ff0000720c */ /* 0x004fda0003f05270 */
[----:B01----:R-:W-:Y:S05]  /*87f0*/  @!P0 BRA `(.L_x_38) ;  /* 0x0000000000288947 */ /* 0x003fea0003800000 */
[----:B------:R-:W-:Y:S01]  /*8800*/  ULDC UR7, c[0x0][0xc50] ;  /* 0x0003140000077ab9 */ /* 0x000fe20000000800 */
[----:B------:R-:W-:Y:S01]  /*8810*/  UMOV UR42, UR6 ;  /* 0x00000006002a7c82 */ /* 0x000fe20008000000 */
[----:B------:R-:W-:-:S06]  /*8820*/  UISETP.NE.AND UP0, UPT, UR7, 0x1, UPT ;  /* 0x000000010700788c */ /* 0x000fcc000bf05270 */
[----:B------:R-:W-:-:S13]  /*8830*/  PLOP3.LUT P0, PT, PT, PT, UP0, 0x80, 0x0 ;  /* 0x000000000000781c */ /* 0x000fda0003f0f008 */
[----:B------:R-:W-:Y:S05]  /*8840*/  @!P0 BRA `(.L_x_39) ;  /* 0x0000000000308947 */ /* 0x000fea0003800000 */
[----:B------:R-:W-:Y:S01]  /*8850*/  ULDC UR4, c[0x0][0xc54] ;  /* 0x0003150000047ab9 */ /* 0x000fe20000000800 */
[----:B------:R-:W-:Y:S01]  /*8860*/  ULDC UR42, c[0x0][0xc58] ;  /* 0x00031600002a7ab9 */ /* 0x000fe20000000800 */
[----:B------:R-:W-:-:S04]  /*8870*/  UIMAD.WIDE.U32 UR4, UR6, UR4, URZ ;  /* 0x00000004060472a5 */ /* 0x000fc8000f8e003f */
[----:B------:R-:W-:Y:S01]  /*8880*/  USHF.R.U32.HI UR42, URZ, UR42, UR5 ;  /* 0x0000002a3f2a7299 */ /* 0x000fe20008011605 */
[----:B------:R-:W-:Y:S11]  /*8890*/  BRA `(.L_x_39) ;  /* 0x00000000001c7947 */ /* 0x000ff60003800000 */
.L_x_38:
[----:B------:R-:W-:Y:S01]  /*88a0*/  ULDC UR7, c[0x0][0xc50] ;  /* 0x0003140000077ab9 */ /* 0x000fe20000000800 */
[----:B------:R-:W-:Y:S01]  /*88b0*/  UMOV UR42, UR6 ;  /* 0x00000006002a7c82 */ /* 0x000fe20008000000 */
[----:B------:R-:W-:-:S11]  /*88c0*/  UISETP.NE.AND UP0, UPT, UR7, 0x1, UPT ;  /* 0x000000010700788c */ /* 0x000fd6000bf05270 */
[----:B------:R-:W-:Y:S01]  /*88d0*/  @UP0 ULDC UR4, c[0x0][0xc54] ;  /* 0x0003150000040ab9 */ /* 0x000fe20000000800 */
[----:B------:R-:W-:Y:S01]  /*88e0*/  @UP0 ULDC UR8, c[0x0][0xc58] ;  /* 0x0003160000080ab9 */ /* 0x000fe20000000800 */
[----:B------:R-:W-:-:S04]  /*88f0*/  UIMAD.WIDE.U32 UR4, UR6, UR4, URZ ;  /* 0x00000004060472a5 */ /* 0x000fc8000f8e003f */
[----:B------:R-:W-:-:S12]  /*8900*/  @UP0 USHF.R.U32.HI UR42, URZ, UR8, UR5 ;  /* 0x000000083f2a0299 */ /* 0x000fd80008011605 */
.L_x_39:
[----:B------:R-:W-:Y:S01]  /*8910*/  ISETP.GE.AND P0, PT, R24, RZ, PT ;  /* 0x000000ff1800720c */ /* 0x000fe20003f06270 */
[----:B------:R-:W-:Y:S01]  /*8920*/  UIADD3 UR4, -UR42, URZ, URZ ;  /* 0x0000003f2a047290 */ /* 0x000fe2000fffe13f */
[----:B------:R-:W-:Y:S01]  /*8930*/  IMAD.MOV.U32 R0, RZ, RZ, 0x1 ;  /* 0x00000001ff007424 */ /* 0x000fe200078e00ff */
[----:B------:R-:W-:Y:S01]  /*8940*/  MOV R6, 0x1 ;  /* 0x0000000100067802 */ /* 0x000fe20000000f00 */
[----:B------:R-:W-:Y:S01]  /*8950*/  IMAD.MOV.U32 R2, RZ, RZ, RZ ;  /* 0x000000ffff027224 */ /* 0x000fe200078e00ff */
[----:B------:R-:W-:-:S08]  /*8960*/  UIMAD UR4, UR7, UR4, UR6 ;  /* 0x00000004070472a4 */ /* 0x000fd0000f8e0206 */
[----:B------:R-:W-:Y:S05]  /*8970*/  @!P0 BRA `(.L_x_40) ;  /* 0x00000034004c8947 */ /* 0x000fea0003800000 */
[----:B------:R-:W0:Y:S01]  /*8980*/  LDC.64 R2, c[0x0][0xa28] ;  /* 0x00028a00ff027b82 */ /* 0x000e220000000a00 */
[----:B------:R-:W-:Y:S01]  /*8990*/  ULDC.64 UR6, c[0x0][0x418] ;  /* 0x0001060000067ab9 */ /* 0x000fe20000000a00 */
[----:B------:R-:W-:Y:S01]  /*89a0*/  ULDC UR5, c[0x0][0x424] ;  /* 0x0001090000057ab9 */ /* 0x000fe20000000800 */
[----:B------:R-:W-:Y:S01]  /*89b0*/  ULDC UR43, c[0x0][0x2f0] ;  /* 0x0000bc00002b7ab9 */ /* 0x000fe20000000800 */
[----:B------:R-:W-:Y:S01]  /*89c0*/  IMAD.MOV.U32 R19, RZ, RZ, RZ ;  /* 0x000000ffff137224 */ /* 0x000fe200078e00ff */
[----:B0-----:R-:W-:-:S04]  /*89d0*/  ISETP.NE.U32.AND P0, PT, R2, RZ, PT ;  /* 0x000000ff0200720c */ /* 0x001fc80003f05070 */
[----:B------:R-:W-:Y:S01]  /*89e0*/  ISETP.NE.AND.EX P0, PT, R3, RZ, PT, P0 ;  /* 0x000000ff0300720c */ /* 0x000fe20003f05300 */
[----:B------:R-:W-:-:S12]  /*89f0*/  UISETP.NE.U32.AND UP0, UPT, UR6, URZ, UPT ;  /* 0x0000003f0600728c */ /* 0x000fd8000bf05070 */
[----:B------:R-:W0:Y:S01]  /*8a00*/  @P0 LDC.64 R2, c[0x0][0xa28] ;  /* 0x00028a00ff020b82 */ /* 0x000e220000000a00 */
[----:B------:R-:W-:-:S04]  /*8a10*/  UISETP.NE.AND.EX UP0, UPT, UR7, URZ, UPT, UP0 ;  /* 0x0000003f0700728c */ /* 0x000fc8000bf05300 */
[----:B------:R-:W-:-:S04]  /*8a20*/  USEL UR5, UR5, 0x1, UP0 ;  /* 0x0000000105057887 */ /* 0x000fc80008000000 */
[----:B------:R-:W-:Y:S01]  /*8a30*/  UIMAD UR43, UR5, UR43, URZ ;  /* 0x0000002b052b72a4 */ /* 0x000fe2000f8e023f */
[----:B------:R-:W1:Y:S03]  /*8a40*/  S2R R25, SR_CTAID.X ;  /* 0x0000000000197919 */ /* 0x000e660000002500 */
[----:B------:R-:W-:Y:S02]  /*8a50*/  UISETP.GE.AND UP0, UPT, UR43, 0x1, UPT ;  /* 0x000000012b00788c */ /* 0x000fe4000bf06270 */
[----:B------:R-:W-:Y:S01]  /*8a60*/  UIADD3 UR5, UR43, 0x7f, URZ ;  /* 0x0000007f2b057890 */ /* 0x000fe2000fffe03f */
[----:B0-----:R-:W-:-:S05]  /*8a70*/  @P0 IMAD.WIDE R2, R24, 0x4, R2 ;  /* 0x0000000418020825 */ /* 0x001fca00078e0202 */
[----:B------:R0:W5:Y:S01]  /*8a80*/  @P0 LDG.E R19, desc[UR36][R2.64] ;  /* 0x0000002402130981 */ /* 0x000162000c1e1900 */
[----:B------:R-:W-:Y:S01]  /*8a90*/  PLOP3.LUT P0, PT, PT, PT, UP0, 0x80, 0x0 ;  /* 0x000000000000781c */ /* 0x000fe20003f0f008 */
[----:B------:R-:W-:Y:S02]  /*8aa0*/  USHF.R.S32.HI UR6, URZ, 0x1f, UR5 ;  /* 0x0000001f3f067899 */ /* 0x000fe40008011405 */
[----:B------:R-:W-:Y:S02]  /*8ab0*/  ULOP3.LUT UR47, UR4, 0xffff, URZ, 0xc0, !UPT ;  /* 0x0000ffff042f7892 */ /* 0x000fe4000f8ec03f */
[----:B------:R-:W-:Y:S01]  /*8ac0*/  ULEA.HI UR6, UR6, UR5, URZ, 0x7 ;  /* 0x0000000506067291 */ /* 0x000fe2000f8f383f */
[----:B------:R-:W-:-:S03]  /*8ad0*/  UMOV UR39, URZ ;  /* 0x0000003f00277c82 */ /* 0x000fc60008000000 */
[----:B------:R-:W-:-:S04]  /*8ae0*/  USHF.R.S32.HI UR44, URZ, 0x7, UR6 ;  /* 0x000000073f2c7899 */ /* 0x000fc80008011406 */
[----:B01----:R-:W-:Y:S08]  /*8af0*/  @!P0 BRA `(.L_x_41) ;  /* 0x0000000000848947 */ /* 0x003ff00003800000 */
[----:B------:R-:W-:-:S03]  /*8b00*/  USHF.R.U32.HI UR6, URZ, 0x10, UR4 ;  /* 0x000000103f067899 */ /* 0x000fc60008011604 */
[----:B------:R-:W-:Y:S01]  /*8b10*/  UMOV UR4, URZ ;  /* 0x0000003f00047c82 */ /* 0x000fe20008000000 */
[----:B------:R-:W-:-:S11]  /*8b20*/  UISETP.NE.AND UP0, UPT, UR6, URZ, UPT ;  /* 0x0000003f0600728c */ /* 0x000fd6000bf05270 */
[----:B------:R-:W-:Y:S02]  /*8b30*/  @!UP0 ULDC UR6, c[0x0][0x9f0] ;  /* 0x00027c0000068ab9 */ /* 0x000fe40000000800 */
[----:B------:R-:W-:Y:S01]  /*8b40*/  IABS R2, UR6 ;  /* 0x0000000600027c13 */ /* 0x000fe20008000000 */
[----:B------:R-:W-:Y:S02]  /*8b50*/  UIADD3 UR7, UR44, -0x1, UR6 ;  /* 0xffffffff2c077890 */ /* 0x000fe4000fffe006 */
[----:B------:R-:W-:Y:S02]  /*8b60*/  IABS R5, UR6 ;  /* 0x0000000600057c13 */ /* 0x000fe40008000000 */
[----:B------:R-:W-:Y:S02]  /*8b70*/  R2UR UR10, R2 ;  /* 0x00000000020a72ca */ /* 0x000fe400000e0000 */
[----:B------:R-:W-:Y:S01]  /*8b80*/  IABS R4, UR7 ;  /* 0x0000000700047c13 */ /* 0x000fe20008000000 */
[----:B------:R-:W-:-:S03]  /*8b90*/  ULOP3.LUT UR7, UR7, UR6, URZ, 0x3c, !UPT ;  /* 0x0000000607077292 */ /* 0x000fc6000f8e3c3f */
[----:B------:R-:W-:-:S07]  /*8ba0*/  R2UR UR9, R4 ;  /* 0x00000000040972ca */ /* 0x000fce00000e0000 */
[----:B------:R-:W0:Y:S08]  /*8bb0*/  I2F.RP R2, UR10 ;  /* 0x0000000a00027d06 */ /* 0x000e300008209400 */
[----:B0-----:R-:W0:Y:S02]  /*8bc0*/  MUFU.RCP R2, R2 ;  /* 0x0000000200027308 */ /* 0x001e240000001000 */
[----:B0-----:R-:W-:Y:S01]  /*8bd0*/  VIADD R3, R2, 0xffffffe ;  /* 0x0ffffffe02037836 */ /* 0x001fe20000000000 */
[----:B------:R-:W-:-:S05]  /*8be0*/  IADD3 R2, RZ, -R5, RZ ;  /* 0x80000005ff027210 */ /* 0x000fca0007ffe0ff */
[----:B------:R-:W0:Y:S02]  /*8bf0*/  F2I.FTZ.U32.TRUNC.NTZ R3, R3 ;  /* 0x0000000300037305 */ /* 0x000e24000021f000 */
[----:B0-----:R-:W-:-:S13]  /*8c00*/  R2UR UR5, R3 ;  /* 0x00000000030572ca */ /* 0x001fda00000e0000 */
[----:B------:R-:W-:-:S04]  /*8c10*/  UIADD3 UR8, URZ, -UR5, URZ ;  /* 0x800000053f087290 */ /* 0x000fc8000fffe03f */
[----:B------:R-:W-:-:S04]  /*8c20*/  UIMAD UR8, UR8, UR10, URZ ;  /* 0x0000000a080872a4 */ /* 0x000fc8000f8e023f */
[----:B------:R-:W-:-:S03]  /*8c30*/  UIMAD.WIDE.U32 UR4, UR5, UR8, UR4 ;  /* 0x00000008050472a5 */ /* 0x000fc6000f8e0004 */
[----:B------:R-:W-:Y:S01]  /*8c40*/  R2UR UR8, R2 ;  /* 0x00000000020872ca */ /* 0x000fe200000e0000 */
[----:B------:R-:W-:-:S12]  /*8c50*/  UIMAD.WIDE.U32 UR4, UR5, UR9, URZ ;  /* 0x00000009050472a5 */ /* 0x000fd8000f8e003f */
[----:B------:R-:W-:-:S04]  /*8c60*/  UIMAD UR4, UR5, UR8, UR9 ;  /* 0x00000008050472a4 */ /* 0x000fc8000f8e0209 */
[----:B------:R-:W-:-:S11]  /*8c70*/  UISETP.GT.U32.AND UP0, UPT, UR10, UR4, UPT ;  /* 0x000000040a00728c */ /* 0x000fd6000bf04070 */
[----:B------:R-:W-:Y:S02]  /*8c80*/  @!UP0 UIADD3 UR4, UR4, -UR10, URZ ;  /* 0x8000000a04048290 */ /* 0x000fe4000fffe03f */
[----:B------:R-:W-:Y:S02]  /*8c90*/  @!UP0 UIADD3 UR5, UR5, 0x1, URZ ;  /* 0x0000000105058890 */ /* 0x000fe4000fffe03f */
[----:B------:R-:W-:Y:S02]  /*8ca0*/  UISETP.GE.U32.AND UP1, UPT, UR4, UR10, UPT ;  /* 0x0000000a0400728c */ /* 0x000fe4000bf26070 */
[----:B------:R-:W-:-:S09]  /*8cb0*/  UISETP.GE.AND UP0, UPT, UR7, URZ, UPT ;  /* 0x0000003f0700728c */ /* 0x000fd2000bf06270 */
[----:B------:R-:W-:Y:S02]  /*8cc0*/  @UP1 UIADD3 UR5, UR5, 0x1, URZ ;  /* 0x0000000105051890 */ /* 0x000fe4000fffe03f */
[----:B------:R-:W-:Y:S02]  /*8cd0*/  UISETP.NE.AND UP1, UPT, UR6, URZ, UPT ;  /* 0x0000003f0600728c */ /* 0x000fe4000bf25270 */
[----:B------:R-:W-:-:S09]  /*8ce0*/  @!UP0 UIADD3 UR5, -UR5, URZ, URZ ;  /* 0x0000003f05058290 */ /* 0x000fd2000fffe13f */
[----:B------:R-:W-:-:S07]  /*8cf0*/  @!UP1 ULOP3.LUT UR5, URZ, UR6, URZ, 0x33, !UPT ;  /* 0x000000063f059292 */ /* 0x000fce000f8e333f */
[----:B------:R-:W-:-:S05]  /*8d00*/  UMOV UR39, UR5 ;  /* 0x0000000500277c82 */ /* 0x000fca0008000000 */
.L_x_41:
[----:B------:R-:W-:Y:S02]  /*8d10*/  UIMAD UR48, UR47, UR39, URZ ;  /* 0x000000272f3072a4 */ /* 0x000fe4000f8e023f */
[----:B------:R-:W-:Y:S02]  /*8d20*/  IMAD.U32 R3, RZ, RZ, UR39 ;  /* 0x00000027ff037e24 */ /* 0x000fe4000f8e00ff */
[----:B------:R-:W-:Y:S02]  /*8d30*/  IMAD.MOV.U32 R6, RZ, RZ, 0x1 ;  /* 0x00000001ff067424 */ /* 0x000fe400078e00ff */
[----:B------:R-:W-:-:S05]  /*8d40*/  IMAD.U32 R2, RZ, RZ, UR48 ;  /* 0x00000030ff027e24 */ /* 0x000fca000f8e00ff */
[----:B------:R-:W-:-:S04]  /*8d50*/  VIADDMNMX R2, R2, R3, UR44, PT ;  /* 0x0000002c02027e46 */ /* 0x000fc8000b800103 */
[----:B------:R-:W-:Y:S02]  /*8d60*/  R2UR UR49, R2 ;  /* 0x00000000023172ca */ /* 0x000fe400000e0000 */
[----:B------:R-:W-:-:S11]  /*8d70*/  MOV R2, RZ ;  /* 0x000000ff00027202 */ /* 0x000fd60000000f00 */
[----:B------:R-:W-:-:S06]  /*8d80*/  UISETP.GT.AND UP0, UPT, UR49, UR48, UPT ;  /* 0x000000303100728c */ /* 0x000fcc000bf04270 */
[----:B------:R-:W-:-:S13]  /*8d90*/  PLOP3.LUT P0, PT, PT, PT, UP0, 0x80, 0x0 ;  /* 0x000000000000781c */ /* 0x000fda0003f0f008 */
[----:B------:R-:W-:Y:S05]  /*8da0*/  @!P0 BRA `(.L_x_40) ;  /* 0x0000003000408947 */ /* 0x000fea0003800000 */
[----:B------:R-:W0:Y:S01]  /*8db0*/  S2UR UR4, SR_CgaCtaId ;  /* 0x00000000000479c3 */ /* 0x000e220000008800 */
[----:B------:R-:W-:Y:S02]  /*8dc0*/  UMOV UR45, 0x400 ;  /* 0x00000400002d7882 */ /* 0x000fe40000000000 */
[----:B0-----:R-:W-:-:S04]  /*8dd0*/  ULEA UR45, UR4, UR45, 0x18 ;  /* 0x0000002d042d7291 */ /* 0x001fc8000f8ec03f */
[----:B------:R-:W-:-:S04]  /*8de0*/  UIADD3 UR4, UR45, 0x15400, URZ ;  /* 0x000154002d047890 */ /* 0x000fc8000fffe03f */
[----:B------:R-:W-:-:S06]  /*8df0*/  ULOP3.LUT UP0, URZ, UR4, 0x1bf, URZ, 0xc0, !UPT ;  /* 0x000001bf043f7892 */ /* 0x000fcc000f80c03f */
[----:B------:R-:W-:-:S13]  /*8e00*/  PLOP3.LUT P0, PT, PT, PT, UP0, 0x80, 0x0 ;  /* 0x000000000000781c */ /* 0x000fda0003f0f008 */
[----:B------:R-:W-:Y:S05]  /*8e10*/  @!P0 BRA `(.L_x_42) ;  /* 0x0000000000408947 */ /* 0x000fea0003800000 */
[----:B------:R-:W-:Y:S01]  /*8e20*/  MOV R2, 0x0 ;  /* 0x0000000000027802 */ /* 0x000fe20000000f00 */
[----:B------:R-:W-:Y:S01]  /*8e30*/  ULDC.64 UR4, c[0x4][0x88] ;  /* 0x0100220000047ab9 */ /* 0x000fe20000000a00 */
[----:B------:R-:W-:Y:S01]  /*8e40*/  ULDC.64 UR6, c[0x4][0x90] ;  /* 0x0100240000067ab9 */ /* 0x000fe20000000a00 */
[----:B------:R-:W-:Y:S01]  /*8e50*/  IMAD.U32 R4, RZ, RZ, UR4 ;  /* 0x00000004ff047e24 */ /* 0x000fe2000f8e00ff */
[----:B------:R-:W-:Y:S01]  /*8e60*/  MOV R5, UR5 ;  /* 0x0000000500057c02 */ /* 0x000fe20008000f00 */
[----:B------:R-:W-:Y:S01]  /*8e70*/  ULDC.64 UR4, c[0x4][0x8] ;  /* 0x0100020000047ab9 */ /* 0x000fe20000000a00 */
[----:B------:R-:W0:Y:S01]  /*8e80*/  LDC.64 R2, c[0x4][R2] ;  /* 0x0100000002027b82 */ /* 0x000e220000000a00 */
[----:B------:R-:W-:Y:S01]  /*8e90*/  IMAD.U32 R6, RZ, RZ, UR6 ;  /* 0x00000006ff067e24 */ /* 0x000fe2000f8e00ff */
[----:B------:R-:W-:Y:S01]  /*8ea0*/  MOV R10, UR4 ;  /* 0x00000004000a7c02 */ /* 0x000fe20008000f00 */
[----:B------:R-:W-:Y:S01]  /*8eb0*/  IMAD.U32 R7, RZ, RZ, UR7 ;  /* 0x00000007ff077e24 */ /* 0x000fe2000f8e00ff */
[----:B------:R-:W-:Y:S01]  /*8ec0*/  MOV R12, 0x1 ;  /* 0x00000001000c7802 */ /* 0x000fe20000000f00 */
[----:B------:R-:W-:-:S02]  /*8ed0*/  IMAD.U32 R11, RZ, RZ, UR5 ;  /* 0x00000005ff0b7e24 */ /* 0x000fc4000f8e00ff */
[----:B------:R-:W-:Y:S02]  /*8ee0*/  IMAD.MOV.U32 R8, RZ, RZ, 0x70 ;  /* 0x00000070ff087424 */ /* 0x000fe400078e00ff */
[----:B------:R-:W-:-:S07]  /*8ef0*/  IMAD.MOV.U32 R13, RZ, RZ, RZ ;  /* 0x000000ffff0d7224 */ /* 0x000fce00078e00ff */
[----:B------:R-:W-:-:S07]  /*8f00*/  LEPC R20, `(.L_x_42) ;  /* 0x000000001014794e */ /* 0x000fce0000000000 */
[----:B0----5:R-:W-:Y:S05]  /*8f10*/  CALL.ABS.NOINC R2 ;  /* 0x0000000002007343 */ /* 0x021fea0003c00000 */
.L_x_42:
        /* <DEDUP_REMOVED lines=8> */
[----:B------:R0:W1:Y:S01]  /*8fa0*/  LDC.64 R2, c[0x4][R16] ;  /* 0x0100000010027b82 */ /* 0x0000620000000a00 */
[----:B------:R-:W-:Y:S01]  /*8fb0*/  MOV R5, UR5 ;  /* 0x0000000500057c02 */ /* 0x000fe20008000f00 */
        /* <DEDUP_REMOVED lines=9> */
[----:B-1---5:R-:W-:Y:S05]  /*9050*/  CALL.ABS.NOINC R2 ;  /* 0x0000000002007343 */ /* 0x022fea0003c00000 */
.L_x_44:
[----:B------:R0:W1:Y:S01]  /*9060*/  LDC.64 R2, c[0x4][R16] ;  /* 0x0100000010027b82 */ /* 0x0000620000000a00 */
[----:B------:R-:W-:Y:S01]  /*9070*/  ULDC.64 UR4, c[0x4][0x88] ;  /* 0x0100220000047ab9 */ /* 0x000fe20000000a00 */
[----:B------:R-:W-:Y:S01]  /*9080*/  ULDC.64 UR6, c[0x4][0x90] ;  /* 0x0100240000067ab9 */ /* 0x000fe20000000a00 */
[----:B------:R-:W-:Y:S01]  /*9090*/  IMAD.U32 R4, RZ, RZ, UR4 ;  /* 0x00000004ff047e24 */ /* 0x000fe2000f8e00ff */
        /* <DEDUP_REMOVED lines=11> */
.L_x_43:
[----:B------:R-:W0:Y:S01]  /*9150*/  LDC.64 R2, c[0x0][0x9f8] ;  /* 0x00027e00ff027b82 */ /* 0x000e220000000a00 */
[----:B------:R-:W-:-:S07]  /*9160*/  IMAD.MOV.U32 R6, RZ, RZ, R24 ;  /* 0x000000ffff067224 */ /* 0x000fce00078e0018 */
[----:B------:R-:W1:Y:S01]  /*9170*/  LDC R17, c[0x0][0x430] ;  /* 0x00010c00ff117b82 */ /* 0x000e620000000800 */
[----:B------:R-:W-:Y:S02]  /*9180*/  MOV R0, UR49 ;  /* 0x0000003100007c02 */ /* 0x000fe40008000f00 */
[C---:B------:R-:W-:Y:S01]  /*9190*/  LOP3.LUT R20, R22.reuse, 0x7f, RZ, 0xc0, !PT ;  /* 0x0000007f16147812 */ /* 0x040fe200078ec0ff */
[----:B------:R-:W-:Y:S01]  /*91a0*/  IMAD.SHL.U32 R23, R22, 0x20, RZ ;  /* 0x0000002016177824 */ /* 0x000fe200078e00ff */
[----:B------:R-:W-:Y:S01]  /*91b0*/  ULDC UR4, c[0x0][0x2f4] ;  /* 0x0000bd0000047ab9 */ /* 0x000fe20000000800 */
[----:B0-----:R-:W-:-:S04]  /*91c0*/  ISETP.NE.U32.AND P0, PT, R2, RZ, PT ;  /* 0x000000ff0200720c */ /* 0x001fc80003f05070 */
[----:B------:R-:W-:-:S13]  /*91d0*/  ISETP.NE.AND.EX P0, PT, R3, RZ, PT, P0 ;  /* 0x000000ff0300720c */ /* 0x000fda0003f05300 */
[----:B------:R-:W0:Y:S02]  /*91e0*/  @P0 LDC.64 R2, c[0x0][0x9f8] ;  /* 0x00027e00ff020b82 */ /* 0x000e240000000a00 */
[----:B0-----:R-:W-:-:S05]  /*91f0*/  @P0 IMAD.WIDE R2, R24, 0x4, R2 ;  /* 0x0000000418020825 */ /* 0x001fca00078e0202 */
[----:B------:R0:W2:Y:S01]  /*9200*/  @P0 LDG.E R6, desc[UR36][R2.64] ;  /* 0x0000002402060981 */ /* 0x0000a2000c1e1900 */
[----:B------:R-:W-:Y:S01]  /*9210*/  VIADD R0, R0, 0xffffffff ;  /* 0xffffffff00007836 */ /* 0x000fe20000000000 */
[----:B------:R-:W-:Y:S02]  /*9220*/  SHF.R.U32.HI R4, RZ, 0x2, R20 ;  /* 0x00000002ff047819 */ /* 0x000fe40000011614 */
[----:B------:R-:W-:Y:S02]  /*9230*/  LOP3.LUT R23, R23, 0x60, RZ, 0xc0, !PT ;  /* 0x0000006017177812 */ /* 0x000fe400078ec0ff */
[----:B------:R-:W-:Y:S02]  /*9240*/  LEA R4, R0, R4, 0x7 ;  /* 0x0000000400047211 */ /* 0x000fe400078e38ff */
[----:B-1----:R-:W-:Y:S02]  /*9250*/  ISETP.NE.AND P1, PT, R17, 0x1, PT ;  /* 0x000000011100780c */ /* 0x002fe40003f25270 */
[----:B------:R-:W-:Y:S01]  /*9260*/  LOP3.LUT R16, R16, 0xffffffef, RZ, 0xc0, !PT ;  /* 0xffffffef10107812 */ /* 0x000fe200078ec0ff */
[----:B------:R-:W-:-:S04]  /*9270*/  IMAD.IADD R4, R23, 0x1, R4 ;  /* 0x0000000117047824 */ /* 0x000fc800078e0204 */
[C---:B-----5:R-:W-:Y:S01]  /*9280*/  IMAD.IADD R9, R4.reuse, 0x1, R19 ;  /* 0x0000000104097824 */ /* 0x060fe200078e0213 */
[----:B------:R-:W-:-:S04]  /*9290*/  ISETP.GE.AND P0, PT, R4, UR43, PT ;  /* 0x0000002b04007c0c */ /* 0x000fc8000bf06270 */
[----:B------:R-:W-:Y:S01]  /*92a0*/  MOV R7, R9 ;  /* 0x0000000900077202 */ /* 0x000fe20000000f00 */
[----:B0-----:R-:W0:Y:S01]  /*92b0*/  @P1 LDC R2, c[0x0][0x434] ;  /* 0x00010d00ff021b82 */ /* 0x001e220000000800 */
[----:B------:R-:W-:-:S07]  /*92c0*/  @P1 LOP3.LUT R16, R16, 0x10, RZ, 0xfc, !PT ;  /* 0x0000001010101812 */ /* 0x000fce00078efcff */
[----:B------:R-:W1:Y:S08]  /*92d0*/  @P1 LDC R3, c[0x0][0x438] ;  /* 0x00010e00ff031b82 */ /* 0x000e700000000800 */
[----:B------:R-:W3:Y:S08]  /*92e0*/  @!P0 LDC.64 R10, c[0x0][0x428] ;  /* 0x00010a00ff0a8b82 */ /* 0x000ef00000000a00 */
[----:B------:R-:W4:Y:S01]  /*92f0*/  @!P0 LDC.64 R4, c[0x0][0x418] ;  /* 0x00010600ff048b82 */ /* 0x000f220000000a00 */
[----:B0-----:R-:W-:-:S05]  /*9300*/  @P1 IMAD.HI.U32 R2, R9, R2, RZ ;  /* 0x0000000209021227 */ /* 0x001fca00078e00ff */
[----:B-1----:R-:W-:-:S04]  /*9310*/  @P1 SHF.R.U32.HI R7, RZ, R3, R2 ;  /* 0x00000003ff071219 */ /* 0x002fc80000011602 */
[----:B------:R-:W-:Y:S02]  /*9320*/  @!P0 SHF.R.S32.HI R3, RZ, 0x1f, R7 ;  /* 0x0000001fff038819 */ /* 0x000fe40000011407 */
[----:B------:R-:W-:Y:S01]  /*9330*/  LOP3.LUT R16, R16, 0xfffffffb, RZ, 0xc0, !PT ;  /* 0xfffffffb10107812 */ /* 0x000fe200078ec0ff */
[----:B------:R-:W-:Y:S01]  /*9340*/  UMOV UR5, 0xffffffff ;  /* 0xffffffff00057882 */ /* 0x000fe20000000000 */
[----:B--2---:R-:W-:Y:S01]  /*9350*/  SHF.R.S32.HI R8, RZ, 0x1f, R6 ;  /* 0x0000001fff087819 */ /* 0x004fe20000011406 */
[----:B------:R-:W-:Y:S04]  /*9360*/  STL [R1], R6 ;  /* 0x0000000601007387 */ /* 0x000fe80000100800 */
[----:B------:R0:W-:Y:S01]  /*9370*/  STL [R1+0x4], R8 ;  /* 0x0000040801007387 */ /* 0x0001e20000100800 */
[----:B---3--:R-:W-:-:S04]  /*9380*/  @!P0 IMAD R2, R8, R10, RZ ;  /* 0x0000000a08028224 */ /* 0x008fc800078e02ff */
[----:B------:R-:W-:Y:S02]  /*9390*/  @!P0 IMAD R11, R6, R11, R2 ;  /* 0x0000000b060b8224 */ /* 0x000fe400078e0202 */
[----:B------:R-:W-:Y:S02]  /*93a0*/  @!P0 IMAD.MOV.U32 R2, RZ, RZ, R7 ;  /* 0x000000ffff028224 */ /* 0x000fe400078e0007 */
[----:B0-----:R-:W-:Y:S02]  /*93b0*/  IMAD.SHL.U32 R8, R22, 0x8, RZ ;  /* 0x0000000816087824 */ /* 0x001fe400078e00ff */
[----:B------:R-:W-:Y:S01]  /*93c0*/  @!P0 IMAD.WIDE.U32 R2, R6, R10, R2 ;  /* 0x0000000a06028225 */ /* 0x000fe200078e0002 */
[----:B------:R-:W-:Y:S02]  /*93d0*/  MOV R6, RZ ;  /* 0x000000ff00067202 */ /* 0x000fe40000000f00 */
[----:B------:R-:W-:Y:S01]  /*93e0*/  LOP3.LUT R14, R8, 0x18, RZ, 0xc0, !PT ;  /* 0x00000018080e7812 */ /* 0x000fe200078ec0ff */
[----:B------:R-:W-:Y:S01]  /*93f0*/  @!P0 IMAD.IADD R3, R3, 0x1, R11 ;  /* 0x0000000103038824 */ /* 0x000fe200078e020b */
[----:B----4-:R-:W-:-:S02]  /*9400*/  @!P0 LEA R4, P1, R2, R4, 0x2 ;  /* 0x0000000402048211 */ /* 0x010fc400078210ff */
[C---:B------:R-:W-:Y:S02]  /*9410*/  ISETP.GE.AND P2, PT, R14.reuse, UR4, PT ;  /* 0x000000040e007c0c */ /* 0x040fe4000bf46270 */
[----:B------:R-:W-:Y:S02]  /*9420*/  LOP3.LUT R13, R14, 0x20, RZ, 0xfc, !PT ;  /* 0x000000200e0d7812 */ /* 0x000fe400078efcff */
[----:B------:R-:W-:Y:S02]  /*9430*/  @!P0 LEA.HI.X R5, R2, R5, R3, 0x2, P1 ;  /* 0x0000000502058211 */ /* 0x000fe400008f1403 */
[----:B------:R-:W-:Y:S02]  /*9440*/  LOP3.LUT R12, R14, 0x40, RZ, 0xfc, !PT ;  /* 0x000000400e0c7812 */ /* 0x000fe400078efcff */
[----:B------:R-:W-:Y:S01]  /*9450*/  ISETP.GE.AND P1, PT, R13, UR4, PT ;  /* 0x000000040d007c0c */ /* 0x000fe2000bf26270 */
[----:B------:R0:W5:Y:S01]  /*9460*/  @!P0 LDG.E R6, desc[UR36][R4.64] ;  /* 0x0000002404068981 */ /* 0x000162000c1e1900 */
[----:B------:R-:W-:-:S03]  /*9470*/  ISETP.GE.AND P0, PT, R12, UR4, PT ;  /* 0x000000040c007c0c */ /* 0x000fc6000bf06270 */
[----:B------:R-:W-:-:S04]  /*9480*/  @P2 LOP3.LUT R16, R16, 0x4, RZ, 0xfc, !PT ;  /* 0x0000000410102812 */ /* 0x000fc800078efcff */
[----:B------:R-:W-:-:S04]  /*9490*/  LOP3.LUT R16, R16, 0xfffffffe, RZ, 0xc0, !PT ;  /* 0xfffffffe10107812 */ /* 0x000fc800078ec0ff */
[----:B------:R-:W-:-:S04]  /*94a0*/  LOP3.LUT R16, R16, 0xfffffffd, RZ, 0xc0, !PT ;  /* 0xfffffffd10107812 */ /* 0x000fc800078ec0ff */
[----:B------:R-:W-:-:S04]  /*94b0*/  @P1 LOP3.LUT R16, R16, 0x2, RZ, 0xfc, !PT ;  /* 0x0000000210101812 */ /* 0x000fc800078efcff */
[----:B------:R-:W-:Y:S01]  /*94c0*/  @P0 LOP3.LUT R16, R16, 0x1, RZ, 0xfc, !PT ;  /* 0x0000000110100812 */ /* 0x000fe200078efcff */
[----:B0-----:R-:W-:Y:S06]  /*94d0*/  BRA.DIV UR5, `(.L_x_45) ;  /* 0x0000002e05b47947 */ /* 0x001fec000b800000 */
.L_x_87:
[----:B------:R-:W-:Y:S01]  /*94e0*/  ULOP3.LUT UR4, UR38, 0x2, URZ, 0xfc, !UPT ;  /* 0x0000000226047892 */ /* 0x000fe2000f8efc3f */
[----:B------:R-:W-:Y:S01]  /*94f0*/  IMAD.U32 R29, RZ, RZ, UR42 ;  /* 0x0000002aff1d7e24 */ /* 0x000fe2000f8e00ff */
[----:B------:R-:W-:Y:S01]  /*9500*/  LOP3.LUT R16, R16, 0xfffffff7, RZ, 0xc0, !PT ;  /* 0xfffffff710107812 */ /* 0x000fe200078ec0ff */
[----:B------:R-:W-:Y:S02]  /*9510*/  IMAD.MOV R2, RZ, RZ, -R7 ;  /* 0x000000ffff027224 */ /* 0x000fe400078e0a07 */
[----:B------:R-:W-:Y:S01]  /*9520*/  IMAD.MOV.U32 R26, RZ, RZ, R0 ;  /* 0x000000ffff1a7224 */ /* 0x000fe200078e0000 */
[----:B------:R-:W-:Y:S01]  /*9530*/  MOV R3, UR4 ;  /* 0x0000000400037c02 */ /* 0x000fe20008000f00 */
[----:B------:R-:W-:Y:S01]  /*9540*/  IMAD R5, R17, R2, R9 ;  /* 0x0000000211057224 */ /* 0x000fe200078e0209 */
[----:B------:R-:W-:Y:S02]  /*9550*/  SHF.R.S32.HI R29, RZ, 0x1f, R29 ;  /* 0x0000001fff1d7819 */ /* 0x000fe4000001141d */
[----:B------:R-:W-:-:S13]  /*9560*/  ISETP.NE.AND P0, PT, R3, 0x3, PT ;  /* 0x000000030300780c */ /* 0x000fda0003f05270 */
[----:B------:R-:W-:Y:S01]  /*9570*/  @P0 LOP3.LUT R16, R16, 0x8, RZ, 0xfc, !PT ;  /* 0x0000000810100812 */ /* 0x000fe200078efcff */
[----:B------:R-:W-:Y:S06]  /*9580*/  @!P0 BRA `(.L_x_46) ;  /* 0x0000000000048947 */ /* 0x000fec0003800000 */
[----:B------:R-:W-:Y:S01]  /*9590*/  BPT.TRAP 0x1 ;  /* 0x000000040000795c */ /* 0x000fe20000300000 */
.L_x_46:
[----:B------:R-:W-:Y:S01]  /*95a0*/  SHF.R.S32.HI R7, RZ, 0x1f, R5 ;  /* 0x0000001fff077819 */ /* 0x000fe20000011405 */
[----:B------:R-:W-:Y:S01]  /*95b0*/  ULDC.64 UR4, c[0x0][0x328] ;  /* 0x0000ca0000047ab9 */ /* 0x000fe20000000a00 */
[----:B-----5:R-:W-:Y:S02]  /*95c0*/  SHF.R.S32.HI R4, RZ, 0x1f, R6 ;  /* 0x0000001fff047819 */ /* 0x020fe40000011406 */
[----:B------:R-:W-:Y:S01]  /*95d0*/  R2UR UR6, R29 ;  /* 0x000000001d0672ca */ /* 0x000fe200000e0000 */
[----:B------:R-:W-:-:S04]  /*95e0*/  IMAD R2, R7, UR4, RZ ;  /* 0x0000000407027c24 */ /* 0x000fc8000f8e02ff */
[C---:B------:R-:W-:Y:S02]  /*95f0*/  IMAD R9, R5.reuse, UR5, R2 ;  /* 0x0000000505097c24 */ /* 0x040fe4000f8e0202 */
[----:B------:R-:W-:Y:S01]  /*9600*/  IMAD.WIDE.U32 R2, R5, UR4, RZ ;  /* 0x0000000405027c25 */ /* 0x000fe2000f8e00ff */
[----:B------:R-:W-:-:S03]  /*9610*/  ULDC.64 UR4, c[0x0][0x338] ;  /* 0x0000ce0000047ab9 */ /* 0x000fc60000000a00 */
[----:B------:R-:W-:Y:S01]  /*9620*/  IMAD R11, R4, UR4, RZ ;  /* 0x00000004040b7c24 */ /* 0x000fe2000f8e02ff */
[----:B------:R-:W-:Y:S01]  /*9630*/  IADD3 R3, R3, R9, RZ ;  /* 0x0000000903037210 */ /* 0x000fe20007ffe0ff */
[----:B------:R-:W-:Y:S02]  /*9640*/  IMAD.MOV.U32 R9, RZ, RZ, 0x1 ;  /* 0x00000001ff097424 */ /* 0x000fe400078e00ff */
[C---:B------:R-:W-:Y:S02]  /*9650*/  IMAD R10, R6.reuse, UR5, R11 ;  /* 0x00000005060a7c24 */ /* 0x040fe4000f8e020b */
[----:B------:R-:W-:Y:S01]  /*9660*/  IMAD.WIDE.U32 R2, R6, UR4, R2 ;  /* 0x0000000406027c25 */ /* 0x000fe2000f8e0002 */
[----:B------:R-:W-:Y:S01]  /*9670*/  SHF.L.U32 R9, R9, 0x1f, RZ ;  /* 0x0000001f09097819 */ /* 0x000fe200000006ff */
[----:B------:R-:W-:Y:S02]  /*9680*/  ULDC.64 UR4, c[0x0][0x330] ;  /* 0x0000cc0000047ab9 */ /* 0x000fe40000000a00 */
[----:B------:R-:W-:Y:S01]  /*9690*/  MOV R11, UR4 ;  /* 0x00000004000b7c02 */ /* 0x000fe20008000f00 */
[----:B------:R-:W0:Y:S01]  /*96a0*/  SYNCS.PHASECHK.TRANS64.TRYWAIT P0, [UR45+0x2d840], R9 ;  /* 0x02d84009ff0075a7 */ /* 0x000e22000800016d */
[----:B------:R-:W-:Y:S01]  /*96b0*/  UIMAD UR4, UR6, UR4, URZ ;  /* 0x00000004060472a4 */ /* 0x000fe2000f8e023f */
[----:B------:R-:W-:-:S02]  /*96c0*/  IMAD.IADD R3, R3, 0x1, R10 ;  /* 0x0000000103037824 */ /* 0x000fc400078e020a */
[----:B------:R-:W-:Y:S01]  /*96d0*/  ULDC.64 UR6, c[0x0][0x318] ;  /* 0x0000c60000067ab9 */ /* 0x000fe20000000a00 */
[----:B------:R-:W-:Y:S02]  /*96e0*/  UIMAD UR4, UR42, UR5, UR4 ;  /* 0x000000052a0472a4 */ /* 0x000fe4000f8e0204 */
[----:B------:R-:W-:-:S04]  /*96f0*/  IMAD.WIDE.U32 R2, R11, UR42, R2 ;  /* 0x0000002a0b027c25 */ /* 0x000fc8000f8e0002 */
[----:B------:R-:W-:Y:S01]  /*9700*/  VIADD R3, R3, UR4 ;  /* 0x0000000403037c36 */ /* 0x000fe20008000000 */
[----:B------:R-:W-:-:S04]  /*9710*/  LEA R17, P1, R2, UR6, 0x1 ;  /* 0x0000000602117c11 */ /* 0x000fc8000f8208ff */
[----:B------:R-:W-:Y:S01]  /*9720*/  LEA.HI.X R18, R2, UR7, R3, 0x1, P1 ;  /* 0x0000000702127c11 */ /* 0x000fe200088f0c03 */
[----:B0-----:R-:W-:Y:S08]  /*9730*/  @!P0 BRA `(.L_x_47) ;  /* 0x0000002c003c8947 */ /* 0x001ff00003800000 */
.L_x_88:
[----:B------:R-:W1:Y:S01]  /*9740*/  S2R R10, SR_TID.X ;  /* 0x00000000000a7919 */ /* 0x000e620000002100 */
[----:B------:R-:W-:Y:S01]  /*9750*/  ULDC.64 UR4, c[0x0][0x300] ;  /* 0x0000c00000047ab9 */ /* 0x000fe20000000a00 */
[----:B------:R-:W-:Y:S01]  /*9760*/  R2UR UR6, R29 ;  /* 0x000000001d0672ca */ /* 0x000fe200000e0000 */
[----:B0-----:R-:W-:Y:S01]  /*9770*/  IMAD R2, R7, UR4, RZ ;  /* 0x0000000407027c24 */ /* 0x001fe2000f8e02ff */
[----:B------:R-:W-:Y:S02]  /*9780*/  LOP3.LUT R9, R8, 0xc0, RZ, 0xc0, !PT ;  /* 0x000000c008097812 */ /* 0x000fe400078ec0ff */
[C---:B------:R-:W-:Y:S01]  /*9790*/  LOP3.LUT P4, RZ, R16.reuse, 0x4, RZ, 0xc0, !PT ;  /* 0x0000000410ff7812 */ /* 0x040fe2000788c0ff */
[----:B------:R-:W-:Y:S01]  /*97a0*/  IMAD R7, R5, UR5, R2 ;  /* 0x0000000505077c24 */ /* 0x000fe2000f8e0202 */
[----:B------:R-:W-:Y:S01]  /*97b0*/  LOP3.LUT R9, R9, 0x18, R8, 0xf8, !PT ;  /* 0x0000001809097812 */ /* 0x000fe200078ef808 */
[----:B------:R-:W-:Y:S01]  /*97c0*/  IMAD.WIDE.U32 R2, R5, UR4, RZ ;  /* 0x0000000405027c25 */ /* 0x000fe2000f8e00ff */
[----:B------:R-:W-:Y:S01]  /*97d0*/  ULDC.64 UR4, c[0x0][0x310] ;  /* 0x0000c40000047ab9 */ /* 0x000fe20000000a00 */
[----:B------:R-:W-:-:S02]  /*97e0*/  LOP3.LUT P3, RZ, R16, 0x2, RZ, 0xc0, !PT ;  /* 0x0000000210ff7812 */ /* 0x000fc4000786c0ff */
[----:B------:R-:W-:Y:S01]  /*97f0*/  IMAD.IADD R3, R3, 0x1, R7 ;  /* 0x0000000103037824 */ /* 0x000fe200078e0207 */
[----:B------:R-:W-:Y:S01]  /*9800*/  SHF.L.U32 R7, R20, 0x3, RZ ;  /* 0x0000000314077819 */ /* 0x000fe200000006ff */
[----:B------:R-:W-:Y:S01]  /*9810*/  IMAD R5, R4, UR4, RZ ;  /* 0x0000000404057c24 */ /* 0x000fe2000f8e02ff */
[----:B------:R-:W-:Y:S01]  /*9820*/  LOP3.LUT R28, R9, 0x18, R22, 0x78, !PT ;  /* 0x00000018091c7812 */ /* 0x000fe200078e7816 */
[----:B------:R-:W-:Y:S01]  /*9830*/  IMAD.WIDE.U32 R2, R6, UR4, R2 ;  /* 0x0000000406027c25 */ /* 0x000fe2000f8e0002 */
[----:B------:R-:W-:Y:S02]  /*9840*/  LOP3.LUT R7, R7, 0x300, RZ, 0xc0, !PT ;  /* 0x0000030007077812 */ /* 0x000fe400078ec0ff */
[----:B------:R-:W-:Y:S01]  /*9850*/  LOP3.LUT P2, RZ, R16, 0x1, RZ, 0xc0, !PT ;  /* 0x0000000110ff7812 */ /* 0x000fe2000784c0ff */
[----:B------:R-:W-:Y:S01]  /*9860*/  IMAD R5, R6, UR5, R5 ;  /* 0x0000000506057c24 */ /* 0x000fe2000f8e0205 */
[----:B------:R-:W-:Y:S01]  /*9870*/  LOP3.LUT R4, R7, 0x20, R8, 0xf8, !PT ;  /* 0x0000002007047812 */ /* 0x000fe200078ef808 */
[----:B------:R-:W-:-:S02]  /*9880*/  ULDC.64 UR4, c[0x0][0x308] ;  /* 0x0000c20000047ab9 */ /* 0x000fc40000000a00 */
[----:B------:R-:W-:Y:S01]  /*9890*/  IMAD.IADD R3, R3, 0x1, R5 ;  /* 0x0000000103037824 */ /* 0x000fe200078e0205 */
[----:B------:R-:W-:Y:S01]  /*98a0*/  LOP3.LUT R28, R4, R28, RZ, 0xfc, !PT ;  /* 0x0000001c041c7212 */ /* 0x000fe200078efcff */
[----:B------:R-:W-:-:S04]  /*98b0*/  IMAD.MOV.U32 R5, RZ, RZ, -0x80 ;  /* 0xffffff80ff057424 */ /* 0x000fc800078e00ff */
[----:B------:R-:W-:Y:S01]  /*98c0*/  IMAD R8, R0, R5, UR43 ;  /* 0x0000002b00087e24 */ /* 0x000fe2000f8e0205 */
[----:B------:R-:W-:Y:S01]  /*98d0*/  MOV R5, UR4 ;  /* 0x0000000400057c02 */ /* 0x000fe20008000f00 */
[----:B------:R-:W-:Y:S01]  /*98e0*/  UIMAD UR4, UR6, UR4, URZ ;  /* 0x00000004060472a4 */ /* 0x000fe2000f8e023f */
[----:B-1----:R-:W-:Y:S02]  /*98f0*/  LOP3.LUT R10, R10, 0x7f, RZ, 0xc0, !PT ;  /* 0x0000007f0a0a7812 */ /* 0x002fe400078ec0ff */
[----:B------:R-:W-:Y:S01]  /*9900*/  ULDC.64 UR6, c[0x0][0x2e8] ;  /* 0x0000ba0000067ab9 */ /* 0x000fe20000000a00 */
[----:B------:R-:W-:Y:S02]  /*9910*/  UIMAD UR4, UR42, UR5, UR4 ;  /* 0x000000052a0472a4 */ /* 0x000fe4000f8e0204 */
[----:B------:R-:W-:Y:S01]  /*9920*/  IMAD.WIDE.U32 R2, R5, UR42, R2 ;  /* 0x0000002a05027c25 */ /* 0x000fe2000f8e0002 */
[----:B------:R-:W-:-:S03]  /*9930*/  SHF.R.U32.HI R10, RZ, 0x2, R10 ;  /* 0x00000002ff0a7819 */ /* 0x000fc6000001160a */
[----:B------:R-:W-:Y:S01]  /*9940*/  VIADD R9, R3, UR4 ;  /* 0x0000000403097c36 */ /* 0x000fe20008000000 */
[----:B------:R-:W-:Y:S01]  /*9950*/  LEA R0, P1, R2, UR6, 0x1 ;  /* 0x0000000602007c11 */ /* 0x000fe2000f8208ff */
[----:B------:R-:W-:Y:S01]  /*9960*/  IMAD.IADD R8, R8, 0x1, -R10 ;  /* 0x0000000108087824 */ /* 0x000fe200078e0a0a */
[----:B------:R-:W-:Y:S02]  /*9970*/  UMOV UR4, 0xffffffff ;  /* 0xffffffff00047882 */ /* 0x000fe40000000000 */
[----:B------:R-:W-:Y:S02]  /*9980*/  LEA.HI.X R9, R2, UR7, R9, 0x1, P1 ;  /* 0x0000000702097c11 */ /* 0x000fe400088f0c09 */
[----:B------:R-:W-:Y:S01]  /*9990*/  ISETP.GE.AND P0, PT, R8, 0x1, PT ;  /* 0x000000010800780c */ /* 0x000fe20003f06270 */
[----:B------:R-:W-:-:S12]  /*99a0*/  BRA.DIV UR4, `(.L_x_48) ;  /* 0x0000002a04b87947 */ /* 0x000fd8000b800000 */
[----:B------:R-:W0:Y:S01]  /*99b0*/  S2R R10, SR_TID.X ;  /* 0x00000000000a7919 */ /* 0x000e220000002100 */
[----:B------:R-:W-:Y:S02]  /*99c0*/  @P0 LEA R21, R28, UR45, 0x1 ;  /* 0x0000002d1c150c11 */ /* 0x000fe4000f8e08ff */
[----:B------:R-:W-:Y:S01]  /*99d0*/  ISETP.GE.AND P1, PT, R8, 0x21, PT ;  /* 0x000000210800780c */ /* 0x000fe20003f26270 */
[----:B------:R-:W1:Y:S04]  /*99e0*/  SHFL.IDX PT, R6, R9, RZ, 0x1c1f ;  /* 0x001c1fff09067589 */ /* 0x000e6800000e0000 */
[----:B------:R-:W2:Y:S04]  /*99f0*/  SHFL.IDX PT, R14, R0, RZ, 0x1c1f ;  /* 0x001c1fff000e7589 */ /* 0x000ea800000e0000 */
[----:B------:R-:W-:Y:S04]  /*9a00*/  SHFL.IDX PT, R4, R9, 0x1, 0x1c1f ;  /* 0x003c1f0009047f89 */ /* 0x000fe800000e0000 */
[----:B------:R-:W3:Y:S01]  /*9a10*/  SHFL.IDX PT, R5, R0, 0x1, 0x1c1f ;  /* 0x003c1f0000057f89 */ /* 0x000ee200000e0000 */
[----:B------:R-:W-:-:S03]  /*9a20*/  @P1 LEA R27, R28, UR45, 0x1 ;  /* 0x0000002d1c1b1c11 */ /* 0x000fc6000f8e08ff */
[----:B------:R-:W-:Y:S04]  /*9a30*/  SHFL.IDX PT, R2, R9, 0x2, 0x1c1f ;  /* 0x005c1f0009027f89 */ /* 0x000fe800000e0000 */
[----:B------:R-:W4:Y:S01]  /*9a40*/  SHFL.IDX PT, R3, R0, 0x2, 0x1c1f ;  /* 0x005c1f0000037f89 */ /* 0x000f2200000e0000 */
[----:B-1----:R-:W-:-:S03]  /*9a50*/  IMAD.MOV.U32 R7, RZ, RZ, R6 ;  /* 0x000000ffff077224 */ /* 0x002fc600078e0006 */
[----:B------:R-:W1:Y:S01]  /*9a60*/  SHFL.IDX PT, R9, R9, 0x3, 0x1c1f ;  /* 0x007c1f0009097f89 */ /* 0x000e6200000e0000 */
[----:B0-----:R-:W-:Y:S01]  /*9a70*/  SHF.L.U32 R10, R10, 0x3, RZ ;  /* 0x000000030a0a7819 */ /* 0x001fe200000006ff */
[----:B--2---:R-:W-:Y:S02]  /*9a80*/  IMAD.MOV.U32 R6, RZ, RZ, R14 ;  /* 0x000000ffff067224 */ /* 0x004fe400078e000e */
[----:B------:R0:W2:Y:S01]  /*9a90*/  SHFL.IDX PT, R14, R0, 0x3, 0x1c1f ;  /* 0x007c1f00000e7f89 */ /* 0x0000a200000e0000 */
[----:B------:R-:W-:Y:S02]  /*9aa0*/  LOP3.LUT R10, R10, 0x18, RZ, 0xc0, !PT ;  /* 0x000000180a0a7812 */ /* 0x000fe400078ec0ff */
[----:B---3--:R-:W-:-:S03]  /*9ab0*/  LOP3.LUT R5, R5, R4, RZ, 0x3c, !PT ;  /* 0x0000000405057212 */ /* 0x008fc600078e3cff */
[----:B------:R-:W-:Y:S01]  /*9ac0*/  @P0 IMAD.WIDE.U32 R6, R10, 0x2, R6 ;  /* 0x000000020a060825 */ /* 0x000fe200078e0006 */
[----:B------:R-:W-:-:S04]  /*9ad0*/  LOP3.LUT R4, R5, R4, RZ, 0x3c, !PT ;  /* 0x0000000405047212 */ /* 0x000fc800078e3cff */
[----:B------:R-:W-:Y:S01]  /*9ae0*/  @P0 LDGSTS.E.BYPASS.LTC128B.128 [R21+0x15400], desc[UR36][R6.64], !P4 ;  /* 0x1540000006150fae */ /* 0x000fe2000e101d64 */
[----:B----4-:R-:W-:-:S03]  /*9af0*/  LOP3.LUT R3, R3, R2, RZ, 0x3c, !PT ;  /* 0x0000000203037212 */ /* 0x010fc600078e3cff */
[----:B------:R-:W-:Y:S01]  /*9b00*/  @P0 LDGSTS.E.BYPASS.LTC128B.128 [R21+0x17400], desc[UR36][R6.64+0x40], !P3 ;  /* 0x1740004006150fae */ /* 0x000fe2000d901d64 */
[----:B------:R-:W-:Y:S02]  /*9b10*/  LOP3.LUT R5, R5, R4, RZ, 0x3c, !PT ;  /* 0x0000000405057212 */ /* 0x000fe400078e3cff */
[C---:B------:R-:W-:Y:S01]  /*9b20*/  LOP3.LUT R2, R3.reuse, R2, RZ, 0x3c, !PT ;  /* 0x0000000203027212 */ /* 0x040fe200078e3cff */
[----:B------:R3:W-:Y:S01]  /*9b30*/  @P0 LDGSTS.E.BYPASS.LTC128B.128 [R21+0x19400], desc[UR36][R6.64+0x80], !P2 ;  /* 0x1940008006150fae */ /* 0x0007e2000d101d64 */
[----:B------:R-:W-:Y:S01]  /*9b40*/  ISETP.GE.AND P0, PT, R8, 0x41, PT ;  /* 0x000000410800780c */ /* 0x000fe20003f06270 */
[----:B------:R-:W-:Y:S01]  /*9b50*/  @P1 IMAD.WIDE.U32 R4, R10, 0x2, R4 ;  /* 0x000000020a041825 */ /* 0x000fe200078e0004 */
[----:B------:R-:W-:-:S04]  /*9b60*/  LOP3.LUT R3, R3, R2, RZ, 0x3c, !PT ;  /* 0x0000000203037212 */ /* 0x000fc800078e3cff */
[----:B------:R0:W-:Y:S04]  /*9b70*/  @P1 LDGSTS.E.BYPASS.LTC128B.128 [R27+0x15c00], desc[UR36][R4.64], !P4 ;  /* 0x15c00000041b1fae */ /* 0x0001e8000e101d64 */
[----:B------:R0:W-:Y:S03]  /*9b80*/  @P1 LDGSTS.E.BYPASS.LTC128B.128 [R27+0x17c00], desc[UR36][R4.64+0x40], !P3 ;  /* 0x17c00040041b1fae */ /* 0x0001e6000d901d64 */
[----:B------:R-:W-:Y:S01]  /*9b90*/  @P0 IMAD.WIDE.U32 R2, R10, 0x2, R2 ;  /* 0x000000020a020825 */ /* 0x000fe200078e0002 */
[----:B---3--:R-:W-:Y:S01]  /*9ba0*/  @P0 LEA R7, R28, UR45, 0x1 ;  /* 0x0000002d1c070c11 */ /* 0x008fe2000f8e08ff */
[----:B------:R0:W-:Y:S04]  /*9bb0*/  @P1 LDGSTS.E.BYPASS.LTC128B.128 [R27+0x19c00], desc[UR36][R4.64+0x80], !P2 ;  /* 0x19c00080041b1fae */ /* 0x0001e8000d101d64 */
[----:B------:R0:W-:Y:S04]  /*9bc0*/  @P0 LDGSTS.E.BYPASS.LTC128B.128 [R7+0x16400], desc[UR36][R2.64], !P4 ;  /* 0x1640000002070fae */ /* 0x0001e8000e101d64 */
[----:B------:R0:W-:Y:S04]  /*9bd0*/  @P0 LDGSTS.E.BYPASS.LTC128B.128 [R7+0x18400], desc[UR36][R2.64+0x40], !P3 ;  /* 0x1840004002070fae */ /* 0x0001e8000d901d64 */
[----:B-12---:R0:W-:Y:S02]  /*9be0*/  @P0 LDGSTS.E.BYPASS.LTC128B.128 [R7+0x1a400], desc[UR36][R2.64+0x80], !P2 ;  /* 0x1a40008002070fae */ /* 0x0061e4000d101d64 */
.L_x_98:
[----:B0-----:R-:W0:Y:S01]  /*9bf0*/  S2R R27, SR_TID.X ;  /* 0x00000000001b7919 */ /* 0x001e220000002100 */
[----:B------:R-:W-:Y:S01]  /*9c00*/  ISETP.GE.AND P0, PT, R8, 0x61, PT ;  /* 0x000000610800780c */ /* 0x000fe20003f06270 */
[----:B------:R-:W-:Y:S02]  /*9c10*/  IMAD.MOV.U32 R2, RZ, RZ, R14 ;  /* 0x000000ffff027224 */ /* 0x000fe400078e000e */
[----:B------:R-:W-:-:S10]  /*9c20*/  IMAD.MOV.U32 R3, RZ, RZ, R9 ;  /* 0x000000ffff037224 */ /* 0x000fd400078e0009 */
[----:B------:R-:W-:Y:S02]  /*9c30*/  @P0 LEA R5, R28, UR45, 0x1 ;  /* 0x0000002d1c050c11 */ /* 0x000fe4000f8e08ff */
[----:B0-----:R-:W-:-:S04]  /*9c40*/  SHF.L.U32 R27, R27, 0x3, RZ ;  /* 0x000000031b1b7819 */ /* 0x001fc800000006ff */
[----:B------:R-:W-:-:S05]  /*9c50*/  LOP3.LUT R27, R27, 0x18, RZ, 0xc0, !PT ;  /* 0x000000181b1b7812 */ /* 0x000fca00078ec0ff */
[----:B------:R-:W-:-:S05]  /*9c60*/  @P0 IMAD.WIDE.U32 R2, R27, 0x2, R2 ;  /* 0x000000021b020825 */ /* 0x000fca00078e0002 */
[----:B------:R-:W-:Y:S01]  /*9c70*/  @!PT LDS RZ, [RZ] ;  /* 0x00000000fffff984 */ /* 0x000fe20000000800 */
[----:B------:R-:W-:Y:S01]  /*9c80*/  @!PT LDS RZ, [RZ] ;  /* 0x00000000fffff984 */ /* 0x000fe20000000800 */
[----:B------:R-:W-:Y:S01]  /*9c90*/  @!PT LDS RZ, [RZ] ;  /* 0x00000000fffff984 */ /* 0x000fe20000000800 */
[----:B------:R0:W-:Y:S04]  /*9ca0*/  @P0 LDGSTS.E.BYPASS.LTC128B.128 [R5+0x16c00], desc[UR36][R2.64], !P4 ;  /* 0x16c0000002050fae */ /* 0x0001e8000e101d64 */
[----:B------:R0:W-:Y:S04]  /*9cb0*/  @P0 LDGSTS.E.BYPASS.LTC128B.128 [R5+0x18c00], desc[UR36][R2.64+0x40], !P3 ;  /* 0x18c0004002050fae */ /* 0x0001e8000d901d64 */
[----:B------:R0:W-:Y:S01]  /*9cc0*/  @P0 LDGSTS.E.BYPASS.LTC128B.128 [R5+0x1ac00], desc[UR36][R2.64+0x80], !P2 ;  /* 0x1ac0008002050fae */ /* 0x0001e2000d101d64 */
[----:B------:R-:W-:Y:S01]  /*9cd0*/  NOP ;  /* 0x0000000000007918 */ /* 0x000fe20000000000 */
[----:B------:R-:W-:Y:S02]  /*9ce0*/  SYNCS.ARRIVE.TRANS64.RED.A0T1 RZ, [UR45+0x2d830], RZ ;  /* 0x02d830ffffff79a7 */ /* 0x000fe4000820042d */
[----:B------:R-:W-:Y:S01]  /*9cf0*/  ARRIVES.LDGSTSBAR.64.TRANSCNT [UR45+0x2d830] ;  /* 0x02d83000ff0079b0 */ /* 0x000fe20008000aad */
[----:B------:R-:W-:Y:S01]  /*9d00*/  NOP ;  /* 0x0000000000007918 */ /* 0x000fe20000000000 */
[----:B------:R-:W-:-:S06]  /*9d10*/  ULOP3.LUT UR4, UR38, 0x2, URZ, 0xfc, !UPT ;  /* 0x0000000226047892 */ /* 0x000fcc000f8efc3f */
[----:B------:R-:W-:-:S04]  /*9d20*/  MOV R4, UR4 ;  /* 0x0000000400047c02 */ /* 0x000fc80008000f00 */
[----:B------:R-:W-:-:S13]  /*9d30*/  ISETP.NE.AND P1, PT, R4, 0x3, PT ;  /* 0x000000030400780c */ /* 0x000fda0003f25270 */
[----:B0-----:R-:W-:Y:S05]  /*9d40*/  @!P1 BRA `(.L_x_49) ;  /* 0x0000000000049947 */ /* 0x001fea0003800000 */
[----:B------:R-:W-:Y:S01]  /*9d50*/  BPT.TRAP 0x1 ;  /* 0x000000040000795c */ /* 0x000fe20000300000 */
.L_x_49:
[----:B------:R-:W-:Y:S01]  /*9d60*/  SYNCS.ARRIVE.TRANS64.A1T0 RZ, [UR45+0x2d830], RZ ;  /* 0x02d830ffffff79a7 */ /* 0x000fe2000810002d */
[----:B------:R-:W-:Y:S05]  /*9d70*/  WARPSYNC.ALL ;  /* 0x0000000000007948 */ /* 0x000fea0003800000 */
[----:B------:R-:W-:Y:S01]  /*9d80*/  UIADD3 UR5, UR45, 0xc400, URZ ;  /* 0x0000c4002d057890 */ /* 0x000fe2000fffe03f */
[----:B------:R-:W-:Y:S01]  /*9d90*/  R2UR UR4, R29 ;  /* 0x000000001d0472ca */ /* 0x000fe200000e0000 */
[----:B------:R-:W-:Y:S01]  /*9da0*/  ULDC.64 UR6, c[0x0][0x2d8] ;  /* 0x0000b60000067ab9 */ /* 0x000fe20000000a00 */
[----:B------:R-:W-:Y:S01]  /*9db0*/  SHF.R.S32.HI R22, RZ, 0x1f, R24 ;  /* 0x0000001fff167819 */ /* 0x000fe20000011418 */
[----:B------:R-:W-:Y:S02]  /*9dc0*/  ULOP3.LUT UP0, URZ, UR5, 0x1bf, URZ, 0xc0, !UPT ;  /* 0x000001bf053f7892 */ /* 0x000fe4000f80c03f */
[----:B------:R-:W-:Y:S01]  /*9dd0*/  UIMAD.WIDE.U32 UR40, UR42, UR6, URZ ;  /* 0x000000062a2872a5 */ /* 0x000fe2000f8e003f */
[----:B------:R-:W-:Y:S03]  /*9de0*/  BAR.SYNC.DEFER_BLOCKING 0x8, 0x200 ;  /* 0x0208000000007b1d */ /* 0x000fe60000010000 */
[----:B------:R-:W-:-:S04]  /*9df0*/  PLOP3.LUT P0, PT, PT, PT, UP0, 0x80, 0x0 ;  /* 0x000000000000781c */ /* 0x000fc80003f0f008 */
[----:B------:R-:W-:-:S04]  /*9e00*/  UIMAD UR4, UR4, UR6, URZ ;  /* 0x00000006040472a4 */ /* 0x000fc8000f8e023f */
[----:B------:R-:W-:-:S04]  /*9e10*/  UIMAD UR4, UR42, UR7, UR4 ;  /* 0x000000072a0472a4 */ /* 0x000fc8000f8e0204 */
[----:B------:R-:W-:Y:S01]  /*9e20*/  UIADD3 UR46, UR41, UR4, URZ ;  /* 0x00000004292e7290 */ /* 0x000fe2000fffe03f */
[----:B------:R-:W-:Y:S11]  /*9e30*/  @!P0 BRA `(.L_x_50) ;  /* 0x0000000000408947 */ /* 0x000ff60003800000 */
[----:B------:R-:W-:Y:S01]  /*9e40*/  MOV R2, 0x0 ;  /* 0x0000000000027802 */ /* 0x000fe20000000f00 */
[----:B------:R-:W-:Y:S01]  /*9e50*/  ULDC.64 UR6, c[0x4][0x88] ;  /* 0x0100220000067ab9 */ /* 0x000fe20000000a00 */
[----:B------:R-:W-:Y:S01]  /*9e60*/  ULDC.64 UR8, c[0x4][0x90] ;  /* 0x0100240000087ab9 */ /* 0x000fe20000000a00 */
[----:B------:R-:W-:Y:S01]  /*9e70*/  ULDC.64 UR4, c[0x4][0x20] ;  /* 0x0100080000047ab9 */ /* 0x000fe20000000a00 */
[----:B------:R-:W-:Y:S01]  /*9e80*/  IMAD.U32 R4, RZ, RZ, UR6 ;  /* 0x00000006ff047e24 */ /* 0x000fe2000f8e00ff */
[----:B------:R-:W-:Y:S01]  /*9e90*/  MOV R6, UR8 ;  /* 0x0000000800067c02 */ /* 0x000fe20008000f00 */
[----:B------:R-:W0:Y:S01]  /*9ea0*/  LDC.64 R2, c[0x4][R2] ;  /* 0x0100000002027b82 */ /* 0x000e220000000a00 */
[----:B------:R-:W-:Y:S01]  /*9eb0*/  IMAD.U32 R5, RZ, RZ, UR7 ;  /* 0x00000007ff057e24 */ /* 0x000fe2000f8e00ff */
[----:B------:R-:W-:Y:S01]  /*9ec0*/  MOV R11, UR5 ;  /* 0x00000005000b7c02 */ /* 0x000fe20008000f00 */
[----:B------:R-:W-:Y:S01]  /*9ed0*/  IMAD.U32 R7, RZ, RZ, UR9 ;  /* 0x00000009ff077e24 */ /* 0x000fe2000f8e00ff */
[----:B------:R-:W-:Y:S01]  /*9ee0*/  MOV R13, RZ ;  /* 0x000000ff000d7202 */ /* 0x000fe20000000f00 */
[----:B------:R-:W-:-:S02]  /*9ef0*/  IMAD.U32 R10, RZ, RZ, UR4 ;  /* 0x00000004ff0a7e24 */ /* 0x000fc4000f8e00ff */
[----:B------:R-:W-:Y:S02]  /*9f00*/  IMAD.MOV.U32 R8, RZ, RZ, 0x70 ;  /* 0x00000070ff087424 */ /* 0x000fe400078e00ff */
[----:B------:R-:W-:-:S07]  /*9f10*/  IMAD.MOV.U32 R12, RZ, RZ, 0x1 ;  /* 0x00000001ff0c7424 */ /* 0x000fce00078e00ff */
[----:B------:R-:W-:-:S07]  /*9f20*/  LEPC R20, `(.L_x_50) ;  /* 0x000000001014794e */ /* 0x000fce0000000000 */
[----:B0-----:R-:W-:Y:S05]  /*9f30*/  CALL.ABS.NOINC R2 ;  /* 0x0000000002007343 */ /* 0x001fea0003c00000 */
.L_x_50:
[----:B------:R-:W0:Y:S01]  /*9f40*/  LDC R20, c[0x0][0x448] ;  /* 0x00011200ff147b82 */ /* 0x000e220000000800 */
[----:B------:R-:W1:Y:S01]  /*9f50*/  S2R R21, SR_TID.X ;  /* 0x0000000000157919 */ /* 0x000e620000002100 */
[----:B------:R-:W-:Y:S01]  /*9f60*/  ULDC.64 UR4, c[0x0][0x2e0] ;  /* 0x0000b80000047ab9 */ /* 0x000fe20000000a00 */
[----:B------:R-:W-:Y:S01]  /*9f70*/  IMAD.U32 R4, RZ, RZ, UR40 ;  /* 0x00000028ff047e24 */ /* 0x000fe2000f8e00ff */
[----:B------:R-:W-:Y:S01]  /*9f80*/  ULDC.64 UR6, c[0x0][0x2c8] ;  /* 0x0000b20000067ab9 */ /* 0x000fe20000000a00 */
[----:B------:R-:W-:Y:S01]  /*9f90*/  IMAD R8, R22, UR4, RZ ;  /* 0x0000000416087c24 */ /* 0x000fe2000f8e02ff */
[----:B------:R-:W2:Y:S01]  /*9fa0*/  S2R R11, SR_TID.X ;  /* 0x00000000000b7919 */ /* 0x000ea20000002100 */
[----:B------:R-:W-:Y:S02]  /*9fb0*/  IMAD.U32 R5, RZ, RZ, UR41 ;  /* 0x00000029ff057e24 */ /* 0x000fe4000f8e00ff */
[----:B------:R-:W-:Y:S01]  /*9fc0*/  IMAD R5, R24, UR5, R8 ;  /* 0x0000000518057c24 */ /* 0x000fe2000f8e0208 */
[----:B------:R-:W3:Y:S01]  /*9fd0*/  S2R R22, SR_TID.X ;  /* 0x0000000000167919 */ /* 0x000ee20000002100 */
[----:B0-----:R-:W-:-:S02]  /*9fe0*/  ISETP.NE.AND P0, PT, R20, 0x1, PT ;  /* 0x000000011400780c */ /* 0x001fc40003f05270 */
[----:B-1----:R-:W-:-:S11]  /*9ff0*/  LOP3.LUT R21, R21, 0x7f, RZ, 0xc0, !PT ;  /* 0x0000007f15157812 */ /* 0x002fd600078ec0ff */
[----:B------:R-:W0:Y:S01]  /*a000*/  @P0 LDC R2, c[0x0][0x44c] ;  /* 0x00011300ff020b82 */ /* 0x000e220000000800 */
[----:B------:R-:W-:Y:S01]  /*a010*/  SHF.R.U32.HI R21, RZ, 0x2, R21 ;  /* 0x00000002ff157819 */ /* 0x000fe20000011615 */
[----:B--2---:R-:W-:Y:S01]  /*a020*/  IMAD.SHL.U32 R11, R11, 0x8, RZ ;  /* 0x000000080b0b7824 */ /* 0x004fe200078e00ff */
[----:B---3--:R-:W-:-:S03]  /*a030*/  LOP3.LUT R22, R22, 0x7f, RZ, 0xc0, !PT ;  /* 0x0000007f16167812 */ /* 0x008fc600078ec0ff */
[----:B------:R-:W-:Y:S01]  /*a040*/  IMAD.IADD R0, R23, 0x1, R21 ;  /* 0x0000000117007824 */ /* 0x000fe200078e0215 */
[----:B------:R-:W-:Y:S01]  /*a050*/  LOP3.LUT R11, R11, 0x18, RZ, 0xc0, !PT ;  /* 0x000000180b0b7812 */ /* 0x000fe200078ec0ff */
[----:B------:R-:W1:Y:S01]  /*a060*/  @P0 LDC R3, c[0x0][0x450] ;  /* 0x00011400ff030b82 */ /* 0x000e620000000800 */
[----:B------:R-:W2:Y:S01]  /*a070*/  S2R R21, SR_TID.X ;  /* 0x0000000000157919 */ /* 0x000ea20000002100 */
[----:B------:R-:W-:Y:S01]  /*a080*/  IMAD R7, R25, 0xc0, R0 ;  /* 0x000000c019077824 */ /* 0x000fe200078e0200 */
[----:B------:R-:W-:Y:S02]  /*a090*/  LOP3.LUT R11, R11, 0x20, RZ, 0xfc, !PT ;  /* 0x000000200b0b7812 */ /* 0x000fe400078efcff */
[----:B------:R-:W-:Y:S01]  /*a0a0*/  SHF.R.U32.HI R22, RZ, 0x2, R22 ;  /* 0x00000002ff167819 */ /* 0x000fe20000011616 */
[----:B------:R-:W-:Y:S02]  /*a0b0*/  IMAD.MOV.U32 R6, RZ, RZ, R7 ;  /* 0x000000ffff067224 */ /* 0x000fe400078e0007 */
[----:B------:R-:W3:Y:S01]  /*a0c0*/  @P0 LDC R9, c[0x0][0x450] ;  /* 0x00011400ff090b82 */ /* 0x000ee20000000800 */
[----:B------:R-:W-:-:S02]  /*a0d0*/  VIADD R8, R7, 0x80 ;  /* 0x0000008007087836 */ /* 0x000fc40000000000 */
[----:B0-----:R-:W-:Y:S01]  /*a0e0*/  @P0 IMAD.HI.U32 R0, R7, R2, RZ ;  /* 0x0000000207000227 */ /* 0x001fe200078e00ff */
[----:B------:R-:W-:-:S04]  /*a0f0*/  MOV R2, R4 ;  /* 0x0000000400027202 */ /* 0x000fc80000000f00 */
[----:B-1----:R-:W-:Y:S02]  /*a100*/  @P0 SHF.R.U32.HI R6, RZ, R3, R0 ;  /* 0x00000003ff060219 */ /* 0x002fe40000011600 */
[----:B------:R-:W0:Y:S01]  /*a110*/  @P0 LDC R0, c[0x0][0x44c] ;  /* 0x00011300ff000b82 */ /* 0x000e220000000800 */
[----:B------:R-:W-:-:S03]  /*a120*/  MOV R3, UR46 ;  /* 0x0000002e00037c02 */ /* 0x000fc60008000f00 */
[----:B------:R-:W-:Y:S01]  /*a130*/  IMAD.WIDE.U32 R2, R24, UR4, R2 ;  /* 0x0000000418027c25 */ /* 0x000fe2000f8e0002 */
[----:B------:R-:W-:-:S03]  /*a140*/  ULDC.64 UR4, c[0x0][0x2d0] ;  /* 0x0000b40000047ab9 */ /* 0x000fc60000000a00 */
[----:B--2---:R-:W-:Y:S01]  /*a150*/  IMAD.SHL.U32 R21, R21, 0x8, RZ ;  /* 0x0000000815157824 */ /* 0x004fe200078e00ff */
[----:B------:R-:W-:-:S04]  /*a160*/  IADD3 R3, R3, R5, RZ ;  /* 0x0000000503037210 */ /* 0x000fc80007ffe0ff */
[----:B------:R-:W-:Y:S01]  /*a170*/  LOP3.LUT R21, R21, 0x18, RZ, 0xc0, !PT ;  /* 0x0000001815157812 */ /* 0x000fe200078ec0ff */
[----:B0-----:R-:W-:-:S04]  /*a180*/  @P0 IMAD.HI.U32 R4, R8, R0, RZ ;  /* 0x0000000008040227 */ /* 0x001fc800078e00ff */
[----:B------:R-:W-:Y:S01]  /*a190*/  IMAD.MOV.U32 R0, RZ, RZ, R8 ;  /* 0x000000ffff007224 */ /* 0x000fe200078e0008 */
[----:B---3--:R-:W-:Y:S01]  /*a1a0*/  @P0 SHF.R.U32.HI R0, RZ, R9, R4 ;  /* 0x00000009ff000219 */ /* 0x008fe20000011604 */
[--C-:B------:R-:W-:Y:S01]  /*a1b0*/  IMAD.MOV R9, RZ, RZ, -R6.reuse ;  /* 0x000000ffff097224 */ /* 0x100fe200078e0a06 */
[----:B------:R-:W-:-:S03]  /*a1c0*/  SHF.R.S32.HI R4, RZ, 0x1f, R6 ;  /* 0x0000001fff047819 */ /* 0x000fc60000011406 */
[----:B------:R-:W-:Y:S02]  /*a1d0*/  IMAD R7, R20, R9, R7 ;  /* 0x0000000914077224 */ /* 0x000fe400078e0207 */
[----:B------:R-:W-:-:S04]  /*a1e0*/  IMAD R5, R4, UR4, RZ ;  /* 0x0000000404057c24 */ /* 0x000fc8000f8e02ff */
[C---:B------:R-:W-:Y:S02]  /*a1f0*/  IMAD R9, R6.reuse, UR5, R5 ;  /* 0x0000000506097c24 */ /* 0x040fe4000f8e0205 */
[----:B------:R-:W-:-:S04]  /*a200*/  IMAD.WIDE.U32 R4, R6, UR4, R2 ;  /* 0x0000000406047c25 */ /* 0x000fc8000f8e0002 */
[----:B------:R-:W-:Y:S01]  /*a210*/  IMAD.IADD R5, R5, 0x1, R9 ;  /* 0x0000000105057824 */ /* 0x000fe200078e0209 */
[C---:B------:R-:W-:Y:S01]  /*a220*/  IADD3 R9, -R0.reuse, RZ, RZ ;  /* 0x000000ff00097210 */ /* 0x040fe20007ffe1ff */
[----:B------:R-:W-:-:S04]  /*a230*/  IMAD.WIDE.U32 R2, R0, UR4, R2 ;  /* 0x0000000400027c25 */ /* 0x000fc8000f8e0002 */
[----:B------:R-:W-:Y:S01]  /*a240*/  IMAD R6, R20, R9, R8 ;  /* 0x0000000914067224 */ /* 0x000fe200078e0208 */
[----:B------:R-:W-:Y:S01]  /*a250*/  SHF.R.S32.HI R9, RZ, 0x1f, R0 ;  /* 0x0000001fff097819 */ /* 0x000fe20000011400 */
[----:B------:R-:W-:Y:S01]  /*a260*/  IMAD.WIDE.U32 R4, R7, UR6, R4 ;  /* 0x0000000607047c25 */ /* 0x000fe2000f8e0004 */
[----:B------:R-:W-:-:S03]  /*a270*/  SHF.R.S32.HI R8, RZ, 0x1f, R7 ;  /* 0x0000001fff087819 */ /* 0x000fc60000011407 */
[----:B------:R-:W-:Y:S02]  /*a280*/  IMAD R9, R9, UR4, RZ ;  /* 0x0000000409097c24 */ /* 0x000fe4000f8e02ff */
[----:B------:R-:W-:Y:S02]  /*a290*/  IMAD R8, R8, UR6, RZ ;  /* 0x0000000608087c24 */ /* 0x000fe4000f8e02ff */
[----:B------:R-:W-:Y:S01]  /*a2a0*/  IMAD R9, R0, UR5, R9 ;  /* 0x0000000500097c24 */ /* 0x000fe2000f8e0209 */
[----:B------:R-:W-:Y:S01]  /*a2b0*/  ULDC.64 UR4, c[0x0][0x280] ;  /* 0x0000a00000047ab9 */ /* 0x000fe20000000a00 */
[----:B------:R-:W-:Y:S01]  /*a2c0*/  IMAD R0, R7, UR7, R8 ;  /* 0x0000000707007c24 */ /* 0x000fe2000f8e0208 */
[----:B------:R-:W-:Y:S01]  /*a2d0*/  SHF.R.S32.HI R7, RZ, 0x1f, R6 ;  /* 0x0000001fff077819 */ /* 0x000fe20000011406 */
[----:B------:R-:W-:Y:S02]  /*a2e0*/  IMAD.IADD R3, R3, 0x1, R9 ;  /* 0x0000000103037824 */ /* 0x000fe400078e0209 */
[----:B------:R-:W-:-:S02]  /*a2f0*/  IMAD.IADD R9, R5, 0x1, R0 ;  /* 0x0000000105097824 */ /* 0x000fc400078e0200 */
[----:B------:R-:W-:Y:S02]  /*a300*/  IMAD R7, R7, UR6, RZ ;  /* 0x0000000607077c24 */ /* 0x000fe4000f8e02ff */
[----:B------:R-:W-:-:S04]  /*a310*/  IMAD.WIDE.U32 R2, R6, UR6, R2 ;  /* 0x0000000606027c25 */ /* 0x000fc8000f8e0002 */
[----:B------:R-:W-:Y:S01]  /*a320*/  IMAD R8, R6, UR7, R7 ;  /* 0x0000000706087c24 */ /* 0x000fe2000f8e0207 */
[----:B------:R-:W-:-:S04]  /*a330*/  LEA R7, P0, R4, UR4, 0x1 ;  /* 0x0000000404077c11 */ /* 0x000fc8000f8008ff */
[----:B------:R-:W-:Y:S02]  /*a340*/  LEA.HI.X R9, R4, UR5, R9, 0x1, P0 ;  /* 0x0000000504097c11 */ /* 0x000fe400080f0c09 */
[----:B------:R-:W-:Y:S02]  /*a350*/  IADD3 R3, R3, R8, RZ ;  /* 0x0000000803037210 */ /* 0x000fe40007ffe0ff */
[C---:B------:R-:W-:Y:S01]  /*a360*/  LEA R10, P0, R2.reuse, UR4, 0x1 ;  /* 0x00000004020a7c11 */ /* 0x040fe2000f8008ff */
[----:B------:R-:W-:Y:S02]  /*a370*/  ULDC UR4, c[0x0][0x2b8] ;  /* 0x0000ae0000047ab9 */ /* 0x000fe40000000800 */
[----:B------:R-:W-:Y:S02]  /*a380*/  ISETP.GE.AND P3, PT, R27, UR4, PT ;  /* 0x000000041b007c0c */ /* 0x000fe4000bf66270 */
[----:B------:R-:W-:Y:S01]  /*a390*/  LEA.HI.X R8, R2, UR5, R3, 0x1, P0 ;  /* 0x0000000502087c11 */ /* 0x000fe200080f0c03 */
[----:B------:R-:W-:Y:S01]  /*a3a0*/  UMOV UR5, 0xffffffff ;  /* 0xffffffff00057882 */ /* 0x000fe20000000000 */
[----:B------:R-:W-:-:S02]  /*a3b0*/  ISETP.GE.AND P0, PT, R11, UR4, PT ;  /* 0x000000040b007c0c */ /* 0x000fc4000bf06270 */
[----:B------:R-:W-:-:S04]  /*a3c0*/  LOP3.LUT R11, R21, 0x40, RZ, 0xfc, !PT ;  /* 0x00000040150b7812 */ /* 0x000fc800078efcff */
[----:B------:R-:W-:Y:S01]  /*a3d0*/  ISETP.GE.AND P1, PT, R11, UR4, PT ;  /* 0x000000040b007c0c */ /* 0x000fe2000bf26270 */
[----:B------:R-:W-:-:S12]  /*a3e0*/  BRA.DIV UR5, `(.L_x_51) ;  /* 0x0000002605907947 */ /* 0x000fd8000b800000 */
[----:B------:R-:W0:Y:S01]  /*a3f0*/  SHFL.IDX PT, R2, R9, RZ, 0x1c1f ;  /* 0x001c1fff09027589 */ /* 0x000e2200000e0000 */
[----:B------:R-:W-:Y:S01]  /*a400*/  ULDC UR4, c[0x0][0x288] ;  /* 0x0000a20000047ab9 */ /* 0x000fe20000000800 */
[----:B------:R-:W-:Y:S01]  /*a410*/  IMAD R0, R25, 0xc0, R22 ;  /* 0x000000c019007824 */ /* 0x000fe200078e0216 */
[----:B------:R-:W-:Y:S01]  /*a420*/  MOV R24, 0x1 ;  /* 0x0000000100187802 */ /* 0x000fe20000000f00 */
[----:B------:R-:W1:Y:S01]  /*a430*/  SHFL.IDX PT, R14, R7, RZ, 0x1c1f ;  /* 0x001c1fff070e7589 */ /* 0x000e6200000e0000 */
[----:B------:R-:W-:Y:S02]  /*a440*/  IMAD R6, R20, UR4, RZ ;  /* 0x0000000414067c24 */ /* 0x000fe4000f8e02ff */
[C---:B------:R-:W-:Y:S01]  /*a450*/  VIADD R11, R0.reuse, 0x20 ;  /* 0x00000020000b7836 */ /* 0x040fe20000000000 */
[----:B------:R-:W-:Y:S02]  /*a460*/  SHFL.IDX PT, R5, R9, 0x1, 0x1c1f ;  /* 0x003c1f0009057f89 */ /* 0x000fe400000e0000 */
[----:B------:R-:W-:-:S02]  /*a470*/  ISETP.GE.AND P2, PT, R0, R6, PT ;  /* 0x000000060000720c */ /* 0x000fc40003f46270 */
[----:B------:R-:W2:Y:S11]  /*a480*/  SHFL.IDX PT, R4, R7, 0x1, 0x1c1f ;  /* 0x003c1f0007047f89 */ /* 0x000eb600000e0000 */
[----:B------:R-:W-:-:S02]  /*a490*/  @!P2 LEA R21, R28, UR45, 0x1 ;  /* 0x0000002d1c15ac11 */ /* 0x000fc4000f8e08ff */
[----:B0-----:R-:W-:Y:S01]  /*a4a0*/  MOV R3, R2 ;  /* 0x0000000200037202 */ /* 0x001fe20000000f00 */
[----:B-1----:R-:W-:Y:S02]  /*a4b0*/  IMAD.MOV.U32 R2, RZ, RZ, R14 ;  /* 0x000000ffff027224 */ /* 0x002fe400078e000e */
[----:B------:R-:W-:Y:S02]  /*a4c0*/  SHFL.IDX PT, R14, R10, 0x1, 0x1c1f ;  /* 0x003c1f000a0e7f89 */ /* 0x000fe400000e0000 */
[----:B------:R-:W-:-:S05]  /*a4d0*/  @!P2 IMAD.WIDE.U32 R2, R27, 0x2, R2 ;  /* 0x000000021b02a825 */ /* 0x000fca00078e0002 */
[----:B------:R-:W-:Y:S04]  /*a4e0*/  @!P2 LDGSTS.E.BYPASS.LTC128B.128 [R21+0xc400], desc[UR36][R2.64], !P3 ;  /* 0x0c4000000215afae */ /* 0x000fe8000d901d64 */
[----:B------:R-:W-:Y:S04]  /*a4f0*/  @!P2 LDGSTS.E.BYPASS.LTC128B.128 [R21+0xf400], desc[UR36][R2.64+0x40], !P0 ;  /* 0x0f4000400215afae */ /* 0x000fe8000c101d64 */
[----:B------:R0:W-:Y:S01]  /*a500*/  @!P2 LDGSTS.E.BYPASS.LTC128B.128 [R21+0x12400], desc[UR36][R2.64+0x80], !P1 ;  /* 0x124000800215afae */ /* 0x0001e2000c901d64 */
[-C--:B------:R-:W-:Y:S02]  /*a510*/  ISETP.GE.AND P2, PT, R11, R6.reuse, PT ;  /* 0x000000060b00720c */ /* 0x080fe40003f46270 */
[----:B------:R-:W-:Y:S01]  /*a520*/  IADD3 R11, R0, 0x40, RZ ;  /* 0x00000040000b7810 */ /* 0x000fe20007ffe0ff */
[----:B0-----:R-:W-:Y:S10]  /*a530*/  SHFL.IDX PT, R3, R9, 0x2, 0x1c1f ;  /* 0x005c1f0009037f89 */ /* 0x001ff400000e0000 */
[----:B--2---:R-:W-:Y:S01]  /*a540*/  @!P2 IMAD.WIDE.U32 R4, R27, 0x2, R4 ;  /* 0x000000021b04a825 */ /* 0x004fe200078e0004 */
[----:B------:R-:W-:Y:S01]  /*a550*/  @!P2 LEA R25, R28, UR45, 0x1 ;  /* 0x0000002d1c19ac11 */ /* 0x000fe2000f8e08ff */
[----:B------:R-:W0:Y:S04]  /*a560*/  SHFL.IDX PT, R2, R7, 0x2, 0x1c1f ;  /* 0x005c1f0007027f89 */ /* 0x000e2800000e0000 */
[----:B------:R-:W-:Y:S04]  /*a570*/  @!P2 LDGSTS.E.BYPASS.LTC128B.128 [R25+0xcc00], desc[UR36][R4.64], !P3 ;  /* 0x0cc000000419afae */ /* 0x000fe8000d901d64 */
[----:B------:R-:W-:Y:S04]  /*a580*/  @!P2 LDGSTS.E.BYPASS.LTC128B.128 [R25+0xfc00], desc[UR36][R4.64+0x40], !P0 ;  /* 0x0fc000400419afae */ /* 0x000fe8000c101d64 */
[----:B------:R1:W-:Y:S01]  /*a590*/  @!P2 LDGSTS.E.BYPASS.LTC128B.128 [R25+0x12c00], desc[UR36][R4.64+0x80], !P1 ;  /* 0x12c000800419afae */ /* 0x0003e2000c901d64 */
[----:B------:R-:W-:Y:S01]  /*a5a0*/  ISETP.GE.AND P2, PT, R11, R6, PT ;  /* 0x000000060b00720c */ /* 0x000fe20003f46270 */
[----:B------:R-:W-:-:S02]  /*a5b0*/  VIADD R11, R0, 0x60 ;  /* 0x00000060000b7836 */ /* 0x000fc40000000000 */
[----:B-1----:R-:W-:Y:S10]  /*a5c0*/  SHFL.IDX PT, R5, R9, 0x3, 0x1c1f ;  /* 0x007c1f0009057f89 */ /* 0x002ff400000e0000 */
[----:B0-----:R-:W-:Y:S01]  /*a5d0*/  @!P2 IMAD.WIDE.U32 R2, R27, 0x2, R2 ;  /* 0x000000021b02a825 */ /* 0x001fe200078e0002 */
[----:B------:R-:W-:Y:S01]  /*a5e0*/  @!P2 LEA R21, R28, UR45, 0x1 ;  /* 0x0000002d1c15ac11 */ /* 0x000fe2000f8e08ff */
[----:B------:R0:W1:Y:S04]  /*a5f0*/  SHFL.IDX PT, R4, R7, 0x3, 0x1c1f ;  /* 0x007c1f0007047f89 */ /* 0x00006800000e0000 */
[----:B------:R-:W-:Y:S04]  /*a600*/  @!P2 LDGSTS.E.BYPASS.LTC128B.128 [R21+0xd400], desc[UR36][R2.64], !P3 ;  /* 0x0d4000000215afae */ /* 0x000fe8000d901d64 */
[----:B------:R-:W-:Y:S01]  /*a610*/  @!P2 LDGSTS.E.BYPASS.LTC128B.128 [R21+0x10400], desc[UR36][R2.64+0x40], !P0 ;  /* 0x104000400215afae */ /* 0x000fe2000c101d64 */
[----:B0-----:R-:W-:-:S03]  /*a620*/  VIADD R7, R0, 0x80 ;  /* 0x0000008000077836 */ /* 0x001fc60000000000 */
[----:B------:R0:W-:Y:S01]  /*a630*/  @!P2 LDGSTS.E.BYPASS.LTC128B.128 [R21+0x13400], desc[UR36][R2.64+0x80], !P1 ;  /* 0x134000800215afae */ /* 0x0001e2000c901d64 */
[----:B------:R-:W-:-:S03]  /*a640*/  ISETP.GE.AND P2, PT, R11, R6, PT ;  /* 0x000000060b00720c */ /* 0x000fc60003f46270 */
[----:B0-----:R-:W-:Y:S10]  /*a650*/  SHFL.IDX PT, R3, R8, RZ, 0x1c1f ;  /* 0x001c1fff08037589 */ /* 0x001ff400000e0000 */
[----:B-1----:R-:W-:Y:S01]  /*a660*/  @!P2 IMAD.WIDE.U32 R4, R27, 0x2, R4 ;  /* 0x000000021b04a825 */ /* 0x002fe200078e0004 */
[----:B------:R-:W-:Y:S01]  /*a670*/  @!P2 LEA R25, R28, UR45, 0x1 ;  /* 0x0000002d1c19ac11 */ /* 0x000fe2000f8e08ff */
[----:B------:R-:W0:Y:S04]  /*a680*/  SHFL.IDX PT, R2, R10, RZ, 0x1c1f ;  /* 0x001c1fff0a027589 */ /* 0x000e2800000e0000 */
[----:B------:R-:W-:Y:S04]  /*a690*/  @!P2 LDGSTS.E.BYPASS.LTC128B.128 [R25+0xdc00], desc[UR36][R4.64], !P3 ;  /* 0x0dc000000419afae */ /* 0x000fe8000d901d64 */
[----:B------:R-:W-:Y:S04]  /*a6a0*/  @!P2 LDGSTS.E.BYPASS.LTC128B.128 [R25+0x10c00], desc[UR36][R4.64+0x40], !P0 ;  /* 0x10c000400419afae */ /* 0x000fe8000c101d64 */
[----:B------:R1:W-:Y:S01]  /*a6b0*/  @!P2 LDGSTS.E.BYPASS.LTC128B.128 [R25+0x13c00], desc[UR36][R4.64+0x80], !P1 ;  /* 0x13c000800419afae */ /* 0x0003e2000c901d64 */
[----:B------:R-:W-:-:S03]  /*a6c0*/  ISETP.GE.AND P2, PT, R7, R6, PT ;  /* 0x000000060700720c */ /* 0x000fc60003f46270 */
[----:B-1----:R1:W2:Y:S10]  /*a6d0*/  SHFL.IDX PT, R4, R8, 0x1, 0x1c1f ;  /* 0x003c1f0008047f89 */ /* 0x0022b400000e0000 */
[----:B0-----:R-:W-:Y:S01]  /*a6e0*/  @!P2 IMAD.WIDE.U32 R2, R27, 0x2, R2 ;  /* 0x000000021b02a825 */ /* 0x001fe200078e0002 */
[----:B------:R-:W-:-:S05]  /*a6f0*/  @!P2 LEA R7, R28, UR45, 0x1 ;  /* 0x0000002d1c07ac11 */ /* 0x000fca000f8e08ff */
[----:B------:R1:W-:Y:S04]  /*a700*/  @!P2 LDGSTS.E.BYPASS.LTC128B.128 [R7+0xe400], desc[UR36][R2.64], !P3 ;  /* 0x0e4000000207afae */ /* 0x0003e8000d901d64 */
[----:B------:R1:W-:Y:S04]  /*a710*/  @!P2 LDGSTS.E.BYPASS.LTC128B.128 [R7+0x11400], desc[UR36][R2.64+0x40], !P0 ;  /* 0x114000400207afae */ /* 0x0003e8000c101d64 */
[----:B------:R1:W-:Y:S02]  /*a720*/  @!P2 LDGSTS.E.BYPASS.LTC128B.128 [R7+0x14400], desc[UR36][R2.64+0x80], !P1 ;  /* 0x144000800207afae */ /* 0x0003e4000c901d64 */
.L_x_111:
[----:B------:R-:W-:Y:S01]  /*a730*/  VIADD R5, R0, 0xa0 ;  /* 0x000000a000057836 */ /* 0x000fe20000000000 */
[----:B------:R-:W-:Y:S01]  /*a740*/  BSSY B0, `(.L_x_52) ;  /* 0x000000d000007945 */ /* 0x000fe20003800000 */
[----:B-1----:R-:W-:Y:S01]  /*a750*/  IMAD.MOV.U32 R2, RZ, RZ, R14 ;  /* 0x000000ffff027224 */ /* 0x002fe200078e000e */
[----:B--2---:R-:W-:Y:S02]  /*a760*/  MOV R3, R4 ;  /* 0x0000000400037202 */ /* 0x004fe40000000f00 */
[----:B------:R-:W-:-:S13]  /*a770*/  ISETP.GE.AND P2, PT, R5, R6, PT ;  /* 0x000000060500720c */ /* 0x000fda0003f46270 */
[----:B------:R-:W-:Y:S05]  /*a780*/  @P2 BRA `(.L_x_53) ;  /* 0x0000000000202947 */ /* 0x000fea0003800000 */
[----:B------:R-:W-:Y:S01]  /*a790*/  IMAD.WIDE.U32 R2, R27, 0x2, R2 ;  /* 0x000000021b027825 */ /* 0x000fe200078e0002 */
[----:B------:R-:W-:-:S05]  /*a7a0*/  LEA R5, R28, UR45, 0x1 ;  /* 0x0000002d1c057c11 */ /* 0x000fca000f8e08ff */
[----:B------:R-:W-:Y:S01]  /*a7b0*/  @!PT LDS RZ, [RZ] ;  /* 0x00000000fffff984 */ /* 0x000fe20000000800 */
[----:B------:R-:W-:Y:S01]  /*a7c0*/  @!PT LDS RZ, [RZ] ;  /* 0x00000000fffff984 */ /* 0x000fe20000000800 */
[----:B------:R-:W-:Y:S01]  /*a7d0*/  @!PT LDS RZ, [RZ] ;  /* 0x00000000fffff984 */ /* 0x000fe20000000800 */
[----:B------:R0:W-:Y:S04]  /*a7e0*/  LDGSTS.E.BYPASS.LTC128B.128 [R5+0xec00], desc[UR36][R2.64], !P3 ;  /* 0x0ec0000002057fae */ /* 0x0001e8000d901d64 */
[----:B------:R0:W-:Y:S04]  /*a7f0*/  LDGSTS.E.BYPASS.LTC128B.128 [R5+0x11c00], desc[UR36][R2.64+0x40], !P0 ;  /* 0x11c0004002057fae */ /* 0x0001e8000c101d64 */
[----:B------:R0:W-:Y:S02]  /*a800*/  LDGSTS.E.BYPASS.LTC128B.128 [R5+0x14c00], desc[UR36][R2.64+0x80], !P1 ;  /* 0x14c0008002057fae */ /* 0x0001e4000c901d64 */
.L_x_53:
[----:B------:R-:W-:Y:S05]  /*a810*/  BSYNC B0 ;  /* 0x0000000000007941 */ /* 0x000fea0003800000 */
.L_x_52:
[----:B------:R-:W-:Y:S01]  /*a820*/  NOP ;  /* 0x0000000000007918 */ /* 0x000fe20000000000 */
[----:B------:R-:W-:Y:S01]  /*a830*/  SYNCS.ARRIVE.TRANS64.RED.A0T1 RZ, [UR45+0x2d800], RZ ;  /* 0x02d800ffffff79a7 */ /* 0x000fe2000820042d */
[----:B------:R-:W-:Y:S01]  /*a840*/  IMAD.MOV.U32 R0, RZ, RZ, 0x1 ;  /* 0x00000001ff007424 */ /* 0x000fe200078e00ff */
[----:B------:R-:W-:Y:S04]  /*a850*/  ARRIVES.LDGSTSBAR.64.TRANSCNT [UR45+0x2d800] ;  /* 0x02d80000ff0079b0 */ /* 0x000fe80008000aad */
[----:B------:R-:W-:Y:S01]  /*a860*/  SHF.L.U32 R0, R0, 0x1f, RZ ;  /* 0x0000001f00007819 */ /* 0x000fe200000006ff */
[----:B------:R-:W-:Y:S01]  /*a870*/  NOP ;  /* 0x0000000000007918 */ /* 0x000fe20000000000 */
[----:B------:R-:W-:Y:S02]  /*a880*/  SYNCS.ARRIVE.TRANS64.A1T0 RZ, [UR45+0x2d800], RZ ;  /* 0x02d800ffffff79a7 */ /* 0x000fe4000810002d */
[----:B------:R-:W1:Y:S02]  /*a890*/  SYNCS.PHASECHK.TRANS64.TRYWAIT P0, [UR45+0x2d820], R0 ;  /* 0x02d82000ff0075a7 */ /* 0x000e64000800016d */
[----:B-1----:R-:W-:Y:S05]  /*a8a0*/  @!P0 BRA `(.L_x_54) ;  /* 0x0000002800488947 */ /* 0x002fea0003800000 */
.L_x_112:
[----:B------:R-:W-:Y:S01]  /*a8b0*/  UIADD3 UR4, UR49, -0x2, URZ ;  /* 0xfffffffe31047890 */ /* 0x000fe2000fffe03f */
[----:B------:R-:W-:-:S03]  /*a8c0*/  IMAD.MOV.U32 R21, RZ, RZ, RZ ;  /* 0x000000ffff157224 */ /* 0x000fc600078e00ff */
[----:B------:R-:W-:-:S06]  /*a8d0*/  UISETP.GE.AND UP0, UPT, UR4, UR48, UPT ;  /* 0x000000300400728c */ /* 0x000fcc000bf06270 */
[----:B------:R-:W-:-:S13]  /*a8e0*/  PLOP3.LUT P0, PT, PT, PT, UP0, 0x80, 0x0 ;  /* 0x000000000000781c */ /* 0x000fda0003f0f008 */
[----:B------:R-:W-:Y:S05]  /*a8f0*/  @!P0 BRA `(.L_x_55) ;  /* 0x0000000c00e08947 */ /* 0x000fea0003800000 */
[----:B0-----:R-:W0:Y:S01]  /*a900*/  S2R R2, SR_TID.X ;  /* 0x0000000000027919 */ /* 0x001e220000002100 */
[----:B------:R-:W-:Y:S01]  /*a910*/  UIADD3 UR4, UR47, 0x1, URZ ;  /* 0x000000012f047890 */ /* 0x000fe2000fffe03f */
[----:B------:R-:W-:Y:S01]  /*a920*/  LOP3.LUT R3, RZ, UR44, RZ, 0x33, !PT ;  /* 0x0000002cff037c12 */ /* 0x000fe2000f8e33ff */
[----:B------:R-:W-:Y:S01]  /*a930*/  BSSY B0, `(.L_x_55) ;  /* 0x00000f4000007945 */ /* 0x000fe20003800000 */
[----:B------:R-:W1:Y:S01]  /*a940*/  S2R R4, SR_TID.X ;  /* 0x0000000000047919 */ /* 0x000e620000002100 */
[----:B------:R-:W-:Y:S01]  /*a950*/  UIMAD UR4, UR4, UR39, URZ ;  /* 0x00000027040472a4 */ /* 0x000fe2000f8e023f */
[----:B------:R-:W-:Y:S02]  /*a960*/  IMAD.MOV.U32 R22, RZ, RZ, 0x1 ;  /* 0x00000001ff167424 */ /* 0x000fe400078e00ff */
[----:B------:R-:W-:-:S03]  /*a970*/  IMAD.MOV.U32 R20, RZ, RZ, RZ ;  /* 0x000000ffff147224 */ /* 0x000fc600078e00ff */
[----:B------:R-:W-:Y:S01]  /*a980*/  LOP3.LUT R0, RZ, UR4, RZ, 0x33, !PT ;  /* 0x00000004ff007c12 */ /* 0x000fe2000f8e33ff */
[----:B------:R-:W-:-:S03]  /*a990*/  ULDC UR4, c[0x0][0x2f4] ;  /* 0x0000bd0000047ab9 */ /* 0x000fc60000000800 */
[----:B------:R-:W-:-:S04]  /*a9a0*/  VIMNMX R0, R0, R3, !PT ;  /* 0x0000000300007248 */ /* 0x000fc80007fe0100 */
[----:B------:R-:W-:Y:S02]  /*a9b0*/  IADD3 R26, -R0, -0x2, RZ ;  /* 0xfffffffe001a7810 */ /* 0x000fe40007ffe1ff */
[----:B0-----:R-:W-:-:S04]  /*a9c0*/  LOP3.LUT R2, R2, 0x7f, RZ, 0xc0, !PT ;  /* 0x0000007f02027812 */ /* 0x001fc800078ec0ff */
[----:B------:R-:W-:Y:S01]  /*a9d0*/  SHF.R.U32.HI R2, RZ, 0x2, R2 ;  /* 0x00000002ff027819 */ /* 0x000fe20000011602 */
[----:B-1----:R-:W-:-:S03]  /*a9e0*/  IMAD.SHL.U32 R4, R4, 0x8, RZ ;  /* 0x0000000804047824 */ /* 0x002fc600078e00ff */
[----:B------:R-:W-:Y:S02]  /*a9f0*/  IADD3 R19, R23, R19, R2 ;  /* 0x0000001317137210 */ /* 0x000fe40007ffe002 */
[----:B------:R-:W-:Y:S02]  /*aa00*/  IADD3 R3, -R2, UR43, RZ ;  /* 0x0000002b02037c10 */ /* 0x000fe4000fffe1ff */
[----:B------:R-:W0:Y:S01]  /*aa10*/  S2R R2, SR_TID.X ;  /* 0x0000000000027919 */ /* 0x000e220000002100 */
[----:B------:R-:W-:Y:S02]  /*aa20*/  LOP3.LUT R4, R4, 0x18, RZ, 0xc0, !PT ;  /* 0x0000001804047812 */ /* 0x000fe400078ec0ff */
[----:B------:R-:W-:Y:S01]  /*aa30*/  IADD3 R19, R19, -0x180, RZ ;  /* 0xfffffe8013137810 */ /* 0x000fe20007ffe0ff */
[----:B------:R-:W-:Y:S01]  /*aa40*/  IMAD R3, R0, 0x80, R3 ;  /* 0x0000008000037824 */ /* 0x000fe200078e0203 */
[----:B------:R-:W-:-:S03]  /*aa50*/  LOP3.LUT R4, R4, 0x20, RZ, 0xfc, !PT ;  /* 0x0000002004047812 */ /* 0x000fc600078efcff */
[----:B------:R-:W-:Y:S01]  /*aa60*/  IMAD R10, R0, -0x80, R19 ;  /* 0xffffff80000a7824 */ /* 0x000fe200078e0213 */
[----:B------:R-:W-:Y:S02]  /*aa70*/  ISETP.GE.AND P2, PT, R4, UR4, PT ;  /* 0x0000000404007c0c */ /* 0x000fe4000bf46270 */
[----:B------:R-:W-:Y:S02]  /*aa80*/  IADD3 R0, R3, 0x100, RZ ;  /* 0x0000010003007810 */ /* 0x000fe40007ffe0ff */
[----:B0-----:R-:W-:-:S04]  /*aa90*/  SHF.L.U32 R2, R2, 0x3, RZ ;  /* 0x0000000302027819 */ /* 0x001fc800000006ff */
[----:B------:R-:W-:-:S04]  /*aaa0*/  LOP3.LUT R2, R2, 0x18, RZ, 0xc0, !PT ;  /* 0x0000001802027812 */ /* 0x000fc800078ec0ff */
[C---:B------:R-:W-:Y:S02]  /*aab0*/  ISETP.GE.AND P3, PT, R2.reuse, UR4, PT ;  /* 0x0000000402007c0c */ /* 0x040fe4000bf66270 */
[----:B------:R-:W-:-:S04]  /*aac0*/  LOP3.LUT R2, R2, 0x40, RZ, 0xfc, !PT ;  /* 0x0000004002027812 */ /* 0x000fc800078efcff */
[----:B------:R-:W-:-:S13]  /*aad0*/  ISETP.GE.AND P1, PT, R2, UR4, PT ;  /* 0x0000000402007c0c */ /* 0x000fda000bf26270 */
.L_x_68:
[----:B------:R-:W2:Y:S01]  /*aae0*/  LDL R7, [R1+0x4] ;  /* 0x0000040001077983 */ /* 0x000ea20000100800 */
[----:B------:R-:W0:Y:S03]  /*aaf0*/  LDC R2, c[0x0][0x430] ;  /* 0x00010c00ff027b82 */ /* 0x000e260000000800 */
[----:B------:R-:W3:Y:S01]  /*ab00*/  LDL R6, [R1] ;  /* 0x0000000001067983 */ /* 0x000ee20000100800 */
[----:B------:R-:W-:Y:S01]  /*ab10*/  IMAD.MOV.U32 R4, RZ, RZ, R10 ;  /* 0x000000ffff047224 */ /* 0x000fe200078e000a */
[----:B------:R-:W-:Y:S01]  /*ab20*/  ULDC.64 UR4, c[0x0][0x428] ;  /* 0x00010a0000047ab9 */ /* 0x000fe20000000a00 */
[----:B0-----:R-:W-:-:S13]  /*ab30*/  ISETP.NE.AND P0, PT, R2, 0x1, PT ;  /* 0x000000010200780c */ /* 0x001fda0003f05270 */
[----:B------:R-:W0:Y:S08]  /*ab40*/  @P0 LDC R3, c[0x0][0x434] ;  /* 0x00010d00ff030b82 */ /* 0x000e300000000800 */
[----:B------:R-:W1:Y:S01]  /*ab50*/  @P0 LDC R5, c[0x0][0x438] ;  /* 0x00010e00ff050b82 */ /* 0x000e620000000800 */
[----:B0-----:R-:W-:-:S05]  /*ab60*/  @P0 IMAD.HI.U32 R2, R10, R3, RZ ;  /* 0x000000030a020227 */ /* 0x001fca00078e00ff */
[----:B-1----:R-:W-:-:S04]  /*ab70*/  @P0 SHF.R.U32.HI R4, RZ, R5, R2 ;  /* 0x00000005ff040219 */ /* 0x002fc80000011602 */
[----:B------:R-:W-:Y:S01]  /*ab80*/  SHF.R.S32.HI R3, RZ, 0x1f, R4 ;  /* 0x0000001fff037819 */ /* 0x000fe20000011404 */
[----:B--2---:R-:W-:-:S04]  /*ab90*/  IMAD R2, R7, UR4, RZ ;  /* 0x0000000407027c24 */ /* 0x004fc8000f8e02ff */
[----:B---3--:R-:W-:Y:S02]  /*aba0*/  IMAD R5, R6, UR5, R2 ;  /* 0x0000000506057c24 */ /* 0x008fe4000f8e0202 */
[----:B------:R-:W-:-:S04]  /*abb0*/  IMAD.MOV.U32 R2, RZ, RZ, R4 ;  /* 0x000000ffff027224 */ /* 0x000fc800078e0004 */
[----:B------:R-:W-:Y:S01]  /*abc0*/  IMAD.WIDE.U32 R2, R6, UR4, R2 ;  /* 0x0000000406027c25 */ /* 0x000fe2000f8e0002 */
[----:B------:R-:W-:-:S04]  /*abd0*/  ULDC.64 UR4, c[0x0][0x418] ;  /* 0x0001060000047ab9 */ /* 0x000fc80000000a00 */
[----:B------:R-:W-:Y:S02]  /*abe0*/  IADD3 R3, R5, R3, RZ ;  /* 0x0000000305037210 */ /* 0x000fe40007ffe0ff */
[----:B------:R-:W-:-:S04]  /*abf0*/  LEA R6, P0, R2, UR4, 0x2 ;  /* 0x0000000402067c11 */ /* 0x000fc8000f8010ff */
[----:B------:R-:W-:-:S05]  /*ac00*/  LEA.HI.X R7, R2, UR5, R3, 0x2, P0 ;  /* 0x0000000502077c11 */ /* 0x000fca00080f1403 */
[----:B------:R-:W2:Y:S01]  /*ac10*/  LDG.E R6, desc[UR36][R6.64] ;  /* 0x0000002406067981 */ /* 0x000ea2000c1e1900 */
[----:B------:R-:W-:-:S06]  /*ac20*/  ULOP3.LUT UR6, UR38, 0x2, URZ, 0xfc, !UPT ;  /* 0x0000000226067892 */ /* 0x000fcc000f8efc3f */
[----:B------:R-:W-:Y:S02]  /*ac30*/  IMAD.U32 R8, RZ, RZ, UR6 ;  /* 0x00000006ff087e24 */ /* 0x000fe4000f8e00ff */
[----:B------:R-:W-:-:S03]  /*ac40*/  VIADD R21, R20, 0x1 ;  /* 0x0000000114157836 */ /* 0x000fc60000000000 */
[----:B------:R-:W-:Y:S02]  /*ac50*/  ISETP.NE.AND P4, PT, R8, 0x3, PT ;  /* 0x000000030800780c */ /* 0x000fe40003f85270 */
[----:B------:R-:W-:-:S04]  /*ac60*/  ISETP.NE.AND P0, PT, R21, 0x2, PT ;  /* 0x000000021500780c */ /* 0x000fc80003f05270 */
[----:B------:R-:W-:Y:S02]  /*ac70*/  SEL R3, RZ, 0x1, P0 ;  /* 0x00000001ff037807 */ /* 0x000fe40000000000 */
[----:B------:R-:W-:Y:S02]  /*ac80*/  SEL R21, R21, RZ, P0 ;  /* 0x000000ff15157207 */ /* 0x000fe40000000000 */
[----:B------:R-:W-:Y:S02]  /*ac90*/  LOP3.LUT R24, R22, R3, RZ, 0x3c, !PT ;  /* 0x0000000316187212 */ /* 0x000fe400078e3cff */
[----:B--2---:R-:W-:Y:S01]  /*aca0*/  SHF.R.S32.HI R25, RZ, 0x1f, R6 ;  /* 0x0000001fff197819 */ /* 0x004fe20000011406 */
[----:B------:R-:W-:Y:S06]  /*acb0*/  @!P4 BRA `(.L_x_56) ;  /* 0x000000000004c947 */ /* 0x000fec0003800000 */
[----:B------:R-:W-:Y:S01]  /*acc0*/  BPT.TRAP 0x1 ;  /* 0x000000040000795c */ /* 0x000fe20000300000 */
.L_x_56:
[----:B------:R-:W-:Y:S01]  /*acd0*/  LEA R7, R21, UR45, 0x3 ;  /* 0x0000002d15077c11 */ /* 0x000fe2000f8e18ff */
[----:B------:R-:W-:Y:S01]  /*ace0*/  BSSY B1, `(.L_x_57) ;  /* 0x0000004000017945 */ /* 0x000fe20003800000 */
[----:B------:R-:W-:-:S04]  /*acf0*/  SHF.L.U32 R2, R24, 0x1f, RZ ;  /* 0x0000001f18027819 */ /* 0x000fc800000006ff */
[----:B------:R-:W0:Y:S02]  /*ad00*/  SYNCS.PHASECHK.TRANS64.TRYWAIT P0, [R7+URZ+0x2d840], R2 ;  /* 0x02d84002070075a7 */ /* 0x000e24000800017f */
[----:B0-----:R-:W-:Y:S05]  /*ad10*/  @!P0 BRA `(.L_x_58) ;  /* 0x0000002400448947 */ /* 0x001fea0003800000 */
.L_x_113:
[----:B------:R-:W-:Y:S05]  /*ad20*/  BSYNC B1 ;  /* 0x0000000000017941 */ /* 0x000fea0003800000 */
.L_x_57:
[----:B------:R-:W-:Y:S01]  /*ad30*/  ULDC UR4, c[0x0][0x430] ;  /* 0x00010c0000047ab9 */ /* 0x000fe20000000800 */
[----:B------:R-:W-:Y:S01]  /*ad40*/  R2UR UR6, R29 ;  /* 0x000000001d0672ca */ /* 0x000fe200000e0000 */
[----:B------:R-:W-:Y:S01]  /*ad50*/  UIADD3 UR4, -UR4, URZ, URZ ;  /* 0x0000003f04047290 */ /* 0x000fe2000fffe13f */
[C---:B------:R-:W-:Y:S02]  /*ad60*/  LOP3.LUT P5, RZ, R16.reuse, 0x2, RZ, 0xc0, !PT ;  /* 0x0000000210ff7812 */ /* 0x040fe400078ac0ff */
[----:B------:R-:W-:-:S03]  /*ad70*/  LOP3.LUT P4, RZ, R16, 0x1, RZ, 0xc0, !PT ;  /* 0x0000000110ff7812 */ /* 0x000fc6000788c0ff */
[----:B------:R-:W-:Y:S01]  /*ad80*/  IMAD R5, R4, UR4, R10 ;  /* 0x0000000404057c24 */ /* 0x000fe2000f8e020a */
[----:B------:R-:W-:-:S04]  /*ad90*/  ULDC.64 UR4, c[0x0][0x300] ;  /* 0x0000c00000047ab9 */ /* 0x000fc80000000a00 */
[----:B------:R-:W-:-:S05]  /*ada0*/  SHF.R.S32.HI R23, RZ, 0x1f, R5 ;  /* 0x0000001fff177819 */ /* 0x000fca0000011405 */
[----:B0-----:R-:W-:-:S04]  /*adb0*/  IMAD R2, R23, UR4, RZ ;  /* 0x0000000417027c24 */ /* 0x001fc8000f8e02ff */
[C---:B------:R-:W-:Y:S02]  /*adc0*/  IMAD R9, R5.reuse, UR5, R2 ;  /* 0x0000000505097c24 */ /* 0x040fe4000f8e0202 */
[----:B------:R-:W-:Y:S01]  /*add0*/  IMAD.WIDE.U32 R2, R5, UR4, RZ ;  /* 0x0000000405027c25 */ /* 0x000fe2000f8e00ff */
[----:B------:R-:W-:-:S04]  /*ade0*/  ULDC.64 UR4, c[0x0][0x310] ;  /* 0x0000c40000047ab9 */ /* 0x000fc80000000a00 */
[----:B------:R-:W-:Y:S01]  /*adf0*/  IADD3 R3, R3, R9, RZ ;  /* 0x0000000903037210 */ /* 0x000fe20007ffe0ff */
[----:B------:R-:W-:-:S04]  /*ae00*/  IMAD R9, R25, UR4, RZ ;  /* 0x0000000419097c24 */ /* 0x000fc8000f8e02ff */
[C---:B------:R-:W-:Y:S02]  /*ae10*/  IMAD R4, R6.reuse, UR5, R9 ;  /* 0x0000000506047c24 */ /* 0x040fe4000f8e0209 */
[----:B------:R-:W-:Y:S01]  /*ae20*/  IMAD.WIDE.U32 R2, R6, UR4, R2 ;  /* 0x0000000406027c25 */ /* 0x000fe2000f8e0002 */
[----:B------:R-:W-:-:S03]  /*ae30*/  ULDC.64 UR4, c[0x0][0x308] ;  /* 0x0000c20000047ab9 */ /* 0x000fc60000000a00 */
[----:B------:R-:W-:Y:S01]  /*ae40*/  IMAD.U32 R9, RZ, RZ, UR4 ;  /* 0x00000004ff097e24 */ /* 0x000fe2000f8e00ff */
[----:B------:R-:W-:Y:S01]  /*ae50*/  UIMAD UR4, UR6, UR4, URZ ;  /* 0x00000004060472a4 */ /* 0x000fe2000f8e023f */
[----:B------:R-:W-:Y:S02]  /*ae60*/  IMAD.IADD R3, R3, 0x1, R4 ;  /* 0x0000000103037824 */ /* 0x000fe400078e0204 */
[----:B------:R-:W-:Y:S01]  /*ae70*/  ULDC.64 UR6, c[0x0][0x2e8] ;  /* 0x0000ba0000067ab9 */ /* 0x000fe20000000a00 */
[----:B------:R-:W-:Y:S02]  /*ae80*/  UIMAD UR4, UR42, UR5, UR4 ;  /* 0x000000052a0472a4 */ /* 0x000fe4000f8e0204 */
[----:B------:R-:W-:-:S04]  /*ae90*/  IMAD.WIDE.U32 R2, R9, UR42, R2 ;  /* 0x0000002a09027c25 */ /* 0x000fc8000f8e0002 */
[----:B------:R-:W-:Y:S01]  /*aea0*/  IMAD R9, R21, 0x3000, R28 ;  /* 0x0000300015097824 */ /* 0x000fe200078e021c */
[----:B------:R-:W-:Y:S01]  /*aeb0*/  IADD3 R19, R3, UR4, RZ ;  /* 0x0000000403137c10 */ /* 0x000fe2000fffe0ff */
[----:B------:R-:W-:Y:S01]  /*aec0*/  UMOV UR4, 0xffffffff ;  /* 0xffffffff00047882 */ /* 0x000fe20000000000 */
[----:B------:R-:W-:-:S04]  /*aed0*/  LEA R8, P0, R2, UR6, 0x1 ;  /* 0x0000000602087c11 */ /* 0x000fc8000f8008ff */
[----:B------:R-:W-:Y:S01]  /*aee0*/  LEA.HI.X R19, R2, UR7, R19, 0x1, P0 ;  /* 0x0000000702137c11 */ /* 0x000fe200080f0c13 */
[----:B------:R-:W-:Y:S08]  /*aef0*/  BRA.DIV UR4, `(.L_x_59) ;  /* 0x0000002204e07947 */ /* 0x000ff0000b800000 */
[----:B------:R-:W0:Y:S01]  /*af00*/  S2R R11, SR_TID.X ;  /* 0x00000000000b7919 */ /* 0x000e220000002100 */
[----:B------:R-:W-:Y:S02]  /*af10*/  LOP3.LUT P6, RZ, R16, 0x4, RZ, 0xc0, !PT ;  /* 0x0000000410ff7812 */ /* 0x000fe400078cc0ff */
[----:B------:R-:W-:Y:S01]  /*af20*/  LEA R9, R9, UR45, 0x1 ;  /* 0x0000002d09097c11 */ /* 0x000fe2000f8e08ff */
[----:B------:R-:W1:Y:S04]  /*af30*/  SHFL.IDX PT, R2, R8, RZ, 0x1c1f ;  /* 0x001c1fff08027589 */ /* 0x000e6800000e0000 */
[----:B------:R-:W2:Y:S04]  /*af40*/  SHFL.IDX PT, R3, R19, RZ, 0x1c1f ;  /* 0x001c1fff13037589 */ /* 0x000ea800000e0000 */
[----:B------:R-:W-:Y:S01]  /*af50*/  SHFL.IDX PT, R27, R19, 0x2, 0x1c1f ;  /* 0x005c1f00131b7f89 */ /* 0x000fe200000e0000 */
[----:B0-----:R-:W-:-:S05]  /*af60*/  IMAD.SHL.U32 R11, R11, 0x8, RZ ;  /* 0x000000080b0b7824 */ /* 0x001fca00078e00ff */
[----:B------:R-:W-:-:S05]  /*af70*/  LOP3.LUT R11, R11, 0x18, RZ, 0xc0, !PT ;  /* 0x000000180b0b7812 */ /* 0x000fca00078ec0ff */
[----:B------:R-:W-:-:S05]  /*af80*/  IMAD.SHL.U32 R4, R11, 0x2, RZ ;  /* 0x000000020b047824 */ /* 0x000fca00078e00ff */
[----:B-1----:R-:W-:-:S04]  /*af90*/  IADD3 R2, P0, R2, R4, RZ ;  /* 0x0000000402027210 */ /* 0x002fc80007f1e0ff */
[----:B--2---:R-:W-:-:S05]  /*afa0*/  IADD3.X R3, RZ, R3, RZ, P0, !PT ;  /* 0x00000003ff037210 */ /* 0x004fca00007fe4ff */
[----:B------:R-:W-:Y:S04]  /*afb0*/  LDGSTS.E.BYPASS.LTC128B.128 [R9+0x15400], desc[UR36][R2.64], !P6 ;  /* 0x1540000002097fae */ /* 0x000fe8000f101d64 */
[----:B------:R-:W-:Y:S04]  /*afc0*/  LDGSTS.E.BYPASS.LTC128B.128 [R9+0x17400], desc[UR36][R2.64+0x40], !P5 ;  /* 0x1740004002097fae */ /* 0x000fe8000e901d64 */
[----:B------:R0:W-:Y:S04]  /*afd0*/  LDGSTS.E.BYPASS.LTC128B.128 [R9+0x19400], desc[UR36][R2.64+0x80], !P4 ;  /* 0x1940008002097fae */ /* 0x0001e8000e101d64 */
[----:B0-----:R-:W0:Y:S04]  /*afe0*/  SHFL.IDX PT, R2, R8, 0x1, 0x1c1f ;  /* 0x003c1f0008027f89 */ /* 0x001e2800000e0000 */
[----:B------:R-:W1:Y:S01]  /*aff0*/  SHFL.IDX PT, R3, R19, 0x1, 0x1c1f ;  /* 0x003c1f0013037f89 */ /* 0x000e6200000e0000 */
[----:B0-----:R-:W-:-:S05]  /*b000*/  IADD3 R2, P0, R2, R4, RZ ;  /* 0x0000000402027210 */ /* 0x001fca0007f1e0ff */
[----:B-1----:R-:W-:-:S05]  /*b010*/  IMAD.X R3, RZ, RZ, R3, P0 ;  /* 0x000000ffff037224 */ /* 0x002fca00000e0603 */
[----:B------:R-:W-:Y:S04]  /*b020*/  LDGSTS.E.BYPASS.LTC128B.128 [R9+0x15c00], desc[UR36][R2.64], !P6 ;  /* 0x15c0000002097fae */ /* 0x000fe8000f101d64 */
[----:B------:R-:W-:Y:S04]  /*b030*/  LDGSTS.E.BYPASS.LTC128B.128 [R9+0x17c00], desc[UR36][R2.64+0x40], !P5 ;  /* 0x17c0004002097fae */ /* 0x000fe8000e901d64 */
[----:B------:R0:W-:Y:S04]  /*b040*/  LDGSTS.E.BYPASS.LTC128B.128 [R9+0x19c00], desc[UR36][R2.64+0x80], !P4 ;  /* 0x19c0008002097fae */ /* 0x0001e8000e101d64 */
[----:B0-----:R-:W0:Y:S02]  /*b050*/  SHFL.IDX PT, R2, R8, 0x2, 0x1c1f ;  /* 0x005c1f0008027f89 */ /* 0x001e2400000e0000 */
[----:B0-----:R-:W-:-:S05]  /*b060*/  IADD3 R2, P0, R2, R4, RZ ;  /* 0x0000000402027210 */ /* 0x001fca0007f1e0ff */
[----:B------:R-:W-:Y:S02]  /*b070*/  IMAD.X R3, RZ, RZ, R27, P0 ;  /* 0x000000ffff037224 */ /* 0x000fe400000e061b */
[----:B------:R0:W1:Y:S04]  /*b080*/  SHFL.IDX PT, R27, R19, 0x3, 0x1c1f ;  /* 0x007c1f00131b7f89 */ /* 0x00006800000e0000 */
[----:B------:R-:W-:Y:S04]  /*b090*/  LDGSTS.E.BYPASS.LTC128B.128 [R9+0x16400], desc[UR36][R2.64], !P6 ;  /* 0x1640000002097fae */ /* 0x000fe8000f101d64 */
[----:B------:R-:W-:Y:S04]  /*b0a0*/  LDGSTS.E.BYPASS.LTC128B.128 [R9+0x18400], desc[UR36][R2.64+0x40], !P5 ;  /* 0x1840004002097fae */ /* 0x000fe8000e901d64 */
[----:B------:R2:W-:Y:S04]  /*b0b0*/  LDGSTS.E.BYPASS.LTC128B.128 [R9+0x1a400], desc[UR36][R2.64+0x80], !P4 ;  /* 0x1a40008002097fae */ /* 0x0005e8000e101d64 */
[----:B-12---:R0:W2:Y:S02]  /*b0c0*/  SHFL.IDX PT, R2, R8, 0x3, 0x1c1f ;  /* 0x007c1f0008027f89 */ /* 0x0060a400000e0000 */
.L_x_123:
[----:B------:R-:W-:Y:S02]  /*b0d0*/  LOP3.LUT P6, RZ, R16, 0x4, RZ, 0xc0, !PT ;  /* 0x0000000410ff7812 */ /* 0x000fe400078cc0ff */
[----:B--2---:R-:W-:-:S04]  /*b0e0*/  IADD3 R2, P0, R2, R4, RZ ;  /* 0x0000000402027210 */ /* 0x004fc80007f1e0ff */
[----:B------:R-:W-:Y:S02]  /*b0f0*/  IADD3.X R3, RZ, R27, RZ, P0, !PT ;  /* 0x0000001bff037210 */ /* 0x000fe400007fe4ff */
[----:B------:R-:W-:-:S05]  /*b100*/  PLOP3.LUT P0, PT, PT, PT, PT, 0x80, 0x0 ;  /* 0x000000000000781c */ /* 0x000fca0003f0f070 */
[----:B------:R-:W-:Y:S01]  /*b110*/  @!PT LDS RZ, [RZ] ;  /* 0x00000000fffff984 */ /* 0x000fe20000000800 */
[----:B------:R-:W-:Y:S01]  /*b120*/  @!PT LDS RZ, [RZ] ;  /* 0x00000000fffff984 */ /* 0x000fe20000000800 */
[----:B------:R-:W-:Y:S01]  /*b130*/  @!PT LDS RZ, [RZ] ;  /* 0x00000000fffff984 */ /* 0x000fe20000000800 */
[----:B------:R1:W-:Y:S04]  /*b140*/  LDGSTS.E.BYPASS.LTC128B.128 [R9+0x16c00], desc[UR36][R2.64], !P6 ;  /* 0x16c0000002097fae */ /* 0x0003e8000f101d64 */
[----:B------:R1:W-:Y:S04]  /*b150*/  LDGSTS.E.BYPASS.LTC128B.128 [R9+0x18c00], desc[UR36][R2.64+0x40], !P5 ;  /* 0x18c0004002097fae */ /* 0x0003e8000e901d64 */
[----:B------:R1:W-:Y:S01]  /*b160*/  LDGSTS.E.BYPASS.LTC128B.128 [R9+0x1ac00], desc[UR36][R2.64+0x80], !P4 ;  /* 0x1ac0008002097fae */ /* 0x0003e2000e101d64 */
[----:B------:R-:W-:Y:S01]  /*b170*/  NOP ;  /* 0x0000000000007918 */ /* 0x000fe20000000000 */
.L_x_60:
[----:B------:R-:W-:Y:S02]  /*b180*/  PLOP3.LUT P4, PT, P4, P0, PT, 0xa2, 0x0 ;  /* 0x000000000000781c */ /* 0x000fe40002781472 */
[----:B------:R-:W-:-:S08]  /*b190*/  @P0 R2UR P4, UR4, R7 ;  /* 0x00000000070402ca */ /* 0x000fd00000080000 */
[----:B------:R-:W-:-:S05]  /*b1a0*/  @P0 PLOP3.LUT P0, PT, P4, PT, PT, 0x80, 0x0 ;  /* 0x000000000000081c */ /* 0x000fca000270f070 */
[----:B------:R-:W-:Y:S01]  /*b1b0*/  @!P4 SYNCS.ARRIVE.TRANS64.RED.A0T1 RZ, [UR4+0x2d830], RZ ;  /* 0x02d830ffffffc9a7 */ /* 0x000fe20008200404 */
[----:B------:R-:W-:Y:S07]  /*b1c0*/  @!P4 ARRIVES.LDGSTSBAR.64.TRANSCNT [UR4+0x2d830] ;  /* 0x02d83000ff00c9b0 */ /* 0x000fee0008000a84 */
[----:B------:R-:W-:Y:S05]  /*b1d0*/  @P0 BRA.U.ANY `(.L_x_60) ;  /* 0xfffffffd00e80947 */ /* 0x000fea000393ffff */
[----:B------:R-:W-:Y:S01]  /*b1e0*/  NOP ;  /* 0x0000000000007918 */ /* 0x000fe20000000000 */
[----:B------:R-:W-:-:S06]  /*b1f0*/  ULOP3.LUT UR5, UR38, 0x2, URZ, 0xfc, !UPT ;  /* 0x0000000226057892 */ /* 0x000fcc000f8efc3f */
[----:B-1----:R-:W-:-:S05]  /*b200*/  IMAD.U32 R2, RZ, RZ, UR5 ;  /* 0x00000005ff027e24 */ /* 0x002fca000f8e00ff */
[----:B------:R-:W-:-:S13]  /*b210*/  ISETP.NE.AND P5, PT, R2, 0x3, PT ;  /* 0x000000030200780c */ /* 0x000fda0003fa5270 */
[----:B------:R-:W-:Y:S05]  /*b220*/  @!P5 BRA `(.L_x_61) ;  /* 0x000000000004d947 */ /* 0x000fea0003800000 */
[----:B------:R-:W-:Y:S01]  /*b230*/  BPT.TRAP 0x1 ;  /* 0x000000040000795c */ /* 0x000fe20000300000 */
.L_x_61:
[----:B------:R1:W-:Y:S01]  /*b240*/  SYNCS.ARRIVE.TRANS64.A1T0 RZ, [R7+URZ+0x2d830], RZ ;  /* 0x02d830ff07ff79a7 */ /* 0x0003e2000810003f */
[----:B------:R-:W-:Y:S05]  /*b250*/  @!P5 BRA `(.L_x_62) ;  /* 0x000000000004d947 */ /* 0x000fea0003800000 */
[----:B------:R-:W-:Y:S01]  /*b260*/  BPT.TRAP 0x1 ;  /* 0x000000040000795c */ /* 0x000fe20000300000 */
.L_x_62:
[----:B------:R-:W-:Y:S01]  /*b270*/  SHF.L.U32 R2, R22, 0x1f, RZ ;  /* 0x0000001f16027819 */ /* 0x000fe200000006ff */
[----:B------:R-:W-:Y:S01]  /*b280*/  BSSY B1, `(.L_x_63) ;  /* 0x0000004000017945 */ /* 0x000fe20003800000 */
[----:B-1----:R-:W-:-:S04]  /*b290*/  LEA R7, R20, UR45, 0x3 ;  /* 0x0000002d14077c11 */ /* 0x002fc8000f8e18ff */
[----:B------:R-:W1:Y:S02]  /*b2a0*/  SYNCS.PHASECHK.TRANS64.TRYWAIT P0, [R7+URZ+0x2d860], R2 ;  /* 0x02d86002070075a7 */ /* 0x000e64000800017f */
[----:B-1----:R-:W-:Y:S05]  /*b2b0*/  @!P0 BRA `(.L_x_64) ;  /* 0x0000002400448947 */ /* 0x002fea0003800000 */
.L_x_124:
[----:B------:R-:W-:Y:S05]  /*b2c0*/  BSYNC B1 ;  /* 0x0000000000017941 */ /* 0x000fea0003800000 */
.L_x_63:
[----:B------:R-:W-:Y:S01]  /*b2d0*/  UMOV UR4, 0xffffffff ;  /* 0xffffffff00047882 */ /* 0x000fe20000000000 */
[----:B0-----:R-:W-:Y:S02]  /*b2e0*/  IMAD R8, R20, 0x3000, R28 ;  /* 0x0000300014087824 */ /* 0x001fe400078e021c */
[----:B------:R-:W-:Y:S05]  /*b2f0*/  BRA.DIV UR4, `(.L_x_65) ;  /* 0x0000002604487947 */ /* 0x000fea000b800000 */
[----:B------:R-:W1:Y:S01]  /*b300*/  SHFL.IDX PT, R14, R17, RZ, 0x1c1f ;  /* 0x001c1fff110e7589 */ /* 0x000e6200000e0000 */
[----:B------:R-:W-:-:S03]  /*b310*/  LEA R8, R8, UR45, 0x1 ;  /* 0x0000002d08087c11 */ /* 0x000fc6000f8e08ff */
[----:B------:R-:W0:Y:S01]  /*b320*/  SHFL.IDX PT, R3, R18, RZ, 0x1c1f ;  /* 0x001c1fff12037589 */ /* 0x000e2200000e0000 */
[----:B-1----:R-:W-:-:S03]  /*b330*/  IADD3 R2, P0, R14, R4, RZ ;  /* 0x000000040e027210 */ /* 0x002fc60007f1e0ff */
[----:B------:R-:W1:Y:S02]  /*b340*/  SHFL.IDX PT, R14, R17, 0x1, 0x1c1f ;  /* 0x003c1f00110e7f89 */ /* 0x000e6400000e0000 */
[----:B0-----:R-:W-:Y:S01]  /*b350*/  IMAD.X R3, RZ, RZ, R3, P0 ;  /* 0x000000ffff037224 */ /* 0x001fe200000e0603 */
[----:B------:R-:W-:-:S13]  /*b360*/  ISETP.LT.OR P0, PT, R0, 0x1, P3 ;  /* 0x000000010000780c */ /* 0x000fda0001f01670 */
[----:B------:R-:W-:Y:S01]  /*b370*/  LDGSTS.E.BYPASS.LTC128B.128 [R8+0x400], desc[UR36][R2.64], !P0 ;  /* 0x0040000002087fae */ /* 0x000fe2000c101d64 */
[----:B------:R-:W-:-:S13]  /*b380*/  ISETP.LT.OR P0, PT, R0, 0x1, P2 ;  /* 0x000000010000780c */ /* 0x000fda0001701670 */
[----:B------:R-:W-:Y:S01]  /*b390*/  LDGSTS.E.BYPASS.LTC128B.128 [R8+0x2400], desc[UR36][R2.64+0x40], !P0 ;  /* 0x0240004002087fae */ /* 0x000fe2000c101d64 */
[----:B------:R-:W-:-:S13]  /*b3a0*/  ISETP.LT.OR P0, PT, R0, 0x1, P1 ;  /* 0x000000010000780c */ /* 0x000fda0000f01670 */
[----:B------:R0:W-:Y:S04]  /*b3b0*/  LDGSTS.E.BYPASS.LTC128B.128 [R8+0x4400], desc[UR36][R2.64+0x80], !P0 ;  /* 0x0440008002087fae */ /* 0x0001e8000c101d64 */
[----:B0-----:R-:W0:Y:S01]  /*b3c0*/  SHFL.IDX PT, R3, R18, 0x1, 0x1c1f ;  /* 0x003c1f0012037f89 */ /* 0x001e2200000e0000 */
[----:B-1----:R-:W-:-:S03]  /*b3d0*/  IADD3 R2, P0, R14, R4, RZ ;  /* 0x000000040e027210 */ /* 0x002fc60007f1e0ff */
[----:B------:R-:W1:Y:S01]  /*b3e0*/  SHFL.IDX PT, R14, R17, 0x2, 0x1c1f ;  /* 0x005c1f00110e7f89 */ /* 0x000e6200000e0000 */
[----:B0-----:R-:W-:Y:S02]  /*b3f0*/  IADD3.X R3, RZ, R3, RZ, P0, !PT ;  /* 0x00000003ff037210 */ /* 0x001fe400007fe4ff */
        /* <DEDUP_REMOVED lines=8> */
[----:B------:R-:W1:Y:S04]  /*b480*/  SHFL.IDX PT, R18, R18, 0x3, 0x1c1f ;  /* 0x007c1f0012127f89 */ /* 0x000e6800000e0000 */
[----:B------:R2:W3:Y:S01]  /*b490*/  SHFL.IDX PT, R14, R17, 0x3, 0x1c1f ;  /* 0x007c1f00110e7f89 */ /* 0x0004e200000e0000 */
[----:B0-----:R-:W-:Y:S01]  /*b4a0*/  IMAD.X R3, RZ, RZ, R3, P0 ;  /* 0x000000ffff037224 */ /* 0x001fe200000e0603 */
[----:B------:R-:W-:-:S13]  /*b4b0*/  ISETP.LT.OR P0, PT, R0, 0x41, P3 ;  /* 0x000000410000780c */ /* 0x000fda0001f01670 */
[----:B------:R2:W-:Y:S01]  /*b4c0*/  LDGSTS.E.BYPASS.LTC128B.128 [R8+0x1400], desc[UR36][R2.64], !P0 ;  /* 0x0140000002087fae */ /* 0x0005e2000c101d64 */
[----:B------:R-:W-:-:S13]  /*b4d0*/  ISETP.LT.OR P0, PT, R0, 0x41, P2 ;  /* 0x000000410000780c */ /* 0x000fda0001701670 */
[----:B------:R2:W-:Y:S01]  /*b4e0*/  LDGSTS.E.BYPASS.LTC128B.128 [R8+0x3400], desc[UR36][R2.64+0x40], !P0 ;  /* 0x0340004002087fae */ /* 0x0005e2000c101d64 */
[----:B------:R-:W-:-:S13]  /*b4f0*/  ISETP.LT.OR P0, PT, R0, 0x41, P1 ;  /* 0x000000410000780c */ /* 0x000fda0000f01670 */
[----:B-1-3--:R2:W-:Y:S02]  /*b500*/  LDGSTS.E.BYPASS.LTC128B.128 [R8+0x5400], desc[UR36][R2.64+0x80], !P0 ;  /* 0x0540008002087fae */ /* 0x00a5e4000c101d64 */
.L_x_134:
[----:B0-2---:R-:W-:Y:S01]  /*b510*/  IADD3 R2, P0, R14, R4, RZ ;  /* 0x000000040e027210 */ /* 0x005fe20007f1e0ff */
[----:B------:R-:W-:Y:S02]  /*b520*/  ULDC.64 UR4, c[0x0][0x328] ;  /* 0x0000ca0000047ab9 */ /* 0x000fe40000000a00 */
[----:B------:R-:W-:Y:S02]  /*b530*/  IMAD R4, R23, UR4, RZ ;  /* 0x0000000417047c24 */ /* 0x000fe4000f8e02ff */
[----:B------:R-:W-:Y:S01]  /*b540*/  IMAD.X R3, RZ, RZ, R18, P0 ;  /* 0x000000ffff037224 */ /* 0x000fe200000e0612 */
[----:B------:R-:W-:Y:S01]  /*b550*/  ISETP.LT.OR P0, PT, R0, 0x61, P3 ;  /* 0x000000610000780c */ /* 0x000fe20001f01670 */
[----:B------:R-:W-:-:S12]  /*b560*/  IMAD R9, R5, UR5, R4 ;  /* 0x0000000505097c24 */ /* 0x000fd8000f8e0204 */
[----:B------:R-:W-:Y:S01]  /*b570*/  @!PT LDS RZ, [RZ] ;  /* 0x00000000fffff984 */ /* 0x000fe20000000800 */
[----:B------:R-:W-:Y:S01]  /*b580*/  @!PT LDS RZ, [RZ] ;  /* 0x00000000fffff984 */ /* 0x000fe20000000800 */
[----:B------:R-:W-:Y:S01]  /*b590*/  @!PT LDS RZ, [RZ] ;  /* 0x00000000fffff984 */ /* 0x000fe20000000800 */
[----:B------:R-:W-:Y:S01]  /*b5a0*/  LDGSTS.E.BYPASS.LTC128B.128 [R8+0x1c00], desc[UR36][R2.64], !P0 ;  /* 0x01c0000002087fae */ /* 0x000fe2000c101d64 */
[----:B------:R-:W-:-:S13]  /*b5b0*/  ISETP.LT.OR P0, PT, R0, 0x61, P2 ;  /* 0x000000610000780c */ /* 0x000fda0001701670 */
[----:B------:R-:W-:Y:S01]  /*b5c0*/  LDGSTS.E.BYPASS.LTC128B.128 [R8+0x3c00], desc[UR36][R2.64+0x40], !P0 ;  /* 0x03c0004002087fae */ /* 0x000fe2000c101d64 */
[----:B------:R-:W-:-:S13]  /*b5d0*/  ISETP.LT.OR P0, PT, R0, 0x61, P1 ;  /* 0x000000610000780c */ /* 0x000fda0000f01670 */
[----:B------:R0:W-:Y:S01]  /*b5e0*/  LDGSTS.E.BYPASS.LTC128B.128 [R8+0x5c00], desc[UR36][R2.64+0x80], !P0 ;  /* 0x05c0008002087fae */ /* 0x0001e2000c101d64 */
[----:B------:R-:W-:Y:S01]  /*b5f0*/  PLOP3.LUT P0, PT, PT, PT, PT, 0x80, 0x0 ;  /* 0x000000000000781c */ /* 0x000fe20003f0f070 */
[----:B------:R-:W-:Y:S01]  /*b600*/  NOP ;  /* 0x0000000000007918 */ /* 0x000fe20000000000 */
[----:B0-----:R-:W-:Y:S01]  /*b610*/  IMAD.WIDE.U32 R2, R5, UR4, RZ ;  /* 0x0000000405027c25 */ /* 0x001fe2000f8e00ff */
[----:B------:R-:W-:-:S03]  /*b620*/  ULDC.64 UR4, c[0x0][0x338] ;  /* 0x0000ce0000047ab9 */ /* 0x000fc60000000a00 */
[----:B------:R-:W-:Y:S01]  /*b630*/  IMAD R25, R25, UR4, RZ ;  /* 0x0000000419197c24 */ /* 0x000fe2000f8e02ff */
[----:B------:R-:W-:-:S03]  /*b640*/  IADD3 R3, R3, R9, RZ ;  /* 0x0000000903037210 */ /* 0x000fc60007ffe0ff */
[C---:B------:R-:W-:Y:S02]  /*b650*/  IMAD R25, R6.reuse, UR5, R25 ;  /* 0x0000000506197c24 */ /* 0x040fe4000f8e0219 */
[----:B------:R-:W-:-:S04]  /*b660*/  IMAD.WIDE.U32 R2, R6, UR4, R2 ;  /* 0x0000000406027c25 */ /* 0x000fc8000f8e0002 */
[----:B------:R-:W-:-:S07]  /*b670*/  IMAD.IADD R19, R3, 0x1, R25 ;  /* 0x0000000103137824 */ /* 0x000fce00078e0219 */
.L_x_66:
        /* <DEDUP_REMOVED lines=8> */
[----:B------:R-:W-:-:S05]  /*b700*/  IMAD.U32 R4, RZ, RZ, UR5 ;  /* 0x00000005ff047e24 */ /* 0x000fca000f8e00ff */
[----:B------:R-:W-:-:S13]  /*b710*/  ISETP.NE.AND P5, PT, R4, 0x3, PT ;  /* 0x000000030400780c */ /* 0x000fda0003fa5270 */
[----:B------:R-:W-:Y:S05]  /*b720*/  @!P5 BRA `(.L_x_67) ;  /* 0x000000000004d947 */ /* 0x000fea0003800000 */
[----:B------:R-:W-:Y:S01]  /*b730*/  BPT.TRAP 0x1 ;  /* 0x000000040000795c */ /* 0x000fe20000300000 */
.L_x_67:
[----:B------:R-:W-:Y:S01]  /*b740*/  R2UR UR6, R29 ;  /* 0x000000001d0672ca */ /* 0x000fe200000e0000 */
[----:B------:R-:W-:Y:S01]  /*b750*/  ULDC.64 UR4, c[0x0][0x330] ;  /* 0x0000cc0000047ab9 */ /* 0x000fe20000000a00 */
[----:B------:R-:W-:Y:S01]  /*b760*/  MOV R18, R2 ;  /* 0x0000000200127202 */ /* 0x000fe20000000f00 */
[----:B------:R-:W-:Y:S01]  /*b770*/  IMAD.U32 R3, RZ, RZ, UR4 ;  /* 0x00000004ff037e24 */ /* 0x000fe2000f8e00ff */
[----:B------:R0:W-:Y:S01]  /*b780*/  SYNCS.ARRIVE.TRANS64.A1T0 RZ, [R7+URZ+0x2d850], RZ ;  /* 0x02d850ff07ff79a7 */ /* 0x0001e2000810003f */
[----:B------:R-:W-:Y:S01]  /*b790*/  VIADD R26, R26, 0xffffffff ;  /* 0xffffffff1a1a7836 */ /* 0x000fe20000000000 */
[----:B------:R-:W-:Y:S01]  /*b7a0*/  IADD3 R0, R0, 0x80, RZ ;  /* 0x0000008000007810 */ /* 0x000fe20007ffe0ff */
[----:B------:R-:W-:Y:S01]  /*b7b0*/  IMAD.WIDE.U32 R18, R3, UR42, R18 ;  /* 0x0000002a03127c25 */ /* 0x000fe2000f8e0012 */
[----:B------:R-:W-:-:S03]  /*b7c0*/  MOV R20, R21 ;  /* 0x0000001500147202 */ /* 0x000fc60000000f00 */
[----:B------:R-:W-:Y:S02]  /*b7d0*/  VIADD R10, R10, 0xffffff80 ;  /* 0xffffff800a0a7836 */ /* 0x000fe40000000000 */
[----:B------:R-:W-:Y:S01]  /*b7e0*/  UIMAD UR4, UR6, UR4, URZ ;  /* 0x00000004060472a4 */ /* 0x000fe2000f8e023f */
[----:B------:R-:W-:Y:S02]  /*b7f0*/  IMAD.MOV.U32 R22, RZ, RZ, R24 ;  /* 0x000000ffff167224 */ /* 0x000fe400078e0018 */
[----:B------:R-:W-:Y:S01]  /*b800*/  ULDC.64 UR6, c[0x0][0x318] ;  /* 0x0000c60000067ab9 */ /* 0x000fe20000000a00 */
[----:B------:R-:W-:Y:S01]  /*b810*/  UIMAD UR4, UR42, UR5, UR4 ;  /* 0x000000052a0472a4 */ /* 0x000fe2000f8e0204 */
[----:B------:R-:W-:-:S05]  /*b820*/  LEA R17, P0, R18, UR6, 0x1 ;  /* 0x0000000612117c11 */ /* 0x000fca000f8008ff */
[----:B------:R-:W-:-:S05]  /*b830*/  VIADD R3, R19, UR4 ;  /* 0x0000000413037c36 */ /* 0x000fca0008000000 */
[----:B------:R-:W-:Y:S02]  /*b840*/  LEA.HI.X R18, R18, UR7, R3, 0x1, P0 ;  /* 0x0000000712127c11 */ /* 0x000fe400080f0c03 */
[----:B------:R-:W-:-:S13]  /*b850*/  ISETP.GT.AND P0, PT, R26, UR48, PT ;  /* 0x000000301a007c0c */ /* 0x000fda000bf04270 */
[----:B0-----:R-:W-:Y:S05]  /*b860*/  @P0 BRA `(.L_x_68) ;  /* 0xfffffff0009c0947 */ /* 0x001fea000383ffff */
[----:B------:R-:W-:Y:S05]  /*b870*/  BSYNC B0 ;  /* 0x0000000000007941 */ /* 0x000fea0003800000 */
.L_x_55:
[----:B------:R-:W-:-:S06]  /*b880*/  ULOP3.LUT UR4, UR38, 0x2, URZ, 0xfc, !UPT ;  /* 0x0000000226047892 */ /* 0x000fcc000f8efc3f */
[----:B0-----:R-:W-:-:S05]  /*b890*/  IMAD.U32 R0, RZ, RZ, UR4 ;  /* 0x00000004ff007e24 */ /* 0x001fca000f8e00ff */
[----:B------:R-:W-:-:S13]  /*b8a0*/  ISETP.NE.AND P0, PT, R0, 0x3, PT ;  /* 0x000000030000780c */ /* 0x000fda0003f05270 */
[----:B------:R-:W-:Y:S05]  /*b8b0*/  @!P0 BRA `(.L_x_69) ;  /* 0x0000000000048947 */ /* 0x000fea0003800000 */
[----:B------:R-:W-:Y:S01]  /*b8c0*/  BPT.TRAP 0x1 ;  /* 0x000000040000795c */ /* 0x000fe20000300000 */
.L_x_69:
[C---:B------:R-:W-:Y:S01]  /*b8d0*/  LEA R0, R21.reuse, UR45, 0x3 ;  /* 0x0000002d15007c11 */ /* 0x040fe2000f8e18ff */
[----:B------:R-:W0:Y:S01]  /*b8e0*/  S2R R2, SR_TID.X ;  /* 0x0000000000027919 */ /* 0x000e220000002100 */
[----:B------:R-:W-:Y:S01]  /*b8f0*/  SHF.L.U32 R3, R24, 0x1f, RZ ;  /* 0x0000001f18037819 */ /* 0x000fe200000006ff */
[----:B------:R-:W-:Y:S01]  /*b900*/  BSSY B0, `(.L_x_70) ;  /* 0x0000009000007945 */ /* 0x000fe20003800000 */
[----:B------:R-:W-:Y:S01]  /*b910*/  MOV R5, 0xffffff80 ;  /* 0xffffff8000057802 */ /* 0x000fe20000000f00 */
[----:B------:R-:W-:Y:S01]  /*b920*/  IMAD R4, R21, 0x3000, R28 ;  /* 0x0000300015047824 */ /* 0x000fe200078e021c */
[----:B------:R-:W1:Y:S03]  /*b930*/  SYNCS.PHASECHK.TRANS64.TRYWAIT P0, [R0+URZ+0x2d860], R3 ;  /* 0x02d86003000075a7 */ /* 0x000e66000800017f */
[----:B------:R-:W-:Y:S01]  /*b940*/  IMAD R5, R26, R5, UR43 ;  /* 0x0000002b1a057e24 */ /* 0x000fe2000f8e0205 */
[----:B0-----:R-:W-:-:S04]  /*b950*/  LOP3.LUT R2, R2, 0x7f, RZ, 0xc0, !PT ;  /* 0x0000007f02027812 */ /* 0x001fc800078ec0ff */
[----:B------:R-:W-:-:S05]  /*b960*/  SHF.R.U32.HI R2, RZ, 0x2, R2 ;  /* 0x00000002ff027819 */ /* 0x000fca0000011602 */
[----:B------:R-:W-:Y:S01]  /*b970*/  IMAD.IADD R5, R5, 0x1, -R2 ;  /* 0x0000000105057824 */ /* 0x000fe200078e0a02 */
[----:B-1----:R-:W-:Y:S06]  /*b980*/  @!P0 BRA `(.L_x_71) ;  /* 0x0000002000f88947 */ /* 0x002fec0003800000 */
.L_x_135:
[----:B------:R-:W-:Y:S05]  /*b990*/  BSYNC B0 ;  /* 0x0000000000007941 */ /* 0x000fea0003800000 */
.L_x_70:
[----:B------:R-:W1:Y:S01]  /*b9a0*/  S2R R9, SR_TID.X ;  /* 0x0000000000097919 */ /* 0x000e620000002100 */
[----:B------:R-:W-:Y:S01]  /*b9b0*/  UMOV UR4, 0xffffffff ;  /* 0xffffffff00047882 */ /* 0x000fe20000000000 */
[----:B-1----:R-:W-:-:S05]  /*b9c0*/  IMAD.SHL.U32 R9, R9, 0x8, RZ ;  /* 0x0000000809097824 */ /* 0x002fca00078e00ff */
[----:B------:R-:W-:Y:S01]  /*b9d0*/  LOP3.LUT R9, R9, 0x18, RZ, 0xc0, !PT ;  /* 0x0000001809097812 */ /* 0x000fe200078ec0ff */
[----:B------:R-:W-:Y:S06]  /*b9e0*/  BRA.DIV UR4, `(.L_x_72) ;  /* 0x0000002204f47947 */ /* 0x000fec000b800000 */
[----:B------:R-:W1:Y:S01]  /*b9f0*/  S2R R7, SR_TID.X ;  /* 0x0000000000077919 */ /* 0x000e620000002100 */
[----:B------:R-:W-:Y:S01]  /*ba00*/  ULDC UR4, c[0x0][0x2f4] ;  /* 0x0000bd0000047ab9 */ /* 0x000fe20000000800 */
[----:B------:R-:W-:Y:S01]  /*ba10*/  LEA R4, R4, UR45, 0x1 ;  /* 0x0000002d04047c11 */ /* 0x000fe2000f8e08ff */
[----:B0-----:R-:W-:Y:S01]  /*ba20*/  SHFL.IDX PT, R3, R18, RZ, 0x1c1f ;  /* 0x001c1fff12037589 */ /* 0x001fe200000e0000 */
[----:B------:R-:W-:-:S03]  /*ba30*/  ISETP.GE.AND P2, PT, R9, UR4, PT ;  /* 0x0000000409007c0c */ /* 0x000fc6000bf46270 */
[----:B------:R-:W0:Y:S01]  /*ba40*/  SHFL.IDX PT, R2, R17, RZ, 0x1c1f ;  /* 0x001c1fff11027589 */ /* 0x000e2200000e0000 */
[----:B------:R-:W-:-:S03]  /*ba50*/  ISETP.LT.OR P3, PT, R5, 0x1, P2 ;  /* 0x000000010500780c */ /* 0x000fc60001761670 */
[----:B------:R-:W-:Y:S04]  /*ba60*/  SHFL.IDX PT, R6, R18, 0x1, 0x1c1f ;  /* 0x003c1f0012067f89 */ /* 0x000fe800000e0000 */
[----:B------:R-:W2:Y:S01]  /*ba70*/  SHFL.IDX PT, R14, R17, 0x1, 0x1c1f ;  /* 0x003c1f00110e7f89 */ /* 0x000ea200000e0000 */
[----:B-1----:R-:W-:Y:S01]  /*ba80*/  SHF.L.U32 R7, R7, 0x3, RZ ;  /* 0x0000000307077819 */ /* 0x002fe200000006ff */
[----:B0-----:R-:W-:-:S03]  /*ba90*/  IMAD.WIDE.U32 R2, R9, 0x2, R2 ;  /* 0x0000000209027825 */ /* 0x001fc600078e0002 */
[----:B------:R-:W-:Y:S02]  /*baa0*/  LOP3.LUT R7, R7, 0x18, RZ, 0xc0, !PT ;  /* 0x0000001807077812 */ /* 0x000fe400078ec0ff */
[----:B------:R-:W-:Y:S01]  /*bab0*/  LDGSTS.E.BYPASS.LTC128B.128 [R4+0x400], desc[UR36][R2.64], !P3 ;  /* 0x0040000002047fae */ /* 0x000fe2000d901d64 */
[----:B------:R-:W-:Y:S02]  /*bac0*/  ISETP.LT.OR P3, PT, R5, 0x21, P2 ;  /* 0x000000210500780c */ /* 0x000fe40001761670 */
[C---:B------:R-:W-:Y:S02]  /*bad0*/  LOP3.LUT R8, R7.reuse, 0x20, RZ, 0xfc, !PT ;  /* 0x0000002007087812 */ /* 0x040fe400078efcff */
[----:B------:R-:W-:Y:S02]  /*bae0*/  LOP3.LUT R7, R7, 0x40, RZ, 0xfc, !PT ;  /* 0x0000004007077812 */ /* 0x000fe400078efcff */
[----:B------:R-:W-:Y:S02]  /*baf0*/  ISETP.GE.AND P1, PT, R8, UR4, PT ;  /* 0x0000000408007c0c */ /* 0x000fe4000bf26270 */
[----:B------:R-:W-:Y:S01]  /*bb00*/  ISETP.GE.AND P0, PT, R7, UR4, PT ;  /* 0x0000000407007c0c */ /* 0x000fe2000bf06270 */
[----:B------:R-:W0:Y:S01]  /*bb10*/  SHFL.IDX PT, R8, R17, 0x2, 0x1c1f ;  /* 0x005c1f0011087f89 */ /* 0x000e2200000e0000 */
[----:B------:R-:W-:-:S02]  /*bb20*/  ISETP.LT.OR P4, PT, R5, 0x1, P1 ;  /* 0x000000010500780c */ /* 0x000fc40000f81670 */
[C---:B------:R-:W-:Y:S01]  /*bb30*/  ISETP.LT.OR P5, PT, R5.reuse, 0x1, P0 ;  /* 0x000000010500780c */ /* 0x040fe200007a1670 */
[----:B------:R-:W1:Y:S04]  /*bb40*/  SHFL.IDX PT, R7, R18, 0x2, 0x1c1f ;  /* 0x005c1f0012077f89 */ /* 0x000e6800000e0000 */
[----:B------:R-:W3:Y:S06]  /*bb50*/  SHFL.IDX PT, R18, R18, 0x3, 0x1c1f ;  /* 0x007c1f0012127f89 */ /* 0x000eec00000e0000 */
[----:B------:R-:W-:Y:S01]  /*bb60*/  LDGSTS.E.BYPASS.LTC128B.128 [R4+0x2400], desc[UR36][R2.64+0x40], !P4 ;  /* 0x0240004002047fae */ /* 0x000fe2000e101d64 */
[----:B------:R-:W-:-:S03]  /*bb70*/  ISETP.LT.OR P4, PT, R5, 0x21, P1 ;  /* 0x000000210500780c */ /* 0x000fc60000f81670 */
[----:B------:R2:W-:Y:S01]  /*bb80*/  LDGSTS.E.BYPASS.LTC128B.128 [R4+0x4400], desc[UR36][R2.64+0x80], !P5 ;  /* 0x0440008002047fae */ /* 0x0005e2000e901d64 */
[----:B------:R-:W-:Y:S01]  /*bb90*/  ISETP.LT.OR P5, PT, R5, 0x21, P0 ;  /* 0x000000210500780c */ /* 0x000fe200007a1670 */
[----:B--2---:R-:W-:Y:S02]  /*bba0*/  IMAD.MOV.U32 R2, RZ, RZ, R14 ;  /* 0x000000ffff027224 */ /* 0x004fe400078e000e */
[----:B------:R-:W-:Y:S01]  /*bbb0*/  IMAD.MOV.U32 R3, RZ, RZ, R6 ;  /* 0x000000ffff037224 */ /* 0x000fe200078e0006 */
[----:B------:R2:W4:Y:S01]  /*bbc0*/  SHFL.IDX PT, R14, R17, 0x3, 0x1c1f ;  /* 0x007c1f00110e7f89 */ /* 0x00052200000e0000 */
[----:B------:R-:W-:Y:S02]  /*bbd0*/  IMAD.MOV.U32 R6, RZ, RZ, RZ ;  /* 0x000000ffff067224 */ /* 0x000fe400078e00ff */
[----:B------:R-:W-:-:S05]  /*bbe0*/  IMAD.WIDE.U32 R2, R9, 0x2, R2 ;  /* 0x0000000209027825 */ /* 0x000fca00078e0002 */
[----:B------:R-:W-:Y:S01]  /*bbf0*/  LDGSTS.E.BYPASS.LTC128B.128 [R4+0xc00], desc[UR36][R2.64], !P3 ;  /* 0x00c0000002047fae */ /* 0x000fe2000d901d64 */
[----:B------:R-:W-:-:S03]  /*bc00*/  ISETP.LT.OR P3, PT, R5, 0x41, P2 ;  /* 0x000000410500780c */ /* 0x000fc60001761670 */
[----:B------:R-:W-:Y:S01]  /*bc10*/  LDGSTS.E.BYPASS.LTC128B.128 [R4+0x2c00], desc[UR36][R2.64+0x40], !P4 ;  /* 0x02c0004002047fae */ /* 0x000fe2000e101d64 */
[----:B------:R-:W-:-:S03]  /*bc20*/  ISETP.LT.OR P4, PT, R5, 0x41, P1 ;  /* 0x000000410500780c */ /* 0x000fc60000f81670 */
[----:B------:R0:W-:Y:S01]  /*bc30*/  LDGSTS.E.BYPASS.LTC128B.128 [R4+0x4c00], desc[UR36][R2.64+0x80], !P5 ;  /* 0x04c0008002047fae */ /* 0x0001e2000e901d64 */
[----:B------:R-:W-:Y:S02]  /*bc40*/  ISETP.LT.OR P5, PT, R5, 0x41, P0 ;  /* 0x000000410500780c */ /* 0x000fe400007a1670 */
[----:B0-----:R-:W-:Y:S01]  /*bc50*/  MOV R2, R8 ;  /* 0x0000000800027202 */ /* 0x001fe20000000f00 */
[----:B-1----:R-:W-:-:S04]  /*bc60*/  IMAD.MOV.U32 R3, RZ, RZ, R7 ;  /* 0x000000ffff037224 */ /* 0x002fc800078e0007 */
[----:B------:R-:W-:-:S05]  /*bc70*/  IMAD.WIDE.U32 R2, R9, 0x2, R2 ;  /* 0x0000000209027825 */ /* 0x000fca00078e0002 */
[----:B------:R2:W-:Y:S04]  /*bc80*/  LDGSTS.E.BYPASS.LTC128B.128 [R4+0x1400], desc[UR36][R2.64], !P3 ;  /* 0x0140000002047fae */ /* 0x0005e8000d901d64 */
[----:B------:R2:W-:Y:S04]  /*bc90*/  LDGSTS.E.BYPASS.LTC128B.128 [R4+0x3400], desc[UR36][R2.64+0x40], !P4 ;  /* 0x0340004002047fae */ /* 0x0005e8000e101d64 */
[----:B---34-:R2:W-:Y:S02]  /*bca0*/  LDGSTS.E.BYPASS.LTC128B.128 [R4+0x5400], desc[UR36][R2.64+0x80], !P5 ;  /* 0x0540008002047fae */ /* 0x0185e4000e901d64 */
.L_x_145:
[C---:B------:R-:W-:Y:S01]  /*bcb0*/  ISETP.LT.OR P2, PT, R5.reuse, 0x61, P2 ;  /* 0x000000610500780c */ /* 0x040fe20001741670 */
[----:B--2---:R-:W-:Y:S01]  /*bcc0*/  IMAD.MOV.U32 R3, RZ, RZ, R18 ;  /* 0x000000ffff037224 */ /* 0x004fe200078e0012 */
[C---:B------:R-:W-:Y:S02]  /*bcd0*/  ISETP.LT.OR P1, PT, R5.reuse, 0x61, P1 ;  /* 0x000000610500780c */ /* 0x040fe40000f21670 */
[----:B------:R-:W-:Y:S02]  /*bce0*/  ISETP.LT.OR P0, PT, R5, 0x61, P0 ;  /* 0x000000610500780c */ /* 0x000fe40000701670 */
[----:B------:R-:W-:-:S05]  /*bcf0*/  MOV R2, R14 ;  /* 0x0000000e00027202 */ /* 0x000fca0000000f00 */
[----:B------:R-:W-:-:S05]  /*bd00*/  IMAD.WIDE.U32 R2, R9, 0x2, R2 ;  /* 0x0000000209027825 */ /* 0x000fca00078e0002 */
[----:B------:R-:W-:Y:S01]  /*bd10*/  @!PT LDS RZ, [RZ] ;  /* 0x00000000fffff984 */ /* 0x000fe20000000800 */
[----:B------:R-:W-:Y:S01]  /*bd20*/  @!PT LDS RZ, [RZ] ;  /* 0x00000000fffff984 */ /* 0x000fe20000000800 */
[----:B------:R-:W-:Y:S01]  /*bd30*/  @!PT LDS RZ, [RZ] ;  /* 0x00000000fffff984 */ /* 0x000fe20000000800 */
[----:B------:R0:W-:Y:S04]  /*bd40*/  LDGSTS.E.BYPASS.LTC128B.128 [R4+0x1c00], desc[UR36][R2.64], !P2 ;  /* 0x01c0000002047fae */ /* 0x0001e8000d101d64 */
[----:B------:R0:W-:Y:S04]  /*bd50*/  LDGSTS.E.BYPASS.LTC128B.128 [R4+0x3c00], desc[UR36][R2.64+0x40], !P1 ;  /* 0x03c0004002047fae */ /* 0x0001e8000c901d64 */
[----:B------:R0:W-:Y:S01]  /*bd60*/  LDGSTS.E.BYPASS.LTC128B.128 [R4+0x5c00], desc[UR36][R2.64+0x80], !P0 ;  /* 0x05c0008002047fae */ /* 0x0001e2000c101d64 */
[----:B------:R-:W-:Y:S01]  /*bd70*/  PLOP3.LUT P0, PT, PT, PT, PT, 0x80, 0x0 ;  /* 0x000000000000781c */ /* 0x000fe20003f0f070 */
[----:B------:R-:W-:-:S12]  /*bd80*/  NOP ;  /* 0x0000000000007918 */ /* 0x000fd80000000000 */
.L_x_73:
        /* <DEDUP_REMOVED lines=8> */
[----:B0-----:R-:W-:-:S05]  /*be10*/  IMAD.U32 R2, RZ, RZ, UR5 ;  /* 0x00000005ff027e24 */ /* 0x001fca000f8e00ff */
[----:B------:R-:W-:-:S13]  /*be20*/  ISETP.NE.AND P2, PT, R2, 0x3, PT ;  /* 0x000000030200780c */ /* 0x000fda0003f45270 */
[----:B------:R-:W-:Y:S05]  /*be30*/  @!P2 BRA `(.L_x_74) ;  /* 0x000000000004a947 */ /* 0x000fea0003800000 */
[----:B------:R-:W-:Y:S01]  /*be40*/  BPT.TRAP 0x1 ;  /* 0x000000040000795c */ /* 0x000fe20000300000 */
.L_x_74:
[----:B------:R-:W-:Y:S01]  /*be50*/  IADD3 R2, R21, 0x1, RZ ;  /* 0x0000000115027810 */ /* 0x000fe20007ffe0ff */
[----:B------:R0:W-:Y:S03]  /*be60*/  SYNCS.ARRIVE.TRANS64.A1T0 RZ, [R0+URZ+0x2d850], RZ ;  /* 0x02d850ff00ff79a7 */ /* 0x0001e6000810003f */
[----:B------:R-:W-:-:S04]  /*be70*/  ISETP.NE.AND P0, PT, R2, 0x2, PT ;  /* 0x000000020200780c */ /* 0x000fc80003f05270 */
[----:B------:R-:W-:Y:S02]  /*be80*/  SEL R3, RZ, 0x1, P0 ;  /* 0x00000001ff037807 */ /* 0x000fe40000000000 */
[----:B------:R-:W-:Y:S02]  /*be90*/  SEL R2, R2, RZ, P0 ;  /* 0x000000ff02027207 */ /* 0x000fe40000000000 */
[----:B0-----:R-:W-:-:S07]  /*bea0*/  LOP3.LUT R0, R24, R3, RZ, 0x3c, !PT ;  /* 0x0000000318007212 */ /* 0x001fce00078e3cff */
.L_x_40:
[----:B------:R-:W0:Y:S01]  /*beb0*/  S2R R4, SR_CgaCtaId ;  /* 0x0000000000047919 */ /* 0x000e220000008800 */
[----:B------:R-:W-:Y:S02]  /*bec0*/  MOV R3, 0x400 ;  /* 0x0000040000037802 */ /* 0x000fe40000000f00 */
[----:B------:R-:W-:Y:S02]  /*bed0*/  SHF.L.U32 R6, R6, 0x1f, RZ ;  /* 0x0000001f06067819 */ /* 0x000fe400000006ff */
[----:B0-----:R-:W-:-:S04]  /*bee0*/  LEA R7, R4, R3, 0x18 ;  /* 0x0000000304077211 */ /* 0x001fc800078ec0ff */
[----:B------:R-:W0:Y:S02]  /*bef0*/  SYNCS.PHASECHK.TRANS64.TRYWAIT P0, [R7+URZ+0x2d820], R6 ;  /* 0x02d82006070075a7 */ /* 0x000e24000800017f */
[----:B0-----:R-:W-:Y:S05]  /*bf00*/  @!P0 BRA `(.L_x_75) ;  /* 0x0000002400288947 */ /* 0x001fea0003800000 */
.L_x_146:
[----:B------:R-:W-:-:S03]  /*bf10*/  UMOV UR4, 0xffffffff ;  /* 0xffffffff00047882 */ /* 0x000fc60000000000 */
[----:B------:R-:W-:Y:S05]  /*bf20*/  BRA.DIV UR4, `(.L_x_76) ;  /* 0x0000002604347947 */ /* 0x000fea000b800000 */
[----:B------:R-:W1:Y:S02]  /*bf30*/  S2R R3, SR_TID.X ;  /* 0x0000000000037919 */ /* 0x000e640000002100 */
[----:B-1----:R-:W-:-:S04]  /*bf40*/  SHF.R.U32.HI R3, RZ, 0x5, R3 ;  /* 0x00000005ff037819 */ /* 0x002fc80000011603 */
[----:B------:R-:W-:-:S05]  /*bf50*/  LOP3.LUT R3, R3, 0x3, RZ, 0xc0, !PT ;  /* 0x0000000303037812 */ /* 0x000fca00078ec0ff */
[----:B------:R1:W2:Y:S02]  /*bf60*/  SHFL.IDX PT, R14, R3, RZ, 0x1f ;  /* 0x00001fff030e7589 */ /* 0x0002a400000e0000 */
.L_x_149:
[----:B--2---:R-:W-:-:S13]  /*bf70*/  ISETP.NE.AND P0, PT, R14, RZ, PT ;  /* 0x000000ff0e00720c */ /* 0x004fda0003f05270 */
[----:B------:R-:W-:Y:S05]  /*bf80*/  @P0 BRA `(.L_x_8) ;  /* 0x0000000000880947 */ /* 0x000fea0003800000 */
[----:B------:R-:W-:-:S03]  /*bf90*/  UMOV UR4, 0xffffffff ;  /* 0xffffffff00047882 */ /* 0x000fc60000000000 */
[----:B------:R-:W-:Y:S05]  /*bfa0*/  BRA.DIV UR4, `(.L_x_77) ;  /* 0x0000002604487947 */ /* 0x000fea000b800000 */
[----:B------:R-:W-:-:S13]  /*bfb0*/  ELECT P6, URZ, PT ;  /* 0x00000000003f782f */ /* 0x000fda00038c0000 */
.L_x_152:
[----:B------:R-:W-:Y:S05]  /*bfc0*/  @!P6 BRA `(.L_x_8) ;  /* 0x000000000078e947 */ /* 0x000fea0003800000 */
[----:B------:R-:W-:-:S06]  /*bfd0*/  ULOP3.LUT UR4, UR38, 0x2, URZ, 0xfc, !UPT ;  /* 0x0000000226047892 */ /* 0x000fcc000f8efc3f */
[----:B-1----:R-:W-:-:S05]  /*bfe0*/  IMAD.U32 R3, RZ, RZ, UR4 ;  /* 0x00000004ff037e24 */ /* 0x002fca000f8e00ff */
[----:B------:R-:W-:-:S13]  /*bff0*/  ISETP.NE.AND P0, PT, R3, 0x3, PT ;  /* 0x000000030300780c */ /* 0x000fda0003f05270 */
[----:B------:R-:W-:Y:S05]  /*c000*/  @!P0 BRA `(.L_x_78) ;  /* 0x0000000000048947 */ /* 0x000fea0003800000 */
[----:B------:R-:W-:Y:S01]  /*c010*/  BPT.TRAP 0x1 ;  /* 0x000000040000795c */ /* 0x000fe20000300000 */
.L_x_78:
[----:B------:R-:W-:Y:S01]  /*c020*/  IMAD R5, R2, 0x8, R7 ;  /* 0x0000000802057824 */ /* 0x000fe200078e0207 */
[----:B------:R-:W-:Y:S02]  /*c030*/  SHF.L.U32 R4, R0, 0x1f, RZ ;  /* 0x0000001f00047819 */ /* 0x000fe400000006ff */
[----:B------:R-:W-:Y:S02]  /*c040*/  IADD3 R2, R2, 0x1, RZ ;  /* 0x0000000102027810 */ /* 0x000fe40007ffe0ff */
[----:B------:R-:W1:Y:S02]  /*c050*/  SYNCS.PHASECHK.TRANS64.TRYWAIT P1, [R5+URZ+0x2d840], R4 ;  /* 0x02d84004050075a7 */ /* 0x000e64000802017f */
[----:B------:R-:W-:-:S04]  /*c060*/  ISETP.NE.AND P2, PT, R2, 0x2, PT ;  /* 0x000000020200780c */ /* 0x000fc80003f45270 */
[----:B------:R-:W-:Y:S01]  /*c070*/  SEL R3, RZ, 0x1, P2 ;  /* 0x00000001ff037807 */ /* 0x000fe20001000000 */
[----:B-1----:R-:W-:Y:S08]  /*c080*/  @!P1 BRA `(.L_x_79) ;  /* 0x0000002400309947 */ /* 0x002ff00003800000 */
.L_x_153:
[----:B------:R-:W-:Y:S02]  /*c090*/  SEL R2, R2, RZ, P2 ;  /* 0x000000ff02027207 */ /* 0x000fe40001000000 */
[----:B------:R-:W-:Y:S01]  /*c0a0*/  LOP3.LUT R0, R0, R3, RZ, 0x3c, !PT ;  /* 0x0000000300007212 */ /* 0x000fe200078e3cff */
[----:B------:R-:W-:Y:S06]  /*c0b0*/  @!P0 BRA `(.L_x_80) ;  /* 0x0000000000048947 */ /* 0x000fec0003800000 */
[----:B------:R-:W-:Y:S01]  /*c0c0*/  BPT.TRAP 0x1 ;  /* 0x000000040000795c */ /* 0x000fe20000300000 */
.L_x_80:
[----:B------:R-:W-:Y:S01]  /*c0d0*/  IMAD R3, R2, 0x8, R7 ;  /* 0x0000000802037824 */ /* 0x000fe200078e0207 */
[----:B------:R-:W-:-:S04]  /*c0e0*/  SHF.L.U32 R0, R0, 0x1f, RZ ;  /* 0x0000001f00007819 */ /* 0x000fc800000006ff */
[----:B------:R-:W2:Y:S02]  /*c0f0*/  SYNCS.PHASECHK.TRANS64.TRYWAIT P1, [R3+URZ+0x2d840], R0 ;  /* 0x02d84000030075a7 */ /* 0x000ea4000802017f */
[----:B--2---:R-:W-:Y:S05]  /*c100*/  @!P1 BRA `(.L_x_81) ;  /* 0x0000002400249947 */ /* 0x004fea0003800000 */
.L_x_154:
[----:B------:R-:W-:Y:S05]  /*c110*/  @!P0 BRA `(.L_x_82) ;  /* 0x0000000000048947 */ /* 0x000fea0003800000 */
[----:B------:R-:W-:Y:S01]  /*c120*/  BPT.TRAP 0x1 ;  /* 0x000000040000795c */ /* 0x000fe20000300000 */
.L_x_82:
[----:B------:R-:W3:Y:S02]  /*c130*/  SYNCS.PHASECHK.TRANS64.TRYWAIT P1, [R5+URZ+0x2d860], R4 ;  /* 0x02d86004050075a7 */ /* 0x000ee4000802017f */
[----:B---3--:R-:W-:Y:S05]  /*c140*/  @!P1 BRA `(.L_x_83) ;  /* 0x0000002400289947 */ /* 0x008fea0003800000 */
.L_x_155:
[----:B------:R-:W-:Y:S05]  /*c150*/  @!P0 BRA `(.L_x_84) ;  /* 0x0000000000048947 */ /* 0x000fea0003800000 */
[----:B------:R-:W-:Y:S01]  /*c160*/  BPT.TRAP 0x1 ;  /* 0x000000040000795c */ /* 0x000fe20000300000 */
.L_x_84:
[----:B----4-:R4:W0:Y:S02]  /*c170*/  SYNCS.PHASECHK.TRANS64.TRYWAIT P0, [R3+URZ+0x2d860], R0 ;  /* 0x02d86000030075a7 */ /* 0x010824000800017f */
[----:B0-----:R-:W-:Y:S05]  /*c180*/  @!P0 NANOSLEEP.SYNCS 0x989680 ;  /* 0x009896800000895d */ /* 0x001fea0003900000 */
[----:B------:R-:W0:Y:S02]  /*c190*/  @!P0 SYNCS.PHASECHK.TRANS64 P0, [R3+URZ+0x2d860], R0 ;  /* 0x02d86000030085a7 */ /* 0x000e24000800007f */
[----:B0-----:R-:W-:Y:S05]  /*c1a0*/  @!P0 BRA `(.L_x_84) ;  /* 0xfffffffc00f08947 */ /* 0x001fea000383ffff */
.L_x_8:
[----:B------:R-:W-:Y:S05]  /*c1b0*/  BSYNC B6 ;  /* 0x0000000000067941 */ /* 0x000fea0003800000 */
.L_x_5:
[----:B------:R-:W-:Y:S05]  /*c1c0*/  EXIT ;  /* 0x000000000000794d */ /* 0x000fea0003800000 */
.L_x_12:
[----:B0-----:R-:W-:-:S04]  /*c1d0*/  IMAD.U32 R9, RZ, RZ, UR41 ;  /* 0x00000029ff097e24 */ /* 0x001fc8000f8e00ff */
[----:B------:R0:W1:Y:S03]  /*c1e0*/  SYNCS.PHASECHK.TRANS64.TRYWAIT P0, [R9+URZ+0x2d800], R2 ;  /* 0x02d80002090075a7 */ /* 0x000066000800017f */
[----:B-1----:R-:W-:Y:S05]  /*c1f0*/  @!P0 NANOSLEEP.SYNCS 0x989680 ;  /* 0x009896800000895d */ /* 0x002fea0003900000 */
[----:B------:R-:W1:Y:S02]  /*c200*/  @!P0 SYNCS.PHASECHK.TRANS64 P0, [R9+URZ+0x2d800], R2 ;  /* 0x02d80002090085a7 */ /* 0x000e64000800007f */
[----:B-1----:R-:W-:Y:S05]  /*c210*/  @!P0 BRA `(.L_x_12) ;  /* 0xfffffffc00ec8947 */ /* 0x002fea000383ffff */
[----:B------:R-:W-:Y:S05]  /*c220*/  BRA `(.L_x_85) ;  /* 0xffffff4c00dc7947 */ /* 0x000fea000383ffff */
.L_x_16:
[----:B--2---:R-:W-:-:S04]  /*c230*/  MOV R3, UR41 ;  /* 0x0000002900037c02 */ /* 0x004fc80008000f00 */
[----:B------:R2:W3:Y:S03]  /*c240*/  SYNCS.PHASECHK.TRANS64.TRYWAIT P1, [R3+URZ+0x2d830], R2 ;  /* 0x02d83002030075a7 */ /* 0x0004e6000802017f */
[----:B---3--:R-:W-:Y:S05]  /*c250*/  @!P1 NANOSLEEP.SYNCS 0x989680 ;  /* 0x009896800000995d */ /* 0x008fea0003900000 */
[----:B------:R-:W3:Y:S02]  /*c260*/  @!P1 SYNCS.PHASECHK.TRANS64 P1, [R3+URZ+0x2d830], R2 ;  /* 0x02d83002030095a7 */ /* 0x000ee4000802007f */
[----:B---3--:R-:W-:Y:S05]  /*c270*/  @!P1 BRA `(.L_x_16) ;  /* 0xfffffffc00ec9947 */ /* 0x008fea000383ffff */
[----:B------:R-:W-:Y:S05]  /*c280*/  BRA `(.L_x_15) ;  /* 0xffffff5000047947 */ /* 0x000fea000383ffff */
.L_x_22:
[----:B-1----:R-:W-:-:S04]  /*c290*/  IMAD.U32 R13, RZ, RZ, UR10 ;  /* 0x0000000aff0d7e24 */ /* 0x002fc8000f8e00ff */
[----:B------:R1:W2:Y:S03]  /*c2a0*/  SYNCS.PHASECHK.TRANS64.TRYWAIT P1, [R13+URZ+0x2d830], R0 ;  /* 0x02d830000d0075a7 */ /* 0x0002a6000802017f */
[----:B--2---:R-:W-:Y:S05]  /*c2b0*/  @!P1 NANOSLEEP.SYNCS 0x989680 ;  /* 0x009896800000995d */ /* 0x004fea0003900000 */
[----:B------:R-:W2:Y:S02]  /*c2c0*/  @!P1 SYNCS.PHASECHK.TRANS64 P1, [R13+URZ+0x2d830], R0 ;  /* 0x02d830000d0095a7 */ /* 0x000ea4000802007f */
[----:B--2---:R-:W-:Y:S05]  /*c2d0*/  @!P1 BRA `(.L_x_22) ;  /* 0xfffffffc00ec9947 */ /* 0x004fea000383ffff */
[----:B------:R-:W-:Y:S05]  /*c2e0*/  BRA `(.L_x_19) ;  /* 0xffffff7c005c7947 */ /* 0x000fea000383ffff */
.L_x_26:
[----:B-1----:R-:W-:-:S04]  /*c2f0*/  IMAD.U32 R13, RZ, RZ, UR10 ;  /* 0x0000000aff0d7e24 */ /* 0x002fc8000f8e00ff */
[----:B------:R1:W2:Y:S03]  /*c300*/  SYNCS.PHASECHK.TRANS64.TRYWAIT P1, [R13+URZ+0x2d850], R12 ;  /* 0x02d8500c0d0075a7 */ /* 0x0002a6000802017f */
[----:B--2---:R-:W-:Y:S05]  /*c310*/  @!P1 NANOSLEEP.SYNCS 0x989680 ;  /* 0x009896800000995d */ /* 0x004fea0003900000 */
[----:B------:R-:W2:Y:S02]  /*c320*/  @!P1 SYNCS.PHASECHK.TRANS64 P1, [R13+URZ+0x2d850], R12 ;  /* 0x02d8500c0d0095a7 */ /* 0x000ea4000802007f */
[----:B--2---:R-:W-:Y:S05]  /*c330*/  @!P1 BRA `(.L_x_26) ;  /* 0xfffffffc00ec9947 */ /* 0x004fea000383ffff */
[----:B------:R-:W-:Y:S05]  /*c340*/  BRA `(.L_x_23) ;  /* 0xffffff80000c7947 */ /* 0x000fea000383ffff */
.L_x_33:
[----:B-1----:R-:W-:-:S04]  /*c350*/  MOV R3, UR4 ;  /* 0x0000000400037c02 */ /* 0x002fc80008000f00 */
[----:B------:R1:W2:Y:S03]  /*c360*/  SYNCS.PHASECHK.TRANS64.TRYWAIT P1, [R3+URZ+0x2d850], R2 ;  /* 0x02d85002030075a7 */ /* 0x0002a6000802017f */
[----:B--2---:R-:W-:Y:S05]  /*c370*/  @!P1 NANOSLEEP.SYNCS 0x989680 ;  /* 0x009896800000995d */ /* 0x004fea0003900000 */
[----:B------:R-:W2:Y:S02]  /*c380*/  @!P1 SYNCS.PHASECHK.TRANS64 P1, [R3+URZ+0x2d850], R2 ;  /* 0x02d85002030095a7 */ /* 0x000ea4000802007f */
[----:B--2---:R-:W-:Y:S05]  /*c390*/  @!P1 BRA `(.L_x_33) ;  /* 0xfffffffc00ec9947 */ /* 0x004fea000383ffff */
[----:B------:R-:W-:Y:S05]  /*c3a0*/  BRA `(.L_x_32) ;  /* 0xffffffa400407947 */ /* 0x000fea000383ffff */
.L_x_45:
[----:B------:R-:W-:Y:S01]  /*c3b0*/  IMAD.MOV.U32 R13, RZ, RZ, R18 ;  /* 0x000000ffff0d7224 */ /* 0x000fe200078e0012 */
[----:B------:R-:W-:Y:S01]  /*c3c0*/  MOV R11, 0x1f ;  /* 0x0000001f000b7802 */ /* 0x000fe20000000f00 */
[----:B------:R-:W-:Y:S02]  /*c3d0*/  IMAD.MOV.U32 R12, RZ, RZ, RZ ;  /* 0x000000ffff0c7224 */ /* 0x000fe400078e00ff */
[----:B------:R-:W-:-:S07]  /*c3e0*/  IMAD.MOV.U32 R15, RZ, RZ, -0x1 ;  /* 0xffffffffff0f7424 */ /* 0x000fce00078e00ff */
[----:B-----5:R-:W-:Y:S05]  /*c3f0*/  WARPSYNC.COLLECTIVE R15, `(.L_x_86) ;  /* 0x000000000f087348 */ /* 0x020fea0003c00000 */
[----:B------:R0:W1:Y:S02]  /*c400*/  SHFL.IDX P6, R14, R13, R12, R11 ;  /* 0x0000000c0d0e7389 */ /* 0x00006400000c000b */
[----:B01---5:R-:W-:Y:S01]  /*c410*/  ENDCOLLECTIVE ;  /* 0x000000000000791b */ /* 0x023fe20003800000 */
.L_x_86:
[----:B------:R-:W-:Y:S05]  /*c420*/  BRA `(.L_x_87) ;  /* 0xffffffd0002c7947 */ /* 0x000fea000383ffff */
.L_x_47:
[----:B0-----:R-:W-:-:S04]  /*c430*/  IMAD.U32 R2, RZ, RZ, UR45 ;  /* 0x0000002dff027e24 */ /* 0x001fc8000f8e00ff */
[----:B------:R0:W1:Y:S03]  /*c440*/  SYNCS.PHASECHK.TRANS64.TRYWAIT P0, [R2+URZ+0x2d840], R9 ;  /* 0x02d84009020075a7 */ /* 0x000066000800017f */
[----:B-1----:R-:W-:Y:S05]  /*c450*/  @!P0 NANOSLEEP.SYNCS 0x989680 ;  /* 0x009896800000895d */ /* 0x002fea0003900000 */
[----:B------:R-:W1:Y:S02]  /*c460*/  @!P0 SYNCS.PHASECHK.TRANS64 P0, [R2+URZ+0x2d840], R9 ;  /* 0x02d84009020085a7 */ /* 0x000e64000800007f */
[----:B-1----:R-:W-:Y:S05]  /*c470*/  @!P0 BRA `(.L_x_47) ;  /* 0xfffffffc00ec8947 */ /* 0x002fea000383ffff */
[----:B------:R-:W-:Y:S05]  /*c480*/  BRA `(.L_x_88) ;  /* 0xffffffd000ac7947 */ /* 0x000fea000383ffff */
.L_x_48:
[----:B------:R-:W-:Y:S01]  /*c490*/  BSSY B0, `(.L_x_89) ;  /* 0x0000008000007945 */ /* 0x000fe20003800000 */
[----:B------:R-:W-:Y:S01]  /*c4a0*/  MOV R13, R9 ;  /* 0x00000009000d7202 */ /* 0x000fe20000000f00 */
[----:B------:R-:W-:Y:S01]  /*c4b0*/  IMAD.MOV.U32 R12, RZ, RZ, RZ ;  /* 0x000000ffff0c7224 */ /* 0x000fe200078e00ff */
[----:B------:R-:W-:Y:S01]  /*c4c0*/  MOV R15, 0xffffffff ;  /* 0xffffffff000f7802 */ /* 0x000fe20000000f00 */
[----:B------:R-:W-:-:S07]  /*c4d0*/  IMAD.MOV.U32 R11, RZ, RZ, 0x1c1f ;  /* 0x00001c1fff0b7424 */ /* 0x000fce00078e00ff */
[----:B------:R-:W-:Y:S05]  /*c4e0*/  WARPSYNC.COLLECTIVE R15, `(.L_x_90) ;  /* 0x000000000f087348 */ /* 0x000fea0003c00000 */
[----:B------:R0:W1:Y:S02]  /*c4f0*/  SHFL.IDX P6, R14, R13, R12, R11 ;  /* 0x0000000c0d0e7389 */ /* 0x00006400000c000b */
[----:B01----:R-:W-:Y:S01]  /*c500*/  ENDCOLLECTIVE ;  /* 0x000000000000791b */ /* 0x003fe20003800000 */
.L_x_90:
[----:B------:R-:W-:Y:S05]  /*c510*/  BSYNC B0 ;  /* 0x0000000000007941 */ /* 0x000fea0003800000 */
.L_x_89:
[----:B------:R-:W-:Y:S01]  /*c520*/  IMAD.MOV.U32 R13, RZ, RZ, R0 ;  /* 0x000000ffff0d7224 */ /* 0x000fe200078e0000 */
[----:B------:R-:W-:Y:S01]  /*c530*/  MOV R12, RZ ;  /* 0x000000ff000c7202 */ /* 0x000fe20000000f00 */
[----:B------:R-:W-:Y:S01]  /*c540*/  IMAD.MOV.U32 R11, RZ, RZ, 0x1c1f ;  /* 0x00001c1fff0b7424 */ /* 0x000fe200078e00ff */
[----:B------:R-:W0:Y:S01]  /*c550*/  S2R R10, SR_TID.X ;  /* 0x00000000000a7919 */ /* 0x000e220000002100 */
[----:B------:R-:W-:Y:S01]  /*c560*/  IMAD.MOV.U32 R15, RZ, RZ, -0x1 ;  /* 0xffffffffff0f7424 */ /* 0x000fe200078e00ff */
[----:B------:R-:W-:Y:S01]  /*c570*/  @P0 LEA R21, R28, UR45, 0x1 ;  /* 0x0000002d1c150c11 */ /* 0x000fe2000f8e08ff */
[----:B------:R-:W-:-:S07]  /*c580*/  IMAD.MOV.U32 R6, RZ, RZ, R14 ;  /* 0x000000ffff067224 */ /* 0x000fce00078e000e */
[----:B0-----:R-:W-:Y:S05]  /*c590*/  WARPSYNC.COLLECTIVE R15, `(.L_x_91) ;  /* 0x000000000f087348 */ /* 0x001fea0003c00000 */
[----:B------:R1:W2:Y:S02]  /*c5a0*/  SHFL.IDX P6, R14, R13, R12, R11 ;  /* 0x0000000c0d0e7389 */ /* 0x0002a400000c000b */
[----:B012---:R-:W-:Y:S01]  /*c5b0*/  ENDCOLLECTIVE ;  /* 0x000000000000791b */ /* 0x007fe20003800000 */
.L_x_91:
[----:B------:R-:W-:Y:S01]  /*c5c0*/  IMAD.MOV.U32 R7, RZ, RZ, R6 ;  /* 0x000000ffff077224 */ /* 0x000fe200078e0006 */
[----:B------:R-:W-:Y:S01]  /*c5d0*/  MOV R13, R9 ;  /* 0x00000009000d7202 */ /* 0x000fe20000000f00 */
[----:B------:R-:W-:Y:S02]  /*c5e0*/  IMAD.MOV.U32 R12, RZ, RZ, 0x1 ;  /* 0x00000001ff0c7424 */ /* 0x000fe400078e00ff */
[----:B------:R-:W-:-:S07]  /*c5f0*/  IMAD.MOV.U32 R6, RZ, RZ, R14 ;  /* 0x000000ffff067224 */ /* 0x000fce00078e000e */
[----:B------:R-:W-:Y:S05]  /*c600*/  WARPSYNC.COLLECTIVE R15, `(.L_x_92) ;  /* 0x000000000f087348 */ /* 0x000fea0003c00000 */
[----:B------:R0:W1:Y:S02]  /*c610*/  SHFL.IDX P6, R14, R13, R12, R11 ;  /* 0x0000000c0d0e7389 */ /* 0x00006400000c000b */
[----:B01----:R-:W-:Y:S01]  /*c620*/  ENDCOLLECTIVE ;  /* 0x000000000000791b */ /* 0x003fe20003800000 */
.L_x_92:
[----:B------:R-:W-:-:S04]  /*c630*/  SHF.L.U32 R10, R10, 0x3, RZ ;  /* 0x000000030a0a7819 */ /* 0x000fc800000006ff */
[----:B------:R-:W-:-:S05]  /*c640*/  LOP3.LUT R10, R10, 0x18, RZ, 0xc0, !PT ;  /* 0x000000180a0a7812 */ /* 0x000fca00078ec0ff */
[----:B------:R-:W-:Y:S01]  /*c650*/  @P0 IMAD.WIDE.U32 R6, R10, 0x2, R6 ;  /* 0x000000020a060825 */ /* 0x000fe200078e0006 */
[----:B------:R-:W-:-:S04]  /*c660*/  MOV R13, R0 ;  /* 0x00000000000d7202 */ /* 0x000fc80000000f00 */
[----:B------:R-:W-:Y:S01]  /*c670*/  @!PT LDS RZ, [RZ] ;  /* 0x00000000fffff984 */ /* 0x000fe20000000800 */
[----:B------:R-:W-:Y:S01]  /*c680*/  @!PT LDS RZ, [RZ] ;  /* 0x00000000fffff984 */ /* 0x000fe20000000800 */
[----:B------:R-:W-:Y:S01]  /*c690*/  @!PT LDS RZ, [RZ] ;  /* 0x00000000fffff984 */ /* 0x000fe20000000800 */
[----:B------:R0:W-:Y:S04]  /*c6a0*/  @P0 LDGSTS.E.BYPASS.LTC128B.128 [R21+0x15400], desc[UR36][R6.64], !P4 ;  /* 0x1540000006150fae */ /* 0x0001e8000e101d64 */
[----:B------:R0:W-:Y:S04]  /*c6b0*/  @P0 LDGSTS.E.BYPASS.LTC128B.128 [R21+0x17400], desc[UR36][R6.64+0x40], !P3 ;  /* 0x1740004006150fae */ /* 0x0001e8000d901d64 */
[----:B------:R0:W-:Y:S01]  /*c6c0*/  @P0 LDGSTS.E.BYPASS.LTC128B.128 [R21+0x19400], desc[UR36][R6.64+0x80], !P2 ;  /* 0x1940008006150fae */ /* 0x0001e2000d101d64 */
[----:B------:R-:W-:Y:S01]  /*c6d0*/  IMAD.MOV.U32 R4, RZ, RZ, R14 ;  /* 0x000000ffff047224 */ /* 0x000fe200078e000e */
[----:B------:R-:W-:-:S13]  /*c6e0*/  ISETP.GE.AND P0, PT, R8, 0x21, PT ;  /* 0x000000210800780c */ /* 0x000fda0003f06270 */
[----:B0-----:R-:W-:Y:S05]  /*c6f0*/  WARPSYNC.COLLECTIVE R15, `(.L_x_93) ;  /* 0x000000000f087348 */ /* 0x001fea0003c00000 */
[----:B------:R1:W2:Y:S02]  /*c700*/  SHFL.IDX P6, R14, R13, R12, R11 ;  /* 0x0000000c0d0e7389 */ /* 0x0002a400000c000b */
[----:B012---:R-:W-:Y:S01]  /*c710*/  ENDCOLLECTIVE ;  /* 0x000000000000791b */ /* 0x007fe20003800000 */
.L_x_93:
[----:B------:R-:W-:Y:S01]  /*c720*/  @P0 LEA R27, R28, UR45, 0x1 ;  /* 0x0000002d1c1b0c11 */ /* 0x000fe2000f8e08ff */
[----:B------:R-:W-:Y:S01]  /*c730*/  IMAD.MOV.U32 R13, RZ, RZ, R9 ;  /* 0x000000ffff0d7224 */ /* 0x000fe200078e0009 */
[----:B------:R-:W-:Y:S01]  /*c740*/  MOV R12, 0x2 ;  /* 0x00000002000c7802 */ /* 0x000fe20000000f00 */
[----:B------:R-:W-:-:S07]  /*c750*/  IMAD.MOV.U32 R5, RZ, RZ, R14 ;  /* 0x000000ffff057224 */ /* 0x000fce00078e000e */
[----:B------:R-:W-:Y:S05]  /*c760*/  WARPSYNC.COLLECTIVE R15, `(.L_x_94) ;  /* 0x000000000f087348 */ /* 0x000fea0003c00000 */
[----:B------:R0:W1:Y:S02]  /*c770*/  SHFL.IDX P6, R14, R13, R12, R11 ;  /* 0x0000000c0d0e7389 */ /* 0x00006400000c000b */
[----:B01----:R-:W-:Y:S01]  /*c780*/  ENDCOLLECTIVE ;  /* 0x000000000000791b */ /* 0x003fe20003800000 */
.L_x_94:
[----:B------:R-:W-:-:S04]  /*c790*/  LOP3.LUT R5, R5, R4, RZ, 0x3c, !PT ;  /* 0x0000000405057212 */ /* 0x000fc800078e3cff */
[----:B------:R-:W-:-:S04]  /*c7a0*/  LOP3.LUT R4, R5, R4, RZ, 0x3c, !PT ;  /* 0x0000000405047212 */ /* 0x000fc800078e3cff */
[----:B------:R-:W-:Y:S01]  /*c7b0*/  LOP3.LUT R5, R5, R4, RZ, 0x3c, !PT ;  /* 0x0000000405057212 */ /* 0x000fe200078e3cff */
[----:B------:R-:W-:Y:S02]  /*c7c0*/  IMAD.MOV.U32 R13, RZ, RZ, R0 ;  /* 0x000000ffff0d7224 */ /* 0x000fe400078e0000 */
[----:B------:R-:W-:-:S05]  /*c7d0*/  @P0 IMAD.WIDE.U32 R4, R10, 0x2, R4 ;  /* 0x000000020a040825 */ /* 0x000fca00078e0004 */
[----:B------:R-:W-:Y:S01]  /*c7e0*/  @!PT LDS RZ, [RZ] ;  /* 0x00000000fffff984 */ /* 0x000fe20000000800 */
[----:B------:R-:W-:Y:S01]  /*c7f0*/  @!PT LDS RZ, [RZ] ;  /* 0x00000000fffff984 */ /* 0x000fe20000000800 */
[----:B------:R-:W-:Y:S01]  /*c800*/  @!PT LDS RZ, [RZ] ;  /* 0x00000000fffff984 */ /* 0x000fe20000000800 */
[----:B------:R0:W-:Y:S01]  /*c810*/  @P0 LDGSTS.E.BYPASS.LTC128B.128 [R27+0x15c00], desc[UR36][R4.64], !P4 ;  /* 0x15c00000041b0fae */ /* 0x0001e2000e101d64 */
[----:B------:R-:W-:-:S03]  /*c820*/  IMAD.MOV.U32 R2, RZ, RZ, R14 ;  /* 0x000000ffff027224 */ /* 0x000fc600078e000e */
[----:B------:R0:W-:Y:S04]  /*c830*/  @P0 LDGSTS.E.BYPASS.LTC128B.128 [R27+0x17c00], desc[UR36][R4.64+0x40], !P3 ;  /* 0x17c00040041b0fae */ /* 0x0001e8000d901d64 */
[----:B0-----:R-:W-:Y:S05]  /*c840*/  WARPSYNC.COLLECTIVE R15, `(.L_x_95) ;  /* 0x000000000f087348 */ /* 0x001fea0003c00000 */
[----:B------:R1:W2:Y:S02]  /*c850*/  SHFL.IDX P6, R14, R13, R12, R11 ;  /* 0x0000000c0d0e7389 */ /* 0x0002a400000c000b */
[----:B012---:R-:W-:Y:S01]  /*c860*/  ENDCOLLECTIVE ;  /* 0x000000000000791b */ /* 0x007fe20003800000 */
.L_x_95:
[----:B------:R-:W-:Y:S01]  /*c870*/  @!PT LDS RZ, [RZ] ;  /* 0x00000000fffff984 */ /* 0x000fe20000000800 */
[----:B------:R-:W-:Y:S01]  /*c880*/  @!PT LDS RZ, [RZ] ;  /* 0x00000000fffff984 */ /* 0x000fe20000000800 */
[----:B------:R-:W-:Y:S01]  /*c890*/  @!PT LDS RZ, [RZ] ;  /* 0x00000000fffff984 */ /* 0x000fe20000000800 */
[----:B------:R0:W-:Y:S01]  /*c8a0*/  @P0 LDGSTS.E.BYPASS.LTC128B.128 [R27+0x19c00], desc[UR36][R4.64+0x80], !P2 ;  /* 0x19c00080041b0fae */ /* 0x0001e2000d101d64 */
[----:B------:R-:W-:Y:S01]  /*c8b0*/  ISETP.GE.AND P0, PT, R8, 0x41, PT ;  /* 0x000000410800780c */ /* 0x000fe20003f06270 */
[----:B------:R-:W-:Y:S02]  /*c8c0*/  IMAD.MOV.U32 R13, RZ, RZ, R9 ;  /* 0x000000ffff0d7224 */ /* 0x000fe400078e0009 */
[----:B------:R-:W-:-:S10]  /*c8d0*/  IMAD.MOV.U32 R12, RZ, RZ, 0x3 ;  /* 0x00000003ff0c7424 */ /* 0x000fd400078e00ff */
[----:B------:R-:W-:Y:S02]  /*c8e0*/  @P0 LEA R7, R28, UR45, 0x1 ;  /* 0x0000002d1c070c11 */ /* 0x000fe4000f8e08ff */
[----:B0-----:R-:W-:-:S07]  /*c8f0*/  MOV R3, R14 ;  /* 0x0000000e00037202 */ /* 0x001fce0000000f00 */
[----:B------:R-:W-:Y:S05]  /*c900*/  WARPSYNC.COLLECTIVE R15, `(.L_x_96) ;  /* 0x000000000f087348 */ /* 0x000fea0003c00000 */
[----:B------:R0:W1:Y:S02]  /*c910*/  SHFL.IDX P6, R14, R13, R12, R11 ;  /* 0x0000000c0d0e7389 */ /* 0x00006400000c000b */
[----:B01----:R-:W-:Y:S01]  /*c920*/  ENDCOLLECTIVE ;  /* 0x000000000000791b */ /* 0x003fe20003800000 */
.L_x_96:
        /* <DEDUP_REMOVED lines=9> */
[----:B------:R-:W-:-:S03]  /*c9c0*/  MOV R9, R14 ;  /* 0x0000000e00097202 */ /* 0x000fc60000000f00 */
[----:B------:R0:W-:Y:S04]  /*c9d0*/  @P0 LDGSTS.E.BYPASS.LTC128B.128 [R7+0x18400], desc[UR36][R2.64+0x40], !P3 ;  /* 0x1840004002070fae */ /* 0x0001e8000d901d64 */
[----:B------:R0:W-:Y:S02]  /*c9e0*/  @P0 LDGSTS.E.BYPASS.LTC128B.128 [R7+0x1a400], desc[UR36][R2.64+0x80], !P2 ;  /* 0x1a40008002070fae */ /* 0x0001e4000d101d64 */
[----:B0-----:R-:W-:Y:S05]  /*c9f0*/  WARPSYNC.COLLECTIVE R15, `(.L_x_97) ;  /* 0x000000000f087348 */ /* 0x001fea0003c00000 */
[----:B------:R1:W2:Y:S02]  /*ca00*/  SHFL.IDX P6, R14, R13, R12, R11 ;  /* 0x0000000c0d0e7389 */ /* 0x0002a400000c000b */
[----:B012---:R-:W-:Y:S01]  /*ca10*/  ENDCOLLECTIVE ;  /* 0x000000000000791b */ /* 0x007fe20003800000 */
.L_x_97:
[----:B------:R-:W-:Y:S05]  /*ca20*/  BRA `(.L_x_98) ;  /* 0xffffffd000707947 */ /* 0x000fea000383ffff */
.L_x_51:
[----:B------:R-:W-:Y:S01]  /*ca30*/  IMAD.MOV.U32 R13, RZ, RZ, R9 ;  /* 0x000000ffff0d7224 */ /* 0x000fe200078e0009 */
[----:B------:R-:W-:Y:S01]  /*ca40*/  MOV R12, RZ ;  /* 0x000000ff000c7202 */ /* 0x000fe20000000f00 */
[----:B------:R-:W-:Y:S02]  /*ca50*/  IMAD.MOV.U32 R11, RZ, RZ, 0x1c1f ;  /* 0x00001c1fff0b7424 */ /* 0x000fe400078e00ff */
[----:B------:R-:W-:Y:S02]  /*ca60*/  IMAD.MOV.U32 R15, RZ, RZ, -0x1 ;  /* 0xffffffffff0f7424 */ /* 0x000fe400078e00ff */
[----:B------:R-:W-:Y:S02]  /*ca70*/  IMAD R0, R25, 0xc0, R22 ;  /* 0x000000c019007824 */ /* 0x000fe400078e0216 */
[----:B------:R-:W-:-:S07]  /*ca80*/  IMAD.MOV.U32 R24, RZ, RZ, 0x1 ;  /* 0x00000001ff187424 */ /* 0x000fce00078e00ff */
[----:B------:R-:W-:Y:S05]  /*ca90*/  WARPSYNC.COLLECTIVE R15, `(.L_x_99) ;  /* 0x000000000f087348 */ /* 0x000fea0003c00000 */
[----:B------:R0:W1:Y:S02]  /*caa0*/  SHFL.IDX P6, R14, R13, R12, R11 ;  /* 0x0000000c0d0e7389 */ /* 0x00006400000c000b */
[----:B01----:R-:W-:Y:S01]  /*cab0*/  ENDCOLLECTIVE ;  /* 0x000000000000791b */ /* 0x003fe20003800000 */
.L_x_99:
[----:B------:R-:W-:Y:S02]  /*cac0*/  VIADD R5, R0, 0x20 ;  /* 0x0000002000057836 */ /* 0x000fe40000000000 */
[----:B------:R-:W-:Y:S01]  /*cad0*/  IMAD.MOV.U32 R13, RZ, RZ, R7 ;  /* 0x000000ffff0d7224 */ /* 0x000fe200078e0007 */
[----:B------:R-:W-:-:S07]  /*cae0*/  MOV R2, R14 ;  /* 0x0000000e00027202 */ /* 0x000fce0000000f00 */
[----:B------:R-:W-:Y:S05]  /*caf0*/  WARPSYNC.COLLECTIVE R15, `(.L_x_100) ;  /* 0x000000000f087348 */ /* 0x000fea0003c00000 */
[----:B------:R0:W1:Y:S02]  /*cb00*/  SHFL.IDX P6, R14, R13, R12, R11 ;  /* 0x0000000c0d0e7389 */ /* 0x00006400000c000b */
[----:B01----:R-:W-:Y:S01]  /*cb10*/  ENDCOLLECTIVE ;  /* 0x000000000000791b */ /* 0x003fe20003800000 */
.L_x_100:
[----:B------:R-:W-:Y:S02]  /*cb20*/  ULDC UR4, c[0x0][0x288] ;  /* 0x0000a20000047ab9 */ /* 0x000fe40000000800 */
[----:B------:R-:W-:Y:S02]  /*cb30*/  IMAD R6, R20, UR4, RZ ;  /* 0x0000000414067c24 */ /* 0x000fe4000f8e02ff */
[----:B------:R-:W-:-:S03]  /*cb40*/  IMAD.MOV.U32 R3, RZ, RZ, R2 ;  /* 0x000000ffff037224 */ /* 0x000fc600078e0002 */
[----:B------:R-:W-:Y:S01]  /*cb50*/  ISETP.GE.AND P2, PT, R0, R6, PT ;  /* 0x000000060000720c */ /* 0x000fe20003f46270 */
[----:B------:R-:W-:Y:S01]  /*cb60*/  IMAD.MOV.U32 R13, RZ, RZ, R9 ;  /* 0x000000ffff0d7224 */ /* 0x000fe200078e0009 */
[----:B------:R-:W-:-:S11]  /*cb70*/  MOV R12, 0x1 ;  /* 0x00000001000c7802 */ /* 0x000fd60000000f00 */
[----:B------:R-:W-:Y:S02]  /*cb80*/  @!P2 LEA R21, R28, UR45, 0x1 ;  /* 0x0000002d1c15ac11 */ /* 0x000fe4000f8e08ff */
[----:B------:R-:W-:-:S07]  /*cb90*/  MOV R2, R14 ;  /* 0x0000000e00027202 */ /* 0x000fce0000000f00 */
[----:B------:R-:W-:Y:S05]  /*cba0*/  WARPSYNC.COLLECTIVE R15, `(.L_x_101) ;  /* 0x000000000f087348 */ /* 0x000fea0003c00000 */
[----:B------:R0:W1:Y:S02]  /*cbb0*/  SHFL.IDX P6, R14, R13, R12, R11 ;  /* 0x0000000c0d0e7389 */ /* 0x00006400000c000b */
[----:B01----:R-:W-:Y:S01]  /*cbc0*/  ENDCOLLECTIVE ;  /* 0x000000000000791b */ /* 0x003fe20003800000 */
.L_x_101:
[----:B------:R-:W-:-:S05]  /*cbd0*/  @!P2 IMAD.WIDE.U32 R2, R27, 0x2, R2 ;  /* 0x000000021b02a825 */ /* 0x000fca00078e0002 */
[----:B------:R-:W-:Y:S01]  /*cbe0*/  @!PT LDS RZ, [RZ] ;  /* 0x00000000fffff984 */ /* 0x000fe20000000800 */
[----:B------:R-:W-:Y:S01]  /*cbf0*/  @!PT LDS RZ, [RZ] ;  /* 0x00000000fffff984 */ /* 0x000fe20000000800 */
[----:B------:R-:W-:Y:S01]  /*cc00*/  @!PT LDS RZ, [RZ] ;  /* 0x00000000fffff984 */ /* 0x000fe20000000800 */
[----:B------:R0:W-:Y:S04]  /*cc10*/  @!P2 LDGSTS.E.BYPASS.LTC128B.128 [R21+0xc400], desc[UR36][R2.64], !P3 ;  /* 0x0c4000000215afae */ /* 0x0001e8000d901d64 */
[----:B------:R0:W-:Y:S01]  /*cc20*/  @!P2 LDGSTS.E.BYPASS.LTC128B.128 [R21+0xf400], desc[UR36][R2.64+0x40], !P0 ;  /* 0x0f4000400215afae */ /* 0x0001e2000c101d64 */
[----:B------:R-:W-:-:S03]  /*cc30*/  IMAD.MOV.U32 R13, RZ, RZ, R7 ;  /* 0x000000ffff0d7224 */ /* 0x000fc600078e0007 */
[----:B------:R0:W-:Y:S01]  /*cc40*/  @!P2 LDGSTS.E.BYPASS.LTC128B.128 [R21+0x12400], desc[UR36][R2.64+0x80], !P1 ;  /* 0x124000800215afae */ /* 0x0001e2000c901d64 */
[----:B------:R-:W-:Y:S01]  /*cc50*/  ISETP.GE.AND P2, PT, R5, R6, PT ;  /* 0x000000060500720c */ /* 0x000fe20003f46270 */
[----:B------:R-:W-:-:S12]  /*cc60*/  IMAD.MOV.U32 R5, RZ, RZ, R14 ;  /* 0x000000ffff057224 */ /* 0x000fd800078e000e */
[----:B0-----:R-:W-:Y:S05]  /*cc70*/  WARPSYNC.COLLECTIVE R15, `(.L_x_102) ;  /* 0x000000000f087348 */ /* 0x001fea0003c00000 */
[----:B------:R1:W2:Y:S02]  /*cc80*/  SHFL.IDX P6, R14, R13, R12, R11 ;  /* 0x0000000c0d0e7389 */ /* 0x0002a400000c000b */
[----:B012---:R-:W-:Y:S01]  /*cc90*/  ENDCOLLECTIVE ;  /* 0x000000000000791b */ /* 0x007fe20003800000 */
.L_x_102:
[----:B------:R-:W-:Y:S01]  /*cca0*/  VIADD R3, R0, 0x40 ;  /* 0x0000004000037836 */ /* 0x000fe20000000000 */
[----:B------:R-:W-:Y:S01]  /*ccb0*/  @!P2 LEA R25, R28, UR45, 0x1 ;  /* 0x0000002d1c19ac11 */ /* 0x000fe2000f8e08ff */
[----:B------:R-:W-:Y:S01]  /*ccc0*/  IMAD.MOV.U32 R13, RZ, RZ, R9 ;  /* 0x000000ffff0d7224 */ /* 0x000fe200078e0009 */
[----:B------:R-:W-:Y:S02]  /*ccd0*/  MOV R12, 0x2 ;  /* 0x00000002000c7802 */ /* 0x000fe40000000f00 */
[----:B------:R-:W-:-:S07]  /*cce0*/  MOV R4, R14 ;  /* 0x0000000e00047202 */ /* 0x000fce0000000f00 */
[----:B------:R-:W-:Y:S05]  /*ccf0*/  WARPSYNC.COLLECTIVE R15, `(.L_x_103) ;  /* 0x000000000f087348 */ /* 0x000fea0003c00000 */
[----:B------:R0:W1:Y:S02]  /*cd00*/  SHFL.IDX P6, R14, R13, R12, R11 ;  /* 0x0000000c0d0e7389 */ /* 0x00006400000c000b */
[----:B01----:R-:W-:Y:S01]  /*cd10*/  ENDCOLLECTIVE ;  /* 0x000000000000791b */ /* 0x003fe20003800000 */
.L_x_103:
        /* <DEDUP_REMOVED lines=13> */
.L_x_104:
[----:B------:R-:W-:Y:S01]  /*cdf0*/  @!P2 LEA R21, R28, UR45, 0x1 ;  /* 0x0000002d1c15ac11 */ /* 0x000fe2000f8e08ff */
[----:B------:R-:W-:Y:S02]  /*ce00*/  IMAD.MOV.U32 R13, RZ, RZ, R9 ;  /* 0x000000ffff0d7224 */ /* 0x000fe400078e0009 */
[----:B------:R-:W-:Y:S01]  /*ce10*/  IMAD.MOV.U32 R12, RZ, RZ, 0x3 ;  /* 0x00000003ff0c7424 */ /* 0x000fe200078e00ff */
[----:B------:R-:W-:-:S07]  /*ce20*/  MOV R2, R14 ;  /* 0x0000000e00027202 */ /* 0x000fce0000000f00 */
[----:B------:R-:W-:Y:S05]  /*ce30*/  WARPSYNC.COLLECTIVE R15, `(.L_x_105) ;  /* 0x000000000f087348 */ /* 0x000fea0003c00000 */
[----:B------:R0:W1:Y:S02]  /*ce40*/  SHFL.IDX P6, R14, R13, R12, R11 ;  /* 0x0000000c0d0e7389 */ /* 0x00006400000c000b */
[----:B01----:R-:W-:Y:S01]  /*ce50*/  ENDCOLLECTIVE ;  /* 0x000000000000791b */ /* 0x003fe20003800000 */
.L_x_105:
        /* <DEDUP_REMOVED lines=8> */
[----:B------:R-:W-:-:S07]  /*cee0*/  MOV R5, R14 ;  /* 0x0000000e00057202 */ /* 0x000fce0000000f00 */
[----:B0-----:R-:W-:Y:S05]  /*cef0*/  WARPSYNC.COLLECTIVE R15, `(.L_x_106) ;  /* 0x000000000f087348 */ /* 0x001fea0003c00000 */
[----:B------:R1:W2:Y:S02]  /*cf00*/  SHFL.IDX P6, R14, R13, R12, R11 ;  /* 0x0000000c0d0e7389 */ /* 0x0002a400000c000b */
[----:B012---:R-:W-:Y:S01]  /*cf10*/  ENDCOLLECTIVE ;  /* 0x000000000000791b */ /* 0x007fe20003800000 */
.L_x_106:
[----:B------:R-:W-:-:S04]  /*cf20*/  IADD3 R3, R0, 0x60, RZ ;  /* 0x0000006000037810 */ /* 0x000fc80007ffe0ff */
[----:B------:R-:W-:Y:S01]  /*cf30*/  ISETP.GE.AND P2, PT, R3, R6, PT ;  /* 0x000000060300720c */ /* 0x000fe20003f46270 */
[----:B------:R-:W-:Y:S02]  /*cf40*/  VIADD R3, R0, 0x80 ;  /* 0x0000008000037836 */ /* 0x000fe40000000000 */
[----:B------:R-:W-:Y:S01]  /*cf50*/  IMAD.MOV.U32 R13, RZ, RZ, R8 ;  /* 0x000000ffff0d7224 */ /* 0x000fe200078e0008 */
[----:B------:R-:W-:-:S09]  /*cf60*/  MOV R12, RZ ;  /* 0x000000ff000c7202 */ /* 0x000fd20000000f00 */
[----:B------:R-:W-:Y:S01]  /*cf70*/  @!P2 LEA R25, R28, UR45, 0x1 ;  /* 0x0000002d1c19ac11 */ /* 0x000fe2000f8e08ff */
[----:B------:R-:W-:-:S07]  /*cf80*/  IMAD.MOV.U32 R4, RZ, RZ, R14 ;  /* 0x000000ffff047224 */ /* 0x000fce00078e000e */
[----:B------:R-:W-:Y:S05]  /*cf90*/  WARPSYNC.COLLECTIVE R15, `(.L_x_107) ;  /* 0x000000000f087348 */ /* 0x000fea0003c00000 */
[----:B------:R0:W1:Y:S02]  /*cfa0*/  SHFL.IDX P6, R14, R13, R12, R11 ;  /* 0x0000000c0d0e7389 */ /* 0x00006400000c000b */
[----:B01----:R-:W-:Y:S01]  /*cfb0*/  ENDCOLLECTIVE ;  /* 0x000000000000791b */ /* 0x003fe20003800000 */
.L_x_107:
        /* <DEDUP_REMOVED lines=13> */
.L_x_108:
[----:B------:R-:W-:Y:S01]  /*d090*/  @!P2 LEA R7, R28, UR45, 0x1 ;  /* 0x0000002d1c07ac11 */ /* 0x000fe2000f8e08ff */
[----:B------:R-:W-:Y:S02]  /*d0a0*/  IMAD.MOV.U32 R13, RZ, RZ, R8 ;  /* 0x000000ffff0d7224 */ /* 0x000fe400078e0008 */
[----:B------:R-:W-:Y:S01]  /*d0b0*/  IMAD.MOV.U32 R12, RZ, RZ, 0x1 ;  /* 0x00000001ff0c7424 */ /* 0x000fe200078e00ff */
[----:B------:R-:W-:-:S07]  /*d0c0*/  MOV R2, R14 ;  /* 0x0000000e00027202 */ /* 0x000fce0000000f00 */
[----:B------:R-:W-:Y:S05]  /*d0d0*/  WARPSYNC.COLLECTIVE R15, `(.L_x_109) ;  /* 0x000000000f087348 */ /* 0x000fea0003c00000 */
[----:B------:R0:W1:Y:S02]  /*d0e0*/  SHFL.IDX P6, R14, R13, R12, R11 ;  /* 0x0000000c0d0e7389 */ /* 0x00006400000c000b */
[----:B01----:R-:W-:Y:S01]  /*d0f0*/  ENDCOLLECTIVE ;  /* 0x000000000000791b */ /* 0x003fe20003800000 */
.L_x_109:
        /* <DEDUP_REMOVED lines=12> */
.L_x_110:
[----:B------:R-:W-:Y:S05]  /*d1c0*/  BRA `(.L_x_111) ;  /* 0xffffffd400587947 */ /* 0x000fea000383ffff */
.L_x_54:
[----:B0-----:R-:W-:-:S04]  /*d1d0*/  MOV R3, UR45 ;  /* 0x0000002d00037c02 */ /* 0x001fc80008000f00 */
[----:B------:R0:W1:Y:S03]  /*d1e0*/  SYNCS.PHASECHK.TRANS64.TRYWAIT P0, [R3+URZ+0x2d820], R0 ;  /* 0x02d82000030075a7 */ /* 0x000066000800017f */
[----:B-1----:R-:W-:Y:S05]  /*d1f0*/  @!P0 NANOSLEEP.SYNCS 0x989680 ;  /* 0x009896800000895d */ /* 0x002fea0003900000 */
[----:B------:R-:W1:Y:S02]  /*d200*/  @!P0 SYNCS.PHASECHK.TRANS64 P0, [R3+URZ+0x2d820], R0 ;  /* 0x02d82000030085a7 */ /* 0x000e64000800007f */
[----:B-1----:R-:W-:Y:S05]  /*d210*/  @!P0 BRA `(.L_x_54) ;  /* 0xfffffffc00ec8947 */ /* 0x002fea000383ffff */
[----:B------:R-:W-:Y:S05]  /*d220*/  BRA `(.L_x_112) ;  /* 0xffffffd400a07947 */ /* 0x000fea000383ffff */
.L_x_58:
[----:B0-----:R0:W1:Y:S02]  /*d230*/  SYNCS.PHASECHK.TRANS64.TRYWAIT P0, [R7+URZ+0x2d840], R2 ;  /* 0x02d84002070075a7 */ /* 0x001064000800017f */
[----:B-1----:R-:W-:Y:S05]  /*d240*/  @!P0 NANOSLEEP.SYNCS 0x989680 ;  /* 0x009896800000895d */ /* 0x002fea0003900000 */
[----:B------:R-:W1:Y:S02]  /*d250*/  @!P0 SYNCS.PHASECHK.TRANS64 P0, [R7+URZ+0x2d840], R2 ;  /* 0x02d84002070085a7 */ /* 0x000e64000800007f */
[----:B-1----:R-:W-:Y:S05]  /*d260*/  @!P0 BRA `(.L_x_58) ;  /* 0xfffffffc00f08947 */ /* 0x002fea000383ffff */
[----:B------:R-:W-:Y:S05]  /*d270*/  BRA `(.L_x_113) ;  /* 0xffffffd800a87947 */ /* 0x000fea000383ffff */
.L_x_59:
[----:B------:R-:W-:Y:S01]  /*d280*/  BSSY B1, `(.L_x_114) ;  /* 0x0000008000017945 */ /* 0x000fe20003800000 */
[----:B------:R-:W-:Y:S01]  /*d290*/  IMAD.MOV.U32 R13, RZ, RZ, R19 ;  /* 0x000000ffff0d7224 */ /* 0x000fe200078e0013 */
[----:B------:R-:W-:Y:S01]  /*d2a0*/  MOV R11, 0x1c1f ;  /* 0x00001c1f000b7802 */ /* 0x000fe20000000f00 */
[----:B------:R-:W-:Y:S02]  /*d2b0*/  IMAD.MOV.U32 R12, RZ, RZ, RZ ;  /* 0x000000ffff0c7224 */ /* 0x000fe400078e00ff */
[----:B------:R-:W-:-:S07]  /*d2c0*/  IMAD.MOV.U32 R15, RZ, RZ, -0x1 ;  /* 0xffffffffff0f7424 */ /* 0x000fce00078e00ff */
[----:B------:R-:W-:Y:S05]  /*d2d0*/  WARPSYNC.COLLECTIVE R15, `(.L_x_115) ;  /* 0x000000000f087348 */ /* 0x000fea0003c00000 */
[----:B------:R0:W1:Y:S02]  /*d2e0*/  SHFL.IDX P6, R14, R13, R12, R11 ;  /* 0x0000000c0d0e7389 */ /* 0x00006400000c000b */
[----:B01----:R-:W-:Y:S01]  /*d2f0*/  ENDCOLLECTIVE ;  /* 0x000000000000791b */ /* 0x003fe20003800000 */
.L_x_115:
[----:B------:R-:W-:Y:S05]  /*d300*/  BSYNC B1 ;  /* 0x0000000000017941 */ /* 0x000fea0003800000 */
.L_x_114:
[----:B------:R-:W0:Y:S01]  /*d310*/  S2R R27, SR_TID.X ;  /* 0x00000000001b7919 */ /* 0x000e220000002100 */
[----:B------:R-:W-:Y:S01]  /*d320*/  MOV R13, R8 ;  /* 0x00000008000d7202 */ /* 0x000fe20000000f00 */
[----:B------:R-:W-:Y:S01]  /*d330*/  IMAD.MOV.U32 R12, RZ, RZ, RZ ;  /* 0x000000ffff0c7224 */ /* 0x000fe200078e00ff */
[----:B------:R-:W-:Y:S01]  /*d340*/  LOP3.LUT R16, R16, 0xffffffdf, RZ, 0xc0, !PT ;  /* 0xffffffdf10107812 */ /* 0x000fe200078ec0ff */
[----:B------:R-:W-:Y:S01]  /*d350*/  IMAD.MOV.U32 R11, RZ, RZ, 0x1c1f ;  /* 0x00001c1fff0b7424 */ /* 0x000fe200078e00ff */
[----:B------:R-:W-:Y:S01]  /*d360*/  LEA R9, R9, UR45, 0x1 ;  /* 0x0000002d09097c11 */ /* 0x000fe2000f8e08ff */
[----:B------:R-:W-:Y:S01]  /*d370*/  IMAD.MOV.U32 R15, RZ, RZ, -0x1 ;  /* 0xffffffffff0f7424 */ /* 0x000fe200078e00ff */
[----:B------:R-:W-:Y:S01]  /*d380*/  @P1 LOP3.LUT R16, R16, 0x20, RZ, 0xfc, !PT ;  /* 0x0000002010101812 */ /* 0x000fe200078efcff */
[----:B------:R-:W-:-:S07]  /*d390*/  IMAD.MOV.U32 R3, RZ, RZ, R14 ;  /* 0x000000ffff037224 */ /* 0x000fce00078e000e */
[----:B0-----:R-:W-:Y:S05]  /*d3a0*/  WARPSYNC.COLLECTIVE R15, `(.L_x_116) ;  /* 0x000000000f087348 */ /* 0x001fea0003c00000 */
[----:B------:R1:W2:Y:S02]  /*d3b0*/  SHFL.IDX P6, R14, R13, R12, R11 ;  /* 0x0000000c0d0e7389 */ /* 0x0002a400000c000b */
[----:B012---:R-:W-:Y:S01]  /*d3c0*/  ENDCOLLECTIVE ;  /* 0x000000000000791b */ /* 0x007fe20003800000 */
.L_x_116:
[----:B------:R-:W-:Y:S01]  /*d3d0*/  LOP3.LUT P1, RZ, R16, 0x4, RZ, 0xc0, !PT ;  /* 0x0000000410ff7812 */ /* 0x000fe2000782c0ff */
[----:B------:R-:W-:Y:S01]  /*d3e0*/  IMAD.MOV.U32 R13, RZ, RZ, R19 ;  /* 0x000000ffff0d7224 */ /* 0x000fe200078e0013 */
[----:B------:R-:W-:Y:S02]  /*d3f0*/  MOV R12, 0x1 ;  /* 0x00000001000c7802 */ /* 0x000fe40000000f00 */
[----:B------:R-:W-:Y:S01]  /*d400*/  SHF.L.U32 R27, R27, 0x3, RZ ;  /* 0x000000031b1b7819 */ /* 0x000fe200000006ff */
[----:B------:R-:W-:-:S03]  /*d410*/  IMAD.MOV.U32 R2, RZ, RZ, R14 ;  /* 0x000000ffff027224 */ /* 0x000fc600078e000e */
[----:B------:R-:W-:-:S07]  /*d420*/  LOP3.LUT R27, R27, 0x18, RZ, 0xc0, !PT ;  /* 0x000000181b1b7812 */ /* 0x000fce00078ec0ff */
[----:B------:R-:W-:Y:S05]  /*d430*/  WARPSYNC.COLLECTIVE R15, `(.L_x_117) ;  /* 0x000000000f087348 */ /* 0x000fea0003c00000 */
[----:B------:R0:W1:Y:S02]  /*d440*/  SHFL.IDX P6, R14, R13, R12, R11 ;  /* 0x0000000c0d0e7389 */ /* 0x00006400000c000b */
[----:B01----:R-:W-:Y:S01]  /*d450*/  ENDCOLLECTIVE ;  /* 0x000000000000791b */ /* 0x003fe20003800000 */
.L_x_117:
[----:B------:R-:W-:-:S04]  /*d460*/  SHF.L.U32 R4, R27, 0x1, RZ ;  /* 0x000000011b047819 */ /* 0x000fc800000006ff */
[----:B------:R-:W-:-:S05]  /*d470*/  IADD3 R2, P0, R2, R4, RZ ;  /* 0x0000000402027210 */ /* 0x000fca0007f1e0ff */
[----:B------:R-:W-:Y:S02]  /*d480*/  IMAD.X R3, RZ, RZ, R3, P0 ;  /* 0x000000ffff037224 */ /* 0x000fe400000e0603 */
[----:B------:R-:W-:-:S03]  /*d490*/  IMAD.MOV.U32 R13, RZ, RZ, R8 ;  /* 0x000000ffff0d7224 */ /* 0x000fc600078e0008 */
[----:B------:R-:W-:Y:S01]  /*d4a0*/  @!PT LDS RZ, [RZ] ;  /* 0x00000000fffff984 */ /* 0x000fe20000000800 */
[----:B------:R-:W-:Y:S01]  /*d4b0*/  @!PT LDS RZ, [RZ] ;  /* 0x00000000fffff984 */ /* 0x000fe20000000800 */
[----:B------:R-:W-:Y:S01]  /*d4c0*/  @!PT LDS RZ, [RZ] ;  /* 0x00000000fffff984 */ /* 0x000fe20000000800 */
[----:B------:R-:W-:Y:S04]  /*d4d0*/  LDGSTS.E.BYPASS.LTC128B.128 [R9+0x15400], desc[UR36][R2.64], !P1 ;  /* 0x1540000002097fae */ /* 0x000fe8000c901d64 */
[----:B------:R-:W-:Y:S04]  /*d4e0*/  LDGSTS.E.BYPASS.LTC128B.128 [R9+0x17400], desc[UR36][R2.64+0x40], !P5 ;  /* 0x1740004002097fae */ /* 0x000fe8000e901d64 */
[----:B------:R0:W-:Y:S02]  /*d4f0*/  LDGSTS.E.BYPASS.LTC128B.128 [R9+0x19400], desc[UR36][R2.64+0x80], !P4 ;  /* 0x1940008002097fae */ /* 0x0001e4000e101d64 */
[----:B0-----:R-:W-:-:S07]  /*d500*/  IMAD.MOV.U32 R3, RZ, RZ, R14 ;  /* 0x000000ffff037224 */ /* 0x001fce00078e000e */
[----:B------:R-:W-:Y:S05]  /*d510*/  WARPSYNC.COLLECTIVE R15, `(.L_x_118) ;  /* 0x000000000f087348 */ /* 0x000fea0003c00000 */
[----:B------:R0:W1:Y:S02]  /*d520*/  SHFL.IDX P6, R14, R13, R12, R11 ;  /* 0x0000000c0d0e7389 */ /* 0x00006400000c000b */
[----:B01----:R-:W-:Y:S01]  /*d530*/  ENDCOLLECTIVE ;  /* 0x000000000000791b */ /* 0x003fe20003800000 */
.L_x_118:
[----:B------:R-:W-:Y:S01]  /*d540*/  IMAD.MOV.U32 R13, RZ, RZ, R19 ;  /* 0x000000ffff0d7224 */ /* 0x000fe200078e0013 */
[----:B------:R-:W-:Y:S02]  /*d550*/  MOV R12, 0x2 ;  /* 0x00000002000c7802 */ /* 0x000fe40000000f00 */
[----:B------:R-:W-:-:S07]  /*d560*/  MOV R2, R14 ;  /* 0x0000000e00027202 */ /* 0x000fce0000000f00 */
[----:B------:R-:W-:Y:S05]  /*d570*/  WARPSYNC.COLLECTIVE R15, `(.L_x_119) ;  /* 0x000000000f087348 */ /* 0x000fea0003c00000 */
[----:B------:R0:W1:Y:S02]  /*d580*/  SHFL.IDX P6, R14, R13, R12, R11 ;  /* 0x0000000c0d0e7389 */ /* 0x00006400000c000b */
[----:B01----:R-:W-:Y:S01]  /*d590*/  ENDCOLLECTIVE ;  /* 0x000000000000791b */ /* 0x003fe20003800000 */
.L_x_119:
[----:B------:R-:W-:-:S05]  /*d5a0*/  IADD3 R2, P0, R2, R4, RZ ;  /* 0x0000000402027210 */ /* 0x000fca0007f1e0ff */
[----:B------:R-:W-:-:S05]  /*d5b0*/  IMAD.X R3, RZ, RZ, R3, P0 ;  /* 0x000000ffff037224 */ /* 0x000fca00000e0603 */
[----:B------:R-:W-:Y:S01]  /*d5c0*/  @!PT LDS RZ, [RZ] ;  /* 0x00000000fffff984 */ /* 0x000fe20000000800 */
[----:B------:R-:W-:Y:S01]  /*d5d0*/  @!PT LDS RZ, [RZ] ;  /* 0x00000000fffff984 */ /* 0x000fe20000000800 */
[----:B------:R-:W-:Y:S01]  /*d5e0*/  @!PT LDS RZ, [RZ] ;  /* 0x00000000fffff984 */ /* 0x000fe20000000800 */
[----:B------:R0:W-:Y:S01]  /*d5f0*/  LDGSTS.E.BYPASS.LTC128B.128 [R9+0x15c00], desc[UR36][R2.64], !P1 ;  /* 0x15c0000002097fae */ /* 0x0001e2000c901d64 */
[----:B------:R-:W-:-:S03]  /*d600*/  IMAD.MOV.U32 R13, RZ, RZ, R8 ;  /* 0x000000ffff0d7224 */ /* 0x000fc600078e0008 */
[----:B------:R0:W-:Y:S04]  /*d610*/  LDGSTS.E.BYPASS.LTC128B.128 [R9+0x17c00], desc[UR36][R2.64+0x40], !P5 ;  /* 0x17c0004002097fae */ /* 0x0001e8000e901d64 */
[----:B------:R0:W-:Y:S01]  /*d620*/  LDGSTS.E.BYPASS.LTC128B.128 [R9+0x19c00], desc[UR36][R2.64+0x80], !P4 ;  /* 0x19c0008002097fae */ /* 0x0001e2000e101d64 */
[----:B------:R-:W-:-:S07]  /*d630*/  IMAD.MOV.U32 R27, RZ, RZ, R14 ;  /* 0x000000ffff1b7224 */ /* 0x000fce00078e000e */
[----:B0-----:R-:W-:Y:S05]  /*d640*/  WARPSYNC.COLLECTIVE R15, `(.L_x_120) ;  /* 0x000000000f087348 */ /* 0x001fea0003c00000 */
[----:B------:R1:W2:Y:S02]  /*d650*/  SHFL.IDX P6, R14, R13, R12, R11 ;  /* 0x0000000c0d0e7389 */ /* 0x0002a400000c000b */
[----:B012---:R-:W-:Y:S01]  /*d660*/  ENDCOLLECTIVE ;  /* 0x000000000000791b */ /* 0x007fe20003800000 */
.L_x_120:
[----:B------:R-:W-:Y:S01]  /*d670*/  IMAD.MOV.U32 R13, RZ, RZ, R19 ;  /* 0x000000ffff0d7224 */ /* 0x000fe200078e0013 */
[----:B------:R-:W-:Y:S02]  /*d680*/  MOV R12, 0x3 ;  /* 0x00000003000c7802 */ /* 0x000fe40000000f00 */
[----:B------:R-:W-:-:S07]  /*d690*/  MOV R2, R14 ;  /* 0x0000000e00027202 */ /* 0x000fce0000000f00 */
[----:B------:R-:W-:Y:S05]  /*d6a0*/  WARPSYNC.COLLECTIVE R15, `(.L_x_121) ;  /* 0x000000000f087348 */ /* 0x000fea0003c00000 */
[----:B------:R0:W1:Y:S02]  /*d6b0*/  SHFL.IDX P6, R14, R13, R12, R11 ;  /* 0x0000000c0d0e7389 */ /* 0x00006400000c000b */
[----:B01----:R-:W-:Y:S01]  /*d6c0*/  ENDCOLLECTIVE ;  /* 0x000000000000791b */ /* 0x003fe20003800000 */
.L_x_121:
[----:B------:R-:W-:-:S05]  /*d6d0*/  IADD3 R2, P0, R2, R4, RZ ;  /* 0x0000000402027210 */ /* 0x000fca0007f1e0ff */
[----:B------:R-:W-:-:S05]  /*d6e0*/  IMAD.X R3, RZ, RZ, R27, P0 ;  /* 0x000000ffff037224 */ /* 0x000fca00000e061b */
[----:B------:R-:W-:Y:S01]  /*d6f0*/  @!PT LDS RZ, [RZ] ;  /* 0x00000000fffff984 */ /* 0x000fe20000000800 */
[----:B------:R-:W-:Y:S01]  /*d700*/  @!PT LDS RZ, [RZ] ;  /* 0x00000000fffff984 */ /* 0x000fe20000000800 */
[----:B------:R-:W-:Y:S01]  /*d710*/  @!PT LDS RZ, [RZ] ;  /* 0x00000000fffff984 */ /* 0x000fe20000000800 */
[----:B------:R0:W-:Y:S01]  /*d720*/  LDGSTS.E.BYPASS.LTC128B.128 [R9+0x16400], desc[UR36][R2.64], !P1 ;  /* 0x1640000002097fae */ /* 0x0001e2000c901d64 */
[----:B------:R-:W-:Y:S01]  /*d730*/  LOP3.LUT P1, RZ, R16, 0x20, RZ, 0xc0, !PT ;  /* 0x0000002010ff7812 */ /* 0x000fe2000782c0ff */
[----:B------:R-:W-:Y:S02]  /*d740*/  IMAD.MOV.U32 R13, RZ, RZ, R8 ;  /* 0x000000ffff0d7224 */ /* 0x000fe400078e0008 */
[----:B------:R0:W-:Y:S04]  /*d750*/  LDGSTS.E.BYPASS.LTC128B.128 [R9+0x18400], desc[UR36][R2.64+0x40], !P5 ;  /* 0x1840004002097fae */ /* 0x0001e8000e901d64 */
[----:B------:R0:W-:Y:S01]  /*d760*/  LDGSTS.E.BYPASS.LTC128B.128 [R9+0x1a400], desc[UR36][R2.64+0x80], !P4 ;  /* 0x1a40008002097fae */ /* 0x0001e2000e101d64 */
[----:B------:R-:W-:-:S07]  /*d770*/  IMAD.MOV.U32 R27, RZ, RZ, R14 ;  /* 0x000000ffff1b7224 */ /* 0x000fce00078e000e */
[----:B0-----:R-:W-:Y:S05]  /*d780*/  WARPSYNC.COLLECTIVE R15, `(.L_x_122) ;  /* 0x000000000f087348 */ /* 0x001fea0003c00000 */
[----:B------:R1:W2:Y:S02]  /*d790*/  SHFL.IDX P6, R14, R13, R12, R11 ;  /* 0x0000000c0d0e7389 */ /* 0x0002a400000c000b */
[----:B012---:R-:W-:Y:S01]  /*d7a0*/  ENDCOLLECTIVE ;  /* 0x000000000000791b */ /* 0x007fe20003800000 */
.L_x_122:
[----:B------:R-:W-:Y:S01]  /*d7b0*/  MOV R2, R14 ;  /* 0x0000000e00027202 */ /* 0x000fe20000000f00 */
[----:B------:R-:W-:Y:S06]  /*d7c0*/  BRA `(.L_x_123) ;  /* 0xffffffd800407947 */ /* 0x000fec000383ffff */
.L_x_64:
[----:B-1----:R1:W2:Y:S02]  /*d7d0*/  SYNCS.PHASECHK.TRANS64.TRYWAIT P0, [R7+URZ+0x2d860], R2 ;  /* 0x02d86002070075a7 */ /* 0x0022a4000800017f */
[----:B--2---:R-:W-:Y:S05]  /*d7e0*/  @!P0 NANOSLEEP.SYNCS 0x989680 ;  /* 0x009896800000895d */ /* 0x004fea0003900000 */
[----:B------:R-:W2:Y:S02]  /*d7f0*/  @!P0 SYNCS.PHASECHK.TRANS64 P0, [R7+URZ+0x2d860], R2 ;  /* 0x02d86002070085a7 */ /* 0x000ea4000800007f */
[----:B--2---:R-:W-:Y:S05]  /*d800*/  @!P0 BRA `(.L_x_64) ;  /* 0xfffffffc00f08947 */ /* 0x004fea000383ffff */
[----:B------:R-:W-:Y:S05]  /*d810*/  BRA `(.L_x_124) ;  /* 0xffffffd800a87947 */ /* 0x000fea000383ffff */
.L_x_65:
[----:B------:R-:W-:Y:S01]  /*d820*/  BSSY B1, `(.L_x_125) ;  /* 0x0000008000017945 */ /* 0x000fe20003800000 */
[----:B------:R-:W-:Y:S01]  /*d830*/  IMAD.MOV.U32 R13, RZ, RZ, R18 ;  /* 0x000000ffff0d7224 */ /* 0x000fe200078e0012 */
[----:B------:R-:W-:Y:S01]  /*d840*/  MOV R11, 0x1c1f ;  /* 0x00001c1f000b7802 */ /* 0x000fe20000000f00 */
[----:B------:R-:W-:Y:S02]  /*d850*/  IMAD.MOV.U32 R12, RZ, RZ, RZ ;  /* 0x000000ffff0c7224 */ /* 0x000fe400078e00ff */
[----:B------:R-:W-:-:S07]  /*d860*/  IMAD.MOV.U32 R15, RZ, RZ, -0x1 ;  /* 0xffffffffff0f7424 */ /* 0x000fce00078e00ff */
[----:B-1----:R-:W-:Y:S05]  /*d870*/  WARPSYNC.COLLECTIVE R15, `(.L_x_126) ;  /* 0x000000000f087348 */ /* 0x002fea0003c00000 */
[----:B------:R0:W2:Y:S02]  /*d880*/  SHFL.IDX P6, R14, R13, R12, R11 ;  /* 0x0000000c0d0e7389 */ /* 0x0000a400000c000b */
[----:B012---:R-:W-:Y:S01]  /*d890*/  ENDCOLLECTIVE ;  /* 0x000000000000791b */ /* 0x007fe20003800000 */
.L_x_126:
[----:B------:R-:W-:Y:S05]  /*d8a0*/  BSYNC B1 ;  /* 0x0000000000017941 */ /* 0x000fea0003800000 */
.L_x_125:
[----:B------:R-:W-:Y:S01]  /*d8b0*/  MOV R13, R17 ;  /* 0x00000011000d7202 */ /* 0x000fe20000000f00 */
[----:B------:R-:W-:Y:S01]  /*d8c0*/  IMAD.MOV.U32 R12, RZ, RZ, RZ ;  /* 0x000000ffff0c7224 */ /* 0x000fe200078e00ff */
[----:B------:R-:W-:Y:S01]  /*d8d0*/  MOV R15, 0xffffffff ;  /* 0xffffffff000f7802 */ /* 0x000fe20000000f00 */
[----:B------:R-:W-:Y:S01]  /*d8e0*/  IMAD.MOV.U32 R11, RZ, RZ, 0x1c1f ;  /* 0x00001c1fff0b7424 */ /* 0x000fe200078e00ff */
[----:B------:R-:W-:Y:S01]  /*d8f0*/  LEA R8, R8, UR45, 0x1 ;  /* 0x0000002d08087c11 */ /* 0x000fe2000f8e08ff */
[----:B------:R-:W-:-:S07]  /*d900*/  IMAD.MOV.U32 R3, RZ, RZ, R14 ;  /* 0x000000ffff037224 */ /* 0x000fce00078e000e */
[----:B------:R-:W-:Y:S05]  /*d910*/  WARPSYNC.COLLECTIVE R15, `(.L_x_127) ;  /* 0x000000000f087348 */ /* 0x000fea0003c00000 */
[----:B------:R0:W1:Y:S02]  /*d920*/  SHFL.IDX P6, R14, R13, R12, R11 ;  /* 0x0000000c0d0e7389 */ /* 0x00006400000c000b */
[----:B01----:R-:W-:Y:S01]  /*d930*/  ENDCOLLECTIVE ;  /* 0x000000000000791b */ /* 0x003fe20003800000 */
.L_x_127:
[----:B------:R-:W-:Y:S01]  /*d940*/  IMAD.MOV.U32 R13, RZ, RZ, R18 ;  /* 0x000000ffff0d7224 */ /* 0x000fe200078e0012 */
[----:B------:R-:W-:Y:S02]  /*d950*/  MOV R12, 0x1 ;  /* 0x00000001000c7802 */ /* 0x000fe40000000f00 */
[----:B------:R-:W-:-:S13]  /*d960*/  IADD3 R2, P0, R14, R4, RZ ;  /* 0x000000040e027210 */ /* 0x000fda0007f1e0ff */
[----:B------:R-:W-:Y:S05]  /*d970*/  WARPSYNC.COLLECTIVE R15, `(.L_x_128) ;  /* 0x000000000f087348 */ /* 0x000fea0003c00000 */
[----:B------:R0:W1:Y:S02]  /*d980*/  SHFL.IDX P6, R14, R13, R12, R11 ;  /* 0x0000000c0d0e7389 */ /* 0x00006400000c000b */
[----:B01----:R-:W-:Y:S01]  /*d990*/  ENDCOLLECTIVE ;  /* 0x000000000000791b */ /* 0x003fe20003800000 */
.L_x_128:
[----:B------:R-:W-:Y:S01]  /*d9a0*/  IMAD.X R3, RZ, RZ, R3, P0 ;  /* 0x000000ffff037224 */ /* 0x000fe200000e0603 */
[----:B------:R-:W-:Y:S01]  /*d9b0*/  ISETP.LT.OR P0, PT, R0, 0x1, P3 ;  /* 0x000000010000780c */ /* 0x000fe20001f01670 */
[----:B------:R-:W-:-:S12]  /*d9c0*/  IMAD.MOV.U32 R13, RZ, RZ, R17 ;  /* 0x000000ffff0d7224 */ /* 0x000fd800078e0011 */
[----:B------:R-:W-:Y:S01]  /*d9d0*/  @!PT LDS RZ, [RZ] ;  /* 0x00000000fffff984 */ /* 0x000fe20000000800 */
[----:B------:R-:W-:Y:S01]  /*d9e0*/  @!PT LDS RZ, [RZ] ;  /* 0x00000000fffff984 */ /* 0x000fe20000000800 */
[----:B------:R-:W-:Y:S01]  /*d9f0*/  @!PT LDS RZ, [RZ] ;  /* 0x00000000fffff984 */ /* 0x000fe20000000800 */
[----:B------:R-:W-:Y:S01]  /*da00*/  LDGSTS.E.BYPASS.LTC128B.128 [R8+0x400], desc[UR36][R2.64], !P0 ;  /* 0x0040000002087fae */ /* 0x000fe2000c101d64 */
[----:B------:R-:W-:-:S13]  /*da10*/  ISETP.LT.OR P0, PT, R0, 0x1, P2 ;  /* 0x000000010000780c */ /* 0x000fda0001701670 */
[----:B------:R-:W-:Y:S01]  /*da20*/  LDGSTS.E.BYPASS.LTC128B.128 [R8+0x2400], desc[UR36][R2.64+0x40], !P0 ;  /* 0x0240004002087fae */ /* 0x000fe2000c101d64 */
[----:B------:R-:W-:-:S13]  /*da30*/  ISETP.LT.OR P0, PT, R0, 0x1, P1 ;  /* 0x000000010000780c */ /* 0x000fda0000f01670 */
[----:B------:R0:W-:Y:S02]  /*da40*/  LDGSTS.E.BYPASS.LTC128B.128 [R8+0x4400], desc[UR36][R2.64+0x80], !P0 ;  /* 0x0440008002087fae */ /* 0x0001e4000c101d64 */
[----:B0-----:R-:W-:-:S07]  /*da50*/  IMAD.MOV.U32 R3, RZ, RZ, R14 ;  /* 0x000000ffff037224 */ /* 0x001fce00078e000e */
[----:B------:R-:W-:Y:S05]  /*da60*/  WARPSYNC.COLLECTIVE R15, `(.L_x_129) ;  /* 0x000000000f087348 */ /* 0x000fea0003c00000 */
[----:B------:R0:W1:Y:S02]  /*da70*/  SHFL.IDX P6, R14, R13, R12, R11 ;  /* 0x0000000c0d0e7389 */ /* 0x00006400000c000b */
[----:B01----:R-:W-:Y:S01]  /*da80*/  ENDCOLLECTIVE ;  /* 0x000000000000791b */ /* 0x003fe20003800000 */
.L_x_129:
[----:B------:R-:W-:Y:S02]  /*da90*/  IMAD.MOV.U32 R13, RZ, RZ, R18 ;  /* 0x000000ffff0d7224 */ /* 0x000fe400078e0012 */
[----:B------:R-:W-:Y:S01]  /*daa0*/  IMAD.MOV.U32 R12, RZ, RZ, 0x2 ;  /* 0x00000002ff0c7424 */ /* 0x000fe200078e00ff */
[----:B------:R-:W-:-:S13]  /*dab0*/  IADD3 R2, P0, R14, R4, RZ ;  /* 0x000000040e027210 */ /* 0x000fda0007f1e0ff */
[----:B------:R-:W-:Y:S05]  /*dac0*/  WARPSYNC.COLLECTIVE R15, `(.L_x_130) ;  /* 0x000000000f087348 */ /* 0x000fea0003c00000 */
[----:B------:R0:W1:Y:S02]  /*dad0*/  SHFL.IDX P6, R14, R13, R12, R11 ;  /* 0x0000000c0d0e7389 */ /* 0x00006400000c000b */
[----:B01----:R-:W-:Y:S01]  /*dae0*/  ENDCOLLECTIVE ;  /* 0x000000000000791b */ /* 0x003fe20003800000 */
.L_x_130:
[----:B------:R-:W-:Y:S02]  /*daf0*/  IADD3.X R3, RZ, R3, RZ, P0, !PT ;  /* 0x00000003ff037210 */ /* 0x000fe400007fe4ff */
        /* <DEDUP_REMOVED lines=10> */
[----:B0-----:R-:W-:-:S07]  /*dba0*/  MOV R3, R14 ;  /* 0x0000000e00037202 */ /* 0x001fce0000000f00 */
[----:B------:R-:W-:Y:S05]  /*dbb0*/  WARPSYNC.COLLECTIVE R15, `(.L_x_131) ;  /* 0x000000000f087348 */ /* 0x000fea0003c00000 */
[----:B------:R0:W1:Y:S02]  /*dbc0*/  SHFL.IDX P6, R14, R13, R12, R11 ;  /* 0x0000000c0d0e7389 */ /* 0x00006400000c000b */
[----:B01----:R-:W-:Y:S01]  /*dbd0*/  ENDCOLLECTIVE ;  /* 0x000000000000791b */ /* 0x003fe20003800000 */
.L_x_131:
[----:B------:R-:W-:Y:S01]  /*dbe0*/  MOV R13, R18 ;  /* 0x00000012000d7202 */ /* 0x000fe20000000f00 */
[----:B------:R-:W-:Y:S01]  /*dbf0*/  IMAD.MOV.U32 R12, RZ, RZ, 0x3 ;  /* 0x00000003ff0c7424 */ /* 0x000fe200078e00ff */
[----:B------:R-:W-:-:S13]  /*dc00*/  IADD3 R2, P0, R14, R4, RZ ;  /* 0x000000040e027210 */ /* 0x000fda0007f1e0ff */
[----:B------:R-:W-:Y:S05]  /*dc10*/  WARPSYNC.COLLECTIVE R15, `(.L_x_132) ;  /* 0x000000000f087348 */ /* 0x000fea0003c00000 */
[----:B------:R0:W1:Y:S02]  /*dc20*/  SHFL.IDX P6, R14, R13, R12, R11 ;  /* 0x0000000c0d0e7389 */ /* 0x00006400000c000b */
[----:B01----:R-:W-:Y:S01]  /*dc30*/  ENDCOLLECTIVE ;  /* 0x000000000000791b */ /* 0x003fe20003800000 */
.L_x_132:
[----:B------:R-:W-:Y:S01]  /*dc40*/  IMAD.X R3, RZ, RZ, R3, P0 ;  /* 0x000000ffff037224 */ /* 0x000fe200000e0603 */
[----:B------:R-:W-:Y:S02]  /*dc50*/  ISETP.LT.OR P0, PT, R0, 0x41, P3 ;  /* 0x000000410000780c */ /* 0x000fe40001f01670 */
[----:B------:R-:W-:-:S11]  /*dc60*/  MOV R13, R17 ;  /* 0x00000011000d7202 */ /* 0x000fd60000000f00 */
[----:B------:R-:W-:Y:S01]  /*dc70*/  @!PT LDS RZ, [RZ] ;  /* 0x00000000fffff984 */ /* 0x000fe20000000800 */
[----:B------:R-:W-:Y:S01]  /*dc80*/  @!PT LDS RZ, [RZ] ;  /* 0x00000000fffff984 */ /* 0x000fe20000000800 */
[----:B------:R-:W-:Y:S01]  /*dc90*/  @!PT LDS RZ, [RZ] ;  /* 0x00000000fffff984 */ /* 0x000fe20000000800 */
[----:B------:R0:W-:Y:S01]  /*dca0*/  LDGSTS.E.BYPASS.LTC128B.128 [R8+0x1400], desc[UR36][R2.64], !P0 ;  /* 0x0140000002087fae */ /* 0x0001e2000c101d64 */
[----:B------:R-:W-:Y:S01]  /*dcb0*/  ISETP.LT.OR P0, PT, R0, 0x41, P2 ;  /* 0x000000410000780c */ /* 0x000fe20001701670 */
[----:B------:R-:W-:-:S12]  /*dcc0*/  IMAD.MOV.U32 R18, RZ, RZ, R14 ;  /* 0x000000ffff127224 */ /* 0x000fd800078e000e */
[----:B0-----:R-:W-:Y:S05]  /*dcd0*/  WARPSYNC.COLLECTIVE R15, `(.L_x_133) ;  /* 0x000000000f087348 */ /* 0x001fea0003c00000 */
[----:B------:R1:W2:Y:S02]  /*dce0*/  SHFL.IDX P6, R14, R13, R12, R11 ;  /* 0x0000000c0d0e7389 */ /* 0x0002a400000c000b */
[----:B012---:R-:W-:Y:S01]  /*dcf0*/  ENDCOLLECTIVE ;  /* 0x000000000000791b */ /* 0x007fe20003800000 */
.L_x_133:
[----:B------:R-:W-:Y:S01]  /*dd00*/  @!PT LDS RZ, [RZ] ;  /* 0x00000000fffff984 */ /* 0x000fe20000000800 */
[----:B------:R-:W-:Y:S01]  /*dd10*/  @!PT LDS RZ, [RZ] ;  /* 0x00000000fffff984 */ /* 0x000fe20000000800 */
[----:B------:R-:W-:Y:S01]  /*dd20*/  @!PT LDS RZ, [RZ] ;  /* 0x00000000fffff984 */ /* 0x000fe20000000800 */
[----:B------:R0:W-:Y:S01]  /*dd30*/  LDGSTS.E.BYPASS.LTC128B.128 [R8+0x3400], desc[UR36][R2.64+0x40], !P0 ;  /* 0x0340004002087fae */ /* 0x0001e2000c101d64 */
[----:B------:R-:W-:-:S13]  /*dd40*/  ISETP.LT.OR P0, PT, R0, 0x41, P1 ;  /* 0x000000410000780c */ /* 0x000fda0000f01670 */
[----:B------:R0:W-:Y:S01]  /*dd50*/  LDGSTS.E.BYPASS.LTC128B.128 [R8+0x5400], desc[UR36][R2.64+0x80], !P0 ;  /* 0x0540008002087fae */ /* 0x0001e2000c101d64 */
[----:B------:R-:W-:Y:S05]  /*dd60*/  BRA `(.L_x_134) ;  /* 0xffffffd400e87947 */ /* 0x000fea000383ffff */
.L_x_71:
[----:B0-----:R0:W1:Y:S02]  /*dd70*/  SYNCS.PHASECHK.TRANS64.TRYWAIT P0, [R0+URZ+0x2d860], R3 ;  /* 0x02d86003000075a7 */ /* 0x001064000800017f */
[----:B-1----:R-:W-:Y:S05]  /*dd80*/  @!P0 NANOSLEEP.SYNCS 0x989680 ;  /* 0x009896800000895d */ /* 0x002fea0003900000 */
[----:B------:R-:W1:Y:S02]  /*dd90*/  @!P0 SYNCS.PHASECHK.TRANS64 P0, [R0+URZ+0x2d860], R3 ;  /* 0x02d86003000085a7 */ /* 0x000e64000800007f */
[----:B-1----:R-:W-:Y:S05]  /*dda0*/  @!P0 BRA `(.L_x_71) ;  /* 0xfffffffc00f08947 */ /* 0x002fea000383ffff */
[----:B------:R-:W-:Y:S05]  /*ddb0*/  BRA `(.L_x_135) ;  /* 0xffffffd800f47947 */ /* 0x000fea000383ffff */
.L_x_72:
[----:B------:R-:W-:Y:S01]  /*ddc0*/  BSSY B0, `(.L_x_136) ;  /* 0x0000008000007945 */ /* 0x000fe20003800000 */
[----:B------:R-:W-:Y:S01]  /*ddd0*/  IMAD.MOV.U32 R13, RZ, RZ, R18 ;  /* 0x000000ffff0d7224 */ /* 0x000fe200078e0012 */
[----:B------:R-:W-:Y:S01]  /*dde0*/  MOV R11, 0x1c1f ;  /* 0x00001c1f000b7802 */ /* 0x000fe20000000f00 */
[----:B------:R-:W-:Y:S02]  /*ddf0*/  IMAD.MOV.U32 R12, RZ, RZ, RZ ;  /* 0x000000ffff0c7224 */ /* 0x000fe400078e00ff */
[----:B------:R-:W-:-:S07]  /*de00*/  IMAD.MOV.U32 R15, RZ, RZ, -0x1 ;  /* 0xffffffffff0f7424 */ /* 0x000fce00078e00ff */
[----:B0-----:R-:W-:Y:S05]  /*de10*/  WARPSYNC.COLLECTIVE R15, `(.L_x_137) ;  /* 0x000000000f087348 */ /* 0x001fea0003c00000 */
[----:B------:R1:W2:Y:S02]  /*de20*/  SHFL.IDX P6, R14, R13, R12, R11 ;  /* 0x0000000c0d0e7389 */ /* 0x0002a400000c000b */
[----:B012---:R-:W-:Y:S01]  /*de30*/  ENDCOLLECTIVE ;  /* 0x000000000000791b */ /* 0x007fe20003800000 */
.L_x_137:
[----:B------:R-:W-:Y:S05]  /*de40*/  BSYNC B0 ;  /* 0x0000000000007941 */ /* 0x000fea0003800000 */
.L_x_136:
[----:B------:R-:W0:Y:S01]  /*de50*/  S2R R2, SR_TID.X ;  /* 0x0000000000027919 */ /* 0x000e220000002100 */
[----:B------:R-:W-:Y:S01]  /*de60*/  MOV R13, R17 ;  /* 0x00000011000d7202 */ /* 0x000fe20000000f00 */
[----:B------:R-:W-:Y:S01]  /*de70*/  IMAD.MOV.U32 R12, RZ, RZ, RZ ;  /* 0x000000ffff0c7224 */ /* 0x000fe200078e00ff */
[----:B------:R-:W-:Y:S01]  /*de80*/  MOV R11, 0x1c1f ;  /* 0x00001c1f000b7802 */ /* 0x000fe20000000f00 */
[----:B------:R-:W-:Y:S01]  /*de90*/  IMAD.MOV.U32 R15, RZ, RZ, -0x1 ;  /* 0xffffffffff0f7424 */ /* 0x000fe200078e00ff */
[----:B------:R-:W-:Y:S01]  /*dea0*/  LEA R4, R4, UR45, 0x1 ;  /* 0x0000002d04047c11 */ /* 0x000fe2000f8e08ff */
[----:B------:R-:W-:-:S07]  /*deb0*/  IMAD.MOV.U32 R3, RZ, RZ, R14 ;  /* 0x000000ffff037224 */ /* 0x000fce00078e000e */
[----:B0-----:R-:W-:Y:S05]  /*dec0*/  WARPSYNC.COLLECTIVE R15, `(.L_x_138) ;  /* 0x000000000f087348 */ /* 0x001fea0003c00000 */
[----:B------:R1:W2:Y:S02]  /*ded0*/  SHFL.IDX P6, R14, R13, R12, R11 ;  /* 0x0000000c0d0e7389 */ /* 0x0002a400000c000b */
[----:B012---:R-:W-:Y:S01]  /*dee0*/  ENDCOLLECTIVE ;  /* 0x000000000000791b */ /* 0x007fe20003800000 */
.L_x_138:
[----:B------:R-:W-:Y:S02]  /*def0*/  ULDC UR4, c[0x0][0x2f4] ;  /* 0x0000bd0000047ab9 */ /* 0x000fe40000000800 */
[----:B------:R-:W-:-:S04]  /*df00*/  ISETP.GE.AND P2, PT, R9, UR4, PT ;  /* 0x0000000409007c0c */ /* 0x000fc8000bf46270 */
[----:B------:R-:W-:Y:S02]  /*df10*/  ISETP.LT.OR P3, PT, R5, 0x1, P2 ;  /* 0x000000010500780c */ /* 0x000fe40001761670 */
[----:B------:R-:W-:Y:S01]  /*df20*/  MOV R13, R18 ;  /* 0x00000012000d7202 */ /* 0x000fe20000000f00 */
[----:B------:R-:W-:Y:S02]  /*df30*/  IMAD.MOV.U32 R12, RZ, RZ, 0x1 ;  /* 0x00000001ff0c7424 */ /* 0x000fe400078e00ff */
[----:B------:R-:W-:-:S05]  /*df40*/  IMAD.SHL.U32 R2, R2, 0x8, RZ ;  /* 0x0000000802027824 */ /* 0x000fca00078e00ff */
[----:B------:R-:W-:-:S04]  /*df50*/  LOP3.LUT R2, R2, 0x18, RZ, 0xc0, !PT ;  /* 0x0000001802027812 */ /* 0x000fc800078ec0ff */
[C---:B------:R-:W-:Y:S02]  /*df60*/  LOP3.LUT R7, R2.reuse, 0x20, RZ, 0xfc, !PT ;  /* 0x0000002002077812 */ /* 0x040fe400078efcff */
[----:B------:R-:W-:Y:S01]  /*df70*/  LOP3.LUT R6, R2, 0x40, RZ, 0xfc, !PT ;  /* 0x0000004002067812 */ /* 0x000fe200078efcff */
[----:B------:R-:W-:Y:S01]  /*df80*/  IMAD.MOV.U32 R2, RZ, RZ, R14 ;  /* 0x000000ffff027224 */ /* 0x000fe200078e000e */
[----:B------:R-:W-:Y:S02]  /*df90*/  ISETP.GE.AND P1, PT, R7, UR4, PT ;  /* 0x0000000407007c0c */ /* 0x000fe4000bf26270 */
[----:B------:R-:W-:-:S13]  /*dfa0*/  ISETP.GE.AND P0, PT, R6, UR4, PT ;  /* 0x0000000406007c0c */ /* 0x000fda000bf06270 */
[----:B------:R-:W-:Y:S05]  /*dfb0*/  WARPSYNC.COLLECTIVE R15, `(.L_x_139) ;  /* 0x000000000f087348 */ /* 0x000fea0003c00000 */
[----:B------:R0:W1:Y:S02]  /*dfc0*/  SHFL.IDX P6, R14, R13, R12, R11 ;  /* 0x0000000c0d0e7389 */ /* 0x00006400000c000b */
[----:B01----:R-:W-:Y:S01]  /*dfd0*/  ENDCOLLECTIVE ;  /* 0x000000000000791b */ /* 0x003fe20003800000 */
.L_x_139:
[----:B------:R-:W-:Y:S01]  /*dfe0*/  ISETP.LT.OR P4, PT, R5, 0x1, P1 ;  /* 0x000000010500780c */ /* 0x000fe20000f81670 */
[----:B------:R-:W-:Y:S01]  /*dff0*/  IMAD.WIDE.U32 R2, R9, 0x2, R2 ;  /* 0x0000000209027825 */ /* 0x000fe200078e0002 */
[----:B------:R-:W-:-:S04]  /*e000*/  ISETP.LT.OR P5, PT, R5, 0x1, P0 ;  /* 0x000000010500780c */ /* 0x000fc800007a1670 */
[----:B------:R-:W-:Y:S01]  /*e010*/  @!PT LDS RZ, [RZ] ;  /* 0x00000000fffff984 */ /* 0x000fe20000000800 */
[----:B------:R-:W-:Y:S01]  /*e020*/  @!PT LDS RZ, [RZ] ;  /* 0x00000000fffff984 */ /* 0x000fe20000000800 */
[----:B------:R-:W-:Y:S01]  /*e030*/  @!PT LDS RZ, [RZ] ;  /* 0x00000000fffff984 */ /* 0x000fe20000000800 */
[----:B------:R0:W-:Y:S01]  /*e040*/  LDGSTS.E.BYPASS.LTC128B.128 [R4+0x400], desc[UR36][R2.64], !P3 ;  /* 0x0040000002047fae */ /* 0x0001e2000d901d64 */
[----:B------:R-:W-:Y:S02]  /*e050*/  ISETP.LT.OR P3, PT, R5, 0x21, P2 ;  /* 0x000000210500780c */ /* 0x000fe40001761670 */
[----:B------:R-:W-:-:S04]  /*e060*/  MOV R13, R17 ;  /* 0x00000011000d7202 */ /* 0x000fc80000000f00 */
[----:B------:R0:W-:Y:S01]  /*e070*/  LDGSTS.E.BYPASS.LTC128B.128 [R4+0x2400], desc[UR36][R2.64+0x40], !P4 ;  /* 0x0240004002047fae */ /* 0x0001e2000e101d64 */
[----:B------:R-:W-:-:S03]  /*e080*/  ISETP.LT.OR P4, PT, R5, 0x21, P1 ;  /* 0x000000210500780c */ /* 0x000fc60000f81670 */
[----:B------:R0:W-:Y:S01]  /*e090*/  LDGSTS.E.BYPASS.LTC128B.128 [R4+0x4400], desc[UR36][R2.64+0x80], !P5 ;  /* 0x0440008002047fae */ /* 0x0001e2000e901d64 */
[----:B------:R-:W-:Y:S01]  /*e0a0*/  ISETP.LT.OR P5, PT, R5, 0x21, P0 ;  /* 0x000000210500780c */ /* 0x000fe200007a1670 */
[----:B------:R-:W-:-:S12]  /*e0b0*/  IMAD.MOV.U32 R6, RZ, RZ, R14 ;  /* 0x000000ffff067224 */ /* 0x000fd800078e000e */
[----:B0-----:R-:W-:Y:S05]  /*e0c0*/  WARPSYNC.COLLECTIVE R15, `(.L_x_140) ;  /* 0x000000000f087348 */ /* 0x001fea0003c00000 */
[----:B------:R1:W2:Y:S02]  /*e0d0*/  SHFL.IDX P6, R14, R13, R12, R11 ;  /* 0x0000000c0d0e7389 */ /* 0x0002a400000c000b */
[----:B012---:R-:W-:Y:S01]  /*e0e0*/  ENDCOLLECTIVE ;  /* 0x000000000000791b */ /* 0x007fe20003800000 */
.L_x_140:
[----:B------:R-:W-:Y:S02]  /*e0f0*/  IMAD.MOV.U32 R3, RZ, RZ, R6 ;  /* 0x000000ffff037224 */ /* 0x000fe400078e0006 */
[----:B------:R-:W-:Y:S01]  /*e100*/  IMAD.MOV.U32 R6, RZ, RZ, RZ ;  /* 0x000000ffff067224 */ /* 0x000fe200078e00ff */
[----:B------:R-:W-:Y:S01]  /*e110*/  MOV R13, R18 ;  /* 0x00000012000d7202 */ /* 0x000fe20000000f00 */
[----:B------:R-:W-:Y:S02]  /*e120*/  IMAD.MOV.U32 R12, RZ, RZ, 0x2 ;  /* 0x00000002ff0c7424 */ /* 0x000fe400078e00ff */
[----:B------:R-:W-:-:S07]  /*e130*/  IMAD.MOV.U32 R2, RZ, RZ, R14 ;  /* 0x000000ffff027224 */ /* 0x000fce00078e000e */
[----:B------:R-:W-:Y:S05]  /*e140*/  WARPSYNC.COLLECTIVE R15, `(.L_x_141) ;  /* 0x000000000f087348 */ /* 0x000fea0003c00000 */
[----:B------:R0:W1:Y:S02]  /*e150*/  SHFL.IDX P6, R14, R13, R12, R11 ;  /* 0x0000000c0d0e7389 */ /* 0x00006400000c000b */
[----:B01----:R-:W-:Y:S01]  /*e160*/  ENDCOLLECTIVE ;  /* 0x000000000000791b */ /* 0x003fe20003800000 */
.L_x_141:
[----:B------:R-:W-:-:S05]  /*e170*/  IMAD.WIDE.U32 R2, R9, 0x2, R2 ;  /* 0x0000000209027825 */ /* 0x000fca00078e0002 */
[----:B------:R-:W-:Y:S01]  /*e180*/  @!PT LDS RZ, [RZ] ;  /* 0x00000000fffff984 */ /* 0x000fe20000000800 */
[----:B------:R-:W-:Y:S01]  /*e190*/  @!PT LDS RZ, [RZ] ;  /* 0x00000000fffff984 */ /* 0x000fe20000000800 */
[----:B------:R-:W-:Y:S01]  /*e1a0*/  @!PT LDS RZ, [RZ] ;  /* 0x00000000fffff984 */ /* 0x000fe20000000800 */
[----:B------:R0:W-:Y:S01]  /*e1b0*/  LDGSTS.E.BYPASS.LTC128B.128 [R4+0xc00], desc[UR36][R2.64], !P3 ;  /* 0x00c0000002047fae */ /* 0x0001e2000d901d64 */
[----:B------:R-:W-:-:S03]  /*e1c0*/  ISETP.LT.OR P3, PT, R5, 0x41, P2 ;  /* 0x000000410500780c */ /* 0x000fc60001761670 */
[----:B------:R0:W-:Y:S01]  /*e1d0*/  LDGSTS.E.BYPASS.LTC128B.128 [R4+0x2c00], desc[UR36][R2.64+0x40], !P4 ;  /* 0x02c0004002047fae */ /* 0x0001e2000e101d64 */
[C---:B------:R-:W-:Y:S02]  /*e1e0*/  ISETP.LT.OR P4, PT, R5.reuse, 0x41, P1 ;  /* 0x000000410500780c */ /* 0x040fe40000f81670 */
[----:B------:R-:W-:Y:S01]  /*e1f0*/  MOV R13, R17 ;  /* 0x00000011000d7202 */ /* 0x000fe20000000f00 */
[----:B------:R0:W-:Y:S01]  /*e200*/  LDGSTS.E.BYPASS.LTC128B.128 [R4+0x4c00], desc[UR36][R2.64+0x80], !P5 ;  /* 0x04c0008002047fae */ /* 0x0001e2000e901d64 */
[----:B------:R-:W-:Y:S01]  /*e210*/  ISETP.LT.OR P5, PT, R5, 0x41, P0 ;  /* 0x000000410500780c */ /* 0x000fe200007a1670 */
[----:B------:R-:W-:-:S12]  /*e220*/  IMAD.MOV.U32 R7, RZ, RZ, R14 ;  /* 0x000000ffff077224 */ /* 0x000fd800078e000e */
[----:B0-----:R-:W-:Y:S05]  /*e230*/  WARPSYNC.COLLECTIVE R15, `(.L_x_142) ;  /* 0x000000000f087348 */ /* 0x001fea0003c00000 */
[----:B------:R1:W2:Y:S02]  /*e240*/  SHFL.IDX P6, R14, R13, R12, R11 ;  /* 0x0000000c0d0e7389 */ /* 0x0002a400000c000b */
[----:B012---:R-:W-:Y:S01]  /*e250*/  ENDCOLLECTIVE ;  /* 0x000000000000791b */ /* 0x007fe20003800000 */
.L_x_142:
[----:B------:R-:W-:Y:S01]  /*e260*/  MOV R3, R7 ;  /* 0x0000000700037202 */ /* 0x000fe20000000f00 */
[----:B------:R-:W-:Y:S02]  /*e270*/  IMAD.MOV.U32 R13, RZ, RZ, R18 ;  /* 0x000000ffff0d7224 */ /* 0x000fe400078e0012 */
[----:B------:R-:W-:Y:S02]  /*e280*/  IMAD.MOV.U32 R12, RZ, RZ, 0x3 ;  /* 0x00000003ff0c7424 */ /* 0x000fe400078e00ff */
[----:B------:R-:W-:-:S07]  /*e290*/  IMAD.MOV.U32 R8, RZ, RZ, R14 ;  /* 0x000000ffff087224 */ /* 0x000fce00078e000e */
[----:B------:R-:W-:Y:S05]  /*e2a0*/  WARPSYNC.COLLECTIVE R15, `(.L_x_143) ;  /* 0x000000000f087348 */ /* 0x000fea0003c00000 */
[----:B------:R0:W1:Y:S02]  /*e2b0*/  SHFL.IDX P6, R14, R13, R12, R11 ;  /* 0x0000000c0d0e7389 */ /* 0x00006400000c000b */
[----:B01----:R-:W-:Y:S01]  /*e2c0*/  ENDCOLLECTIVE ;  /* 0x000000000000791b */ /* 0x003fe20003800000 */
.L_x_143:
[----:B------:R-:W-:-:S04]  /*e2d0*/  IMAD.MOV.U32 R2, RZ, RZ, R8 ;  /* 0x000000ffff027224 */ /* 0x000fc800078e0008 */
[----:B------:R-:W-:-:S05]  /*e2e0*/  IMAD.WIDE.U32 R2, R9, 0x2, R2 ;  /* 0x0000000209027825 */ /* 0x000fca00078e0002 */
[----:B------:R-:W-:Y:S01]  /*e2f0*/  @!PT LDS RZ, [RZ] ;  /* 0x00000000fffff984 */ /* 0x000fe20000000800 */
[----:B------:R-:W-:Y:S01]  /*e300*/  @!PT LDS RZ, [RZ] ;  /* 0x00000000fffff984 */ /* 0x000fe20000000800 */
[----:B------:R-:W-:Y:S01]  /*e310*/  @!PT LDS RZ, [RZ] ;  /* 0x00000000fffff984 */ /* 0x000fe20000000800 */
[----:B------:R0:W-:Y:S01]  /*e320*/  LDGSTS.E.BYPASS.LTC128B.128 [R4+0x1400], desc[UR36][R2.64], !P3 ;  /* 0x0140000002047fae */ /* 0x0001e2000d901d64 */
[----:B------:R-:W-:-:S03]  /*e330*/  IMAD.MOV.U32 R13, RZ, RZ, R17 ;  /* 0x000000ffff0d7224 */ /* 0x000fc600078e0011 */
[----:B------:R0:W-:Y:S04]  /*e340*/  LDGSTS.E.BYPASS.LTC128B.128 [R4+0x3400], desc[UR36][R2.64+0x40], !P4 ;  /* 0x0340004002047fae */ /* 0x0001e8000e101d64 */
[----:B------:R0:W-:Y:S01]  /*e350*/  LDGSTS.E.BYPASS.LTC128B.128 [R4+0x5400], desc[UR36][R2.64+0x80], !P5 ;  /* 0x0540008002047fae */ /* 0x0001e2000e901d64 */
[----:B------:R-:W-:-:S07]  /*e360*/  MOV R18, R14 ;  /* 0x0000000e00127202 */ /* 0x000fce0000000f00 */
[----:B0-----:R-:W-:Y:S05]  /*e370*/  WARPSYNC.COLLECTIVE R15, `(.L_x_144) ;  /* 0x000000000f087348 */ /* 0x001fea0003c00000 */
[----:B------:R1:W2:Y:S02]  /*e380*/  SHFL.IDX P6, R14, R13, R12, R11 ;  /* 0x0000000c0d0e7389 */ /* 0x0002a400000c000b */
[----:B012---:R-:W-:Y:S01]  /*e390*/  ENDCOLLECTIVE ;  /* 0x000000000000791b */ /* 0x007fe20003800000 */
.L_x_144:
[----:B------:R-:W-:Y:S05]  /*e3a0*/  BRA `(.L_x_145) ;  /* 0xffffffd800407947 */ /* 0x000fea000383ffff */
.L_x_75:
[----:B0-----:R0:W1:Y:S02]  /*e3b0*/  SYNCS.PHASECHK.TRANS64.TRYWAIT P0, [R7+URZ+0x2d820], R6 ;  /* 0x02d82006070075a7 */ /* 0x001064000800017f */
[----:B-1----:R-:W-:Y:S05]  /*e3c0*/  @!P0 NANOSLEEP.SYNCS 0x989680 ;  /* 0x009896800000895d */ /* 0x002fea0003900000 */
[----:B------:R-:W1:Y:S02]  /*e3d0*/  @!P0 SYNCS.PHASECHK.TRANS64 P0, [R7+URZ+0x2d820], R6 ;  /* 0x02d82006070085a7 */ /* 0x000e64000800007f */
[----:B-1----:R-:W-:Y:S05]  /*e3e0*/  @!P0 BRA `(.L_x_75) ;  /* 0xfffffffc00f08947 */ /* 0x002fea000383ffff */
[----:B------:R-:W-:Y:S05]  /*e3f0*/  BRA `(.L_x_146) ;  /* 0xffffffd800c47947 */ /* 0x000fea000383ffff */
.L_x_76:
[----:B------:R-:W1:Y:S01]  /*e400*/  S2R R3, SR_TID.X ;  /* 0x0000000000037919 */ /* 0x000e620000002100 */
[----:B------:R-:W-:Y:S01]  /*e410*/  BSSY B0, `(.L_x_147) ;  /* 0x000000a000007945 */ /* 0x000fe20003800000 */
[----:B------:R-:W-:Y:S01]  /*e420*/  IMAD.MOV.U32 R12, RZ, RZ, RZ ;  /* 0x000000ffff0c7224 */ /* 0x000fe200078e00ff */
[----:B------:R-:W-:Y:S01]  /*e430*/  MOV R15, 0xffffffff ;  /* 0xffffffff000f7802 */ /* 0x000fe20000000f00 */
[----:B------:R-:W-:Y:S01]  /*e440*/  IMAD.MOV.U32 R11, RZ, RZ, 0x1f ;  /* 0x0000001fff0b7424 */ /* 0x000fe200078e00ff */
[----:B-1----:R-:W-:-:S04]  /*e450*/  SHF.R.U32.HI R3, RZ, 0x5, R3 ;  /* 0x00000005ff037819 */ /* 0x002fc80000011603 */
[----:B------:R-:W-:-:S04]  /*e460*/  LOP3.LUT R3, R3, 0x3, RZ, 0xc0, !PT ;  /* 0x0000000303037812 */ /* 0x000fc800078ec0ff */
[----:B------:R-:W-:-:S07]  /*e470*/  MOV R13, R3 ;  /* 0x00000003000d7202 */ /* 0x000fce0000000f00 */
[----:B0----5:R-:W-:Y:S05]  /*e480*/  WARPSYNC.COLLECTIVE R15, `(.L_x_148) ;  /* 0x000000000f087348 */ /* 0x021fea0003c00000 */
[----:B------:R1:W2:Y:S02]  /*e490*/  SHFL.IDX P6, R14, R13, R12, R11 ;  /* 0x0000000c0d0e7389 */ /* 0x0002a400000c000b */
[----:B012--5:R-:W-:Y:S01]  /*e4a0*/  ENDCOLLECTIVE ;  /* 0x000000000000791b */ /* 0x027fe20003800000 */
.L_x_148:
[----:B------:R-:W-:Y:S05]  /*e4b0*/  BSYNC B0 ;  /* 0x0000000000007941 */ /* 0x000fea0003800000 */
.L_x_147:
[----:B------:R-:W-:Y:S05]  /*e4c0*/  BRA `(.L_x_149) ;  /* 0xffffffd800a87947 */ /* 0x000fea000383ffff */
.L_x_77:
[----:B------:R-:W-:Y:S01]  /*e4d0*/  BSSY B0, `(.L_x_150) ;  /* 0x0000006000007945 */ /* 0x000fe20003800000 */
[----:B------:R-:W-:-:S07]  /*e4e0*/  IMAD.MOV.U32 R15, RZ, RZ, -0x1 ;  /* 0xffffffffff0f7424 */ /* 0x000fce00078e00ff */
[----:B01---5:R-:W-:Y:S05]  /*e4f0*/  WARPSYNC.COLLECTIVE R15, `(.L_x_151) ;  /* 0x000000000f0c7348 */ /* 0x023fea0003c00000 */
[----:B------:R-:W-:Y:S02]  /*e500*/  ELECT P6, UR62, PT ;  /* 0x00000000003e782f */ /* 0x000fe400038c0000 */
[----:B------:R-:W-:Y:S01]  /*e510*/  MOV R14, UR62 ;  /* 0x0000003e000e7c02 */ /* 0x000fe20008000f00 */
[----:B01---5:R-:W-:Y:S10]  /*e520*/  ENDCOLLECTIVE ;  /* 0x000000000000791b */ /* 0x023ff40003800000 */
.L_x_151:
[----:B------:R-:W-:Y:S05]  /*e530*/  BSYNC B0 ;  /* 0x0000000000007941 */ /* 0x000fea0003800000 */
.L_x_150:
[----:B------:R-:W-:Y:S05]  /*e540*/  BRA `(.L_x_152) ;  /* 0xffffffd8009c7947 */ /* 0x000fea000383ffff */
.L_x_79:
[----:B-1----:R1:W2:Y:S02]  /*e550*/  SYNCS.PHASECHK.TRANS64.TRYWAIT P1, [R5+URZ+0x2d840], R4 ;  /* 0x02d84004050075a7 */ /* 0x0022a4000802017f */
[----:B--2---:R-:W-:Y:S05]  /*e560*/  @!P1 NANOSLEEP.SYNCS 0x989680 ;  /* 0x009896800000995d */ /* 0x004fea0003900000 */
[----:B------:R-:W2:Y:S02]  /*e570*/  @!P1 SYNCS.PHASECHK.TRANS64 P1, [R5+URZ+0x2d840], R4 ;  /* 0x02d84004050095a7 */ /* 0x000ea4000802007f */
[----:B--2---:R-:W-:Y:S05]  /*e580*/  @!P1 BRA `(.L_x_79) ;  /* 0xfffffffc00f09947 */ /* 0x004fea000383ffff */
[----:B------:R-:W-:Y:S05]  /*e590*/  BRA `(.L_x_153) ;  /* 0xffffffd800bc7947 */ /* 0x000fea000383ffff */
.L_x_81:
[----:B--2---:R2:W3:Y:S02]  /*e5a0*/  SYNCS.PHASECHK.TRANS64.TRYWAIT P1, [R3+URZ+0x2d840], R0 ;  /* 0x02d84000030075a7 */ /* 0x0044e4000802017f */
[----:B---3--:R-:W-:Y:S05]  /*e5b0*/  @!P1 NANOSLEEP.SYNCS 0x989680 ;  /* 0x009896800000995d */ /* 0x008fea0003900000 */
[----:B------:R-:W3:Y:S02]  /*e5c0*/  @!P1 SYNCS.PHASECHK.TRANS64 P1, [R3+URZ+0x2d840], R0 ;  /* 0x02d84000030095a7 */ /* 0x000ee4000802007f */
[----:B---3--:R-:W-:Y:S05]  /*e5d0*/  @!P1 BRA `(.L_x_81) ;  /* 0xfffffffc00f09947 */ /* 0x008fea000383ffff */
[----:B------:R-:W-:Y:S05]  /*e5e0*/  BRA `(.L_x_154) ;  /* 0xffffffd800c87947 */ /* 0x000fea000383ffff */
.L_x_83:
[----:B---3--:R3:W4:Y:S02]  /*e5f0*/  SYNCS.PHASECHK.TRANS64.TRYWAIT P1, [R5+URZ+0x2d860], R4 ;  /* 0x02d86004050075a7 */ /* 0x008724000802017f */
[----:B----4-:R-:W-:Y:S05]  /*e600*/  @!P1 NANOSLEEP.SYNCS 0x989680 ;  /* 0x009896800000995d */ /* 0x010fea0003900000 */
[----:B------:R-:W4:Y:S02]  /*e610*/  @!P1 SYNCS.PHASECHK.TRANS64 P1, [R5+URZ+0x2d860], R4 ;  /* 0x02d86004050095a7 */ /* 0x000f24000802007f */
[----:B----4-:R-:W-:Y:S05]  /*e620*/  @!P1 BRA `(.L_x_83) ;  /* 0xfffffffc00f09947 */ /* 0x010fea000383ffff */
[----:B------:R-:W-:Y:S05]  /*e630*/  BRA `(.L_x_155) ;  /* 0xffffffd800c47947 */ /* 0x000fea000383ffff */
.L_x_156:
[----:B------:R-:W-:-:S00]  /*e640*/  BRA `(.L_x_156) ;  /* 0xfffffffc00fc7947 */ /* 0x000fc0000383ffff */
[----:B------:R-:W-:-:S00]  /*e650*/  NOP ;  /* 0x0000000000007918 */ /* 0x000fc00000000000 */
        /* <DEDUP_REMOVED lines=10> */
.L_x_2780:


//--------------------- .text._ZN7cutlass13device_kernelIN5flash11enable_sm90INS1_16FlashAttnFwdSm90INS1_25CollectiveMainloopFwdSm90ILi2EN4cute5tupleIJNS5_1CILi1EEES8_S8_EEENS6_IJNS7_ILi192EEENS7_ILi128EEENS7_ILi96EEEEEELi96ENS_10bfloat16_tEfNS_4arch4Sm90ELb0ELb0ELb1ELb1ELb1ELb0ELb0ELb0ELb1ELb1ELb1ELb0EEENS1_21CollectiveEpilogueFwdINS6_IJSA_SC_SB_EEES9_SE_SG_Li384ELb1ELb1ELb1ELb0EEENS1_36VarlenDynamicPersistentTileSchedulerILi192ELi128ELi384ELi128ELb1ELb1ELb1ELb0ELb1ELb1EEEEEEEEEvNT_6ParamsE --------------------------
	.section	.text._ZN7cutlass13device_kernelIN5flash11enable_sm90INS1_16FlashAttnFwdSm90INS1_25CollectiveMainloopFwdSm90ILi2EN4cute5tupleIJNS5_1CILi1EEES8_S8_EEENS6_IJNS7_ILi192EEENS7_ILi128EEENS7_ILi96EEEEEELi96ENS_10bfloat16_tEfNS_4arch4Sm90ELb0ELb0ELb1ELb1ELb1ELb0ELb0ELb0ELb1ELb1ELb1ELb0EEENS1_21CollectiveEpilogueFwdINS6_IJSA_SC_SB_EEES9_SE_SG_Li384ELb1ELb1ELb1ELb0EEENS1_36VarlenDynamicPersistentTileSchedulerILi192ELi128ELi384ELi128ELb1ELb1ELb1ELb0ELb1ELb1EEEEEEEEEvNT_6ParamsE,"ax",@progbits
	.align	128
.text._ZN7cutlass13device_kernelIN5flash11enable_sm90INS1_16FlashAttnFwdSm90INS1_25CollectiveMainloopFwdSm90ILi2EN4cute5tupleIJNS5_1CILi1EEES8_S8_EEENS6_IJNS7_ILi192EEENS7_ILi128EEENS7_ILi96EEEEEELi96ENS_10bfloat16_tEfNS_4arch4Sm90ELb0ELb0ELb1ELb1ELb1ELb0ELb0ELb0ELb1ELb1ELb1ELb0EEENS1_21CollectiveEpilogueFwdINS6_IJSA_SC_SB_EEES9_SE_SG_Li384ELb1ELb1ELb1ELb0EEENS1_36VarlenDynamicPersistentTileSchedulerILi192ELi128ELi384ELi128ELb1ELb1ELb1ELb0ELb1ELb1EEEEEEEEEvNT_6ParamsE:
        .type           _ZN7cutlass13device_kernelIN5flash11enable_sm90INS1_16FlashAttnFwdSm90INS1_25CollectiveMainloopFwdSm90ILi2EN4cute5tupleIJNS5_1CILi1EEES8_S8_EEENS6_IJNS7_ILi192EEENS7_ILi128EEENS7_ILi96EEEEEELi96ENS_10bfloat16_tEfNS_4arch4Sm90ELb0ELb0ELb1ELb1ELb1ELb0ELb0ELb0ELb1ELb1ELb1ELb0EEENS1_21CollectiveEpilogueFwdINS6_IJSA_SC_SB_EEES9_SE_SG_Li384ELb1ELb1ELb1ELb0EEENS1_36VarlenDynamicPersistentTileSchedulerILi192ELi128ELi384ELi128ELb1ELb1ELb1ELb0ELb1ELb1EEEEEEEEEvNT_6ParamsE,@function
        .size           _ZN7cutlass13device_kernelIN5flash11enable_sm90INS1_16FlashAttnFwdSm90INS1_25CollectiveMainloopFwdSm90ILi2EN4cute5tupleIJNS5_1CILi1EEES8_S8_EEENS6_IJNS7_ILi192EEENS7_ILi128EEENS7_ILi96EEEEEELi96ENS_10bfloat16_tEfNS_4arch4Sm90ELb0ELb0ELb1ELb1ELb1ELb0ELb0ELb0ELb1ELb1ELb1ELb0EEENS1_21CollectiveEpilogueFwdINS6_IJSA_SC_SB_EEES9_SE_SG_Li384ELb1ELb1ELb1ELb0EEENS1_36VarlenDynamicPersistentTileSchedulerILi192ELi128ELi384ELi128ELb1ELb1ELb1ELb0ELb1ELb1EEEEEEEEEvNT_6ParamsE,(.L_x_2781 - _ZN7cutlass13device_kernelIN5flash11enable_sm90INS1_16FlashAttnFwdSm90INS1_25CollectiveMainloopFwdSm90ILi2EN4cute5tupleIJNS5_1CILi1EEES8_S8_EEENS6_IJNS7_ILi192EEENS7_ILi128EEENS7_ILi96EEEEEELi96ENS_10bfloat16_tEfNS_4arch4Sm90ELb0ELb0ELb1ELb1ELb1ELb0ELb0ELb0ELb1ELb1ELb1ELb0EEENS1_21CollectiveEpilogueFwdINS6_IJSA_SC_SB_EEES9_SE_SG_Li384ELb1ELb1ELb1ELb0EEENS1_36VarlenDynamicPersistentTileSchedulerILi192ELi128ELi384ELi128ELb1ELb1ELb1ELb0ELb1ELb1EEEEEEEEEvNT_6ParamsE)
        .other          _ZN7cutlass13device_kernelIN5flash11enable_sm90INS1_16FlashAttnFwdSm90INS1_25CollectiveMainloopFwdSm90ILi2EN4cute5tupleIJNS5_1CILi1EEES8_S8_EEENS6_IJNS7_ILi192EEENS7_ILi128EEENS7_ILi96EEEEEELi96ENS_10bfloat16_tEfNS_4arch4Sm90ELb0ELb0ELb1ELb1ELb1ELb0ELb0ELb0ELb1ELb1ELb1ELb0EEENS1_21CollectiveEpilogueFwdINS6_IJSA_SC_SB_EEES9_SE_SG_Li384ELb1ELb1ELb1ELb0EEENS1_36VarlenDynamicPersistentTileSchedulerILi192ELi128ELi384ELi128ELb1ELb1ELb1ELb0ELb1ELb1EEEEEEEEEvNT_6ParamsE,@"STO_CUDA_ENTRY STV_DEFAULT"
_ZN7cutlass13device_kernelIN5flash11enable_sm90INS1_16FlashAttnFwdSm90INS1_25CollectiveMainloopFwdSm90ILi2EN4cute5tupleIJNS5_1CILi1EEES8_S8_EEENS6_IJNS7_ILi192EEENS7_ILi128EEENS7_ILi96EEEEEELi96ENS_10bfloat16_tEfNS_4arch4Sm90ELb0ELb0ELb1ELb1ELb1ELb0ELb0ELb0ELb1ELb1ELb1ELb0EEENS1_21CollectiveEpilogueFwdINS6_IJSA_SC_SB_EEES9_SE_SG_Li384ELb1ELb1ELb1ELb0EEENS1_36VarlenDynamicPersistentTileSchedulerILi192ELi128ELi384ELi128ELb1ELb1ELb1ELb0ELb1ELb1EEEEEEEEEvNT_6ParamsE:
        /* <DEDUP_REMOVED lines=8> */
[----:B------:R-:W0:Y:S02]  /*0080*/  SHFL.IDX PT, R2, R0, RZ, 0x1f ;  /* 0x00001fff00027589 */ /* 0x000e2400000e0000 */
[C---:B0-----:R-:W-:Y:S02]  /*0090*/  ISETP.NE.OR P0, PT, R2.reuse, RZ, !P0 ;  /* 0x000000ff0200720c */ /* 0x041fe40004705670 */
[----:B------:R-:W-:Y:S02]  /*00a0*/  ISETP.NE.AND P1, PT, R2, RZ, PT ;  /* 0x000000ff0200720c */ /* 0x000fe40003f25270 */
[----:B------:R0:W1:Y:S09]  /*00b0*/  SHFL.IDX PT, R2, R3, RZ, 0x1f ;  /* 0x00001fff03027589 */ /* 0x00007200000e0000 */
[----:B------:R-:W-:Y:S01]  /*00c0*/  VOTEU.ALL UP0, P0 ;  /* 0x00000000003f7886 */ /* 0x000fe20000000000 */
[----:B------:R-:W-:-:S04]  /*00d0*/  VOTEU.ALL UP1, P0 ;  /* 0x00000000003f7886 */ /* 0x000fc80000020000 */
[----:B------:R-:W2:Y:S01]  /*00e0*/  @!UP0 S2UR UR8, SR_CgaCtaId ;  /* 0x00000000000889c3 */ /* 0x000ea20000008800 */
[----:B------:R-:W-:Y:S01]  /*00f0*/  @!UP0 UMOV UR6, 0x400 ;  /* 0x0000040000068882 */ /* 0x000fe20000000000 */
[----:B------:R-:W-:-:S04]  /*0100*/  @!UP0 UIADD3 UR4, -UR4, 0x100000, URZ ;  /* 0x0010000004048890 */ /* 0x000fc8000fffe13f */
[----:B------:R-:W-:Y:S02]  /*0110*/  @!UP0 USHF.L.U32 UR5, UR4, 0xb, URZ ;  /* 0x0000000b04058899 */ /* 0x000fe4000800063f */
[----:B------:R-:W-:Y:S02]  /*0120*/  @!UP0 USHF.L.U32 UR4, UR4, 0x1, URZ ;  /* 0x0000000104048899 */ /* 0x000fe4000800063f */
[----:B--2---:R-:W-:Y:S02]  /*0130*/  @!UP0 ULEA UR8, UR8, UR6, 0x18 ;  /* 0x0000000608088291 */ /* 0x004fe4000f8ec03f */
[----:B------:R-:W-:-:S04]  /*0140*/  @!UP0 UIADD3 UR6, -UR7, 0x100000, URZ ;  /* 0x0010000007068890 */ /* 0x000fc8000fffe13f */
[----:B------:R-:W-:Y:S02]  /*0150*/  @!UP0 USHF.L.U32 UR7, UR6, 0xb, URZ ;  /* 0x0000000b06078899 */ /* 0x000fe4000800063f */
[----:B------:R-:W-:Y:S01]  /*0160*/  @!UP0 USHF.L.U32 UR6, UR6, 0x1, URZ ;  /* 0x0000000106068899 */ /* 0x000fe2000800063f */
[----:B------:R-:W-:-:S05]  /*0170*/  VOTEU.ALL UP0, P0 ;  /* 0x00000000003f7886 */ /* 0x000fca0000000000 */
[----:B------:R0:W2:Y:S06]  /*0180*/  @!UP0 SYNCS.EXCH.64 URZ, [UR8+0x2d800], UR4 ;  /* 0x02d80004083f85b2 */ /* 0x0000ac0008000100 */
[----:B------:R0:W3:Y:S02]  /*0190*/  @!UP1 SYNCS.EXCH.64 URZ, [UR8+0x2d820], UR6 ;  /* 0x02d82006083f95b2 */ /* 0x0000e40008000100 */
[----:B01----:R-:W-:Y:S05]  /*01a0*/  @P1 BRA `(.L_x_157) ;  /* 0x0000000000481947 */ /* 0x003fea0003800000 */
[----:B------:R-:W0:Y:S01]  /*01b0*/  S2UR UR5, SR_CgaCtaId ;  /* 0x00000000000579c3 */ /* 0x000e220000008800 */
[----:B------:R-:W-:Y:S01]  /*01c0*/  UMOV UR4, 0x400 ;  /* 0x0000040000047882 */ /* 0x000fe20000000000 */
[----:B------:R-:W-:Y:S01]  /*01d0*/  UMOV UR6, 0x80 ;  /* 0x0000008000067882 */ /* 0x000fe20000000000 */
[----:B------:R-:W-:Y:S01]  /*01e0*/  UMOV UR7, 0x180 ;  /* 0x0000018000077882 */ /* 0x000fe20000000000 */
[----:B------:R-:W-:Y:S01]  /*01f0*/  ELECT P0, URZ, PT ;  /* 0x00000000003f782f */ /* 0x000fe20003800000 */
[----:B0-----:R-:W-:Y:S02]  /*0200*/  ULEA UR8, UR5, UR4, 0x18 ;  /* 0x0000000405087291 */ /* 0x001fe4000f8ec03f */
[----:B------:R-:W-:-:S04]  /*0210*/  UIADD3 UR4, -UR6, 0x100000, URZ ;  /* 0x0010000006047890 */ /* 0x000fc8000fffe13f */
[----:B------:R-:W-:Y:S02]  /*0220*/  USHF.L.U32 UR5, UR4, 0xb, URZ ;  /* 0x0000000b04057899 */ /* 0x000fe4000800063f */
[----:B------:R-:W-:Y:S02]  /*0230*/  USHF.L.U32 UR4, UR4, 0x1, URZ ;  /* 0x0000000104047899 */ /* 0x000fe4000800063f */
[----:B------:R-:W-:-:S04]  /*0240*/  UIADD3 UR6, -UR7, 0x100000, URZ ;  /* 0x0010000007067890 */ /* 0x000fc8000fffe13f */
[----:B------:R-:W-:Y:S02]  /*0250*/  USHF.L.U32 UR7, UR6, 0xb, URZ ;  /* 0x0000000b06077899 */ /* 0x000fe4000800063f */
[----:B------:R-:W-:Y:S01]  /*0260*/  USHF.L.U32 UR6, UR6, 0x1, URZ ;  /* 0x0000000106067899 */ /* 0x000fe2000800063f */
[----:B------:R-:W0:Y:S03]  /*0270*/  FENCE.VIEW.ASYNC.S ;  /* 0x00000000000073c6 */ /* 0x000e260000000000 */
[----:B0-----:R0:W1:Y:S08]  /*0280*/  SYNCS.EXCH.64 URZ, [UR8+0x2d830], UR4 ;  /* 0x02d83004083f75b2 */ /* 0x0010700008000100 */
[----:B------:R0:W4:Y:S01]  /*0290*/  SYNCS.EXCH.64 URZ, [UR8+0x2d840], UR6 ;  /* 0x02d84006083f75b2 */ /* 0x0001220008000100 */
[----:B------:R0:W0:Y:S01]  /*02a0*/  SYNCS.EXCH.64 URZ, [UR8+0x2d838], UR4 ;  /* 0x02d83804083f75b2 */ /* 0x0000220008000100 */
[----:B------:R0:W0:Y:S01]  /*02b0*/  SYNCS.EXCH.64 URZ, [UR8+0x2d848], UR6 ;  /* 0x02d84806083f75b2 */ /* 0x0000220008000100 */
[----:B------:R-:W-:Y:S01]  /*02c0*/  NOP ;  /* 0x0000000000007918 */ /* 0x000fe20000000000 */
.L_x_157:
[----:B------:R-:W5:Y:S01]  /*02d0*/  SHFL.IDX PT, R3, R0, RZ, 0x1f ;  /* 0x00001fff00037589 */ /* 0x000f6200000e0000 */
[----:B------:R-:W-:Y:S01]  /*02e0*/  NOP ;  /* 0x0000000000007918 */ /* 0x000fe20000000000 */
[----:B-----5:R-:W-:-:S13]  /*02f0*/  ISETP.NE.AND P0, PT, R3, RZ, PT ;  /* 0x000000ff0300720c */ /* 0x020fda0003f05270 */
[----:B------:R-:W-:Y:S05]  /*0300*/  @P0 BRA `(.L_x_158) ;  /* 0x0000000000480947 */ /* 0x000fea0003800000 */
[----:B0-----:R-:W0:Y:S01]  /*0310*/  S2UR UR5, SR_CgaCtaId ;  /* 0x00000000000579c3 */ /* 0x001e220000008800 */
        /* <DEDUP_REMOVED lines=12> */
[----:B0-----:R0:W0:Y:S08]  /*03e0*/  SYNCS.EXCH.64 URZ, [UR8+0x2d850], UR4 ;  /* 0x02d85004083f75b2 */ /* 0x0010300008000100 */
[----:B------:R0:W0:Y:S01]  /*03f0*/  SYNCS.EXCH.64 URZ, [UR8+0x2d860], UR6 ;  /* 0x02d86006083f75b2 */ /* 0x0000220008000100 */
[----:B------:R0:W0:Y:S01]  /*0400*/  SYNCS.EXCH.64 URZ, [UR8+0x2d858], UR4 ;  /* 0x02d85804083f75b2 */ /* 0x0000220008000100 */
[----:B------:R0:W0:Y:S01]  /*0410*/  SYNCS.EXCH.64 URZ, [UR8+0x2d868], UR6 ;  /* 0x02d86806083f75b2 */ /* 0x0000220008000100 */
[----:B------:R-:W-:Y:S01]  /*0420*/  NOP ;  /* 0x0000000000007918 */ /* 0x000fe20000000000 */
.L_x_158:
[----:B------:R-:W5:Y:S01]  /*0430*/  SHFL.IDX PT, R3, R0, RZ, 0x1f ;  /* 0x00001fff00037589 */ /* 0x000f6200000e0000 */
[----:B------:R-:W-:Y:S01]  /*0440*/  NOP ;  /* 0x0000000000007918 */ /* 0x000fe20000000000 */
[----:B-----5:R-:W-:-:S13]  /*0450*/  ISETP.NE.AND P0, PT, R3, RZ, PT ;  /* 0x000000ff0300720c */ /* 0x020fda0003f05270 */
[----:B------:R-:W-:Y:S05]  /*0460*/  @P0 BRA `(.L_x_159) ;  /* 0x0000000000380947 */ /* 0x000fea0003800000 */
[----:B0-----:R-:W0:Y:S01]  /*0470*/  S2UR UR5, SR_CgaCtaId ;  /* 0x00000000000579c3 */ /* 0x001e220000008800 */
[----:B------:R-:W-:Y:S01]  /*0480*/  UMOV UR4, 0x400 ;  /* 0x0000040000047882 */ /* 0x000fe20000000000 */
[----:B------:R-:W-:Y:S01]  /*0490*/  UMOV UR7, 0x80 ;  /* 0x0000008000077882 */ /* 0x000fe20000000000 */
[----:B------:R-:W-:Y:S01]  /*04a0*/  ELECT P0, URZ, PT ;  /* 0x00000000003f782f */ /* 0x000fe20003800000 */
[----:B0-----:R-:W-:Y:S02]  /*04b0*/  ULEA UR6, UR5, UR4, 0x18 ;  /* 0x0000000405067291 */ /* 0x001fe4000f8ec03f */
[----:B------:R-:W-:-:S04]  /*04c0*/  UIADD3 UR4, -UR7, 0x100000, URZ ;  /* 0x0010000007047890 */ /* 0x000fc8000fffe13f */
[----:B------:R-:W-:Y:S02]  /*04d0*/  USHF.L.U32 UR5, UR4, 0xb, URZ ;  /* 0x0000000b04057899 */ /* 0x000fe4000800063f */
[----:B------:R-:W-:Y:S01]  /*04e0*/  USHF.L.U32 UR4, UR4, 0x1, URZ ;  /* 0x0000000104047899 */ /* 0x000fe2000800063f */
[----:B------:R-:W0:Y:S11]  /*04f0*/  FENCE.VIEW.ASYNC.S ;  /* 0x00000000000073c6 */ /* 0x000e360000000000 */
[----:B0-----:R0:W0:Y:S01]  /*0500*/  SYNCS.EXCH.64 URZ, [UR6+0x2d870], UR4 ;  /* 0x02d87004063f75b2 */ /* 0x0010220008000100 */
[----:B------:R0:W0:Y:S01]  /*0510*/  SYNCS.EXCH.64 URZ, [UR6+0x2d880], UR4 ;  /* 0x02d88004063f75b2 */ /* 0x0000220008000100 */
[----:B------:R0:W0:Y:S01]  /*0520*/  SYNCS.EXCH.64 URZ, [UR6+0x2d878], UR4 ;  /* 0x02d87804063f75b2 */ /* 0x0000220008000100 */
[----:B------:R0:W0:Y:S01]  /*0530*/  SYNCS.EXCH.64 URZ, [UR6+0x2d888], UR4 ;  /* 0x02d88804063f75b2 */ /* 0x0000220008000100 */
[----:B------:R-:W-:Y:S01]  /*0540*/  NOP ;  /* 0x0000000000007918 */ /* 0x000fe20000000000 */
.L_x_159:
        /* <DEDUP_REMOVED lines=22> */
.L_x_160:
        /* <DEDUP_REMOVED lines=22> */
.L_x_161:
[----:B------:R-:W-:Y:S01]  /*0810*/  ISETP.NE.AND P0, PT, R2, RZ, PT ;  /* 0x000000ff0200720c */ /* 0x000fe20003f05270 */
[----:B------:R-:W-:Y:S01]  /*0820*/  IMAD.MOV.U32 R2, RZ, RZ, 0x1 ;  /* 0x00000001ff027424 */ /* 0x000fe200078e00ff */
[----:B------:R-:W-:Y:S01]  /*0830*/  NOP ;  /* 0x0000000000007918 */ /* 0x000fe20000000000 */
[----:B------:R-:W-:-:S03]  /*0840*/  ULDC.64 UR36, c[0x0][0x208] ;  /* 0x0000820000247ab9 */ /* 0x000fc60000000a00 */
[----:B------:R-:W-:-:S05]  /*0850*/  SEL R2, R2, 0x2, !P0 ;  /* 0x0000000202027807 */ /* 0x000fca0004000000 */
[----:B------:R0:W-:Y:S02]  /*0860*/  STL [R1+0x20], R2 ;  /* 0x0000200201007387 */ /* 0x0001e40000100800 */
[----:B01234-:R-:W-:Y:S06]  /*0870*/  BAR.SYNC.DEFER_BLOCKING 0x0 ;  /* 0x0000000000007b1d */ /* 0x01ffec0000010000 */
[----:B------:R-:W-:Y:S05]  /*0880*/  @!P0 BRA `(.L_x_162) ;  /* 0x0000009400ac8947 */ /* 0x000fea0003800000 */
.L_x_163:
[----:B------:R-:W-:-:S08]  /*0890*/  NOP ;  /* 0x0000000000007918 */ /* 0x000fd00000000000 */
[----:B------:R-:W0:Y:S02]  /*08a0*/  USETMAXREG.TRY_ALLOC.CTAPOOL UP0, 0xa0 ;  /* 0x000000a0000079c8 */ /* 0x000e240008000600 */
[----:B0-----:R-:W-:-:S13]  /*08b0*/  PLOP3.LUT P0, PT, PT, PT, UP0, 0x80, 0x0 ;  /* 0x000000000000781c */ /* 0x001fda0003f0f008 */
[----:B------:R-:W-:Y:S05]  /*08c0*/  @!P0 BRA `(.L_x_163) ;  /* 0xfffffffc00f08947 */ /* 0x000fea000383ffff */
[----:B------:R-:W0:Y:S01]  /*08d0*/  S2R R2, SR_TID.X ;  /* 0x0000000000027919 */ /* 0x000e220000002100 */
[----:B------:R-:W1:Y:S01]  /*08e0*/  S2UR UR42, SR_CgaCtaId ;  /* 0x00000000002a79c3 */ /* 0x000e620000008800 */
[----:B------:R-:W-:Y:S01]  /*08f0*/  UMOV UR41, 0x400 ;  /* 0x0000040000297882 */ /* 0x000fe20000000000 */
[----:B------:R-:W-:Y:S01]  /*0900*/  ULDC UR4, c[0x0][0xc3c] ;  /* 0x00030f0000047ab9 */ /* 0x000fe20000000800 */
[----:B-1----:R-:W-:-:S05]  /*0910*/  ULEA UR41, UR42, UR41, 0x18 ;  /* 0x000000292a297291 */ /* 0x002fca000f8ec03f */
[----:B------:R-:W-:Y:S06]  /*0920*/  BAR.ARV 0x8, 0x200 ;  /* 0x0208000000007b1d */ /* 0x000fec0000002000 */
[----:B0-----:R-:W-:-:S04]  /*0930*/  LOP3.LUT R0, R2, 0xffffff80, RZ, 0xc0, !PT ;  /* 0xffffff8002007812 */ /* 0x001fc800078ec0ff */
[----:B------:R-:W-:-:S13]  /*0940*/  ISETP.NE.AND P0, PT, R0, 0x80, PT ;  /* 0x000000800000780c */ /* 0x000fda0003f05270 */
[----:B------:R-:W-:Y:S08]  /*0950*/  @!P0 BAR.ARV 0x9, 0x100 ;  /* 0x0244000000008b1d */ /* 0x000ff00000002000 */
[----:B------:R-:W-:Y:S06]  /*0960*/  BAR.SYNC.DEFER_BLOCKING 0x5, 0x200 ;  /* 0x0148000000007b1d */ /* 0x000fec0000010000 */
[----:B------:R-:W0:Y:S02]  /*0970*/  LDS.128 R8, [UR41+0x2d8d0] ;  /* 0x02d8d029ff087984 */ /* 0x000e240008000c00 */
[----:B------:R-:W-:Y:S06]  /*0980*/  BAR.ARV 0x4, 0x200 ;  /* 0x0108000000007b1d */ /* 0x000fec0000002000 */
[----:B0-----:R-:W-:-:S13]  /*0990*/  ISETP.GE.AND P0, PT, R11, UR4, PT ;  /* 0x000000040b007c0c */ /* 0x001fda000bf06270 */
[----:B------:R-:W-:Y:S05]  /*09a0*/  @P0 EXIT ;  /* 0x000000000000094d */ /* 0x000fea0003800000 */
[----:B------:R-:W2:Y:S01]  /*09b0*/  LDL R19, [R1+0x20] ;  /* 0x0000200001137983 */ /* 0x000ea20000100800 */
[----:B------:R-:W-:-:S05]  /*09c0*/  VIADD R17, R2, 0xffffff80 ;  /* 0xffffff8002117836 */ /* 0x000fca0000000000 */
[----:B------:R-:W-:-:S04]  /*09d0*/  SHF.R.S32.HI R0, RZ, 0x1f, R17 ;  /* 0x0000001fff007819 */ /* 0x000fc80000011411 */
[CC--:B------:R-:W-:Y:S02]  /*09e0*/  LEA.HI R2, R0.reuse, R17.reuse, RZ, 0x7 ;  /* 0x0000001100027211 */ /* 0x0c0fe400078f38ff */
[----:B------:R-:W-:Y:S02]  /*09f0*/  LEA.HI R3, R0, R17, RZ, 0x4 ;  /* 0x0000001100037211 */ /* 0x000fe400078f20ff */
[----:B------:R-:W-:-:S05]  /*0a00*/  LOP3.LUT R4, R2, 0xffffff80, RZ, 0xc0, !PT ;  /* 0xffffff8002047812 */ /* 0x000fca00078ec0ff */
[----:B------:R-:W-:Y:S01]  /*0a10*/  IMAD.IADD R18, R17, 0x1, -R4 ;  /* 0x0000000111127824 */ /* 0x000fe200078e0a04 */
[----:B------:R-:W-:-:S05]  /*0a20*/  LOP3.LUT R4, R3, 0xfffffff0, RZ, 0xc0, !PT ;  /* 0xfffffff003047812 */ /* 0x000fca00078ec0ff */
[----:B------:R-:W-:Y:S01]  /*0a30*/  IMAD.IADD R4, R17, 0x1, -R4 ;  /* 0x0000000111047824 */ /* 0x000fe200078e0a04 */
[----:B------:R-:W-:Y:S02]  /*0a40*/  SHF.R.S32.HI R6, RZ, 0x4, R3 ;  /* 0x00000004ff067819 */ /* 0x000fe40000011403 */
[----:B------:R-:W-:Y:S02]  /*0a50*/  LEA.HI R7, R0, R17, RZ, 0x5 ;  /* 0x0000001100077211 */ /* 0x000fe400078f28ff */
[----:B------:R-:W-:Y:S02]  /*0a60*/  SHF.R.S32.HI R5, RZ, 0x1f, R4 ;  /* 0x0000001fff057819 */ /* 0x000fe40000011404 */
[----:B------:R-:W-:Y:S02]  /*0a70*/  LEA.HI R3, R3, R6, RZ, 0x1 ;  /* 0x0000000603037211 */ /* 0x000fe400078f08ff */
[----:B------:R-:W-:Y:S02]  /*0a80*/  LEA.HI R5, R5, R4, RZ, 0x3 ;  /* 0x0000000405057211 */ /* 0x000fe400078f18ff */
[----:B------:R-:W-:-:S02]  /*0a90*/  SHF.R.S32.HI R16, RZ, 0x7, R2 ;  /* 0x00000007ff107819 */ /* 0x000fc40000011402 */
[----:B------:R-:W-:Y:S02]  /*0aa0*/  SHF.R.S32.HI R8, RZ, 0x5, R7 ;  /* 0x00000005ff087819 */ /* 0x000fe40000011407 */
[----:B------:R-:W-:Y:S02]  /*0ab0*/  LOP3.LUT R7, R3, 0x1ffffffe, RZ, 0xc0, !PT ;  /* 0x1ffffffe03077812 */ /* 0x000fe400078ec0ff */
[----:B------:R-:W-:Y:S01]  /*0ac0*/  LOP3.LUT R3, R5, 0xfffffff8, RZ, 0xc0, !PT ;  /* 0xfffffff805037812 */ /* 0x000fe200078ec0ff */
[----:B------:R-:W-:Y:S01]  /*0ad0*/  IMAD.HI R2, R16, 0x55555556, RZ ;  /* 0x5555555610027827 */ /* 0x000fe200078e02ff */
[----:B------:R-:W-:-:S03]  /*0ae0*/  SHF.R.S32.HI R12, RZ, 0x1f, R18 ;  /* 0x0000001fff0c7819 */ /* 0x000fc60000011412 */
[----:B------:R-:W-:Y:S01]  /*0af0*/  IMAD.IADD R3, R4, 0x1, -R3 ;  /* 0x0000000104037824 */ /* 0x000fe200078e0a03 */
[----:B------:R-:W-:Y:S01]  /*0b00*/  LEA.HI R13, R12, R18, RZ, 0x2 ;  /* 0x000000120c0d7211 */ /* 0x000fe200078f10ff */
[----:B------:R-:W-:Y:S02]  /*0b10*/  IMAD.IADD R7, R6, 0x1, -R7 ;  /* 0x0000000106077824 */ /* 0x000fe400078e0a07 */
[----:B------:R-:W-:Y:S01]  /*0b20*/  IMAD R6, R8, 0x10, R4 ;  /* 0x0000001008067824 */ /* 0x000fe200078e0204 */
[----:B------:R-:W-:Y:S01]  /*0b30*/  LEA.HI R4, R2, R2, RZ, 0x1 ;  /* 0x0000000202047211 */ /* 0x000fe200078f08ff */
[----:B------:R-:W-:Y:S01]  /*0b40*/  IMAD.SHL.U32 R2, R3, 0x40, RZ ;  /* 0x0000004003027824 */ /* 0x000fe200078e00ff */
[--C-:B------:R-:W-:Y:S02]  /*0b50*/  SHF.R.S32.HI R14, RZ, 0x2, R13.reuse ;  /* 0x00000002ff0e7819 */ /* 0x100fe4000001140d */
[----:B------:R-:W-:Y:S01]  /*0b60*/  SHF.R.S32.HI R15, RZ, 0x1f, R13 ;  /* 0x0000001fff0f7819 */ /* 0x000fe2000001140d */
[----:B------:R-:W-:Y:S01]  /*0b70*/  IMAD.SHL.U32 R7, R7, 0x8, RZ ;  /* 0x0000000807077824 */ /* 0x000fe200078e00ff */
[----:B------:R-:W-:Y:S01]  /*0b80*/  LOP3.LUT R2, R2, 0x1c0, RZ, 0xc0, !PT ;  /* 0x000001c002027812 */ /* 0x000fe200078ec0ff */
[----:B------:R-:W-:Y:S01]  /*0b90*/  IMAD.SHL.U32 R5, R5, 0x40, RZ ;  /* 0x0000004005057824 */ /* 0x000fe200078e00ff */
[----:B------:R-:W-:Y:S01]  /*0ba0*/  LEA.HI R15, R15, R14, RZ, 0x3 ;  /* 0x0000000e0f0f7211 */ /* 0x000fe200078f18ff */
[--C-:B------:R-:W-:Y:S01]  /*0bb0*/  IMAD.U32 R6, R6, 0x20, R7.reuse ;  /* 0x0000002006067824 */ /* 0x100fe200078e0007 */
[----:B------:R-:W-:-:S02]  /*0bc0*/  LOP3.LUT R7, R2, 0x8, R7, 0xf8, !PT ;  /* 0x0000000802077812 */ /* 0x000fc400078ef807 */
[----:B------:R-:W-:Y:S02]  /*0bd0*/  LOP3.LUT R15, R15, 0xfffffff8, RZ, 0xc0, !PT ;  /* 0xfffffff80f0f7812 */ /* 0x000fe400078ec0ff */
[----:B------:R-:W-:Y:S02]  /*0be0*/  LEA.HI R12, R12, R18, RZ, 0x5 ;  /* 0x000000120c0c7211 */ /* 0x000fe400078f28ff */
[----:B------:R-:W-:Y:S02]  /*0bf0*/  LOP3.LUT R5, R5, 0x7ffffe00, RZ, 0xc0, !PT ;  /* 0x7ffffe0005057812 */ /* 0x000fe400078ec0ff */
[----:B------:R-:W-:Y:S02]  /*0c00*/  SHF.R.U32.HI R2, RZ, 0x3, R2 ;  /* 0x00000003ff027819 */ /* 0x000fe40000011602 */
[----:B------:R-:W-:Y:S01]  /*0c10*/  IADD3 R15, R14, -R15, RZ ;  /* 0x8000000f0e0f7210 */ /* 0x000fe20007ffe0ff */
[----:B------:R-:W-:Y:S01]  /*0c20*/  IMAD R5, R8, 0x400, R5 ;  /* 0x0000040008057824 */ /* 0x000fe200078e0205 */
[----:B------:R-:W-:-:S02]  /*0c30*/  SHF.R.S32.HI R12, RZ, 0x5, R12 ;  /* 0x00000005ff0c7819 */ /* 0x000fc4000001140c */
[----:B------:R-:W-:Y:S02]  /*0c40*/  LOP3.LUT R2, R7, R2, RZ, 0x3c, !PT ;  /* 0x0000000207027212 */ /* 0x000fe400078e3cff */
[----:B------:R-:W-:Y:S01]  /*0c50*/  LEA.HI R0, R0, R17, RZ, 0x2 ;  /* 0x0000001100007211 */ /* 0x000fe200078f10ff */
[----:B------:R-:W-:Y:S02]  /*0c60*/  IMAD R4, R4, -0x3, R16 ;  /* 0xfffffffd04047824 */ /* 0x000fe400078e0210 */
[----:B------:R-:W-:Y:S02]  /*0c70*/  IMAD R15, R12, 0x10, R15 ;  /* 0x000000100c0f7824 */ /* 0x000fe400078e020f */
[----:B------:R-:W-:Y:S01]  /*0c80*/  IMAD.IADD R16, R5, 0x1, R2 ;  /* 0x0000000105107824 */ /* 0x000fe200078e0202 */
[----:B------:R-:W-:Y:S02]  /*0c90*/  LOP3.LUT R2, R0, 0xfffffffc, RZ, 0xc0, !PT ;  /* 0xfffffffc00027812 */ /* 0x000fe400078ec0ff */
[----:B------:R-:W-:-:S02]  /*0ca0*/  LOP3.LUT R13, R13, 0x7ffffffc, RZ, 0xc0, !PT ;  /* 0x7ffffffc0d0d7812 */ /* 0x000fc400078ec0ff */
[----:B------:R-:W-:Y:S01]  /*0cb0*/  LEA R8, R4, R15, 0x6 ;  /* 0x0000000f04087211 */ /* 0x000fe200078e30ff */
[----:B------:R-:W-:Y:S02]  /*0cc0*/  IMAD.IADD R4, R17, 0x1, -R2 ;  /* 0x0000000111047824 */ /* 0x000fe400078e0a02 */
[----:B------:R-:W-:Y:S01]  /*0cd0*/  IMAD.IADD R13, R18, 0x1, -R13 ;  /* 0x00000001120d7824 */ /* 0x000fe200078e0a0d */
[----:B------:R-:W-:Y:S02]  /*0ce0*/  R2P PR, R3, 0x6 ;  /* 0x0000000603007804 */ /* 0x000fe40000000000 */
[C---:B------:R-:W-:Y:S01]  /*0cf0*/  SHF.L.U32 R137, R4.reuse, 0x3, RZ ;  /* 0x0000000304897819 */ /* 0x040fe200000006ff */
[----:B------:R-:W-:Y:S01]  /*0d00*/  IMAD.SHL.U32 R157, R13, 0x2, RZ ;  /* 0x000000020d9d7824 */ /* 0x000fe200078e00ff */
[----:B------:R-:W-:-:S03]  /*0d10*/  LEA.HI R3, R4, R4, RZ, 0x1 ;  /* 0x0000000404037211 */ /* 0x000fc600078f08ff */
[----:B------:R-:W-:Y:S01]  /*0d20*/  VIADD R143, R137, 0x40 ;  /* 0x00000040898f7836 */ /* 0x000fe20000000000 */
[----:B------:R-:W-:Y:S01]  /*0d30*/  LOP3.LUT R3, R3, 0x1ffffffe, RZ, 0xc0, !PT ;  /* 0x1ffffffe03037812 */ /* 0x000fe200078ec0ff */
[C---:B------:R-:W-:Y:S02]  /*0d40*/  VIADD R154, R157.reuse, 0x8 ;  /* 0x000000089d9a7836 */ /* 0x040fe40000000000 */
[C---:B------:R-:W-:Y:S01]  /*0d50*/  VIADD R151, R157.reuse, 0x20 ;  /* 0x000000209d977836 */ /* 0x040fe20000000000 */
[----:B------:R-:W-:Y:S01]  /*0d60*/  SHF.R.S32.HI R0, RZ, 0x2, R0 ;  /* 0x00000002ff007819 */ /* 0x000fe20000011400 */
[C---:B------:R-:W-:Y:S01]  /*0d70*/  VIADD R148, R157.reuse, 0x38 ;  /* 0x000000389d947836 */ /* 0x040fe20000000000 */
[----:B------:R-:W-:Y:S01]  /*0d80*/  SHF.R.S32.HI R0, RZ, 0x1f, R143 ;  /* 0x0000001fff007819 */ /* 0x000fe2000001148f */
[----:B------:R-:W-:Y:S01]  /*0d90*/  VIADD R145, R157, 0x50 ;  /* 0x000000509d917836 */ /* 0x000fe20000000000 */
[----:B------:R-:W-:Y:S01]  /*0da0*/  SHF.R.S32.HI R0, RZ, 0x1f, R154 ;  /* 0x0000001fff007819 */ /* 0x000fe2000001149a */
[----:B------:R-:W-:Y:S01]  /*0db0*/  IMAD.IADD R3, R4, 0x1, -R3 ;  /* 0x0000000104037824 */ /* 0x000fe200078e0a03 */
[----:B------:R-:W-:-:S02]  /*0dc0*/  SHF.R.S32.HI R0, RZ, 0x1f, R151 ;  /* 0x0000001fff007819 */ /* 0x000fc40000011497 */
[----:B------:R-:W-:Y:S02]  /*0dd0*/  SHF.R.S32.HI R0, RZ, 0x1f, R148 ;  /* 0x0000001fff007819 */ /* 0x000fe40000011494 */
[----:B------:R-:W-:Y:S01]  /*0de0*/  SHF.R.S32.HI R0, RZ, 0x1f, R145 ;  /* 0x0000001fff007819 */ /* 0x000fe20000011491 */
[----:B------:R-:W-:Y:S01]  /*0df0*/  IMAD R0, R3, 0x8, R8 ;  /* 0x0000000803007824 */ /* 0x000fe200078e0208 */
[----:B------:R0:W-:Y:S04]  /*0e00*/  STL [R1+0x44], R6 ;  /* 0x0000440601007387 */ /* 0x0001e80000100800 */
[----:B------:R1:W-:Y:S04]  /*0e10*/  STL [R1+0x3c], R8 ;  /* 0x00003c0801007387 */ /* 0x0003e80000100800 */
[----:B------:R1:W-:Y:S04]  /*0e20*/  STL [R1+0x8], RZ ;  /* 0x000008ff01007387 */ /* 0x0003e80000100800 */
[----:B------:R1:W-:Y:S01]  /*0e30*/  STL [R1+0x40], R0 ;  /* 0x0000400001007387 */ /* 0x0003e20000100800 */
[----:B------:R-:W-:Y:S01]  /*0e40*/  LEA R16, R16, UR41, 0x1 ;  /* 0x0000002910107c11 */ /* 0x000fe2000f8e08ff */
[----:B------:R-:W-:-:S02]  /*0e50*/  IMAD.MOV.U32 R17, RZ, RZ, 0x40 ;  /* 0x00000040ff117424 */ /* 0x000fc400078e00ff */
[----:B------:R-:W-:Y:S01]  /*0e60*/  VIADD R142, R137, 0x20 ;  /* 0x00000020898e7836 */ /* 0x000fe20000000000 */
[----:B------:R-:W-:Y:S01]  /*0e70*/  IADD3 R152, R157, 0x18, RZ ;  /* 0x000000189d987810 */ /* 0x000fe20007ffe0ff */
[C---:B------:R-:W-:Y:S01]  /*0e80*/  VIADD R18, R16.reuse, 0x21800 ;  /* 0x0002180010127836 */ /* 0x040fe20000000000 */
[----:B------:R-:W-:Y:S01]  /*0e90*/  SEL R17, R17, 0xffffffc0, !P2 ;  /* 0xffffffc011117807 */ /* 0x000fe20005000000 */
[C---:B------:R-:W-:Y:S02]  /*0ea0*/  VIADD R153, R157.reuse, 0x10 ;  /* 0x000000109d997836 */ /* 0x040fe40000000000 */
[C---:B------:R-:W-:Y:S02]  /*0eb0*/  VIADD R149, R157.reuse, 0x30 ;  /* 0x000000309d957836 */ /* 0x040fe40000000000 */
[C---:B------:R-:W-:Y:S02]  /*0ec0*/  VIADD R150, R157.reuse, 0x28 ;  /* 0x000000289d967836 */ /* 0x040fe40000000000 */
[C---:B------:R-:W-:Y:S01]  /*0ed0*/  VIADD R146, R157.reuse, 0x48 ;  /* 0x000000489d927836 */ /* 0x040fe20000000000 */
[----:B------:R-:W-:Y:S01]  /*0ee0*/  SHF.R.S32.HI R4, RZ, 0x1f, R142 ;  /* 0x0000001fff047819 */ /* 0x000fe2000001148e */
[C---:B------:R-:W-:Y:S01]  /*0ef0*/  VIADD R147, R157.reuse, 0x40 ;  /* 0x000000409d937836 */ /* 0x040fe20000000000 */
[----:B------:R-:W-:Y:S01]  /*0f00*/  IADD3 R144, R157, 0x58, RZ ;  /* 0x000000589d907810 */ /* 0x000fe20007ffe0ff */
[----:B------:R-:W-:Y:S01]  /*0f10*/  VIADD R23, R16, 0x21820 ;  /* 0x0002182010177836 */ /* 0x000fe20000000000 */
[----:B------:R-:W-:Y:S01]  /*0f20*/  SHF.R.S32.HI R4, RZ, 0x1f, R152 ;  /* 0x0000001fff047819 */ /* 0x000fe20000011498 */
[C---:B------:R-:W-:Y:S01]  /*0f30*/  @P1 VIADD R23, R18.reuse, 0xffffffe0 ;  /* 0xffffffe012171836 */ /* 0x040fe20000000000 */
[----:B------:R-:W-:Y:S01]  /*0f40*/  SHF.R.S32.HI R4, RZ, 0x1f, R149 ;  /* 0x0000001fff047819 */ /* 0x000fe20000011495 */
[----:B------:R-:W-:Y:S01]  /*0f50*/  IMAD.MOV.U32 R5, RZ, RZ, R9 ;  /* 0x000000ffff057224 */ /* 0x000fe200078e0009 */
[----:B------:R-:W-:Y:S01]  /*0f60*/  SHF.R.S32.HI R9, RZ, 0x1f, R153 ;  /* 0x0000001fff097819 */ /* 0x000fe20000011499 */
[----:B------:R-:W-:Y:S01]  /*0f70*/  IMAD.IADD R18, R18, 0x1, R17 ;  /* 0x0000000112127824 */ /* 0x000fe200078e0211 */
[----:B------:R-:W-:Y:S01]  /*0f80*/  SHF.R.S32.HI R9, RZ, 0x1f, R150 ;  /* 0x0000001fff097819 */ /* 0x000fe20000011496 */
[----:B0-----:R-:W-:Y:S01]  /*0f90*/  IMAD.MOV.U32 R6, RZ, RZ, R10 ;  /* 0x000000ffff067224 */ /* 0x001fe200078e000a */
[----:B------:R-:W-:Y:S01]  /*0fa0*/  SHF.R.S32.HI R4, RZ, 0x1f, R146 ;  /* 0x0000001fff047819 */ /* 0x000fe20000011492 */
[----:B------:R-:W-:Y:S01]  /*0fb0*/  IMAD.MOV.U32 R7, RZ, RZ, R11 ;  /* 0x000000ffff077224 */ /* 0x000fe200078e000b */
[----:B------:R-:W-:Y:S01]  /*0fc0*/  SHF.R.S32.HI R9, RZ, 0x1f, R147 ;  /* 0x0000001fff097819 */ /* 0x000fe20000011493 */
[----:B------:R-:W-:Y:S01]  /*0fd0*/  IMAD.MOV.U32 R2, RZ, RZ, RZ ;  /* 0x000000ffff027224 */ /* 0x000fe200078e00ff */
[----:B------:R-:W-:Y:S01]  /*0fe0*/  SHF.R.S32.HI R4, RZ, 0x1f, R144 ;  /* 0x0000001fff047819 */ /* 0x000fe20000011490 */
[----:B------:R-:W-:-:S02]  /*0ff0*/  IMAD.IADD R17, R17, 0x1, R23 ;  /* 0x0000000111117824 */ /* 0x000fc400078e0217 */
[----:B------:R-:W-:Y:S01]  /*1000*/  VIADD R136, R23, 0x6000 ;  /* 0x0000600017887836 */ /* 0x000fe20000000000 */
[----:B------:R-:W-:Y:S01]  /*1010*/  UMOV UR38, URZ ;  /* 0x0000003f00267c82 */ /* 0x000fe20008000000 */
[----:B-12---:R-:W-:-:S07]  /*1020*/  LOP3.LUT R19, R19, 0x1, RZ, 0xfc, !PT ;  /* 0x0000000113137812 */ /* 0x006fce00078efcff */
.L_x_205:
[----:B0-----:R-:W0:Y:S01]  /*1030*/  LDC.64 R138, c[0x0][0xc88] ;  /* 0x00032200ff8a7b82 */ /* 0x001e220000000a00 */
[----:B------:R-:W-:-:S07]  /*1040*/  ULDC.64 UR4, c[0x0][0xa28] ;  /* 0x00028a0000047ab9 */ /* 0x000fce0000000a00 */
[----:B-1234-:R-:W1:Y:S08]  /*1050*/  LDC.64 R10, c[0x0][0x418] ;  /* 0x00010600ff0a7b82 */ /* 0x01ee700000000a00 */
[----:B------:R-:W2:Y:S01]  /*1060*/  LDC R0, c[0x0][0x424] ;  /* 0x00010900ff007b82 */ /* 0x000ea20000000800 */
[----:B0-----:R-:W-:-:S07]  /*1070*/  IMAD.WIDE R138, R7, 0x4, R138 ;  /* 0x00000004078a7825 */ /* 0x001fce00078e028a */
[----:B------:R-:W0:Y:S01]  /*1080*/  LDC R89, c[0x0][0x2f0] ;  /* 0x0000bc00ff597b82 */ /* 0x000e220000000800 */
[----:B------:R-:W3:Y:S01]  /*1090*/  LDG.E R138, desc[UR36][R138.64] ;  /* 0x000000248a8a7981 */ /* 0x000ee2000c1e1900 */
[----:B------:R-:W-:Y:S02]  /*10a0*/  ISETP.NE.U32.AND P0, PT, RZ, UR4, PT ;  /* 0x00000004ff007c0c */ /* 0x000fe4000bf05070 */
[----:B------:R-:W-:Y:S02]  /*10b0*/  MOV R4, RZ ;  /* 0x000000ff00047202 */ /* 0x000fe40000000f00 */
[----:B------:R-:W-:Y:S02]  /*10c0*/  ISETP.NE.AND.EX P0, PT, RZ, UR5, PT, P0 ;  /* 0x00000005ff007c0c */ /* 0x000fe4000bf05300 */
[----:B---3--:R-:W-:-:S11]  /*10d0*/  SHF.R.S32.HI R156, RZ, 0x1f, R138 ;  /* 0x0000001fff9c7819 */ /* 0x008fd6000001148a */
[----:B------:R-:W-:-:S04]  /*10e0*/  @P0 LEA R8, P1, R138, UR4, 0x2 ;  /* 0x000000048a080c11 */ /* 0x000fc8000f8210ff */
[----:B------:R-:W-:Y:S01]  /*10f0*/  @P0 LEA.HI.X R9, R138, UR5, R156, 0x2, P1 ;  /* 0x000000058a090c11 */ /* 0x000fe200088f149c */
[----:B------:R-:W-:Y:S02]  /*1100*/  ULDC.64 UR4, c[0x0][0xa20] ;  /* 0x0002880000047ab9 */ /* 0x000fe40000000a00 */
[----:B------:R-:W-:Y:S02]  /*1110*/  ISETP.NE.U32.AND P1, PT, RZ, UR4, PT ;  /* 0x00000004ff007c0c */ /* 0x000fe4000bf25070 */
[----:B------:R3:W5:Y:S01]  /*1120*/  @P0 LDG.E R4, desc[UR36][R8.64] ;  /* 0x0000002408040981 */ /* 0x000762000c1e1900 */
[----:B-1----:R-:W-:Y:S02]  /*1130*/  ISETP.NE.U32.AND P0, PT, R10, RZ, PT ;  /* 0x000000ff0a00720c */ /* 0x002fe40003f05070 */
[----:B------:R-:W-:Y:S02]  /*1140*/  ISETP.NE.AND.EX P1, PT, RZ, UR5, PT, P1 ;  /* 0x00000005ff007c0c */ /* 0x000fe4000bf25310 */
[----:B------:R-:W-:-:S04]  /*1150*/  ISETP.NE.AND.EX P0, PT, R11, RZ, PT, P0 ;  /* 0x000000ff0b00720c */ /* 0x000fc80003f05300 */
[----:B--2---:R-:W-:-:S05]  /*1160*/  SEL R0, R0, 0x1, P0 ;  /* 0x0000000100007807 */ /* 0x004fca0000000000 */
[----:B0-----:R-:W-:Y:S02]  /*1170*/  IMAD R89, R0, R89, RZ ;  /* 0x0000005900597224 */ /* 0x001fe400078e02ff */
[----:B------:R-:W-:-:S04]  /*1180*/  @P1 LEA R10, P2, R138, UR4, 0x2 ;  /* 0x000000048a0a1c11 */ /* 0x000fc8000f8410ff */
[----:B------:R-:W-:-:S05]  /*1190*/  @P1 LEA.HI.X R11, R138, UR5, R156, 0x2, P2 ;  /* 0x000000058a0b1c11 */ /* 0x000fca00090f149c */
[----:B------:R3:W5:Y:S01]  /*11a0*/  @P1 LDG.E R89, desc[UR36][R10.64] ;  /* 0x000000240a591981 */ /* 0x000762000c1e1900 */
[----:B------:R-:W-:Y:S05]  /*11b0*/  @P1 BRA `(.L_x_164) ;  /* 0x0000000000241947 */ /* 0x000fea0003800000 */
[----:B------:R-:W-:Y:S02]  /*11c0*/  ULDC.64 UR4, c[0x0][0xa08] ;  /* 0x0002820000047ab9 */ /* 0x000fe40000000a00 */
[----:B------:R-:W-:-:S04]  /*11d0*/  ISETP.NE.U32.AND P0, PT, RZ, UR4, PT ;  /* 0x00000004ff007c0c */ /* 0x000fc8000bf05070 */
[----:B------:R-:W-:-:S13]  /*11e0*/  ISETP.NE.AND.EX P0, PT, RZ, UR5, PT, P0 ;  /* 0x00000005ff007c0c */ /* 0x000fda000bf05300 */
[----:B------:R-:W-:Y:S05]  /*11f0*/  @!P0 BRA `(.L_x_164) ;  /* 0x0000000000148947 */ /* 0x000fea0003800000 */
[----:B---3--:R-:W0:Y:S02]  /*1200*/  LDC.64 R8, c[0x0][0xa08] ;  /* 0x00028200ff087b82 */ /* 0x008e240000000a00 */
[----:B0-----:R-:W-:-:S05]  /*1210*/  IMAD.WIDE R8, R138, 0x4, R8 ;  /* 0x000000048a087825 */ /* 0x001fca00078e0208 */
[----:B-----5:R-:W2:Y:S04]  /*1220*/  LDG.E R89, desc[UR36][R8.64] ;  /* 0x0000002408597981 */ /* 0x020ea8000c1e1900 */
[----:B------:R-:W2:Y:S02]  /*1230*/  LDG.E R0, desc[UR36][R8.64+0x4] ;  /* 0x0000042408007981 */ /* 0x000ea4000c1e1900 */
[----:B--2---:R-:W-:-:S07]  /*1240*/  IMAD.IADD R89, R0, 0x1, -R89 ;  /* 0x0000000100597824 */ /* 0x004fce00078e0a59 */
.L_x_164:
[----:B-----5:R-:W-:Y:S01]  /*1250*/  IMAD.IADD R89, R89, 0x1, -R4 ;  /* 0x0000000159597824 */ /* 0x020fe200078e0a04 */
[C---:B------:R-:W-:Y:S01]  /*1260*/  LOP3.LUT R3, R6.reuse, 0xff000000, RZ, 0xc0, !PT ;  /* 0xff00000006037812 */ /* 0x040fe200078ec0ff */
[----:B------:R-:W-:Y:S01]  /*1270*/  IMAD.MOV.U32 R88, RZ, RZ, RZ ;  /* 0x000000ffff587224 */ /* 0x000fe200078e00ff */
[----:B------:R-:W-:Y:S01]  /*1280*/  LOP3.LUT R0, R6, 0xff0000, RZ, 0xc0, !PT ;  /* 0x00ff000006007812 */ /* 0x000fe200078ec0ff */
[C---:B------:R-:W-:Y:S01]  /*1290*/  VIADD R4, R89.reuse, 0x7f ;  /* 0x0000007f59047836 */ /* 0x040fe20000000000 */
[----:B------:R-:W-:Y:S02]  /*12a0*/  ISETP.GE.AND P0, PT, R89, 0x1, PT ;  /* 0x000000015900780c */ /* 0x000fe40003f06270 */
[----:B------:R-:W-:Y:S02]  /*12b0*/  SHF.R.U32.HI R3, RZ, 0x8, R3 ;  /* 0x00000008ff037819 */ /* 0x000fe40000011603 */
[----:B------:R-:W-:Y:S02]  /*12c0*/  SHF.R.S32.HI R7, RZ, 0x1f, R4 ;  /* 0x0000001fff077819 */ /* 0x000fe40000011404 */
[----:B------:R-:W-:-:S02]  /*12d0*/  LEA.HI R0, R0, R3, RZ, 0x10 ;  /* 0x0000000300007211 */ /* 0x000fc400078f80ff */
[----:B------:R-:W-:Y:S02]  /*12e0*/  LEA.HI R7, R7, R4, RZ, 0x7 ;  /* 0x0000000407077211 */ /* 0x000fe400078f38ff */
[----:B------:R-:W-:Y:S02]  /*12f0*/  LOP3.LUT R155, R0, 0xff, RZ, 0xc0, !PT ;  /* 0x000000ff009b7812 */ /* 0x000fe400078ec0ff */
[----:B------:R-:W-:Y:S02]  /*1300*/  SHF.R.U32.HI R140, RZ, 0x10, R0 ;  /* 0x00000010ff8c7819 */ /* 0x000fe40000011600 */
[----:B---3--:R-:W-:Y:S01]  /*1310*/  SHF.R.S32.HI R11, RZ, 0x7, R7 ;  /* 0x00000007ff0b7819 */ /* 0x008fe20000011407 */
[----:B------:R-:W-:Y:S06]  /*1320*/  @!P0 BRA `(.L_x_165) ;  /* 0x0000000000748947 */ /* 0x000fec0003800000 */
[----:B------:R-:W0:Y:S01]  /*1330*/  LDC R3, c[0x0][0x9f0] ;  /* 0x00027c00ff037b82 */ /* 0x000e220000000800 */
[----:B------:R-:W-:-:S04]  /*1340*/  ISETP.NE.AND P0, PT, R140, RZ, PT ;  /* 0x000000ff8c00720c */ /* 0x000fc80003f05270 */
[----:B0-----:R-:W-:-:S04]  /*1350*/  SEL R12, R140, R3, P0 ;  /* 0x000000038c0c7207 */ /* 0x001fc80000000000 */
[-C--:B------:R-:W-:Y:S02]  /*1360*/  IABS R4, R12.reuse ;  /* 0x0000000c00047213 */ /* 0x080fe40000000000 */
[----:B------:R-:W-:Y:S02]  /*1370*/  IADD3 R0, R11, -0x1, R12 ;  /* 0xffffffff0b007810 */ /* 0x000fe40007ffe00c */
[----:B------:R-:W0:Y:S01]  /*1380*/  I2F.RP R3, R4 ;  /* 0x0000000400037306 */ /* 0x000e220000209400 */
[----:B------:R-:W-:Y:S02]  /*1390*/  IABS R13, R12 ;  /* 0x0000000c000d7213 */ /* 0x000fe40000000000 */
[----:B------:R-:W-:Y:S02]  /*13a0*/  IABS R10, R0 ;  /* 0x00000000000a7213 */ /* 0x000fe40000000000 */
[----:B------:R-:W-:-:S04]  /*13b0*/  LOP3.LUT R0, R0, R12, RZ, 0x3c, !PT ;  /* 0x0000000c00007212 */ /* 0x000fc800078e3cff */
[----:B------:R-:W-:Y:S01]  /*13c0*/  ISETP.GE.AND P2, PT, R0, RZ, PT ;  /* 0x000000ff0000720c */ /* 0x000fe20003f46270 */
[----:B0-----:R-:W0:Y:S02]  /*13d0*/  MUFU.RCP R3, R3 ;  /* 0x0000000300037308 */ /* 0x001e240000001000 */
[----:B0-----:R-:W-:Y:S02]  /*13e0*/  VIADD R8, R3, 0xffffffe ;  /* 0x0ffffffe03087836 */ /* 0x001fe40000000000 */
[----:B------:R-:W-:-:S04]  /*13f0*/  IMAD.MOV R3, RZ, RZ, -R13 ;  /* 0x000000ffff037224 */ /* 0x000fc800078e0a0d */
[----:B------:R0:W1:Y:S02]  /*1400*/  F2I.FTZ.U32.TRUNC.NTZ R9, R8 ;  /* 0x0000000800097305 */ /* 0x000064000021f000 */
[----:B0-----:R-:W-:Y:S01]  /*1410*/  MOV R8, RZ ;  /* 0x000000ff00087202 */ /* 0x001fe20000000f00 */
[----:B-1----:R-:W-:-:S04]  /*1420*/  IMAD.MOV R7, RZ, RZ, -R9 ;  /* 0x000000ffff077224 */ /* 0x002fc800078e0a09 */
[----:B------:R-:W-:-:S04]  /*1430*/  IMAD R7, R7, R4, RZ ;  /* 0x0000000407077224 */ /* 0x000fc800078e02ff */
[----:B------:R-:W-:-:S06]  /*1440*/  IMAD.HI.U32 R9, R9, R7, R8 ;  /* 0x0000000709097227 */ /* 0x000fcc00078e0008 */
[----:B------:R-:W-:-:S04]  /*1450*/  IMAD.HI.U32 R9, R9, R10, RZ ;  /* 0x0000000a09097227 */ /* 0x000fc800078e00ff */
[----:B------:R-:W-:-:S05]  /*1460*/  IMAD R3, R9, R3, R10 ;  /* 0x0000000309037224 */ /* 0x000fca00078e020a */
[----:B------:R-:W-:-:S13]  /*1470*/  ISETP.GT.U32.AND P1, PT, R4, R3, PT ;  /* 0x000000030400720c */ /* 0x000fda0003f24070 */
[----:B------:R-:W-:Y:S02]  /*1480*/  @!P1 IMAD.IADD R3, R3, 0x1, -R4 ;  /* 0x0000000103039824 */ /* 0x000fe400078e0a04 */
[----:B------:R-:W-:Y:S01]  /*1490*/  @!P1 VIADD R9, R9, 0x1 ;  /* 0x0000000109099836 */ /* 0x000fe20000000000 */
[----:B------:R-:W-:Y:S02]  /*14a0*/  ISETP.NE.AND P1, PT, R12, RZ, PT ;  /* 0x000000ff0c00720c */ /* 0x000fe40003f25270 */
[----:B------:R-:W-:-:S13]  /*14b0*/  ISETP.GE.U32.AND P0, PT, R3, R4, PT ;  /* 0x000000040300720c */ /* 0x000fda0003f06070 */
[----:B------:R-:W-:-:S04]  /*14c0*/  @P0 VIADD R9, R9, 0x1 ;  /* 0x0000000109090836 */ /* 0x000fc80000000000 */
[----:B------:R-:W-:Y:S01]  /*14d0*/  @!P2 IMAD.MOV R9, RZ, RZ, -R9 ;  /* 0x000000ffff09a224 */ /* 0x000fe200078e0a09 */
[----:B------:R-:W-:-:S05]  /*14e0*/  @!P1 LOP3.LUT R9, RZ, R12, RZ, 0x33, !PT ;  /* 0x0000000cff099212 */ /* 0x000fca00078e33ff */
[----:B------:R-:W-:-:S07]  /*14f0*/  IMAD.MOV.U32 R88, RZ, RZ, R9 ;  /* 0x000000ffff587224 */ /* 0x000fce00078e0009 */
.L_x_165:
[-C--:B------:R-:W-:Y:S01]  /*1500*/  IMAD R22, R155, R88.reuse, RZ ;  /* 0x000000589b167224 */ /* 0x080fe200078e02ff */
[----:B------:R-:W-:Y:S01]  /*1510*/  LOP3.LUT R139, R6, 0xffff, RZ, 0xc0, !PT ;  /* 0x0000ffff068b7812 */ /* 0x000fe200078ec0ff */
[----:B------:R-:W-:Y:S01]  /*1520*/  IMAD.MOV.U32 R141, RZ, RZ, R5 ;  /* 0x000000ffff8d7224 */ /* 0x000fe200078e0005 */
[----:B------:R-:W-:Y:S01]  /*1530*/  PLOP3.LUT P0, PT, PT, PT, PT, 0x80, 0x0 ;  /* 0x000000000000781c */ /* 0x000fe20003f0f070 */
[----:B------:R-:W-:Y:S01]  /*1540*/  IMAD.MOV.U32 R3, RZ, RZ, RZ ;  /* 0x000000ffff037224 */ /* 0x000fe200078e00ff */
[----:B------:R-:W-:Y:S02]  /*1550*/  VIADDMNMX R88, R22, R88, R11, PT ;  /* 0x0000005816587246 */ /* 0x000fe4000380010b */
[----:B------:R-:W-:Y:S02]  /*1560*/  CS2R R134, SRZ ;  /* 0x0000000000867805 */ /* 0x000fe4000001ff00 */
[----:B------:R-:W-:Y:S02]  /*1570*/  MOV R0, RZ ;  /* 0x000000ff00007202 */ /* 0x000fe40000000f00 */
[----:B------:R-:W-:-:S02]  /*1580*/  CS2R R52, SRZ ;  /* 0x0000000000347805 */ /* 0x000fc4000001ff00 */
[----:B------:R-:W-:Y:S02]  /*1590*/  ISETP.GT.AND P1, PT, R88, R22, PT ;  /* 0x000000165800720c */ /* 0x000fe40003f24270 */
        /* <DEDUP_REMOVED lines=23> */
[----:B------:R-:W0:Y:S01]  /*1710*/  S2R R4, SR_TID.X ;  /* 0x0000000000047919 */ /* 0x000e220000002100 */
[----:B------:R-:W-:-:S04]  /*1720*/  UIADD3 UR6, UR41, 0x21800, URZ ;  /* 0x0002180029067890 */ /* 0x000fc8000fffe03f */
[----:B------:R-:W-:-:S06]  /*1730*/  ULOP3.LUT UP0, URZ, UR6, 0x3ff, URZ, 0xc0, !UPT ;  /* 0x000003ff063f7892 */ /* 0x000fcc000f80c03f */
[----:B------:R-:W-:Y:S01]  /*1740*/  PLOP3.LUT P0, PT, PT, PT, UP0, 0x80, 0x0 ;  /* 0x000000000000781c */ /* 0x000fe20003f0f008 */
[----:B0-----:R-:W-:-:S05]  /*1750*/  VIADD R7, R4, 0xffffff80 ;  /* 0xffffff8004077836 */ /* 0x001fca0000000000 */
[----:B------:R-:W-:-:S04]  /*1760*/  SHF.R.S32.HI R4, RZ, 0x1f, R7 ;  /* 0x0000001fff047819 */ /* 0x000fc80000011407 */
[----:B------:R-:W-:-:S04]  /*1770*/  LEA.HI R4, R4, R7, RZ, 0x7 ;  /* 0x0000000704047211 */ /* 0x000fc800078f38ff */
[----:B------:R-:W-:-:S05]  /*1780*/  SHF.R.S32.HI R4, RZ, 0x7, R4 ;  /* 0x00000007ff047819 */ /* 0x000fca0000011404 */
[----:B------:R-:W0:Y:S02]  /*1790*/  SHFL.IDX PT, R0, R4, RZ, 0x1f ;  /* 0x00001fff04007589 */ /* 0x000e2400000e0000 */
[----:B0-----:R-:W-:-:S13]  /*17a0*/  R2UR UR40, R0 ;  /* 0x00000000002872ca */ /* 0x001fda00000e0000 */
        /* <DEDUP_REMOVED lines=15> */
[----:B------:R-:W-:Y:S01]  /*18a0*/  MOV R8, 0x70 ;  /* 0x0000007000087802 */ /* 0x000fe20000000f00 */
[----:B------:R-:W-:Y:S02]  /*18b0*/  IMAD.U32 R6, RZ, RZ, UR4 ;  /* 0x00000004ff067e24 */ /* 0x000fe4000f8e00ff */
[----:B------:R-:W-:-:S02]  /*18c0*/  IMAD.U32 R7, RZ, RZ, UR5 ;  /* 0x00000005ff077e24 */ /* 0x000fc4000f8e00ff */
[----:B------:R-:W-:Y:S02]  /*18d0*/  IMAD.U32 R11, RZ, RZ, UR7 ;  /* 0x00000007ff0b7e24 */ /* 0x000fe4000f8e00ff */
[----:B------:R-:W-:Y:S02]  /*18e0*/  IMAD.MOV.U32 R12, RZ, RZ, 0x1 ;  /* 0x00000001ff0c7424 */ /* 0x000fe400078e00ff */
[----:B0-----:R-:W-:-:S07]  /*18f0*/  IMAD.MOV.U32 R13, RZ, RZ, RZ ;  /* 0x000000ffff0d7224 */ /* 0x001fce00078e00ff */
[----:B------:R-:W-:-:S07]  /*1900*/  LEPC R20, `(.L_x_167) ;  /* 0x000000001014794e */ /* 0x000fce0000000000 */
[----:B-1----:R-:W-:Y:S05]  /*1910*/  CALL.ABS.NOINC R14 ;  /* 0x000000000e007343 */ /* 0x002fea0003c00000 */
.L_x_167:
[----:B------:R-:W2:Y:S01]  /*1920*/  LDL R20, [R1+0x8] ;  /* 0x0000080001147983 */ /* 0x000ea20000100800 */
[----:B------:R-:W-:Y:S02]  /*1930*/  ISETP.NE.AND P0, PT, R19, 0x3, PT ;  /* 0x000000031300780c */ /* 0x000fe40003f05270 */
[----:B--2---:R-:W-:-:S04]  /*1940*/  LEA.HI R0, R20, R20, RZ, 0x1 ;  /* 0x0000001414007211 */ /* 0x004fc800078f08ff */
[----:B------:R-:W-:-:S05]  /*1950*/  LOP3.LUT R0, R0, 0xfffffffe, RZ, 0xc0, !PT ;  /* 0xfffffffe00007812 */ /* 0x000fca00078ec0ff */
[----:B------:R-:W-:-:S05]  /*1960*/  IMAD.IADD R0, R20, 0x1, -R0 ;  /* 0x0000000114007824 */ /* 0x000fca00078e0a00 */
[----:B------:R-:W-:-:S04]  /*1970*/  SHF.L.U32 R0, R0, 0x1f, RZ ;  /* 0x0000001f00007819 */ /* 0x000fc800000006ff */
[----:B------:R-:W0:Y:S02]  /*1980*/  SYNCS.PHASECHK.TRANS64.TRYWAIT P1, [UR41+0x2d800], R0 ;  /* 0x02d80000ff0075a7 */ /* 0x000e240008020169 */
[----:B0-----:R-:W-:Y:S05]  /*1990*/  @!P1 BRA `(.L_x_168) ;  /* 0x000000dc00b49947 */ /* 0x001fea0003800000 */
.L_x_288:
[----:B------:R-:W-:Y:S05]  /*19a0*/  @!P0 BRA `(.L_x_169) ;  /* 0x0000000000048947 */ /* 0x000fea0003800000 */
[----:B------:R-:W-:Y:S01]  /*19b0*/  BPT.TRAP 0x1 ;  /* 0x000000040000795c */ /* 0x000fe20000300000 */
.L_x_169:
[----:B0-----:R-:W-:Y:S01]  /*19c0*/  IMAD.U32 R0, RZ, RZ, UR38 ;  /* 0x00000026ff007e24 */ /* 0x001fe2000f8e00ff */
[----:B------:R-:W-:-:S04]  /*19d0*/  SHF.L.U32 R3, R2, 0x1f, RZ ;  /* 0x0000001f02037819 */ /* 0x000fc800000006ff */
[----:B------:R-:W-:-:S04]  /*19e0*/  LEA R0, R0, UR41, 0x3 ;  /* 0x0000002900007c11 */ /* 0x000fc8000f8e18ff */
[----:B------:R0:W1:Y:S01]  /*19f0*/  SYNCS.PHASECHK.TRANS64.TRYWAIT P1, [R0+URZ+0x2d830], R3 ;  /* 0x02d83003000075a7 */ /* 0x000062000802017f */
[----:B------:R-:W-:Y:S05]  /*1a00*/  @!P0 BRA `(.L_x_170) ;  /* 0x0000000000048947 */ /* 0x000fea0003800000 */
[----:B------:R-:W-:Y:S01]  /*1a10*/  BPT.TRAP 0x1 ;  /* 0x000000040000795c */ /* 0x000fe20000300000 */
.L_x_170:
[----:B------:R-:W-:Y:S01]  /*1a20*/  IMAD.MOV.U32 R135, RZ, RZ, RZ ;  /* 0x000000ffff877224 */ /* 0x000fe200078e00ff */
[----:B-1----:R-:W-:Y:S06]  /*1a30*/  @P1 BRA `(.L_x_171) ;  /* 0x0000000000081947 */ /* 0x002fec0003800000 */
[----:B------:R-:W1:Y:S02]  /*1a40*/  SYNCS.PHASECHK.TRANS64.TRYWAIT P1, [R0+URZ+0x2d830], R3 ;  /* 0x02d83003000075a7 */ /* 0x000e64000802017f */
[----:B-1----:R-:W-:Y:S05]  /*1a50*/  @!P1 BRA `(.L_x_172) ;  /* 0x000000dc009c9947 */ /* 0x002fea0003800000 */
.L_x_171:
[----:B------:R-:W-:Y:S05]  /*1a60*/  WARPSYNC.ALL ;  /* 0x0000000000007948 */ /* 0x000fea0003800000 */
[----:B------:R-:W-:Y:S01]  /*1a70*/  UIADD3 UR4, UR41, 0x15400, URZ ;  /* 0x0001540029047890 */ /* 0x000fe2000fffe03f */
[----:B------:R-:W-:Y:S01]  /*1a80*/  WARPGROUP.ARRIVE ;  /* 0x00000000000079c5 */ /* 0x000fe20000000000 */
[----:B------:R-:W-:Y:S02]  /*1a90*/  ULEA UR43, UR43, UR41, 0xc ;  /* 0x000000292b2b7291 */ /* 0x000fe4000f8e603f */
[----:B------:R-:W-:Y:S02]  /*1aa0*/  USHF.R.U32.HI UR4, URZ, 0x4, UR4 ;  /* 0x000000043f047899 */ /* 0x000fe40008011604 */
[----:B------:R-:W-:-:S02]  /*1ab0*/  UIADD3 UR43, UR43, 0xc400, URZ ;  /* 0x0000c4002b2b7890 */ /* 0x000fc4000fffe03f */
[----:B------:R-:W-:Y:S02]  /*1ac0*/  ULOP3.LUT UR4, UR4, 0x3fff, URZ, 0xc0, !UPT ;  /* 0x00003fff04047892 */ /* 0x000fe4000f8ec03f */
[----:B------:R-:W-:Y:S02]  /*1ad0*/  USHF.R.U32.HI UR43, URZ, 0x4, UR43 ;  /* 0x000000043f2b7899 */ /* 0x000fe4000801162b */
[----:B------:R-:W-:Y:S02]  /*1ae0*/  ULOP3.LUT UR28, UR4, 0x10000, URZ, 0xfc, !UPT ;  /* 0x00010000041c7892 */ /* 0x000fe4000f8efc3f */
[----:B------:R-:W-:Y:S02]  /*1af0*/  ULOP3.LUT UR43, UR43, 0x3fff, URZ, 0xc0, !UPT ;  /* 0x00003fff2b2b7892 */ /* 0x000fe4000f8ec03f */
[----:B------:R-:W-:Y:S02]  /*1b00*/  UIMAD UR6, UR38, 0x600, UR28 ;  /* 0x00000600260678a4 */ /* 0x000fe4000f8e021c */
[----:B------:R-:W-:Y:S01]  /*1b10*/  ULOP3.LUT UR4, UR43, 0x10000, URZ, 0xfc, !UPT ;  /* 0x000100002b047892 */ /* 0x000fe2000f8efc3f */
[----:B------:R-:W-:Y:S01]  /*1b20*/  UMOV UR7, 0x80000020 ;  /* 0x8000002000077882 */ /* 0x000fe20000000000 */
[----:B------:R-:W-:-:S02]  /*1b30*/  UMOV UR5, 0x80000020 ;  /* 0x8000002000057882 */ /* 0x000fc40000000000 */
[----:B------:R-:W-:Y:S02]  /*1b40*/  UIADD3 UR8, UR4, 0x2, URZ ;  /* 0x0000000204087890 */ /* 0x000fe4000fffe03f */
[----:B------:R-:W-:Y:S01]  /*1b50*/  UIADD3 UR10, UR6, 0x2, URZ ;  /* 0x00000002060a7890 */ /* 0x000fe2000fffe03f */
[----:B------:R-:W-:Y:S02]  /*1b60*/  UMOV UR9, 0x80000020 ;  /* 0x8000002000097882 */ /* 0x000fe40000000000 */
[----:B------:R-:W-:Y:S01]  /*1b70*/  HGMMA.64x128x16.F32.BF16 R24, gdesc[UR4], RZ, !UPT, gsb0 ;  /* 0x01e00000041879f0 */ /* 0x000fe2000c0018ff */
[----:B------:R-:W-:Y:S01]  /*1b80*/  UMOV UR11, 0x80000020 ;  /* 0x80000020000b7882 */ /* 0x000fe20000000000 */
[----:B------:R-:W-:Y:S02]  /*1b90*/  UIADD3 UR12, UR4, 0x300, URZ ;  /* 0x00000300040c7890 */ /* 0x000fe4000fffe03f */
[----:B------:R-:W-:Y:S01]  /*1ba0*/  UIADD3 UR14, UR6, 0x200, URZ ;  /* 0x00000200060e7890 */ /* 0x000fe2000fffe03f */
[----:B------:R-:W-:Y:S01]  /*1bb0*/  UMOV UR13, 0x80000020 ;  /* 0x80000020000d7882 */ /* 0x000fe20000000000 */
[----:B------:R-:W-:Y:S01]  /*1bc0*/  UMOV UR15, 0x80000020 ;  /* 0x80000020000f7882 */ /* 0x000fe20000000000 */
[----:B------:R-:W-:-:S02]  /*1bd0*/  UIADD3 UR16, UR4, 0x302, URZ ;  /* 0x0000030204107890 */ /* 0x000fc4000fffe03f */
[----:B------:R-:W-:Y:S01]  /*1be0*/  UIADD3 UR18, UR6, 0x202, URZ ;  /* 0x0000020206127890 */ /* 0x000fe2000fffe03f */
[----:B------:R-:W-:Y:S01]  /*1bf0*/  UMOV UR17, 0x80000020 ;  /* 0x8000002000117882 */ /* 0x000fe20000000000 */
[----:B------:R-:W-:Y:S01]  /*1c00*/  UMOV UR19, 0x80000020 ;  /* 0x8000002000137882 */ /* 0x000fe20000000000 */
[----:B------:R-:W-:Y:S02]  /*1c10*/  UIADD3 UR20, UR4, 0x600, URZ ;  /* 0x0000060004147890 */ /* 0x000fe4000fffe03f */
[----:B------:R-:W-:Y:S01]  /*1c20*/  UIADD3 UR22, UR6, 0x400, URZ ;  /* 0x0000040006167890 */ /* 0x000fe2000fffe03f */
[----:B------:R-:W-:Y:S01]  /*1c30*/  UMOV UR21, 0x80000020 ;  /* 0x8000002000157882 */ /* 0x000fe20000000000 */
[----:B------:R-:W-:Y:S01]  /*1c40*/  UMOV UR23, 0x80000020 ;  /* 0x8000002000177882 */ /* 0x000fe20000000000 */
[----:B------:R-:W-:Y:S02]  /*1c50*/  UIADD3 UR24, UR4, 0x602, URZ ;  /* 0x0000060204187890 */ /* 0x000fe4000fffe03f */
[----:B------:R-:W-:Y:S01]  /*1c60*/  UIADD3 UR26, UR6, 0x402, URZ ;  /* 0x00000402061a7890 */ /* 0x000fe2000fffe03f */
[----:B------:R-:W-:Y:S01]  /*1c70*/  UMOV UR25, 0x80000020 ;  /* 0x8000002000197882 */ /* 0x000fe20000000000 */
[----:B------:R-:W-:Y:S01]  /*1c80*/  UMOV UR27, 0x80000020 ;  /* 0x80000020001b7882 */ /* 0x000fe20000000000 */
[----:B------:R-:W-:-:S02]  /*1c90*/  WARPGROUP.DEPBAR.LE gsb0, 0x0 ;  /* 0x00008000000079c5 */ /* 0x000fc40000010000 */
        /* <DEDUP_REMOVED lines=15> */
[----:B------:R-:W-:Y:S05]  /*1d90*/  @!P0 BRA `(.L_x_173) ;  /* 0x0000000000048947 */ /* 0x000fea0003800000 */
[----:B------:R-:W-:Y:S01]  /*1da0*/  BPT.TRAP 0x1 ;  /* 0x000000040000795c */ /* 0x000fe20000300000 */
.L_x_173:
[----:B------:R-:W-:Y:S01]  /*1db0*/  ULDC UR6, c[0x0][0x9d8] ;  /* 0x0002760000067ab9 */ /* 0x000fe20000000800 */
[----:B------:R-:W-:Y:S01]  /*1dc0*/  IADD3 R89, R89, 0x80, -R157 ;  /* 0x0000008059597810 */ /* 0x000fe20007ffe89d */
[----:B01----:R-:W-:Y:S01]  /*1dd0*/  FMUL.FTZ R3, R24, UR6 ;  /* 0x0000000618037c20 */ /* 0x003fe20008410000 */
[----:B------:R-:W-:Y:S01]  /*1de0*/  FMUL.FTZ R4, R25, UR6 ;  /* 0x0000000619047c20 */ /* 0x000fe20008410000 */
[----:B------:R-:W-:Y:S01]  /*1df0*/  FMUL.FTZ R7, R28, UR6 ;  /* 0x000000061c077c20 */ /* 0x000fe20008410000 */
[----:B------:R-:W-:Y:S01]  /*1e00*/  FMUL.FTZ R8, R29, UR6 ;  /* 0x000000061d087c20 */ /* 0x000fe20008410000 */
[----:B------:R-:W-:Y:S01]  /*1e10*/  FMUL.FTZ R13, R34, UR6 ;  /* 0x00000006220d7c20 */ /* 0x000fe20008410000 */
[----:B------:R-:W-:Y:S01]  /*1e20*/  FMUL.FTZ R11, R32, UR6 ;  /* 0x00000006200b7c20 */ /* 0x000fe20008410000 */
[----:B------:R-:W0:Y:S01]  /*1e30*/  MUFU.TANH R3, R3 ;  /* 0x0000000300037308 */ /* 0x000e220000002400 */
[----:B------:R-:W-:Y:S01]  /*1e40*/  FMUL.FTZ R34, R49, UR6 ;  /* 0x0000000631227c20 */ /* 0x000fe20008410000 */
[----:B------:R-:W-:Y:S01]  /*1e50*/  FMUL.FTZ R49, R64, UR6 ;  /* 0x0000000640317c20 */ /* 0x000fe20008410000 */
[----:B------:R-:W-:-:S02]  /*1e60*/  IMAD R64, R88, -0x80, R89 ;  /* 0xffffff8058407824 */ /* 0x000fc400078e0259 */
[----:B------:R-:W-:Y:S01]  /*1e70*/  FMUL.FTZ R5, R26, UR6 ;  /* 0x000000061a057c20 */ /* 0x000fe20008410000 */
[----:B------:R-:W-:Y:S01]  /*1e80*/  FMUL.FTZ R12, R33, UR6 ;  /* 0x00000006210c7c20 */ /* 0x000fe20008410000 */
[----:B------:R-:W-:Y:S01]  /*1e90*/  FMUL.FTZ R6, R27, UR6 ;  /* 0x000000061b067c20 */ /* 0x000fe20008410000 */
[----:B------:R-:W-:Y:S01]  /*1ea0*/  FMUL.FTZ R15, R36, UR6 ;  /* 0x00000006240f7c20 */ /* 0x000fe20008410000 */
[----:B------:R-:W1:Y:S01]  /*1eb0*/  MUFU.TANH R4, R4 ;  /* 0x0000000400047308 */ /* 0x000e620000002400 */
[C---:B------:R-:W-:Y:S01]  /*1ec0*/  ISETP.GT.AND P2, PT, R64.reuse, RZ, PT ;  /* 0x000000ff4000720c */ /* 0x040fe20003f44270 */
[----:B------:R-:W-:Y:S01]  /*1ed0*/  FMUL.FTZ R36, R51, UR6 ;  /* 0x0000000633247c20 */ /* 0x000fe20008410000 */
[----:B------:R-:W-:Y:S01]  /*1ee0*/  ISETP.GT.AND P1, PT, R64, 0x1, PT ;  /* 0x000000014000780c */ /* 0x000fe20003f24270 */
[----:B------:R-:W-:Y:S01]  /*1ef0*/  FMUL.FTZ R51, R66, UR6 ;  /* 0x0000000642337c20 */ /* 0x000fe20008410000 */
[----:B------:R-:W-:Y:S01]  /*1f00*/  FMUL.FTZ R9, R30, UR6 ;  /* 0x000000061e097c20 */ /* 0x000fe20008410000 */
[----:B------:R-:W-:Y:S01]  /*1f10*/  ISETP.GT.AND P6, PT, R64, 0x8, PT ;  /* 0x000000084000780c */ /* 0x000fe20003fc4270 */
[----:B------:R-:W-:Y:S01]  /*1f20*/  FMUL.FTZ R20, R37, UR6 ;  /* 0x0000000625147c20 */ /* 0x000fe20008410000 */
[----:B------:R-:W2:Y:S01]  /*1f30*/  MUFU.TANH R7, R7 ;  /* 0x0000000700077308 */ /* 0x000ea20000002400 */
[----:B0-----:R-:W-:Y:S01]  /*1f40*/  FSEL R66, R3, -INF , P2 ;  /* 0xff80000003427808 */ /* 0x001fe20001000000 */
[----:B------:R-:W-:Y:S01]  /*1f50*/  FMUL.FTZ R21, R38, UR6 ;  /* 0x0000000626157c20 */ /* 0x000fe20008410000 */
[----:B------:R-:W-:Y:S01]  /*1f60*/  FMUL.FTZ R37, R52, UR6 ;  /* 0x0000000634257c20 */ /* 0x000fe20008410000 */
[----:B------:R-:W-:Y:S01]  /*1f70*/  FMUL.FTZ R38, R53, UR6 ;  /* 0x0000000635267c20 */ /* 0x000fe20008410000 */
[----:B------:R-:W-:Y:S01]  /*1f80*/  FMUL.FTZ R52, R67, UR6 ;  /* 0x0000000643347c20 */ /* 0x000fe20008410000 */
[----:B------:R-:W-:Y:S01]  /*1f90*/  FMUL.FTZ R53, R68, UR6 ;  /* 0x0000000644357c20 */ /* 0x000fe20008410000 */
[----:B------:R-:W-:Y:S01]  /*1fa0*/  FMUL.FTZ R10, R31, UR6 ;  /* 0x000000061f0a7c20 */ /* 0x000fe20008410000 */
[----:B------:R-:W0:Y:S01]  /*1fb0*/  MUFU.TANH R8, R8 ;  /* 0x0000000800087308 */ /* 0x000e220000002400 */
[----:B-1----:R-:W-:Y:S01]  /*1fc0*/  FSEL R4, R4, -INF , P1 ;  /* 0xff80000004047808 */ /* 0x002fe20000800000 */
[----:B------:R-:W-:Y:S01]  /*1fd0*/  FMUL.FTZ R25, R40, UR6 ;  /* 0x0000000628197c20 */ /* 0x000fe20008410000 */
[----:B------:R-:W-:Y:S01]  /*1fe0*/  ISETP.GT.AND P5, PT, R64, 0x9, PT ;  /* 0x000000094000780c */ /* 0x000fe20003fa4270 */
[----:B------:R-:W-:Y:S01]  /*1ff0*/  FMUL.FTZ R26, R41, UR6 ;  /* 0x00000006291a7c20 */ /* 0x000fe20008410000 */
[----:B------:R-:W-:Y:S01]  /*2000*/  FMNMX.FTZ R67, R66, R4, !PT ;  /* 0x0000000442437209 */ /* 0x000fe20007810000 */
[----:B------:R-:W-:Y:S01]  /*2010*/  FMUL.FTZ R27, R42, UR6 ;  /* 0x000000062a1b7c20 */ /* 0x000fe20008410000 */
[----:B------:R-:W-:Y:S01]  /*2020*/  ISETP.GT.AND P4, PT, R64, 0x10, PT ;  /* 0x000000104000780c */ /* 0x000fe20003f84270 */
[----:B------:R-:W1:Y:S01]  /*2030*/  MUFU.TANH R11, R11 ;  /* 0x0000000b000b7308 */ /* 0x000e620000002400 */
[----:B--2---:R-:W-:Y:S01]  /*2040*/  FSEL R68, R7, -INF , P6 ;  /* 0xff80000007447808 */ /* 0x004fe20003000000 */
[----:B------:R-:W-:Y:S01]  /*2050*/  FMUL.FTZ R42, R57, UR6 ;  /* 0x00000006392a7c20 */ /* 0x000fe20008410000 */
[----:B------:R-:W-:Y:S01]  /*2060*/  FMUL.FTZ R57, R72, UR6 ;  /* 0x0000000648397c20 */ /* 0x000fe20008410000 */
[----:B------:R-:W-:Y:S01]  /*2070*/  FMUL.FTZ R14, R35, UR6 ;  /* 0x00000006230e7c20 */ /* 0x000fe20008410000 */
[----:B------:R-:W-:Y:S01]  /*2080*/  FMNMX.FTZ R67, R68, R67, !PT ;  /* 0x0000004344437209 */ /* 0x000fe20007810000 */
[----:B------:R-:W-:Y:S01]  /*2090*/  FMUL.FTZ R29, R44, UR6 ;  /* 0x000000062c1d7c20 */ /* 0x000fe20008410000 */
[----:B------:R-:W-:Y:S01]  /*20a0*/  ISETP.GT.AND P3, PT, R64, 0x11, PT ;  /* 0x000000114000780c */ /* 0x000fe20003f64270 */
[----:B------:R-:W2:Y:S01]  /*20b0*/  MUFU.TANH R5, R5 ;  /* 0x0000000500057308 */ /* 0x000ea20000002400 */
[----:B0-----:R-:W-:Y:S01]  /*20c0*/  FSEL R8, R8, -INF , P5 ;  /* 0xff80000008087808 */ /* 0x001fe20002800000 */
[----:B------:R-:W-:Y:S01]  /*20d0*/  FMUL.FTZ R40, R55, UR6 ;  /* 0x0000000637287c20 */ /* 0x000fe20008410000 */
[----:B------:R-:W-:Y:S01]  /*20e0*/  FMUL.FTZ R55, R70, UR6 ;  /* 0x0000000646377c20 */ /* 0x000fe20008410000 */
[----:B------:R-:W-:Y:S01]  /*20f0*/  FMUL.FTZ R30, R45, UR6 ;  /* 0x000000062d1e7c20 */ /* 0x000fe20008410000 */
[----:B------:R-:W-:Y:S01]  /*2100*/  FMNMX.FTZ R67, R8, R67, !PT ;  /* 0x0000004308437209 */ /* 0x000fe20007810000 */
[----:B------:R-:W-:Y:S01]  /*2110*/  FMUL.FTZ R31, R46, UR6 ;  /* 0x000000062e1f7c20 */ /* 0x000fe20008410000 */
        /* <DEDUP_REMOVED lines=11> */
[----:B------:R-:W-:Y:S01]  /*21d0*/  FMUL.FTZ R84, R84, UR6 ;  /* 0x0000000654547c20 */ /* 0x000fe20008410000 */
[----:B------:R-:W-:Y:S01]  /*21e0*/  ISETP.GT.AND P2, PT, R64, 0x18, PT ;  /* 0x000000184000780c */ /* 0x000fe20003f44270 */
[----:B------:R-:W-:Y:S01]  /*21f0*/  FMUL.FTZ R28, R43, UR6 ;  /* 0x000000062b1c7c20 */ /* 0x000fe20008410000 */
[----:B------:R-:W-:Y:S01]  /*2200*/  FMUL.FTZ R48, R63, UR6 ;  /* 0x000000063f307c20 */ /* 0x000fe20008410000 */
[----:B------:R-:W-:Y:S01]  /*2210*/  FMUL.FTZ R63, R80, UR6 ;  /* 0x00000006503f7c20 */ /* 0x000fe20008410000 */
[----:B------:R-:W-:Y:S01]  /*2220*/  FMUL.FTZ R32, R47, UR6 ;  /* 0x000000062f207c20 */ /* 0x000fe20008410000 */
        /* <DEDUP_REMOVED lines=11> */
[----:B------:R-:W-:Y:S01]  /*22e0*/  ISETP.GT.AND P1, PT, R64, 0x19, PT ;  /* 0x000000194000780c */ /* 0x000fe20003f24270 */
[----:B------:R-:W-:Y:S01]  /*22f0*/  FMUL.FTZ R47, R62, UR6 ;  /* 0x000000063e2f7c20 */ /* 0x000fe20008410000 */
[----:B------:R-:W-:Y:S01]  /*2300*/  FMUL.FTZ R54, R69, UR6 ;  /* 0x0000000645367c20 */ /* 0x000fe20008410000 */
[----:B------:R-:W-:Y:S01]  /*2310*/  FMUL.FTZ R58, R73, UR6 ;  /* 0x00000006493a7c20 */ /* 0x000fe20008410000 */
[----:B------:R-:W-:Y:S01]  /*2320*/  FMUL.FTZ R62, R77, UR6 ;  /* 0x000000064d3e7c20 */ /* 0x000fe20008410000 */
[----:B------:R-:W1:Y:S01]  /*2330*/  MUFU.TANH R20, R20 ;  /* 0x0000001400147308 */ /* 0x000e620000002400 */
[----:B--2---:R-:W-:Y:S01]  /*2340*/  FSEL R76, R15, -INF , P2 ;  /* 0xff8000000f4c7808 */ /* 0x004fe20001000000 */
[----:B------:R-:W-:Y:S01]  /*2350*/  FMUL.FTZ R56, R71, UR6 ;  /* 0x0000000647387c20 */ /* 0x000fe20008410000 */
[----:B------:R-:W-:Y:S01]  /*2360*/  FMUL.FTZ R65, R81, UR6 ;  /* 0x0000000651417c20 */ /* 0x000fe20008410000 */
[----:B------:R-:W-:Y:S01]  /*2370*/  FMUL.FTZ R60, R75, UR6 ;  /* 0x000000064b3c7c20 */ /* 0x000fe20008410000 */
[----:B------:R-:W-:Y:S01]  /*2380*/  FMNMX.FTZ R67, R76, R67, !PT ;  /* 0x000000434c437209 */ /* 0x000fe20007810000 */
[----:B------:R-:W-:Y:S01]  /*2390*/  FMUL.FTZ R7, R85, UR6 ;  /* 0x0000000655077c20 */ /* 0x000fe20008410000 */
[----:B------:R-:W-:Y:S01]  /*23a0*/  ULDC UR7, c[0x0][0x988] ;  /* 0x0002620000077ab9 */ /* 0x000fe20000000800 */
[----:B------:R-:W2:Y:S01]  /*23b0*/  MUFU.TANH R10, R10 ;  /* 0x0000000a000a7308 */ /* 0x000ea20000002400 */
[----:B0-----:R-:W-:Y:S01]  /*23c0*/  FSEL R74, R9, -INF , P6 ;  /* 0xff800000094a7808 */ /* 0x001fe20003000000 */
[----:B------:R-:W-:Y:S01]  /*23d0*/  IMAD.U32 R71, RZ, RZ, UR7 ;  /* 0x00000007ff477e24 */ /* 0x000fe2000f8e00ff */
[----:B------:R-:W-:Y:S01]  /*23e0*/  ISETP.GT.AND P6, PT, R64, 0x20, PT ;  /* 0x000000204000780c */ /* 0x000fe20003fc4270 */
[--C-:B------:R-:W-:Y:S01]  /*23f0*/  IMAD.MOV.U32 R133, RZ, RZ, R135.reuse ;  /* 0x000000ffff857224 */ /* 0x100fe200078e0087 */
[----:B------:R-:W-:Y:S01]  /*2400*/  FMNMX.FTZ R9, R70, R6, !PT ;  /* 0x0000000646097209 */ /* 0x000fe20007810000 */
[--C-:B------:R-:W-:Y:S01]  /*2410*/  IMAD.MOV.U32 R131, RZ, RZ, R135.reuse ;  /* 0x000000ffff837224 */ /* 0x100fe200078e0087 */
[----:B------:R-:W-:Y:S01]  /*2420*/  P2R R90, PR, RZ, 0x1 ;  /* 0x00000001ff5a7803 */ /* 0x000fe20000000000 */
[----:B------:R-:W-:Y:S01]  /*2430*/  MUFU.TANH R25, R25 ;  /* 0x0000001900197308 */ /* 0x000fe20000002400 */
[----:B-1----:R-:W-:Y:S01]  /*2440*/  FSEL R20, R20, -INF , P1 ;  /* 0xff80000014147808 */ /* 0x002fe20000800000 */
[--C-:B------:R-:W-:Y:S01]  /*2450*/  IMAD.MOV.U32 R129, RZ, RZ, R135.reuse ;  /* 0x000000ffff817224 */ /* 0x100fe200078e0087 */
[----:B------:R-:W-:Y:S01]  /*2460*/  FMNMX.FTZ R9, R74, R9, !PT ;  /* 0x000000094a097209 */ /* 0x000fe20007810000 */
[--C-:B------:R-:W-:Y:S01]  /*2470*/  IMAD.MOV.U32 R127, RZ, RZ, R135.reuse ;  /* 0x000000ffff7f7224 */ /* 0x100fe200078e0087 */
[----:B------:R-:W-:Y:S01]  /*2480*/  FMNMX.FTZ R67, R20, R67, !PT ;  /* 0x0000004314437209 */ /* 0x000fe20007810000 */
[----:B------:R-:W-:-:S02]  /*2490*/  IMAD.MOV.U32 R125, RZ, RZ, R135 ;  /* 0x000000ffff7d7224 */ /* 0x000fc400078e0087 */
[----:B------:R-:W0:Y:S01]  /*24a0*/  MUFU.TANH R13, R13 ;  /* 0x0000000d000d7308 */ /* 0x000e220000002400 */
[----:B--2---:R-:W-:Y:S01]  /*24b0*/  FSEL R10, R10, -INF , P5 ;  /* 0xff8000000a0a7808 */ /* 0x004fe20002800000 */
[--C-:B------:R-:W-:Y:S01]  /*24c0*/  IMAD.MOV.U32 R123, RZ, RZ, R135.reuse ;  /* 0x000000ffff7b7224 */ /* 0x100fe200078e0087 */
[----:B------:R-:W-:Y:S01]  /*24d0*/  ISETP.GT.AND P5, PT, R64, 0x21, PT ;  /* 0x000000214000780c */ /* 0x000fe20003fa4270 */
[--C-:B------:R-:W-:Y:S01]  /*24e0*/  IMAD.MOV.U32 R121, RZ, RZ, R135.reuse ;  /* 0x000000ffff797224 */ /* 0x100fe200078e0087 */
[----:B------:R-:W-:Y:S01]  /*24f0*/  FMNMX.FTZ R9, R10, R9, !PT ;  /* 0x000000090a097209 */ /* 0x000fe20007810000 */
[--C-:B------:R-:W-:Y:S02]  /*2500*/  IMAD.MOV.U32 R119, RZ, RZ, R135.reuse ;  /* 0x000000ffff777224 */ /* 0x100fe400078e0087 */
[----:B------:R-:W1:Y:S01]  /*2510*/  MUFU.TANH R26, R26 ;  /* 0x0000001a001a7308 */ /* 0x000e620000002400 */
[--C-:B------:R-:W-:Y:S02]  /*2520*/  IMAD.MOV.U32 R117, RZ, RZ, R135.reuse ;  /* 0x000000ffff757224 */ /* 0x100fe400078e0087 */
[----:B------:R-:W-:-:S02]  /*2530*/  IMAD.MOV.U32 R115, RZ, RZ, R135 ;  /* 0x000000ffff737224 */ /* 0x000fc400078e0087 */
[--C-:B------:R-:W-:Y:S02]  /*2540*/  IMAD.MOV.U32 R113, RZ, RZ, R135.reuse ;  /* 0x000000ffff717224 */ /* 0x100fe400078e0087 */
[--C-:B------:R-:W-:Y:S01]  /*2550*/  IMAD.MOV.U32 R111, RZ, RZ, R135.reuse ;  /* 0x000000ffff6f7224 */ /* 0x100fe200078e0087 */
[----:B------:R-:W2:Y:S01]  /*2560*/  MUFU.TANH R14, R14 ;  /* 0x0000000e000e7308 */ /* 0x000ea20000002400 */
[----:B0-----:R-:W-:Y:S01]  /*2570*/  FSEL R80, R13, -INF , P4 ;  /* 0xff8000000d507808 */ /* 0x001fe20002000000 */
[--C-:B------:R-:W-:Y:S01]  /*2580*/  IMAD.MOV.U32 R109, RZ, RZ, R135.reuse ;  /* 0x000000ffff6d7224 */ /* 0x100fe200078e0087 */
[----:B------:R-:W-:Y:S01]  /*2590*/  ISETP.GT.AND P4, PT, R64, 0x28, PT ;  /* 0x000000284000780c */ /* 0x000fe20003f84270 */
[--C-:B------:R-:W-:Y:S01]  /*25a0*/  IMAD.MOV.U32 R107, RZ, RZ, R135.reuse ;  /* 0x000000ffff6b7224 */ /* 0x100fe200078e0087 */
[----:B------:R-:W-:Y:S01]  /*25b0*/  FMNMX.FTZ R9, R80, R9, !PT ;  /* 0x0000000950097209 */ /* 0x000fe20007810000 */
[--C-:B------:R-:W-:Y:S02]  /*25c0*/  IMAD.MOV.U32 R105, RZ, RZ, R135.reuse ;  /* 0x000000ffff697224 */ /* 0x100fe400078e0087 */
[----:B------:R-:W0:Y:S01]  /*25d0*/  MUFU.TANH R29, R29 ;  /* 0x0000001d001d7308 */ /* 0x000e220000002400 */
[----:B-1----:R-:W-:Y:S01]  /*25e0*/  FSEL R26, R26, -INF , P5 ;  /* 0xff8000001a1a7808 */ /* 0x002fe20002800000 */
[----:B------:R-:W-:-:S02]  /*25f0*/  IMAD.MOV.U32 R103, RZ, RZ, R135 ;  /* 0x000000ffff677224 */ /* 0x000fc400078e0087 */
[--C-:B------:R-:W-:Y:S02]  /*2600*/  IMAD.MOV.U32 R101, RZ, RZ, R135.reuse ;  /* 0x000000ffff657224 */ /* 0x100fe400078e0087 */
[--C-:B------:R-:W-:Y:S02]  /*2610*/  IMAD.MOV.U32 R99, RZ, RZ, R135.reuse ;  /* 0x000000ffff637224 */ /* 0x100fe400078e0087 */
[----:B------:R-:W1:Y:S01]  /*2620*/  MUFU.TANH R21, R21 ;  /* 0x0000001500157308 */ /* 0x000e620000002400 */
[----:B--2---:R-:W-:Y:S01]  /*2630*/  FSEL R14, R14, -INF , P3 ;  /* 0xff8000000e0e7808 */ /* 0x004fe20001800000 */
[--C-:B------:R-:W-:Y:S01]  /*2640*/  IMAD.MOV.U32 R97, RZ, RZ, R135.reuse ;  /* 0x000000ffff617224 */ /* 0x100fe200078e0087 */
[----:B------:R-:W-:Y:S01]  /*2650*/  ISETP.GT.AND P3, PT, R64, 0x29, PT ;  /* 0x000000294000780c */ /* 0x000fe20003f64270 */
[--C-:B------:R-:W-:Y:S01]  /*2660*/  IMAD.MOV.U32 R95, RZ, RZ, R135.reuse ;  /* 0x000000ffff5f7224 */ /* 0x100fe200078e0087 */
[----:B------:R-:W-:Y:S01]  /*2670*/  FMNMX.FTZ R11, R14, R9, !PT ;  /* 0x000000090e0b7209 */ /* 0x000fe20007810000 */
[----:B------:R-:W-:-:S02]  /*2680*/  IMAD.MOV.U32 R93, RZ, RZ, R135 ;  /* 0x000000ffff5d7224 */ /* 0x000fc400078e0087 */
[----:B------:R-:W2:Y:S01]  /*2690*/  MUFU.TANH R30, R30 ;  /* 0x0000001e001e7308 */ /* 0x000ea20000002400 */
[----:B0-----:R-:W-:Y:S01]  /*26a0*/  FSEL R94, R29, -INF , P4 ;  /* 0xff8000001d5e7808 */ /* 0x001fe20002000000 */
[--C-:B------:R-:W-:Y:S02]  /*26b0*/  IMAD.MOV.U32 R91, RZ, RZ, R135.reuse ;  /* 0x000000ffff5b7224 */ /* 0x100fe400078e0087 */
[----:B------:R-:W-:-:S04]  /*26c0*/  IMAD.MOV.U32 R89, RZ, RZ, R135 ;  /* 0x000000ffff597224 */ /* 0x000fc800078e0087 */
[----:B------:R-:W0:Y:S01]  /*26d0*/  MUFU.TANH R24, R24 ;  /* 0x0000001800187308 */ /* 0x000e220000002400 */
[----:B-1----:R-:W-:Y:S01]  /*26e0*/  FSEL R92, R21, -INF , P2 ;  /* 0xff800000155c7808 */ /* 0x002fe20001000000 */
[----:B------:R-:W-:Y:S01]  /*26f0*/  FMUL.FTZ R21, R78, UR6 ;  /* 0x000000064e157c20 */ /* 0x000fe20008410000 */
[----:B------:R-:W-:Y:S02]  /*2700*/  ISETP.GT.AND P2, PT, R64, 0x30, PT ;  /* 0x000000304000780c */ /* 0x000fe40003f44270 */
[----:B------:R-:W-:-:S03]  /*2710*/  FMNMX.FTZ R11, R92, R11, !PT ;  /* 0x0000000b5c0b7209 */ /* 0x000fc60007810000 */
[----:B------:R-:W1:Y:S01]  /*2720*/  MUFU.TANH R33, R33 ;  /* 0x0000002100217308 */ /* 0x000e620000002400 */
[----:B--2---:R-:W-:-:S07]  /*2730*/  FSEL R30, R30, -INF , P3 ;  /* 0xff8000001e1e7808 */ /* 0x004fce0001800000 */
[----:B------:R2:W-:Y:S01]  /*2740*/  MUFU.TANH R3, R84 ;  /* 0x0000005400037308 */ /* 0x0005e20000002400 */
[----:B0-----:R-:W-:Y:S02]  /*2750*/  FSEL R24, R24, -INF , P1 ;  /* 0xff80000018187808 */ /* 0x001fe40000800000 */
[----:B------:R-:W-:Y:S02]  /*2760*/  ISETP.GT.AND P1, PT, R64, 0x31, PT ;  /* 0x000000314000780c */ /* 0x000fe40003f24270 */
[----:B------:R-:W-:-:S03]  /*2770*/  FMNMX.FTZ R13, R24, R11, !PT ;  /* 0x0000000b180d7209 */ /* 0x000fc60007810000 */
[----:B------:R-:W0:Y:S01]  /*2780*/  MUFU.TANH R27, R27 ;  /* 0x0000001b001b7308 */ /* 0x000e220000002400 */
[----:B--2---:R-:W-:Y:S01]  /*2790*/  FSEL R84, R25, -INF , P6 ;  /* 0xff80000019547808 */ /* 0x004fe20003000000 */
[----:B------:R-:W-:Y:S01]  /*27a0*/  FMUL.FTZ R25, R82, UR6 ;  /* 0x0000000652197c20 */ /* 0x000fe20008410000 */
[----:B-1----:R-:W-:Y:S01]  /*27b0*/  FSEL R96, R33, -INF , P2 ;  /* 0xff80000021607808 */ /* 0x002fe20001000000 */
[----:B------:R-:W-:Y:S01]  /*27c0*/  FMUL.FTZ R33, R83, UR6 ;  /* 0x0000000653217c20 */ /* 0x000fe20008410000 */
[----:B------:R-:W-:-:S03]  /*27d0*/  FMNMX.FTZ R67, R84, R67, !PT ;  /* 0x0000004354437209 */ /* 0x000fc60007810000 */
[----:B------:R-:W1:Y:S01]  /*27e0*/  MUFU.TANH R34, R34 ;  /* 0x0000002200227308 */ /* 0x000e620000002400 */
[----:B------:R-:W-:-:S04]  /*27f0*/  FMNMX.FTZ R67, R26, R67, !PT ;  /* 0x000000431a437209 */ /* 0x000fc80007810000 */
[----:B------:R-:W-:-:S03]  /*2800*/  FMNMX.FTZ R67, R94, R67, !PT ;  /* 0x000000435e437209 */ /* 0x000fc60007810000 */
[----:B------:R-:W2:Y:S01]  /*2810*/  MUFU.TANH R28, R28 ;  /* 0x0000001c001c7308 */ /* 0x000ea20000002400 */
[----:B------:R-:W-:Y:S02]  /*2820*/  FMNMX.FTZ R67, R30, R67, !PT ;  /* 0x000000431e437209 */ /* 0x000fe40007810000 */
[----:B0-----:R-:W-:Y:S02]  /*2830*/  FSEL R98, R27, -INF , P6 ;  /* 0xff8000001b627808 */ /* 0x001fe40003000000 */
[----:B------:R-:W-:Y:S02]  /*2840*/  ISETP.GT.AND P6, PT, R64, 0x38, PT ;  /* 0x000000384000780c */ /* 0x000fe40003fc4270 */
[----:B------:R-:W-:Y:S01]  /*2850*/  FMNMX.FTZ R67, R96, R67, !PT ;  /* 0x0000004360437209 */ /* 0x000fe20007810000 */
[----:B------:R-:W0:Y:S01]  /*2860*/  MUFU.TANH R37, R37 ;  /* 0x0000002500257308 */ /* 0x000e220000002400 */
[----:B-1----:R-:W-:Y:S02]  /*2870*/  FSEL R34, R34, -INF , P1 ;  /* 0xff80000022227808 */ /* 0x002fe40000800000 */
[----:B------:R-:W-:-:S02]  /*2880*/  FMNMX.FTZ R13, R98, R13, !PT ;  /* 0x0000000d620d7209 */ /* 0x000fc40007810000 */
        /* <DEDUP_REMOVED lines=9> */
[----:B-1----:R-:W-:Y:S01]  /*2920*/  FSEL R100, R31, -INF , P4 ;  /* 0xff8000001f647808 */ /* 0x002fe20002000000 */
[----:B------:R-:W-:Y:S01]  /*2930*/  FMUL.FTZ R31, R79, UR6 ;  /* 0x000000064f1f7c20 */ /* 0x000fe20008410000 */
[----:B------:R-:W-:Y:S02]  /*2940*/  ISETP.GT.AND P4, PT, R64, 0x40, PT ;  /* 0x000000404000780c */ /* 0x000fe40003f84270 */
[----:B------:R-:W-:-:S03]  /*2950*/  FMNMX.FTZ R13, R100, R13, !PT ;  /* 0x0000000d640d7209 */ /* 0x000fc60007810000 */
[----:B------:R-:W1:Y:S01]  /*2960*/  MUFU.TANH R41, R41 ;  /* 0x0000002900297308 */ /* 0x000e620000002400 */
[----:B--2---:R-:W-:-:S04]  /*2970*/  FSEL R104, R38, -INF , P5 ;  /* 0xff80000026687808 */ /* 0x004fc80002800000 */
[----:B------:R-:W-:-:S03]  /*2980*/  FMNMX.FTZ R67, R104, R67, !PT ;  /* 0x0000004368437209 */ /* 0x000fc60007810000 */
[----:B------:R-:W2:Y:S01]  /*2990*/  MUFU.TANH R35, R35 ;  /* 0x0000002300237308 */ /* 0x000ea20000002400 */
[----:B0-----:R-:W-:Y:S02]  /*29a0*/  FSEL R32, R32, -INF , P3 ;  /* 0xff80000020207808 */ /* 0x001fe40001800000 */
[----:B------:R-:W-:Y:S02]  /*29b0*/  ISETP.GT.AND P3, PT, R64, 0x41, PT ;  /* 0x000000414000780c */ /* 0x000fe40003f64270 */
[----:B------:R-:W-:-:S03]  /*29c0*/  FMNMX.FTZ R13, R32, R13, !PT ;  /* 0x0000000d200d7209 */ /* 0x000fc60007810000 */
[----:B------:R-:W0:Y:S01]  /*29d0*/  MUFU.TANH R42, R42 ;  /* 0x0000002a002a7308 */ /* 0x000e220000002400 */
[----:B-1----:R-:W-:Y:S01]  /*29e0*/  FSEL R106, R41, -INF , P4 ;  /* 0xff800000296a7808 */ /* 0x002fe20002000000 */
[----:B------:R-:W-:-:S03]  /*29f0*/  FMUL.FTZ R41, R86, UR6 ;  /* 0x0000000656297c20 */ /* 0x000fc60008410000 */
[----:B------:R-:W-:-:S03]  /*2a00*/  FMNMX.FTZ R67, R106, R67, !PT ;  /* 0x000000436a437209 */ /* 0x000fc60007810000 */
[----:B------:R-:W1:Y:S01]  /*2a10*/  MUFU.TANH R36, R36 ;  /* 0x0000002400247308 */ /* 0x000e620000002400 */
[----:B--2---:R-:W-:Y:S01]  /*2a20*/  FSEL R38, R35, -INF , P2 ;  /* 0xff80000023267808 */ /* 0x004fe20001000000 */
[----:B------:R-:W-:Y:S01]  /*2a30*/  FMUL.FTZ R35, R87, UR6 ;  /* 0x0000000657237c20 */ /* 0x000fe20008410000 */
[----:B------:R-:W-:Y:S02]  /*2a40*/  ISETP.GT.AND P2, PT, R64, 0x48, PT ;  /* 0x000000484000780c */ /* 0x000fe40003f44270 */
[----:B------:R-:W-:Y:S02]  /*2a50*/  FMNMX.FTZ R13, R38, R13, !PT ;  /* 0x0000000d260d7209 */ /* 0x000fe40007810000 */
[----:B------:R-:W-:Y:S01]  /*2a60*/  R2UR UR6, R0 ;  /* 0x00000000000672ca */ /* 0x000fe200000e0000 */
[----:B------:R-:W2:Y:S01]  /*2a70*/  MUFU.TANH R45, R45 ;  /* 0x0000002d002d7308 */ /* 0x000ea20000002400 */
[----:B0-----:R-:W-:-:S04]  /*2a80*/  FSEL R108, R42, -INF , P3 ;  /* 0xff8000002a6c7808 */ /* 0x001fc80001800000 */
[----:B------:R-:W-:-:S03]  /*2a90*/  FMNMX.FTZ R67, R108, R67, !PT ;  /* 0x000000436c437209 */ /* 0x000fc60007810000 */
[----:B------:R-:W0:Y:S01]  /*2aa0*/  MUFU.TANH R39, R39 ;  /* 0x0000002700277308 */ /* 0x000e220000002400 */
[----:B-1----:R-:W-:Y:S02]  /*2ab0*/  FSEL R36, R36, -INF , P1 ;  /* 0xff80000024247808 */ /* 0x002fe40000800000 */
[----:B------:R-:W-:Y:S01]  /*2ac0*/  ISETP.GT.AND P1, PT, R64, 0x49, PT ;  /* 0x000000494000780c */ /* 0x000fe20003f24270 */
[----:B------:R-:W-:Y:S01]  /*2ad0*/  UIADD3 UR6, UR6, 0x2d840, URZ ;  /* 0x0002d84006067890 */ /* 0x000fe2000fffe03f */
[----:B------:R-:W-:-:S03]  /*2ae0*/  FMNMX.FTZ R13, R36, R13, !PT ;  /* 0x0000000d240d7209 */ /* 0x000fc60007810000 */
[----:B------:R-:W1:Y:S01]  /*2af0*/  MUFU.TANH R46, R46 ;  /* 0x0000002e002e7308 */ /* 0x000e620000002400 */
[----:B--2---:R-:W-:Y:S01]  /*2b00*/  FSEL R110, R45, -INF , P2 ;  /* 0xff8000002d6e7808 */ /* 0x004fe20001000000 */
[----:B------:R-:W-:-:S03]  /*2b10*/  UPRMT UR6, UR42, 0x654, UR6 ;  /* 0x000006542a067896 */ /* 0x000fc60008000006 */
[----:B------:R-:W-:-:S03]  /*2b20*/  FMNMX.FTZ R67, R110, R67, !PT ;  /* 0x000000436e437209 */ /* 0x000fc60007810000 */
[----:B------:R-:W2:Y:S01]  /*2b30*/  MUFU.TANH R40, R40 ;  /* 0x0000002800287308 */ /* 0x000ea20000002400 */
[----:B0-----:R-:W-:Y:S02]  /*2b40*/  FSEL R42, R39, -INF , P6 ;  /* 0xff800000272a7808 */ /* 0x001fe40003000000 */
[----:B------:R-:W-:Y:S01]  /*2b50*/  ISETP.GT.AND P6, PT, R64, 0x50, PT ;  /* 0x000000504000780c */ /* 0x000fe20003fc4270 */
[----:B------:R-:W-:Y:S01]  /*2b60*/  SYNCS.ARRIVE.TRANS64.RED.A1T0 RZ, [UR6], RZ ;  /* 0x000000ffffff79a7 */ /* 0x000fe20008100406 */
[----:B------:R-:W-:-:S03]  /*2b70*/  FMNMX.FTZ R13, R42, R13, !PT ;  /* 0x0000000d2a0d7209 */ /* 0x000fc60007810000 */
        /* <DEDUP_REMOVED lines=69> */
[----:B------:R-:W-:Y:S02]  /*2fd0*/  FMNMX.FTZ R37, R62, R37, !PT ;  /* 0x000000253e257209 */ /* 0x000fe40007810000 */
[----:B------:R-:W-:Y:S01]  /*2fe0*/  FSEL R134, R3, -INF , P2 ;  /* 0xff80000003867808 */ /* 0x000fe20001000000 */
[----:B------:R-:W2:Y:S01]  /*2ff0*/  MUFU.TANH R7, R7 ;  /* 0x0000000700077308 */ /* 0x000ea20000002400 */
[----:B0-----:R-:W-:-:S04]  /*3000*/  FSEL R132, R65, -INF , P3 ;  /* 0xff80000041847808 */ /* 0x001fc80001800000 */
[----:B------:R-:W-:-:S03]  /*3010*/  FMNMX.FTZ R67, R132, R67, !PT ;  /* 0x0000004384437209 */ /* 0x000fc60007810000 */
[----:B------:R-:W-:Y:S01]  /*3020*/  MUFU.TANH R21, R21 ;  /* 0x0000001500157308 */ /* 0x000fe20000002400 */
[----:B-1----:R-:W-:Y:S02]  /*3030*/  FSEL R60, R60, -INF , P1 ;  /* 0xff8000003c3c7808 */ /* 0x002fe40000800000 */
[----:B------:R-:W-:Y:S02]  /*3040*/  ISETP.GT.AND P1, PT, R64, 0x79, PT ;  /* 0x000000794000780c */ /* 0x000fe40003f24270 */
[----:B------:R-:W-:Y:S02]  /*3050*/  FMNMX.FTZ R67, R134, R67, !PT ;  /* 0x0000004386437209 */ /* 0x000fe40007810000 */
[----:B------:R-:W-:Y:S01]  /*3060*/  FMNMX.FTZ R37, R60, R37, !PT ;  /* 0x000000253c257209 */ /* 0x000fe20007810000 */
[----:B------:R-:W-:Y:S01]  /*3070*/  MUFU.TANH R31, R31 ;  /* 0x0000001f001f7308 */ /* 0x000fe20000002400 */
[----:B--2---:R-:W-:-:S04]  /*3080*/  FSEL R64, R7, -INF , P1 ;  /* 0xff80000007407808 */ /* 0x004fc80000800000 */
        /* <DEDUP_REMOVED lines=9> */
[----:B0-----:R-:W-:-:S04]  /*3120*/  FMNMX.FTZ R47, R5, R47, !PT ;  /* 0x0000002f052f7209 */ /* 0x001fc80007810000 */
[C---:B------:R-:W-:Y:S01]  /*3130*/  FSETP.NEU.FTZ.AND P0, PT, R47.reuse, -INF , PT ;  /* 0xff8000002f00780b */ /* 0x040fe20003f1d000 */
[----:B------:R-:W-:-:S05]  /*3140*/  FMUL.FTZ R3, R47, R71 ;  /* 0x000000472f037220 */ /* 0x000fca0000410000 */
[----:B------:R-:W-:Y:S02]  /*3150*/  FSEL R3, R3, RZ, P0 ;  /* 0x000000ff03037208 */ /* 0x000fe40000000000 */
[----:B------:R-:W-:-:S03]  /*3160*/  ISETP.NE.AND P0, PT, R90, RZ, PT ;  /* 0x000000ff5a00720c */ /* 0x000fc60003f05270 */
[-CC-:B------:R-:W-:Y:S01]  /*3170*/  FFMA.FTZ R12, R12, R71.reuse, -R3.reuse ;  /* 0x000000470c0c7223 */ /* 0x180fe20000010803 */
[-CC-:B------:R-:W-:Y:S01]  /*3180*/  FFMA.FTZ R7, R68, R71.reuse, -R3.reuse ;  /* 0x0000004744077223 */ /* 0x180fe20000010803 */
[-CC-:B------:R-:W-:Y:S01]  /*3190*/  FFMA.FTZ R76, R76, R71.reuse, -R3.reuse ;  /* 0x000000474c4c7223 */ /* 0x180fe20000010803 */
[-CC-:B------:R-:W-:Y:S01]  /*31a0*/  FFMA.FTZ R68, R20, R71.reuse, -R3.reuse ;  /* 0x0000004714447223 */ /* 0x180fe20000010803 */
[----:B------:R0:W-:Y:S01]  /*31b0*/  MUFU.EX2 R9, R12 ;  /* 0x0000000c00097308 */ /* 0x0001e20000000800 */
[-CC-:B------:R-:W-:Y:S01]  /*31c0*/  FFMA.FTZ R20, R102, R71.reuse, -R3.reuse ;  /* 0x0000004766147223 */ /* 0x180fe20000010803 */
[----:B------:R-:W-:Y:S01]  /*31d0*/  FSEL R102, R31, -INF , P5 ;  /* 0xff8000001f667808 */ /* 0x000fe20002800000 */
[-CC-:B------:R-:W-:Y:S01]  /*31e0*/  FFMA.FTZ R31, R106, R71.reuse, -R3.reuse ;  /* 0x000000476a1f7223 */ /* 0x180fe20000010803 */
[----:B------:R-:W-:Y:S01]  /*31f0*/  FSEL R106, R33, -INF , P3 ;  /* 0xff800000216a7808 */ /* 0x000fe20001800000 */
[-CC-:B------:R-:W-:Y:S01]  /*3200*/  FFMA.FTZ R27, R84, R71.reuse, -R3.reuse ;  /* 0x00000047541b7223 */ /* 0x180fe20000010803 */
[-CC-:B------:R-:W-:Y:S01]  /*3210*/  FFMA.FTZ R84, R108, R71.reuse, -R3.reuse ;  /* 0x000000476c547223 */ /* 0x180fe20000010803 */
[----:B--2---:R-:W-:Y:S01]  /*3220*/  FSEL R108, R35, -INF , P1 ;  /* 0xff800000236c7808 */ /* 0x004fe20000800000 */
[----:B------:R1:W-:Y:S01]  /*3230*/  MUFU.EX2 R11, R76 ;  /* 0x0000004c000b7308 */ /* 0x0003e20000000800 */
[-CC-:B0-----:R-:W-:Y:S01]  /*3240*/  FFMA.FTZ R12, R96, R71.reuse, -R3.reuse ;  /* 0x00000047600c7223 */ /* 0x181fe20000010803 */
[----:B------:R-:W-:Y:S01]  /*3250*/  FSEL R96, R21, -INF , P6 ;  /* 0xff80000015607808 */ /* 0x000fe20003000000 */
[-CC-:B------:R-:W-:Y:S01]  /*3260*/  FFMA.FTZ R5, R66, R71.reuse, -R3.reuse ;  /* 0x0000004742057223 */ /* 0x180fe20000010803 */
[-CC-:B------:R-:W-:Y:S01]  /*3270*/  FFMA.FTZ R4, R4, R71.reuse, -R3.reuse ;  /* 0x0000004704047223 */ /* 0x180fe20000010803 */
[--C-:B------:R-:W-:Y:S01]  /*3280*/  FFMA.FTZ R66, R8, R71, -R3.reuse ;  /* 0x0000004708427223 */ /* 0x100fe20000010803 */
[----:B------:R-:W-:Y:S01]  /*3290*/  FMNMX.FTZ R37, R96, R37, !PT ;  /* 0x0000002560257209 */ /* 0x000fe20007810000 */
[-CC-:B------:R-:W-:Y:S01]  /*32a0*/  FFMA.FTZ R8, R72, R71.reuse, -R3.reuse ;  /* 0x0000004748087223 */ /* 0x180fe20000010803 */
[----:B------:R0:W-:Y:S01]  /*32b0*/  MUFU.EX2 R15, R20 ;  /* 0x00000014000f7308 */ /* 0x0001e20000000800 */
[-CC-:B-1----:R-:W-:Y:S01]  /*32c0*/  FFMA.FTZ R76, R30, R71.reuse, -R3.reuse ;  /* 0x000000471e4c7223 */ /* 0x182fe20000010803 */
[-CC-:B------:R-:W-:Y:S01]  /*32d0*/  FFMA.FTZ R30, R104, R71.reuse, -R3.reuse ;  /* 0x00000047681e7223 */ /* 0x180fe20000010803 */
[----:B------:R-:W-:Y:S01]  /*32e0*/  FSEL R104, R25, -INF , P4 ;  /* 0xff80000019687808 */ /* 0x000fe20002000000 */
[--C-:B------:R-:W-:Y:S01]  /*32f0*/  FFMA.FTZ R34, R34, R71, -R3.reuse ;  /* 0x0000004722227223 */ /* 0x100fe20000010803 */
[----:B------:R-:W-:Y:S01]  /*3300*/  FMNMX.FTZ R37, R102, R37, !PT ;  /* 0x0000002566257209 */ /* 0x000fe20007810000 */
[-CC-:B------:R-:W-:Y:S01]  /*3310*/  FFMA.FTZ R72, R26, R71.reuse, -R3.reuse ;  /* 0x000000471a487223 */ /* 0x180fe20000010803 */
[--C-:B------:R-:W-:Y:S01]  /*3320*/  FFMA.FTZ R29, R94, R71, -R3.reuse ;  /* 0x000000475e1d7223 */ /* 0x100fe20000010803 */
[----:B------:R-:W-:Y:S01]  /*3330*/  MUFU.EX2 R5, R5 ;  /* 0x0000000500057308 */ /* 0x000fe20000000800 */
[----:B------:R-:W-:Y:S01]  /*3340*/  FMNMX.FTZ R37, R104, R37, !PT ;  /* 0x0000002568257209 */ /* 0x000fe20007810000 */
[-CC-:B------:R-:W-:Y:S01]  /*3350*/  FFMA.FTZ R90, R112, R71.reuse, -R3.reuse ;  /* 0x00000047705a7223 */ /* 0x180fe20000010803 */
[-CC-:B------:R-:W-:Y:S01]  /*3360*/  FFMA.FTZ R26, R116, R71.reuse, -R3.reuse ;  /* 0x00000047741a7223 */ /* 0x180fe20000010803 */
[--C-:B------:R-:W-:Y:S01]  /*3370*/  FFMA.FTZ R25, R118, R71, -R3.reuse ;  /* 0x0000004776197223 */ /* 0x100fe20000010803 */
[----:B0-----:R-:W-:Y:S01]  /*3380*/  FMNMX.FTZ R20, R106, R37, !PT ;  /* 0x000000256a147209 */ /* 0x001fe20007810000 */
[-CC-:B------:R-:W-:Y:S01]  /*3390*/  FFMA.FTZ R37, R110, R71.reuse, -R3.reuse ;  /* 0x000000476e257223 */ /* 0x180fe20000010803 */
[-CC-:B------:R-:W-:Y:S01]  /*33a0*/  FFMA.FTZ R82, R124, R71.reuse, -R3.reuse ;  /* 0x000000477c527223 */ /* 0x180fe20000010803 */
[----:B------:R-:W0:Y:S01]  /*33b0*/  MUFU.EX2 R4, R4 ;  /* 0x0000000400047308 */ /* 0x000e220000000800 */
[----:B------:R-:W-:Y:S01]  /*33c0*/  FMNMX.FTZ R21, R41, R20, !PT ;  /* 0x0000001429157209 */ /* 0x000fe20007810000 */
[-CC-:B------:R-:W-:Y:S01]  /*33d0*/  FFMA.FTZ R35, R126, R71.reuse, -R3.reuse ;  /* 0x000000477e237223 */ /* 0x180fe20000010803 */
[-CC-:B------:R-:W-:Y:S01]  /*33e0*/  FFMA.FTZ R86, R128, R71.reuse, -R3.reuse ;  /* 0x0000004780567223 */ /* 0x180fe20000010803 */
[--C-:B------:R-:W-:Y:S01]  /*33f0*/  FFMA.FTZ R39, R130, R71, -R3.reuse ;  /* 0x0000004782277223 */ /* 0x100fe20000010803 */
[----:B------:R-:W-:Y:S01]  /*3400*/  FMNMX.FTZ R20, R108, R21, !PT ;  /* 0x000000156c147209 */ /* 0x000fe20007810000 */
[-CC-:B------:R-:W-:Y:S01]  /*3410*/  FFMA.FTZ R21, R114, R71.reuse, -R3.reuse ;  /* 0x0000004772157223 */ /* 0x180fe20000010803 */
[----:B------:R-:W-:Y:S01]  /*3420*/  FFMA.FTZ R94, R132, R71, -R3 ;  /* 0x00000047845e7223 */ /* 0x000fe20000010803 */
[----:B------:R-:W1:Y:S01]  /*3430*/  MUFU.EX2 R7, R7 ;  /* 0x0000000700077308 */ /* 0x000e620000000800 */
[--C-:B------:R-:W-:Y:S01]  /*3440*/  IMAD.MOV.U32 R132, RZ, RZ, R135.reuse ;  /* 0x000000ffff847224 */ /* 0x100fe200078e0087 */
[----:B------:R-:W2:Y:S01]  /*3450*/  SHFL.BFLY PT, R33, R20, 0x2, 0x1f ;  /* 0x0c401f0014217f89 */ /* 0x000ea200000e0000 */
[--C-:B------:R-:W-:Y:S01]  /*3460*/  IMAD.MOV.U32 R130, RZ, RZ, R135.reuse ;  /* 0x000000ffff827224 */ /* 0x100fe200078e0087 */
[-C--:B------:R-:W-:Y:S01]  /*3470*/  MOV R126, R135.reuse ;  /* 0x00000087007e7202 */ /* 0x080fe20000000f00 */
[--C-:B------:R-:W-:Y:S01]  /*3480*/  IMAD.MOV.U32 R128, RZ, RZ, R135.reuse ;  /* 0x000000ffff807224 */ /* 0x100fe200078e0087 */
[----:B------:R-:W-:Y:S01]  /*3490*/  MOV R118, R135 ;  /* 0x0000008700767202 */ /* 0x000fe20000000f00 */
[--C-:B------:R-:W-:Y:S01]  /*34a0*/  IMAD.MOV.U32 R124, RZ, RZ, R135.reuse ;  /* 0x000000ffff7c7224 */ /* 0x100fe200078e0087 */
[----:B------:R-:W3:Y:S01]  /*34b0*/  MUFU.EX2 R66, R66 ;  /* 0x0000004200427308 */ /* 0x000ee20000000800 */
[----:B------:R-:W-:-:S02]  /*34c0*/  IMAD.MOV.U32 R116, RZ, RZ, R135 ;  /* 0x000000ffff747224 */ /* 0x000fc400078e0087 */
[--C-:B------:R-:W-:Y:S02]  /*34d0*/  IMAD.MOV.U32 R114, RZ, RZ, R135.reuse ;  /* 0x000000ffff727224 */ /* 0x100fe400078e0087 */
[----:B------:R-:W-:-:S03]  /*34e0*/  IMAD.MOV.U32 R112, RZ, RZ, R135 ;  /* 0x000000ffff707224 */ /* 0x000fc600078e0087 */
[----:B------:R-:W-:Y:S08]  /*34f0*/  MUFU.EX2 R8, R8 ;  /* 0x0000000800087308 */ /* 0x000ff00000000800 */
[----:B------:R4:W-:Y:S01]  /*3500*/  MUFU.EX2 R13, R34 ;  /* 0x00000022000d7308 */ /* 0x0009e20000000800 */
[----:B--2---:R-:W-:Y:S01]  /*3510*/  FMNMX.FTZ R43, R20, R33, !PT ;  /* 0x00000021142b7209 */ /* 0x004fe20007810000 */
[-CC-:B------:R-:W-:Y:S01]  /*3520*/  FFMA.FTZ R33, R122, R71.reuse, -R3.reuse ;  /* 0x000000477a217223 */ /* 0x180fe20000010803 */
[----:B------:R-:W-:Y:S01]  /*3530*/  FFMA.FTZ R20, R134, R71, -R3 ;  /* 0x0000004786147223 */ /* 0x000fe20000010803 */
[----:B------:R-:W-:Y:S01]  /*3540*/  MOV R134, R135 ;  /* 0x0000008700867202 */ /* 0x000fe20000000f00 */
[----:B------:R-:W-:Y:S01]  /*3550*/  IMAD.MOV.U32 R122, RZ, RZ, R135 ;  /* 0x000000ffff7a7224 */ /* 0x000fe200078e0087 */
[----:B------:R-:W2:Y:S02]  /*3560*/  SHFL.BFLY PT, R78, R43, 0x1, 0x1f ;  /* 0x0c201f002b4e7f89 */ /* 0x000ea400000e0000 */
[----:B------:R-:W-:Y:S01]  /*3570*/  MUFU.EX2 R68, R68 ;  /* 0x0000004400447308 */ /* 0x000fe20000000800 */
[-CC-:B----4-:R-:W-:Y:S01]  /*3580*/  FFMA.FTZ R34, R120, R71.reuse, -R3.reuse ;  /* 0x0000004778227223 */ /* 0x190fe20000010803 */
[----:B------:R-:W-:Y:S01]  /*3590*/  FFMA.FTZ R3, R64, R71, -R3 ;  /* 0x0000004740037223 */ /* 0x000fe20000010803 */
[----:B------:R-:W-:-:S05]  /*35a0*/  IMAD.MOV.U32 R120, RZ, RZ, R135 ;  /* 0x000000ffff787224 */ /* 0x000fca00078e0087 */
[----:B------:R-:W-:Y:S08]  /*35b0*/  MUFU.EX2 R27, R27 ;  /* 0x0000001b001b7308 */ /* 0x000ff00000000800 */
[----:B------:R-:W-:Y:S01]  /*35c0*/  MUFU.EX2 R72, R72 ;  /* 0x0000004800487308 */ /* 0x000fe20000000800 */
[----:B--2---:R-:W-:-:S07]  /*35d0*/  FMNMX.FTZ R78, R43, R78, !PT ;  /* 0x0000004e2b4e7209 */ /* 0x004fce0007810000 */
[----:B------:R-:W-:Y:S01]  /*35e0*/  MUFU.EX2 R29, R29 ;  /* 0x0000001d001d7308 */ /* 0x000fe20000000800 */
[C---:B------:R-:W-:Y:S01]  /*35f0*/  FSETP.NEU.FTZ.AND P1, PT, R78.reuse, -INF , PT ;  /* 0xff8000004e00780b */ /* 0x040fe20003f3d000 */
[----:B------:R-:W-:-:S06]  /*3600*/  FMUL.FTZ R49, R78, R71 ;  /* 0x000000474e317220 */ /* 0x000fcc0000410000 */
[----:B------:R-:W-:Y:S01]  /*3610*/  MUFU.EX2 R76, R76 ;  /* 0x0000004c004c7308 */ /* 0x000fe20000000800 */
[----:B------:R-:W-:-:S05]  /*3620*/  FSEL R49, R49, RZ, P1 ;  /* 0x000000ff31317208 */ /* 0x000fca0000800000 */
[-CC-:B------:R-:W-:Y:S01]  /*3630*/  FFMA.FTZ R57, R70, R71.reuse, -R49.reuse ;  /* 0x0000004746397223 */ /* 0x180fe20000010831 */
[-CC-:B------:R-:W-:Y:S01]  /*3640*/  FFMA.FTZ R110, R6, R71.reuse, -R49.reuse ;  /* 0x00000047066e7223 */ /* 0x180fe20000010831 */
[-CC-:B------:R-:W-:Y:S01]  /*3650*/  FFMA.FTZ R61, R74, R71.reuse, -R49.reuse ;  /* 0x000000474a3d7223 */ /* 0x180fe20000010831 */
[-CC-:B------:R-:W-:Y:S01]  /*3660*/  FFMA.FTZ R10, R10, R71.reuse, -R49.reuse ;  /* 0x000000470a0a7223 */ /* 0x180fe20000010831 */
[-CC-:B------:R-:W-:Y:S01]  /*3670*/  FFMA.FTZ R43, R80, R71.reuse, -R49.reuse ;  /* 0x00000047502b7223 */ /* 0x180fe20000010831 */
[-CC-:B------:R-:W-:Y:S01]  /*3680*/  FFMA.FTZ R14, R14, R71.reuse, -R49.reuse ;  /* 0x000000470e0e7223 */ /* 0x180fe20000010831 */
[----:B------:R-:W-:Y:S01]  /*3690*/  MUFU.EX2 R57, R57 ;  /* 0x0000003900397308 */ /* 0x000fe20000000800 */
[-CC-:B------:R-:W-:Y:S01]  /*36a0*/  FFMA.FTZ R64, R24, R71.reuse, -R49.reuse ;  /* 0x0000004718407223 */ /* 0x180fe20000010831 */
[----:B0-----:R-:W-:Y:S01]  /*36b0*/  FADD.FTZ R6, R5, R4 ;  /* 0x0000000405067221 */ /* 0x001fe20000010000 */
[-CC-:B------:R-:W-:Y:S01]  /*36c0*/  FFMA.FTZ R24, R38, R71.reuse, -R49.reuse ;  /* 0x0000004726187223 */ /* 0x180fe20000010831 */
[-CC-:B------:R-:W-:Y:S01]  /*36d0*/  FFMA.FTZ R51, R92, R71.reuse, -R49.reuse ;  /* 0x000000475c337223 */ /* 0x180fe20000010831 */
[--C-:B------:R-:W-:Y:S01]  /*36e0*/  FFMA.FTZ R70, R28, R71, -R49.reuse ;  /* 0x000000471c467223 */ /* 0x100fe20000010831 */
[----:B-1----:R-:W-:Y:S01]  /*36f0*/  FADD.FTZ R65, R7, R6 ;  /* 0x0000000607417221 */ /* 0x002fe20000010000 */
[----:B---3--:R-:W-:Y:S01]  /*3700*/  F2FP.BF16.F32.PACK_AB R6, R66, R7 ;  /* 0x000000074206723e */ /* 0x008fe200000010ff */
[----:B------:R-:W0:Y:S01]  /*3710*/  MUFU.EX2 R110, R110 ;  /* 0x0000006e006e7308 */ /* 0x000e220000000800 */
[-C--:B------:R-:W-:Y:S01]  /*3720*/  FFMA.FTZ R28, R42, R71.reuse, -R49 ;  /* 0x000000472a1c7223 */ /* 0x080fe20000010831 */
[----:B------:R-:W-:Y:S01]  /*3730*/  FADD.FTZ R65, R66, R65 ;  /* 0x0000004142417221 */ /* 0x000fe20000010000 */
[-CC-:B------:R-:W-:Y:S01]  /*3740*/  FFMA.FTZ R53, R98, R71.reuse, -R49.reuse ;  /* 0x0000004762357223 */ /* 0x180fe20000010831 */
[-CC-:B------:R-:W-:Y:S01]  /*3750*/  FFMA.FTZ R55, R100, R71.reuse, -R49.reuse ;  /* 0x0000004764377223 */ /* 0x180fe20000010831 */
[-CC-:B------:R-:W-:Y:S01]  /*3760*/  FFMA.FTZ R32, R32, R71.reuse, -R49.reuse ;  /* 0x0000004720207223 */ /* 0x180fe20000010831 */
[-CC-:B------:R-:W-:Y:S01]  /*3770*/  FFMA.FTZ R45, R36, R71.reuse, -R49.reuse ;  /* 0x00000047242d7223 */ /* 0x180fe20000010831 */
[-CC-:B------:R-:W-:Y:S01]  /*3780*/  FFMA.FTZ R59, R40, R71.reuse, -R49.reuse ;  /* 0x00000047283b7223 */ /* 0x180fe20000010831 */
[----:B------:R-:W1:Y:S01]  /*3790*/  MUFU.EX2 R61, R61 ;  /* 0x0000003d003d7308 */ /* 0x000e620000000800 */
[--C-:B------:R-:W-:Y:S01]  /*37a0*/  FFMA.FTZ R36, R46, R71, -R49.reuse ;  /* 0x000000472e247223 */ /* 0x100fe20000010831 */
[----:B------:R-:W-:Y:S01]  /*37b0*/  F2FP.BF16.F32.PACK_AB R4, R4, R5 ;  /* 0x000000050404723e */ /* 0x000fe200000010ff */
[-CC-:B------:R-:W-:Y:S01]  /*37c0*/  FFMA.FTZ R63, R44, R71.reuse, -R49.reuse ;  /* 0x000000472c3f7223 */ /* 0x180fe20000010831 */
[-CC-:B------:R-:W-:Y:S01]  /*37d0*/  FFMA.FTZ R0, R50, R71.reuse, -R49.reuse ;  /* 0x0000004732007223 */ /* 0x180fe20000010831 */
[-CC-:B------:R-:W-:Y:S01]  /*37e0*/  FFMA.FTZ R54, R54, R71.reuse, -R49.reuse ;  /* 0x0000004736367223 */ /* 0x180fe20000010831 */
[-CC-:B------:R-:W-:Y:S01]  /*37f0*/  FFMA.FTZ R40, R58, R71.reuse, -R49.reuse ;  /* 0x000000473a287223 */ /* 0x180fe20000010831 */
[--C-:B------:R-:W-:Y:S01]  /*3800*/  FFMA.FTZ R56, R56, R71, -R49.reuse ;  /* 0x0000004738387223 */ /* 0x100fe20000010831 */
[----:B------:R-:W2:Y:S01]  /*3810*/  MUFU.EX2 R10, R10 ;  /* 0x0000000a000a7308 */ /* 0x000ea20000000800 */
[----:B0-----:R-:W-:Y:S01]  /*3820*/  FADD.FTZ R38, R57, R110 ;  /* 0x0000006e39267221 */ /* 0x001fe20000010000 */
[----:B------:R-:W-:Y:S01]  /*3830*/  F2FP.BF16.F32.PACK_AB R5, R110, R57 ;  /* 0x000000396e05723e */ /* 0x000fe200000010ff */
[-CC-:B------:R-:W-:Y:S01]  /*3840*/  FFMA.FTZ R44, R62, R71.reuse, -R49.reuse ;  /* 0x000000473e2c7223 */ /* 0x180fe20000010831 */
[-CC-:B------:R-:W-:Y:S01]  /*3850*/  FFMA.FTZ R60, R60, R71.reuse, -R49.reuse ;  /* 0x000000473c3c7223 */ /* 0x180fe20000010831 */
[-CC-:B------:R-:W-:Y:S01]  /*3860*/  FFMA.FTZ R96, R96, R71.reuse, -R49.reuse ;  /* 0x0000004760607223 */ /* 0x180fe20000010831 */
[-CC-:B------:R-:W-:Y:S01]  /*3870*/  FFMA.FTZ R102, R102, R71.reuse, -R49.reuse ;  /* 0x0000004766667223 */ /* 0x180fe20000010831 */
[-CC-:B------:R-:W-:Y:S01]  /*3880*/  FFMA.FTZ R104, R104, R71.reuse, -R49.reuse ;  /* 0x0000004768687223 */ /* 0x180fe20000010831 */
[----:B------:R-:W0:Y:S01]  /*3890*/  MUFU.EX2 R43, R43 ;  /* 0x0000002b002b7308 */ /* 0x000e220000000800 */
[----:B-1----:R-:W-:Y:S01]  /*38a0*/  FADD.FTZ R7, R61, R38 ;  /* 0x000000263d077221 */ /* 0x002fe20000010000 */
[-CC-:B------:R-:W-:Y:S01]  /*38b0*/  FFMA.FTZ R38, R48, R71.reuse, -R49.reuse ;  /* 0x0000004730267223 */ /* 0x180fe20000010831 */
[----:B------:R-:W-:Y:S01]  /*38c0*/  FFMA.FTZ R106, R106, R71, -R49 ;  /* 0x000000476a6a7223 */ /* 0x000fe20000010831 */
[----:B------:R-:W-:Y:S01]  /*38d0*/  MOV R110, R135 ;  /* 0x00000087006e7202 */ /* 0x000fe20000000f00 */
[----:B------:R-:W-:-:S02]  /*38e0*/  IMAD.MOV.U32 R100, RZ, RZ, R135 ;  /* 0x000000ffff647224 */ /* 0x000fc400078e0087 */
[----:B------:R-:W-:Y:S01]  /*38f0*/  IMAD.MOV.U32 R98, RZ, RZ, R135 ;  /* 0x000000ffff627224 */ /* 0x000fe200078e0087 */
[----:B------:R-:W1:Y:S01]  /*3900*/  MUFU.EX2 R14, R14 ;  /* 0x0000000e000e7308 */ /* 0x000e620000000800 */
[C---:B--2---:R-:W-:Y:S01]  /*3910*/  FADD.FTZ R42, R10.reuse, R7 ;  /* 0x000000070a2a7221 */ /* 0x044fe20000010000 */
[----:B------:R-:W-:Y:S01]  /*3920*/  F2FP.BF16.F32.PACK_AB R7, R10, R61 ;  /* 0x0000003d0a07723e */ /* 0x000fe200000010ff */
[----:B------:R-:W-:Y:S01]  /*3930*/  FADD.FTZ R10, R8, R65 ;  /* 0x00000041080a7221 */ /* 0x000fe20000010000 */
[----:B------:R-:W-:Y:S01]  /*3940*/  FFMA.FTZ R61, R52, R71, -R49 ;  /* 0x00000047343d7223 */ /* 0x000fe20000010831 */
[----:B------:R-:W-:Y:S02]  /*3950*/  IMAD.MOV.U32 R92, RZ, RZ, R135 ;  /* 0x000000ffff5c7224 */ /* 0x000fe400078e0087 */
[----:B------:R-:W-:Y:S01]  /*3960*/  FADD.FTZ R10, R9, R10 ;  /* 0x0000000a090a7221 */ /* 0x000fe20000010000 */
[----:B------:R-:W2:Y:S01]  /*3970*/  MUFU.EX2 R51, R51 ;  /* 0x0000003300337308 */ /* 0x000ea20000000800 */
[----:B0-----:R-:W-:Y:S01]  /*3980*/  FADD.FTZ R65, R43, R42 ;  /* 0x0000002a2b417221 */ /* 0x001fe20000010000 */
[----:B------:R0:W-:Y:S01]  /*3990*/  STSM.16.M88.4 [R16+0x21800], R4 ;  /* 0x0218000410007844 */ /* 0x0001e20000000200 */
[----:B------:R-:W-:-:S04]  /*39a0*/  FADD.FTZ R67, R11, R10 ;  /* 0x0000000a0b437221 */ /* 0x000fc80000010000 */
[----:B------:R-:W-:Y:S01]  /*39b0*/  FADD.FTZ R42, R68, R67 ;  /* 0x00000043442a7221 */ /* 0x000fe20000010000 */
[----:B------:R-:W3:Y:S01]  /*39c0*/  MUFU.EX2 R64, R64 ;  /* 0x0000004000407308 */ /* 0x000ee20000000800 */
[----:B-1----:R-:W-:Y:S02]  /*39d0*/  FADD.FTZ R10, R14, R65 ;  /* 0x000000410e0a7221 */ /* 0x002fe40000010000 */
[----:B------:R-:W-:-:S04]  /*39e0*/  FADD.FTZ R67, R27, R42 ;  /* 0x0000002a1b437221 */ /* 0x000fc80000010000 */
[----:B------:R-:W-:Y:S01]  /*39f0*/  FADD.FTZ R42, R72, R67 ;  /* 0x00000043482a7221 */ /* 0x000fe20000010000 */
[----:B------:R-:W1:Y:S01]  /*3a00*/  MUFU.EX2 R53, R53 ;  /* 0x0000003500357308 */ /* 0x000e620000000800 */
[----:B--2---:R-:W-:Y:S01]  /*3a10*/  FADD.FTZ R65, R51, R10 ;  /* 0x0000000a33417221 */ /* 0x004fe20000010000 */
[----:B0-----:R-:W-:Y:S01]  /*3a20*/  F2FP.BF16.F32.PACK_AB R4, R9, R8 ;  /* 0x000000080904723e */ /* 0x001fe200000010ff */
[----:B------:R-:W-:Y:S01]  /*3a30*/  FADD.FTZ R67, R29, R42 ;  /* 0x0000002a1d437221 */ /* 0x000fe20000010000 */
[----:B------:R-:W-:Y:S01]  /*3a40*/  F2FP.BF16.F32.PACK_AB R6, R68, R11 ;  /* 0x0000000b4406723e */ /* 0x000fe200000010ff */
[----:B------:R-:W-:Y:S01]  /*3a50*/  FFMA.FTZ R42, R41, R71, -R49 ;  /* 0x00000047292a7223 */ /* 0x000fe20000010831 */
[----:B------:R-:W-:Y:S01]  /*3a60*/  F2FP.BF16.F32.PACK_AB R5, R14, R43 ;  /* 0x0000002b0e05723e */ /* 0x000fe200000010ff */
[----:B------:R-:W-:Y:S01]  /*3a70*/  FADD.FTZ R67, R76, R67 ;  /* 0x000000434c437221 */ /* 0x000fe20000010000 */
[----:B------:R-:W0:Y:S01]  /*3a80*/  MUFU.EX2 R70, R70 ;  /* 0x0000004600467308 */ /* 0x000e220000000800 */
[C---:B---3--:R-:W-:Y:S01]  /*3a90*/  FADD.FTZ R10, R64.reuse, R65 ;  /* 0x00000041400a7221 */ /* 0x048fe20000010000 */
[----:B------:R-:W-:Y:S01]  /*3aa0*/  F2FP.BF16.F32.PACK_AB R7, R64, R51 ;  /* 0x000000334007723e */ /* 0x000fe200000010ff */
[----:B------:R-:W-:Y:S01]  /*3ab0*/  FFMA.FTZ R49, R108, R71, -R49 ;  /* 0x000000476c317223 */ /* 0x000fe20000010831 */
[----:B------:R-:W-:Y:S01]  /*3ac0*/  F2FP.BF16.F32.PACK_AB R8, R72, R27 ;  /* 0x0000001b4808723e */ /* 0x000fe200000010ff */
[----:B------:R-:W-:-:S02]  /*3ad0*/  IMAD.MOV.U32 R108, RZ, RZ, R135 ;  /* 0x000000ffff6c7224 */ /* 0x000fc400078e0087 */
[----:B------:R2:W-:Y:S01]  /*3ae0*/  STSM.16.M88.4 [R23], R4 ;  /* 0x0000000417007844 */ /* 0x0005e20000000200 */
[----:B------:R-:W3:Y:S01]  /*3af0*/  MUFU.EX2 R55, R55 ;  /* 0x0000003700377308 */ /* 0x000ee20000000800 */
[----:B-1----:R-:W-:-:S07]  /*3b00*/  FADD.FTZ R65, R53, R10 ;  /* 0x0000000a35417221 */ /* 0x002fce0000010000 */
[----:B------:R-:W1:Y:S01]  /*3b10*/  MUFU.EX2 R12, R12 ;  /* 0x0000000c000c7308 */ /* 0x000e620000000800 */
[----:B0-----:R-:W-:-:S07]  /*3b20*/  FADD.FTZ R10, R70, R65 ;  /* 0x00000041460a7221 */ /* 0x001fce0000010000 */
[----:B------:R-:W0:Y:S01]  /*3b30*/  MUFU.EX2 R32, R32 ;  /* 0x0000002000207308 */ /* 0x000e220000000800 */
[----:B---3--:R-:W-:-:S07]  /*3b40*/  FADD.FTZ R65, R55, R10 ;  /* 0x0000000a37417221 */ /* 0x008fce0000010000 */
[----:B------:R-:W3:Y:S01]  /*3b50*/  MUFU.EX2 R24, R24 ;  /* 0x0000001800187308 */ /* 0x000ee20000000800 */
[----:B-1----:R-:W-:Y:S01]  /*3b60*/  FADD.FTZ R10, R12, R67 ;  /* 0x000000430c0a7221 */ /* 0x002fe20000010000 */
[----:B------:R-:W-:-:S03]  /*3b70*/  F2FP.BF16.F32.PACK_AB R12, R13, R12 ;  /* 0x0000000c0d0c723e */ /* 0x000fc600000010ff */
[----:B------:R-:W-:-:S03]  /*3b80*/  FADD.FTZ R46, R13, R10 ;  /* 0x0000000a0d2e7221 */ /* 0x000fc60000010000 */
[----:B------:R-:W1:Y:S01]  /*3b90*/  MUFU.EX2 R45, R45 ;  /* 0x0000002d002d7308 */ /* 0x000e620000000800 */
[----:B0-----:R-:W-:-:S07]  /*3ba0*/  FADD.FTZ R65, R32, R65 ;  /* 0x0000004120417221 */ /* 0x001fce0000010000 */
[----:B------:R-:W0:Y:S01]  /*3bb0*/  MUFU.EX2 R30, R30 ;  /* 0x0000001e001e7308 */ /* 0x000e220000000800 */
[----:B---3--:R-:W-:Y:S01]  /*3bc0*/  FADD.FTZ R10, R24, R65 ;  /* 0x00000041180a7221 */ /* 0x008fe20000010000 */
[----:B------:R-:W-:-:S06]  /*3bd0*/  FADD.FTZ R65, R15, R46 ;  /* 0x0000002e0f417221 */ /* 0x000fcc0000010000 */
[----:B------:R-:W3:Y:S01]  /*3be0*/  MUFU.EX2 R28, R28 ;  /* 0x0000001c001c7308 */ /* 0x000ee20000000800 */
[----:B-1----:R-:W-:Y:S01]  /*3bf0*/  FADD.FTZ R9, R45, R10 ;  /* 0x0000000a2d097221 */ /* 0x002fe20000010000 */
[----:B------:R-:W-:-:S06]  /*3c00*/  F2FP.BF16.F32.PACK_AB R10, R76, R29 ;  /* 0x0000001d4c0a723e */ /* 0x000fcc00000010ff */
[----:B------:R-:W1:Y:S01]  /*3c10*/  MUFU.EX2 R31, R31 ;  /* 0x0000001f001f7308 */ /* 0x000e620000000800 */
[----:B0-----:R-:W-:-:S07]  /*3c20*/  FADD.FTZ R48, R30, R65 ;  /* 0x000000411e307221 */ /* 0x001fce0000010000 */
[----:B------:R-:W0:Y:S01]  /*3c30*/  MUFU.EX2 R59, R59 ;  /* 0x0000003b003b7308 */ /* 0x000e220000000800 */
[----:B---3--:R-:W-:-:S07]  /*3c40*/  FADD.FTZ R46, R28, R9 ;  /* 0x000000091c2e7221 */ /* 0x008fce0000010000 */
[----:B------:R-:W3:Y:S01]  /*3c50*/  MUFU.EX2 R84, R84 ;  /* 0x0000005400547308 */ /* 0x000ee20000000800 */
[----:B-1----:R-:W-:-:S07]  /*3c60*/  FADD.FTZ R9, R31, R48 ;  /* 0x000000301f097221 */ /* 0x002fce0000010000 */
[----:B------:R-:W1:Y:S01]  /*3c70*/  MUFU.EX2 R36, R36 ;  /* 0x0000002400247308 */ /* 0x000e620000000800 */
[----:B0-----:R-:W-:-:S07]  /*3c80*/  FADD.FTZ R11, R59, R46 ;  /* 0x0000002e3b0b7221 */ /* 0x001fce0000010000 */
[----:B------:R-:W0:Y:S01]  /*3c90*/  MUFU.EX2 R37, R37 ;  /* 0x0000002500257308 */ /* 0x000e220000000800 */
[----:B---3--:R-:W-:Y:S01]  /*3ca0*/  FADD.FTZ R46, R84, R9 ;  /* 0x00000009542e7221 */ /* 0x008fe20000010000 */
[----:B------:R-:W-:Y:S02]  /*3cb0*/  F2FP.BF16.F32.PACK_AB R9, R70, R53 ;  /* 0x000000354609723e */ /* 0x000fe400000010ff */
[----:B--2---:R-:W-:-:S04]  /*3cc0*/  F2FP.BF16.F32.PACK_AB R4, R84, R31 ;  /* 0x0000001f5404723e */ /* 0x004fc800000010ff */
[----:B------:R-:W2:Y:S01]  /*3cd0*/  MUFU.EX2 R63, R63 ;  /* 0x0000003f003f7308 */ /* 0x000ea20000000800 */
[----:B-1----:R-:W-:Y:S01]  /*3ce0*/  FADD.FTZ R14, R36, R11 ;  /* 0x0000000b240e7221 */ /* 0x002fe20000010000 */
[----:B------:R-:W-:-:S05]  /*3cf0*/  F2FP.BF16.F32.PACK_AB R11, R32, R55 ;  /* 0x00000037200b723e */ /* 0x000fca00000010ff */
[----:B------:R1:W-:Y:S01]  /*3d00*/  STSM.16.M88.4 [R18], R8 ;  /* 0x0000000812007844 */ /* 0x0003e20000000200 */
[----:B------:R-:W3:Y:S01]  /*3d10*/  MUFU.EX2 R90, R90 ;  /* 0x0000005a005a7308 */ /* 0x000ee20000000800 */
[----:B0-----:R-:W-:-:S07]  /*3d20*/  FADD.FTZ R51, R37, R46 ;  /* 0x0000002e25337221 */ /* 0x001fce0000010000 */
[----:B------:R-:W0:Y:S01]  /*3d30*/  MUFU.EX2 R0, R0 ;  /* 0x0000000000007308 */ /* 0x000e220000000800 */
[----:B--2---:R-:W-:-:S07]  /*3d40*/  FADD.FTZ R43, R63, R14 ;  /* 0x0000000e3f2b7221 */ /* 0x004fce0000010000 */
[----:B------:R-:W2:Y:S01]  /*3d50*/  MUFU.EX2 R21, R21 ;  /* 0x0000001500157308 */ /* 0x000ea20000000800 */
[C---:B---3--:R-:W-:Y:S01]  /*3d60*/  FADD.FTZ R14, R90.reuse, R51 ;  /* 0x000000335a0e7221 */ /* 0x048fe20000010000 */
[----:B------:R-:W-:Y:S01]  /*3d70*/  F2FP.BF16.F32.PACK_AB R6, R90, R37 ;  /* 0x000000255a06723e */ /* 0x000fe200000010ff */
[----:B------:R-:W-:-:S05]  /*3d80*/  IMAD.MOV.U32 R90, RZ, RZ, R135 ;  /* 0x000000ffff5a7224 */ /* 0x000fca00078e0087 */
[----:B------:R-:W3:Y:S01]  /*3d90*/  MUFU.EX2 R57, R54 ;  /* 0x0000003600397308 */ /* 0x000ee20000000800 */
[----:B0-----:R-:W-:-:S07]  /*3da0*/  FADD.FTZ R32, R0, R43 ;  /* 0x0000002b00207221 */ /* 0x001fce0000010000 */
[----:B------:R-:W0:Y:S01]  /*3db0*/  MUFU.EX2 R26, R26 ;  /* 0x0000001a001a7308 */ /* 0x000e220000000800 */
[----:B--2---:R-:W-:Y:S01]  /*3dc0*/  FADD.FTZ R43, R21, R14 ;  /* 0x0000000e152b7221 */ /* 0x004fe20000010000 */
[----:B------:R-:W-:Y:S02]  /*3dd0*/  F2FP.BF16.F32.PACK_AB R14, R30, R15 ;  /* 0x0000000f1e0e723e */ /* 0x000fe400000010ff */
[----:B------:R-:W-:-:S04]  /*3de0*/  F2FP.BF16.F32.PACK_AB R15, R59, R28 ;  /* 0x0000001c3b0f723e */ /* 0x000fc800000010ff */
[----:B------:R-:W2:Y:S01]  /*3df0*/  MUFU.EX2 R38, R38 ;  /* 0x0000002600267308 */ /* 0x000ea20000000800 */
[----:B---3--:R-:W-:-:S07]  /*3e00*/  FADD.FTZ R13, R57, R32 ;  /* 0x00000020390d7221 */ /* 0x008fce0000010000 */
[----:B------:R-:W3:Y:S01]  /*3e10*/  MUFU.EX2 R25, R25 ;  /* 0x0000001900197308 */ /* 0x000ee20000000800 */
[----:B0-----:R-:W-:-:S07]  /*3e20*/  FADD.FTZ R32, R26, R43 ;  /* 0x0000002b1a207221 */ /* 0x001fce0000010000 */
[----:B------:R-:W0:Y:S01]  /*3e30*/  MUFU.EX2 R61, R61 ;  /* 0x0000003d003d7308 */ /* 0x000e220000000800 */
[----:B--2---:R-:W-:Y:S01]  /*3e40*/  FADD.FTZ R30, R38, R13 ;  /* 0x0000000d261e7221 */ /* 0x004fe20000010000 */
[----:B------:R-:W-:-:S05]  /*3e50*/  F2FP.BF16.F32.PACK_AB R13, R45, R24 ;  /* 0x000000182d0d723e */ /* 0x000fca00000010ff */
[----:B------:R-:W-:Y:S01]  /*3e60*/  STSM.16.M88.4 [R17], R12 ;  /* 0x0000000c11007844 */ /* 0x000fe20000000200 */
[----:B------:R-:W1:Y:S01]  /*3e70*/  MUFU.EX2 R34, R34 ;  /* 0x0000002200227308 */ /* 0x000e620000000800 */
[----:B---3--:R-:W-:-:S07]  /*3e80*/  FADD.FTZ R7, R25, R32 ;  /* 0x0000002019077221 */ /* 0x008fce0000010000 */
[----:B------:R-:W2:Y:S01]  /*3e90*/  MUFU.EX2 R40, R40 ;  /* 0x0000002800287308 */ /* 0x000ea20000000800 */
[----:B0-----:R-:W-:-:S07]  /*3ea0*/  FADD.FTZ R5, R61, R30 ;  /* 0x0000001e3d057221 */ /* 0x001fce0000010000 */
[----:B------:R-:W0:Y:S01]  /*3eb0*/  MUFU.EX2 R33, R33 ;  /* 0x0000002100217308 */ /* 0x000e220000000800 */
[----:B-1----:R-:W-:Y:S01]  /*3ec0*/  FADD.FTZ R10, R34, R7 ;  /* 0x00000007220a7221 */ /* 0x002fe20000010000 */
[----:B------:R-:W-:-:S06]  /*3ed0*/  F2FP.BF16.F32.PACK_AB R7, R57, R0 ;  /* 0x000000003907723e */ /* 0x000fcc00000010ff */
[----:B------:R-:W1:Y:S01]  /*3ee0*/  MUFU.EX2 R41, R56 ;  /* 0x0000003800297308 */ /* 0x000e620000000800 */
[----:B--2---:R-:W-:Y:S01]  /*3ef0*/  FADD.FTZ R8, R40, R5 ;  /* 0x0000000528087221 */ /* 0x004fe20000010000 */
[----:B------:R-:W-:-:S05]  /*3f00*/  F2FP.BF16.F32.PACK_AB R5, R63, R36 ;  /* 0x000000243f05723e */ /* 0x000fca00000010ff */
[----:B------:R2:W-:Y:S01]  /*3f10*/  STSM.16.M88.4 [R16+0x27800], R4 ;  /* 0x0278000410007844 */ /* 0x0005e20000000200 */
[----:B------:R-:W3:Y:S01]  /*3f20*/  MUFU.EX2 R82, R82 ;  /* 0x0000005200527308 */ /* 0x000ee20000000800 */
[----:B0-----:R-:W-:-:S07]  /*3f30*/  FADD.FTZ R11, R33, R10 ;  /* 0x0000000a210b7221 */ /* 0x001fce0000010000 */
[----:B------:R-:W0:Y:S01]  /*3f40*/  MUFU.EX2 R44, R44 ;  /* 0x0000002c002c7308 */ /* 0x000e220000000800 */
[----:B-1----:R-:W-:Y:S01]  /*3f50*/  FADD.FTZ R9, R41, R8 ;  /* 0x0000000829097221 */ /* 0x002fe20000010000 */
[----:B--2---:R-:W-:-:S06]  /*3f60*/  F2FP.BF16.F32.PACK_AB R4, R26, R21 ;  /* 0x000000151a04723e */ /* 0x004fcc00000010ff */
[----:B------:R-:W1:Y:S01]  /*3f70*/  MUFU.EX2 R35, R35 ;  /* 0x0000002300237308 */ /* 0x000e620000000800 */
[----:B---3--:R-:W-:Y:S01]  /*3f80*/  FADD.FTZ R8, R82, R11 ;  /* 0x0000000b52087221 */ /* 0x008fe20000010000 */
[----:B------:R-:W-:Y:S02]  /*3f90*/  F2FP.BF16.F32.PACK_AB R6, R34, R25 ;  /* 0x000000192206723e */ /* 0x000fe400000010ff */
[----:B------:R-:W-:Y:S02]  /*3fa0*/  F2FP.BF16.F32.PACK_AB R5, R61, R38 ;  /* 0x000000263d05723e */ /* 0x000fe400000010ff */
[----:B------:R-:W-:Y:S02]  /*3fb0*/  F2FP.BF16.F32.PACK_AB R7, R41, R40 ;  /* 0x000000282907723e */ /* 0x000fe400000010ff */
[----:B------:R-:W2:Y:S01]  /*3fc0*/  MUFU.EX2 R27, R60 ;  /* 0x0000003c001b7308 */ /* 0x000ea20000000800 */
[----:B0-----:R-:W-:Y:S02]  /*3fd0*/  FADD.FTZ R0, R44, R9 ;  /* 0x000000092c007221 */ /* 0x001fe40000010000 */
[----:B------:R0:W-:Y:S05]  /*3fe0*/  STSM.16.M88.4 [R136], R4 ;  /* 0x0000000488007844 */ /* 0x0001ea0000000200 */
[----:B------:R-:W3:Y:S01]  /*3ff0*/  MUFU.EX2 R86, R86 ;  /* 0x0000005600567308 */ /* 0x000ee20000000800 */
[----:B-1----:R-:W-:-:S07]  /*4000*/  FADD.FTZ R9, R35, R8 ;  /* 0x0000000823097221 */ /* 0x002fce0000010000 */
[----:B------:R1:W4:Y:S01]  /*4010*/  MUFU.EX2 R29, R96 ;  /* 0x00000060001d7308 */ /* 0x0003220000000800 */
[----:B--2---:R-:W-:-:S07]  /*4020*/  FADD.FTZ R0, R27, R0 ;  /* 0x000000001b007221 */ /* 0x004fce0000010000 */
[----:B------:R-:W2:Y:S01]  /*4030*/  MUFU.EX2 R39, R39 ;  /* 0x0000002700277308 */ /* 0x000ea20000000800 */
[C---:B---3--:R-:W-:Y:S01]  /*4040*/  FADD.FTZ R8, R86.reuse, R9 ;  /* 0x0000000956087221 */ /* 0x048fe20000010000 */
[----:B------:R-:W-:Y:S01]  /*4050*/  F2FP.BF16.F32.PACK_AB R10, R86, R35 ;  /* 0x00000023560a723e */ /* 0x000fe200000010ff */
[----:B-1----:R-:W-:-:S05]  /*4060*/  IMAD.MOV.U32 R96, RZ, RZ, R135 ;  /* 0x000000ffff607224 */ /* 0x002fca00078e0087 */
[----:B------:R-:W1:Y:S01]  /*4070*/  MUFU.EX2 R102, R102 ;  /* 0x0000006600667308 */ /* 0x000e620000000800 */
[----:B----4-:R-:W-:-:S07]  /*4080*/  FADD.FTZ R9, R29, R0 ;  /* 0x000000001d097221 */ /* 0x010fce0000010000 */
[----:B------:R-:W3:Y:S01]  /*4090*/  MUFU.EX2 R94, R94 ;  /* 0x0000005e005e7308 */ /* 0x000ee20000000800 */
[----:B--2---:R-:W-:Y:S01]  /*40a0*/  FADD.FTZ R11, R39, R8 ;  /* 0x00000008270b7221 */ /* 0x004fe20000010000 */
[----:B------:R-:W-:-:S06]  /*40b0*/  F2FP.BF16.F32.PACK_AB R8, R82, R33 ;  /* 0x000000215208723e */ /* 0x000fcc00000010ff */
[----:B------:R-:W2:Y:S01]  /*40c0*/  MUFU.EX2 R104, R104 ;  /* 0x0000006800687308 */ /* 0x000ea20000000800 */
[----:B-1----:R-:W-:-:S07]  /*40d0*/  FADD.FTZ R9, R102, R9 ;  /* 0x0000000966097221 */ /* 0x002fce0000010000 */
[----:B------:R-:W-:Y:S01]  /*40e0*/  MUFU.EX2 R20, R20 ;  /* 0x0000001400147308 */ /* 0x000fe20000000800 */
[----:B---3--:R-:W-:Y:S01]  /*40f0*/  FADD.FTZ R21, R94, R11 ;  /* 0x0000000b5e157221 */ /* 0x008fe20000010000 */
[----:B------:R-:W-:Y:S02]  /*4100*/  F2FP.BF16.F32.PACK_AB R11, R102, R29 ;  /* 0x0000001d660b723e */ /* 0x000fe400000010ff */
[----:B------:R-:W-:Y:S02]  /*4110*/  F2FP.BF16.F32.PACK_AB R12, R94, R39 ;  /* 0x000000275e0c723e */ /* 0x000fe400000010ff */
[----:B------:R-:W-:Y:S02]  /*4120*/  MOV R102, R135 ;  /* 0x0000008700667202 */ /* 0x000fe40000000f00 */
[----:B------:R-:W1:Y:S01]  /*4130*/  MUFU.EX2 R3, R3 ;  /* 0x0000000300037308 */ /* 0x000e620000000800 */
[----:B--2---:R-:W-:Y:S01]  /*4140*/  FADD.FTZ R0, R104, R9 ;  /* 0x0000000968007221 */ /* 0x004fe20000010000 */
[----:B------:R-:W-:-:S02]  /*4150*/  F2FP.BF16.F32.PACK_AB R9, R27, R44 ;  /* 0x0000002c1b09723e */ /* 0x000fc400000010ff */
[----:B------:R-:W-:-:S03]  /*4160*/  MOV R94, R135 ;  /* 0x00000087005e7202 */ /* 0x000fc60000000f00 */
[----:B------:R2:W-:Y:S01]  /*4170*/  STSM.16.M88.4 [R18+0x6000], R8 ;  /* 0x0060000812007844 */ /* 0x0005e20000000200 */
[----:B------:R3:W4:Y:S08]  /*4180*/  MUFU.EX2 R31, R106 ;  /* 0x0000006a001f7308 */ /* 0x0007300000000800 */
[----:B------:R-:W-:Y:S01]  /*4190*/  MUFU.EX2 R42, R42 ;  /* 0x0000002a002a7308 */ /* 0x000fe20000000800 */
[----:B-1----:R-:W-:Y:S01]  /*41a0*/  F2FP.BF16.F32.PACK_AB R14, R3, R20 ;  /* 0x00000014030e723e */ /* 0x002fe200000010ff */
[----:B------:R-:W-:Y:S01]  /*41b0*/  FADD.FTZ R20, R20, R21 ;  /* 0x0000001514147221 */ /* 0x000fe20000010000 */
[----:B---3--:R-:W-:-:S03]  /*41c0*/  IMAD.MOV.U32 R106, RZ, RZ, R135 ;  /* 0x000000ffff6a7224 */ /* 0x008fc600078e0087 */
[----:B0-----:R-:W-:Y:S01]  /*41d0*/  FADD.FTZ R5, R3, R20 ;  /* 0x0000001403057221 */ /* 0x001fe20000010000 */
[----:B------:R-:W-:Y:S01]  /*41e0*/  VIADD R3, R88, 0xfffffffe ;  /* 0xfffffffe58037836 */ /* 0x000fe20000000000 */
[----:B------:R-:W0:Y:S01]  /*41f0*/  MUFU.EX2 R49, R49 ;  /* 0x0000003100317308 */ /* 0x000e220000000800 */
[C---:B----4-:R-:W-:Y:S01]  /*4200*/  F2FP.BF16.F32.PACK_AB R13, R31.reuse, R104 ;  /* 0x000000681f0d723e */ /* 0x050fe200000010ff */
[----:B------:R-:W-:Y:S01]  /*4210*/  FADD.FTZ R25, R31, R0 ;  /* 0x000000001f197221 */ /* 0x000fe20000010000 */
[--C-:B------:R-:W-:Y:S01]  /*4220*/  IMAD.MOV.U32 R104, RZ, RZ, R135.reuse ;  /* 0x000000ffff687224 */ /* 0x100fe200078e0087 */
[----:B------:R-:W-:Y:S01]  /*4230*/  ISETP.GE.AND P1, PT, R3, R22, PT ;  /* 0x000000160300720c */ /* 0x000fe20003f26270 */
[----:B------:R-:W-:Y:S01]  /*4240*/  IMAD.MOV.U32 R88, RZ, RZ, R135 ;  /* 0x000000ffff587224 */ /* 0x000fe200078e0087 */
[----:B0-----:R-:W-:Y:S01]  /*4250*/  F2FP.BF16.F32.PACK_AB R15, R49, R42 ;  /* 0x0000002a310f723e */ /* 0x001fe200000010ff */
[----:B------:R-:W-:-:S04]  /*4260*/  FADD.FTZ R42, R42, R25 ;  /* 0x000000192a2a7221 */ /* 0x000fc80000010000 */
[----:B------:R2:W-:Y:S01]  /*4270*/  STSM.16.M88.4 [R17+0x6000], R12 ;  /* 0x0060000c11007844 */ /* 0x0005e20000000200 */
[----:B------:R-:W-:Y:S01]  /*4280*/  FADD.FTZ R6, R49, R42 ;  /* 0x0000002a31067221 */ /* 0x000fe20000010000 */
[----:B------:R0:W-:Y:S06]  /*4290*/  MEMBAR.ALL.CTA ;  /* 0x0000000000007992 */ /* 0x0001ec0000008000 */
[----:B0-----:R-:W0:Y:S02]  /*42a0*/  FENCE.VIEW.ASYNC.S ;  /* 0x00000000000073c6 */ /* 0x001e240000000000 */
[----:B0-----:R-:W-:Y:S01]  /*42b0*/  NOP ;  /* 0x0000000000007918 */ /* 0x001fe20000000000 */
[----:B------:R-:W-:Y:S05]  /*42c0*/  @!P1 BRA `(.L_x_174) ;  /* 0x0000002800a09947 */ /* 0x000fea0003800000 */
[----:B------:R-:W-:Y:S01]  /*42d0*/  IMAD.MOV.U32 R4, RZ, RZ, R78 ;  /* 0x000000ffff047224 */ /* 0x000fe200078e004e */
[----:B------:R-:W-:Y:S01]  /*42e0*/  MOV R0, R47 ;  /* 0x0000002f00007202 */ /* 0x000fe20000000f00 */
[----:B------:R-:W-:Y:S01]  /*42f0*/  IMAD.MOV.U32 R7, RZ, RZ, R2 ;  /* 0x000000ffff077224 */ /* 0x000fe200078e0002 */
        /* <DEDUP_REMOVED lines=24> */
[----:B------:R-:W-:Y:S01]  /*4480*/  UMOV UR11, UR38 ;  /* 0x00000026000b7c82 */ /* 0x000fe20008000000 */
[----:B------:R-:W-:-:S05]  /*4490*/  ULDC UR10, c[0x0][0x9d8] ;  /* 0x00027600000a7ab9 */ /* 0x000fca0000000800 */
.L_x_185:
[----:B------:R-:W-:Y:S01]  /*44a0*/  ISETP.NE.AND P2, PT, RZ, UR40, PT ;  /* 0x00000028ff007c0c */ /* 0x000fe2000bf45270 */
[----:B------:R-:W-:-:S04]  /*44b0*/  UISETP.NE.AND UP0, UPT, UR11, 0x1, UPT ;  /* 0x000000010b00788c */ /* 0x000fc8000bf05270 */
[----:B------:R-:W-:-:S06]  /*44c0*/  USEL UR6, URZ, 0x1, UP0 ;  /* 0x000000013f067887 */ /* 0x000fcc0008000000 */
[----:B------:R-:W-:Y:S02]  /*44d0*/  LOP3.LUT R2, R7, UR6, RZ, 0x3c, !PT ;  /* 0x0000000607027c12 */ /* 0x000fe4000f8e3cff */
[----:B------:R-:W-:Y:S05]  /*44e0*/  @P2 BRA `(.L_x_175) ;  /* 0x0000000000342947 */ /* 0x000fea0003800000 */
[----:B------:R-:W-:Y:S05]  /*44f0*/  @!P0 BRA `(.L_x_176) ;  /* 0x0000000000048947 */ /* 0x000fea0003800000 */
[----:B------:R-:W-:Y:S01]  /*4500*/  BPT.TRAP 0x1 ;  /* 0x000000040000795c */ /* 0x000fe20000300000 */
.L_x_176:
[----:B------:R-:W-:Y:S01]  /*4510*/  UIADD3 UR6, UR11, 0x1, URZ ;  /* 0x000000010b067890 */ /* 0x000fe2000fffe03f */
[----:B--2---:R-:W-:-:S03]  /*4520*/  SHF.L.U32 R8, R2, 0x1f, RZ ;  /* 0x0000001f02087819 */ /* 0x004fc600000006ff */
[----:B------:R-:W-:-:S04]  /*4530*/  UISETP.NE.AND UP0, UPT, UR6, 0x2, UPT ;  /* 0x000000020600788c */ /* 0x000fc8000bf05270 */
[----:B------:R-:W-:-:S04]  /*4540*/  USEL UR6, UR6, URZ, UP0 ;  /* 0x0000003f06067287 */ /* 0x000fc80008000000 */
[----:B------:R-:W-:-:S09]  /*4550*/  ULEA UR6, UR6, UR41, 0x3 ;  /* 0x0000002906067291 */ /* 0x000fd2000f8e183f */
[----:B------:R0:W1:Y:S01]  /*4560*/  SYNCS.PHASECHK.TRANS64.TRYWAIT P1, [UR6+0x2d830], R8 ;  /* 0x02d83008ff0075a7 */ /* 0x0000620008020146 */
[----:B------:R-:W-:Y:S05]  /*4570*/  @!P0 BRA `(.L_x_177) ;  /* 0x0000000000048947 */ /* 0x000fea0003800000 */
[----:B------:R-:W-:Y:S01]  /*4580*/  BPT.TRAP 0x1 ;  /* 0x000000040000795c */ /* 0x000fe20000300000 */
.L_x_177:
[----:B-1----:R-:W-:Y:S05]  /*4590*/  @P1 BRA `(.L_x_175) ;  /* 0x0000000000081947 */ /* 0x002fea0003800000 */
[----:B------:R-:W1:Y:S02]  /*45a0*/  SYNCS.PHASECHK.TRANS64.TRYWAIT P1, [UR6+0x2d830], R8 ;  /* 0x02d83008ff0075a7 */ /* 0x000e640008020146 */
[----:B-1----:R-:W-:Y:S05]  /*45b0*/  @!P1 BRA `(.L_x_178) ;  /* 0x000000b000d89947 */ /* 0x002fea0003800000 */
.L_x_175:
[----:B-12---:R-:W1:Y:S01]  /*45c0*/  S2R R9, SR_TID.X ;  /* 0x0000000000097919 */ /* 0x006e620000002100 */
[----:B------:R-:W-:Y:S01]  /*45d0*/  UIADD3 UR38, UR11, 0x1, URZ ;  /* 0x000000010b267890 */ /* 0x000fe2000fffe03f */
[----:B------:R-:W-:Y:S01]  /*45e0*/  UMOV UR7, 0x80000020 ;  /* 0x8000002000077882 */ /* 0x000fe20000000000 */
[----:B------:R-:W-:Y:S02]  /*45f0*/  UMOV UR32, UR8 ;  /* 0x0000000800207c82 */ /* 0x000fe40008000000 */
[----:B------:R-:W-:Y:S01]  /*4600*/  UISETP.NE.AND UP0, UPT, UR38, 0x2, UPT ;  /* 0x000000022600788c */ /* 0x000fe2000bf05270 */
[----:B------:R-:W-:Y:S01]  /*4610*/  UMOV UR33, UR9 ;  /* 0x0000000900217c82 */ /* 0x000fe20008000000 */
[----:B------:R-:W-:Y:S02]  /*4620*/  UMOV UR35, 0x80000020 ;  /* 0x8000002000237882 */ /* 0x000fe40000000000 */
[----:B------:R-:W-:Y:S01]  /*4630*/  USEL UR38, UR38, URZ, UP0 ;  /* 0x0000003f26267287 */ /* 0x000fe20008000000 */
[----:B------:R-:W-:Y:S01]  /*4640*/  UMOV UR15, 0x80000020 ;  /* 0x80000020000f7882 */ /* 0x000fe20000000000 */
[----:B------:R-:W-:-:S02]  /*4650*/  UMOV UR19, 0x80000020 ;  /* 0x8000002000137882 */ /* 0x000fc40000000000 */
[----:B------:R-:W-:Y:S01]  /*4660*/  UIMAD UR6, UR38, 0x600, UR28 ;  /* 0x00000600260678a4 */ /* 0x000fe2000f8e021c */
[----:B------:R-:W-:Y:S01]  /*4670*/  UMOV UR23, 0x80000020 ;  /* 0x8000002000177882 */ /* 0x000fe20000000000 */
[----:B------:R-:W-:Y:S02]  /*4680*/  UMOV UR27, 0x80000020 ;  /* 0x80000020001b7882 */ /* 0x000fe40000000000 */
[----:B------:R-:W-:Y:S02]  /*4690*/  UIADD3 UR34, UR6, 0x2, URZ ;  /* 0x0000000206227890 */ /* 0x000fe4000fffe03f */
[----:B------:R-:W-:Y:S02]  /*46a0*/  UIADD3 UR14, UR6, 0x200, URZ ;  /* 0x00000200060e7890 */ /* 0x000fe4000fffe03f */
[----:B------:R-:W-:Y:S02]  /*46b0*/  UIADD3 UR18, UR6, 0x202, URZ ;  /* 0x0000020206127890 */ /* 0x000fe4000fffe03f */
[----:B------:R-:W-:-:S02]  /*46c0*/  UIADD3 UR22, UR6, 0x400, URZ ;  /* 0x0000040006167890 */ /* 0x000fc4000fffe03f */
[----:B------:R-:W-:Y:S01]  /*46d0*/  UIADD3 UR26, UR6, 0x402, URZ ;  /* 0x00000402061a7890 */ /* 0x000fe2000fffe03f */
[----:B-1----:R-:W-:-:S05]  /*46e0*/  SHF.R.U32.HI R9, RZ, 0x7, R9 ;  /* 0x00000007ff097819 */ /* 0x002fca0000011609 */
[----:B0-----:R-:W-:-:S05]  /*46f0*/  VIADD R8, R9, 0x8 ;  /* 0x0000000809087836 */ /* 0x001fca0000000000 */
[----:B------:R0:W-:Y:S06]  /*4700*/  BAR.SYNC.DEFER_BLOCKING R8, 0x100 ;  /* 0x000400080000751d */ /* 0x0001ec0000010000 */
[----:B------:R-:W-:-:S06]  /*4710*/  WARPGROUP.ARRIVE ;  /* 0x00000000000079c5 */ /* 0x000fcc0000000000 */
        /* <DEDUP_REMOVED lines=17> */
[----:B0-----:R-:W-:Y:S05]  /*4830*/  @P2 BRA `(.L_x_179) ;  /* 0x0000000000282947 */ /* 0x001fea0003800000 */
[----:B------:R-:W-:Y:S05]  /*4840*/  @!P0 BRA `(.L_x_180) ;  /* 0x0000000000048947 */ /* 0x000fea0003800000 */
[----:B------:R-:W-:Y:S01]  /*4850*/  BPT.TRAP 0x1 ;  /* 0x000000040000795c */ /* 0x000fe20000300000 */
.L_x_180:
[----:B------:R-:W-:Y:S01]  /*4860*/  ULEA UR6, UR11, UR41, 0x3 ;  /* 0x000000290b067291 */ /* 0x000fe2000f8e183f */
[----:B------:R-:W-:-:S08]  /*4870*/  SHF.L.U32 R7, R7, 0x1f, RZ ;  /* 0x0000001f07077819 */ /* 0x000fd000000006ff */
[----:B------:R0:W1:Y:S01]  /*4880*/  SYNCS.PHASECHK.TRANS64.TRYWAIT P1, [UR6+0x2d850], R7 ;  /* 0x02d85007ff0075a7 */ /* 0x0000620008020146 */
[----:B------:R-:W-:Y:S05]  /*4890*/  @!P0 BRA `(.L_x_181) ;  /* 0x0000000000048947 */ /* 0x000fea0003800000 */
[----:B------:R-:W-:Y:S01]  /*48a0*/  BPT.TRAP 0x1 ;  /* 0x000000040000795c */ /* 0x000fe20000300000 */
.L_x_181:
[----:B-1----:R-:W-:Y:S05]  /*48b0*/  @P1 BRA `(.L_x_179) ;  /* 0x0000000000081947 */ /* 0x002fea0003800000 */
[----:B------:R-:W1:Y:S02]  /*48c0*/  SYNCS.PHASECHK.TRANS64.TRYWAIT P1, [UR6+0x2d850], R7 ;  /* 0x02d85007ff0075a7 */ /* 0x000e640008020146 */
[----:B-1----:R-:W-:Y:S05]  /*48d0*/  @!P1 BRA `(.L_x_182) ;  /* 0x000000b000289947 */ /* 0x002fea0003800000 */
.L_x_179:
[----:B------:R-:W-:Y:S01]  /*48e0*/  UIADD3 UR6, UR41, 0x400, URZ ;  /* 0x0000040029067890 */ /* 0x000fe2000fffe03f */
[----:B------:R-:W-:Y:S01]  /*48f0*/  WARPGROUP.ARRIVE ;  /* 0x00000000000079c5 */ /* 0x000fe20000000000 */
[----:B------:R-:W-:-:S05]  /*4900*/  ULOP3.LUT UR7, UR39, 0x10000, URZ, 0xfc, !UPT ;  /* 0x0001000027077892 */ /* 0x000fca000f8efc3f */
[----:B------:R-:W1:Y:S01]  /*4910*/  S2R R9, SR_TID.X ;  /* 0x0000000000097919 */ /* 0x000e620000002100 */
[----:B------:R-:W-:Y:S01]  /*4920*/  USHF.R.U32.HI UR6, URZ, 0x4, UR6 ;  /* 0x000000043f067899 */ /* 0x000fe20008011606 */
[----:B------:R-:W-:Y:S01]  /*4930*/  UMOV UR33, 0x40000040 ;  /* 0x4000004000217882 */ /* 0x000fe20000000000 */
[----:B------:R-:W-:Y:S02]  /*4940*/  UMOV UR35, 0x80000020 ;  /* 0x8000002000237882 */ /* 0x000fe40000000000 */
[----:B------:R-:W-:Y:S01]  /*4950*/  ULOP3.LUT UR6, UR6, 0x3fff, URZ, 0xc0, !UPT ;  /* 0x00003fff06067892 */ /* 0x000fe2000f8ec03f */
[----:B------:R-:W-:-:S03]  /*4960*/  UMOV UR32, UR7 ;  /* 0x0000000700207c82 */ /* 0x000fc60008000000 */
        /* <DEDUP_REMOVED lines=8> */
[----:B-1----:R-:W-:Y:S02]  /*49f0*/  SHF.R.U32.HI R8, RZ, 0x7, R9 ;  /* 0x00000007ff087819 */ /* 0x002fe40000011609 */
[----:B------:R-:W-:-:S03]  /*4a00*/  ISETP.GE.U32.AND P1, PT, R9, 0x180, PT ;  /* 0x000001800900780c */ /* 0x000fc60003f26070 */
[----:B0-----:R-:W-:-:S05]  /*4a10*/  VIADD R7, R8, 0x9 ;  /* 0x0000000908077836 */ /* 0x001fca0000000000 */
[----:B------:R-:W-:Y:S01]  /*4a20*/  SEL R7, R7, 0x9, !P1 ;  /* 0x0000000907077807 */ /* 0x000fe20004800000 */
        /* <DEDUP_REMOVED lines=49> */
.L_x_183:
[----:B0-----:R-:W-:Y:S01]  /*4d40*/  FMUL.FTZ R7, R24, UR10 ;  /* 0x0000000a18077c20 */ /* 0x001fe20008410000 */
        /* <DEDUP_REMOVED lines=71> */
[----:B------:R-:W-:-:S04]  /*51c0*/  ULEA UR6, UR38, UR41, 0x3 ;  /* 0x0000002926067291 */ /* 0x000fc8000f8e183f */
[----:B------:R-:W-:Y:S02]  /*51d0*/  UIADD3 UR6, UR6, 0x2d840, URZ ;  /* 0x0002d84006067890 */ /* 0x000fe4000fffe03f */
[----:B------:R-:W0:Y:S01]  /*51e0*/  MUFU.TANH R28, R28 ;  /* 0x0000001c001c7308 */ /* 0x000e220000002400 */
[----:B-1----:R-:W-:Y:S01]  /*51f0*/  FMNMX.FTZ R48, R26, R45, !PT ;  /* 0x0000002d1a307209 */ /* 0x002fe20007810000 */
[----:B------:R-:W-:-:S06]  /*5200*/  UPRMT UR6, UR42, 0x654, UR6 ;  /* 0x000006542a067896 */ /* 0x000fcc0008000006 */
[----:B------:R-:W1:Y:S01]  /*5210*/  MUFU.TANH R29, R29 ;  /* 0x0000001d001d7308 */ /* 0x000e620000002400 */
[----:B--2---:R-:W-:Y:S02]  /*5220*/  FMNMX.FTZ R48, R27, R48, !PT ;  /* 0x000000301b307209 */ /* 0x004fe40007810000 */
[----:B------:R-:W-:Y:S05]  /*5230*/  SYNCS.ARRIVE.TRANS64.RED.A1T0 RZ, [UR6], RZ ;  /* 0x000000ffffff79a7 */ /* 0x000fea0008100406 */
        /* <DEDUP_REMOVED lines=26> */
[----:B------:R0:W3:Y:S01]  /*53e0*/  MUFU.TANH R49, R72 ;  /* 0x0000004800317308 */ /* 0x0000e20000002400 */
[----:B-1----:R-:W-:-:S07]  /*53f0*/  FMNMX.FTZ R61, R45, R61, !PT ;  /* 0x0000003d2d3d7209 */ /* 0x002fce0007810000 */
[----:B------:R1:W4:Y:S01]  /*5400*/  MUFU.TANH R52, R73 ;  /* 0x0000004900347308 */ /* 0x0003220000002400 */
[----:B--2---:R-:W-:Y:S01]  /*5410*/  FMNMX.FTZ R64, R48, R61, !PT ;  /* 0x0000003d30407209 */ /* 0x004fe20007810000 */
[----:B0-----:R-:W-:Y:S01]  /*5420*/  FMUL.FTZ R72, R75, UR10 ;  /* 0x0000000a4b487c20 */ /* 0x001fe20008410000 */
[----:B------:R-:W-:-:S05]  /*5430*/  FMUL.FTZ R75, R82, UR10 ;  /* 0x0000000a524b7c20 */ /* 0x000fca0008410000 */
[----:B------:R0:W2:Y:S01]  /*5440*/  MUFU.TANH R53, R76 ;  /* 0x0000004c00357308 */ /* 0x0000a20000002400 */
[----:B---3--:R-:W-:Y:S01]  /*5450*/  FMNMX.FTZ R64, R49, R64, !PT ;  /* 0x0000004031407209 */ /* 0x008fe20007810000 */
[----:B-1----:R-:W-:-:S06]  /*5460*/  FMUL.FTZ R73, R78, UR10 ;  /* 0x0000000a4e497c20 */ /* 0x002fcc0008410000 */
[----:B------:R1:W3:Y:S01]  /*5470*/  MUFU.TANH R56, R77 ;  /* 0x0000004d00387308 */ /* 0x0002e20000002400 */
[----:B----4-:R-:W-:Y:S01]  /*5480*/  FMNMX.FTZ R65, R52, R64, !PT ;  /* 0x0000004034417209 */ /* 0x010fe20007810000 */
[----:B0-----:R-:W-:-:S06]  /*5490*/  FMUL.FTZ R76, R83, UR10 ;  /* 0x0000000a534c7c20 */ /* 0x001fcc0008410000 */
[----:B------:R-:W0:Y:S01]  /*54a0*/  MUFU.TANH R57, R80 ;  /* 0x0000005000397308 */ /* 0x000e220000002400 */
[----:B--2---:R-:W-:Y:S01]  /*54b0*/  FMNMX.FTZ R65, R53, R65, !PT ;  /* 0x0000004135417209 */ /* 0x004fe20007810000 */
[----:B-1----:R-:W-:-:S06]  /*54c0*/  FMUL.FTZ R77, R86, UR10 ;  /* 0x0000000a564d7c20 */ /* 0x002fcc0008410000 */
[----:B------:R-:W1:Y:S01]  /*54d0*/  MUFU.TANH R60, R81 ;  /* 0x00000051003c7308 */ /* 0x000e620000002400 */
[----:B---3--:R-:W-:-:S07]  /*54e0*/  FMNMX.FTZ R65, R56, R65, !PT ;  /* 0x0000004138417209 */ /* 0x008fce0007810000 */
        /* <DEDUP_REMOVED lines=8> */
[----:B------:R-:W-:-:S04]  /*5570*/  FMUL.FTZ R65, R47, UR10 ;  /* 0x0000000a2f417c20 */ /* 0x000fc80008410000 */
[----:B------:R-:W0:Y:S02]  /*5580*/  SHFL.BFLY PT, R69, R68, 0x2, 0x1f ;  /* 0x0c401f0044457f89 */ /* 0x000e2400000e0000 */
[----:B------:R-:W3:Y:S08]  /*5590*/  MUFU.TANH R13, R13 ;  /* 0x0000000d000d7308 */ /* 0x000ef00000002400 */
[----:B------:R-:W4:Y:S08]  /*55a0*/  MUFU.TANH R14, R14 ;  /* 0x0000000e000e7308 */ /* 0x000f300000002400 */
[----:B------:R-:W5:Y:S01]  /*55b0*/  MUFU.TANH R21, R21 ;  /* 0x0000001500157308 */ /* 0x000f620000002400 */
[----:B0-----:R-:W-:-:S07]  /*55c0*/  FMNMX.FTZ R47, R68, R69, !PT ;  /* 0x00000045442f7209 */ /* 0x001fce0007810000 */
[----:B------:R-:W0:Y:S01]  /*55d0*/  MUFU.TANH R24, R24 ;  /* 0x0000001800187308 */ /* 0x000e220000002400 */
[----:B------:R-:W1:Y:S07]  /*55e0*/  SHFL.BFLY PT, R68, R47, 0x1, 0x1f ;  /* 0x0c201f002f447f89 */ /* 0x000e6e00000e0000 */
[----:B------:R-:W0:Y:S08]  /*55f0*/  MUFU.TANH R38, R38 ;  /* 0x0000002600267308 */ /* 0x000e300000002400 */
[----:B------:R-:W0:Y:S08]  /*5600*/  MUFU.TANH R39, R39 ;  /* 0x0000002700277308 */ /* 0x000e300000002400 */
[----:B------:R-:W0:Y:S01]  /*5610*/  MUFU.TANH R42, R42 ;  /* 0x0000002a002a7308 */ /* 0x000e220000002400 */
[----:B-1----:R-:W-:-:S02]  /*5620*/  FMNMX.FTZ R47, R47, R68, !PT ;  /* 0x000000442f2f7209 */ /* 0x002fc40007810000 */
[----:B------:R-:W-:-:S05]  /*5630*/  FMNMX.FTZ R68, R9, R4, !PT ;  /* 0x0000000409447209 */ /* 0x000fca0007810000 */
[----:B------:R-:W1:Y:S01]  /*5640*/  MUFU.TANH R43, R43 ;  /* 0x0000002b002b7308 */ /* 0x000e620000002400 */
[----:B--2---:R-:W-:Y:S01]  /*5650*/  FMNMX.FTZ R68, R10, R68, !PT ;  /* 0x000000440a447209 */ /* 0x004fe20007810000 */
[----:B------:R-:W-:-:S03]  /*5660*/  FADD.FTZ R80, -R47, R0 ;  /* 0x000000002f507221 */ /* 0x000fc60000010100 */
[----:B---3--:R-:W-:-:S03]  /*5670*/  FMNMX.FTZ R68, R13, R68, !PT ;  /* 0x000000440d447209 */ /* 0x008fc60007810000 */
[----:B------:R-:W2:Y:S01]  /*5680*/  MUFU.TANH R46, R46 ;  /* 0x0000002e002e7308 */ /* 0x000ea20000002400 */
[----:B----4-:R-:W-:-:S04]  /*5690*/  FMNMX.FTZ R68, R14, R68, !PT ;  /* 0x000000440e447209 */ /* 0x010fc80007810000 */
[----:B-----5:R-:W-:-:S03]  /*56a0*/  FMNMX.FTZ R68, R21, R68, !PT ;  /* 0x0000004415447209 */ /* 0x020fc60007810000 */
[----:B------:R-:W3:Y:S01]  /*56b0*/  MUFU.TANH R65, R65 ;  /* 0x0000004100417308 */ /* 0x000ee20000002400 */
[----:B0-----:R-:W-:-:S04]  /*56c0*/  FMNMX.FTZ R68, R24, R68, !PT ;  /* 0x0000004418447209 */ /* 0x001fc80007810000 */
[----:B------:R-:W-:-:S03]  /*56d0*/  FMNMX.FTZ R68, R38, R68, !PT ;  /* 0x0000004426447209 */ /* 0x000fc60007810000 */
[----:B------:R-:W0:Y:S01]  /*56e0*/  MUFU.TANH R50, R50 ;  /* 0x0000003200327308 */ /* 0x000e220000002400 */
[----:B------:R-:W-:-:S04]  /*56f0*/  FMNMX.FTZ R68, R39, R68, !PT ;  /* 0x0000004427447209 */ /* 0x000fc80007810000 */
[----:B------:R-:W-:-:S03]  /*5700*/  FMNMX.FTZ R69, R42, R68, !PT ;  /* 0x000000442a457209 */ /* 0x000fc60007810000 */
[----:B------:R-:W4:Y:S01]  /*5710*/  MUFU.TANH R51, R51 ;  /* 0x0000003300337308 */ /* 0x000f220000002400 */
[----:B-1----:R-:W-:-:S07]  /*5720*/  FMNMX.FTZ R69, R43, R69, !PT ;  /* 0x000000452b457209 */ /* 0x002fce0007810000 */
[----:B------:R-:W1:Y:S08]  /*5730*/  MUFU.TANH R54, R54 ;  /* 0x0000003600367308 */ /* 0x000e700000002400 */
[----:B------:R2:W-:Y:S08]  /*5740*/  MUFU.TANH R68, R70 ;  /* 0x0000004600447308 */ /* 0x0005f00000002400 */
[----:B------:R-:W5:Y:S01]  /*5750*/  MUFU.TANH R55, R55 ;  /* 0x0000003700377308 */ /* 0x000f620000002400 */
[----:B--2---:R-:W-:-:S04]  /*5760*/  FMNMX.FTZ R70, R46, R69, !PT ;  /* 0x000000452e467209 */ /* 0x004fc80007810000 */
[----:B---3--:R-:W-:-:S03]  /*5770*/  FMNMX.FTZ R70, R65, R70, !PT ;  /* 0x0000004641467209 */ /* 0x008fc60007810000 */
[----:B------:R-:W2:Y:S08]  /*5780*/  MUFU.TANH R58, R58 ;  /* 0x0000003a003a7308 */ /* 0x000eb00000002400 */
[----:B------:R0:W-:Y:S08]  /*5790*/  MUFU.TANH R69, R71 ;  /* 0x0000004700457308 */ /* 0x0001f00000002400 */
[----:B------:R-:W3:Y:S01]  /*57a0*/  MUFU.TANH R59, R59 ;  /* 0x0000003b003b7308 */ /* 0x000ee20000002400 */
[----:B0-----:R-:W-:-:S04]  /*57b0*/  FMNMX.FTZ R71, R50, R70, !PT ;  /* 0x0000004632477209 */ /* 0x001fc80007810000 */
[----:B----4-:R-:W-:-:S03]  /*57c0*/  FMNMX.FTZ R71, R51, R71, !PT ;  /* 0x0000004733477209 */ /* 0x010fc60007810000 */
[----:B------:R-:W0:Y:S01]  /*57d0*/  MUFU.TANH R62, R62 ;  /* 0x0000003e003e7308 */ /* 0x000e220000002400 */
[----:B-1----:R-:W-:-:S04]  /*57e0*/  FMNMX.FTZ R71, R54, R71, !PT ;  /* 0x0000004736477209 */ /* 0x002fc80007810000 */
[----:B-----5:R-:W-:-:S03]  /*57f0*/  FMNMX.FTZ R71, R55, R71, !PT ;  /* 0x0000004737477209 */ /* 0x020fc60007810000 */
[----:B------:R-:W1:Y:S01]  /*5800*/  MUFU.TANH R63, R63 ;  /* 0x0000003f003f7308 */ /* 0x000e620000002400 */
[----:B--2---:R-:W-:-:S04]  /*5810*/  FMNMX.FTZ R71, R58, R71, !PT ;  /* 0x000000473a477209 */ /* 0x004fc80007810000 */
[----:B---3--:R-:W-:-:S03]  /*5820*/  FMNMX.FTZ R71, R59, R71, !PT ;  /* 0x000000473b477209 */ /* 0x008fc60007810000 */
[----:B------:R-:W2:Y:S01]  /*5830*/  MUFU.TANH R66, R66 ;  /* 0x0000004200427308 */ /* 0x000ea20000002400 */
[----:B0-----:R-:W-:-:S07]  /*5840*/  FMNMX.FTZ R71, R62, R71, !PT ;  /* 0x000000473e477209 */ /* 0x001fce0007810000 */
[----:B------:R-:W0:Y:S01]  /*5850*/  MUFU.TANH R67, R67 ;  /* 0x0000004300437308 */ /* 0x000e220000002400 */
[----:B-1----:R-:W-:-:S07]  /*5860*/  FMNMX.FTZ R71, R63, R71, !PT ;  /* 0x000000473f477209 */ /* 0x002fce0007810000 */
[----:B------:R1:W3:Y:S01]  /*5870*/  MUFU.TANH R70, R74 ;  /* 0x0000004a00467308 */ /* 0x0002e20000002400 */
[----:B--2---:R-:W-:-:S07]  /*5880*/  FMNMX.FTZ R71, R66, R71, !PT ;  /* 0x0000004742477209 */ /* 0x004fce0007810000 */
[----:B------:R-:W2:Y:S01]  /*5890*/  MUFU.TANH R72, R72 ;  /* 0x0000004800487308 */ /* 0x000ea20000002400 */
[----:B0-----:R-:W-:Y:S01]  /*58a0*/  FMNMX.FTZ R71, R67, R71, !PT ;  /* 0x0000004743477209 */ /* 0x001fe20007810000 */
[----:B-1----:R-:W-:Y:S01]  /*58b0*/  FMUL.FTZ R74, R79, UR10 ;  /* 0x0000000a4f4a7c20 */ /* 0x002fe20008410000 */
[----:B------:R-:W-:Y:S02]  /*58c0*/  FMUL.FTZ R79, R87, UR10 ;  /* 0x0000000a574f7c20 */ /* 0x000fe40008410000 */
[----:B------:R-:W-:-:S03]  /*58d0*/  FMNMX.FTZ R71, R68, R71, !PT ;  /* 0x0000004744477209 */ /* 0x000fc60007810000 */
[----:B------:R-:W0:Y:S01]  /*58e0*/  MUFU.TANH R73, R73 ;  /* 0x0000004900497308 */ /* 0x000e220000002400 */
[----:B------:R-:W-:-:S04]  /*58f0*/  FMNMX.FTZ R71, R69, R71, !PT ;  /* 0x0000004745477209 */ /* 0x000fc80007810000 */
[----:B---3--:R-:W-:-:S03]  /*5900*/  FMNMX.FTZ R71, R70, R71, !PT ;  /* 0x0000004746477209 */ /* 0x008fc60007810000 */
        /* <DEDUP_REMOVED lines=9> */
[----:B0-----:R-:W-:-:S04]  /*59a0*/  FMNMX.FTZ R71, R76, R71, !PT ;  /* 0x000000474c477209 */ /* 0x001fc80007810000 */
[----:B-1----:R-:W-:-:S04]  /*59b0*/  FMNMX.FTZ R71, R77, R71, !PT ;  /* 0x000000474d477209 */ /* 0x002fc80007810000 */
[----:B--2---:R-:W-:-:S05]  /*59c0*/  FMNMX.FTZ R71, R79, R71, !PT ;  /* 0x000000474f477209 */ /* 0x004fca0007810000 */
[----:B------:R-:W0:Y:S02]  /*59d0*/  SHFL.BFLY PT, R78, R71, 0x2, 0x1f ;  /* 0x0c401f00474e7f89 */ /* 0x000e2400000e0000 */
[----:B0-----:R-:W-:-:S05]  /*59e0*/  FMNMX.FTZ R78, R71, R78, !PT ;  /* 0x0000004e474e7209 */ /* 0x001fca0007810000 */
[----:B------:R-:W0:Y:S02]  /*59f0*/  SHFL.BFLY PT, R71, R78, 0x1, 0x1f ;  /* 0x0c201f004e477f89 */ /* 0x000e2400000e0000 */
[----:B0-----:R-:W-:Y:S02]  /*5a00*/  FMNMX.FTZ R78, R78, R71, !PT ;  /* 0x000000474e4e7209 */ /* 0x001fe40007810000 */
[----:B------:R-:W0:Y:S03]  /*5a10*/  LDC R71, c[0x0][0x988] ;  /* 0x00026200ff477b82 */ /* 0x000e260000000800 */
[----:B------:R-:W-:Y:S01]  /*5a20*/  FADD.FTZ R81, -R78, R4 ;  /* 0x000000044e517221 */ /* 0x000fe20000010100 */
[-C--:B0-----:R-:W-:Y:S01]  /*5a30*/  FMUL.FTZ R0, R47, R71.reuse ;  /* 0x000000472f007220 */ /* 0x081fe20000410000 */
[-C--:B------:R-:W-:Y:S02]  /*5a40*/  FMUL.FTZ R4, R80, R71.reuse ;  /* 0x0000004750047220 */ /* 0x080fe40000410000 */
[-C--:B------:R-:W-:Y:S01]  /*5a50*/  FMUL.FTZ R81, R81, R71.reuse ;  /* 0x0000004751517220 */ /* 0x080fe20000410000 */
[-CC-:B------:R-:W-:Y:S01]  /*5a60*/  FFMA.FTZ R7, R7, R71.reuse, -R0.reuse ;  /* 0x0000004707077223 */ /* 0x180fe20000010800 */
        /* <DEDUP_REMOVED lines=30> */
[-C--:B------:R-:W-:Y:S01]  /*5c50*/  FFMA.FTZ R0, R64, R71.reuse, -R0 ;  /* 0x0000004740007223 */ /* 0x080fe20000010800 */
[-C--:B------:R-:W-:Y:S01]  /*5c60*/  FMUL.FTZ R64, R78, R71.reuse ;  /* 0x000000474e407220 */ /* 0x080fe20000410000 */
[----:B------:R-:W-:Y:S03]  /*5c70*/  MUFU.EX2 R4, R4 ;  /* 0x0000000400047308 */ /* 0x000fe60000000800 */
[-CC-:B------:R-:W-:Y:S01]  /*5c80*/  FFMA.FTZ R9, R9, R71.reuse, -R64.reuse ;  /* 0x0000004709097223 */ /* 0x180fe20000010840 */
[-CC-:B------:R-:W-:Y:S01]  /*5c90*/  FFMA.FTZ R10, R10, R71.reuse, -R64.reuse ;  /* 0x000000470a0a7223 */ /* 0x180fe20000010840 */
[-CC-:B------:R-:W-:Y:S01]  /*5ca0*/  FFMA.FTZ R13, R13, R71.reuse, -R64.reuse ;  /* 0x000000470d0d7223 */ /* 0x180fe20000010840 */
[-CC-:B------:R-:W-:Y:S01]  /*5cb0*/  FFMA.FTZ R14, R14, R71.reuse, -R64.reuse ;  /* 0x000000470e0e7223 */ /* 0x180fe20000010840 */
[-CC-:B------:R-:W-:Y:S01]  /*5cc0*/  FFMA.FTZ R21, R21, R71.reuse, -R64.reuse ;  /* 0x0000004715157223 */ /* 0x180fe20000010840 */
[----:B------:R-:W-:Y:S01]  /*5cd0*/  MUFU.EX2 R49, R81 ;  /* 0x0000005100317308 */ /* 0x000fe20000000800 */
[-CC-:B------:R-:W-:Y:S01]  /*5ce0*/  FFMA.FTZ R24, R24, R71.reuse, -R64.reuse ;  /* 0x0000004718187223 */ /* 0x180fe20000010840 */
[-CC-:B------:R-:W-:Y:S01]  /*5cf0*/  FFMA.FTZ R38, R38, R71.reuse, -R64.reuse ;  /* 0x0000004726267223 */ /* 0x180fe20000010840 */
[-CC-:B------:R-:W-:Y:S01]  /*5d00*/  FFMA.FTZ R39, R39, R71.reuse, -R64.reuse ;  /* 0x0000004727277223 */ /* 0x180fe20000010840 */
[-CC-:B------:R-:W-:Y:S01]  /*5d10*/  FFMA.FTZ R42, R42, R71.reuse, -R64.reuse ;  /* 0x000000472a2a7223 */ /* 0x180fe20000010840 */
[-CC-:B------:R-:W-:Y:S01]  /*5d20*/  FFMA.FTZ R43, R43, R71.reuse, -R64.reuse ;  /* 0x000000472b2b7223 */ /* 0x180fe20000010840 */
[-CC-:B------:R-:W-:Y:S01]  /*5d30*/  FFMA.FTZ R46, R46, R71.reuse, -R64.reuse ;  /* 0x000000472e2e7223 */ /* 0x180fe20000010840 */
[-CC-:B------:R-:W-:Y:S01]  /*5d40*/  FFMA.FTZ R65, R65, R71.reuse, -R64.reuse ;  /* 0x0000004741417223 */ /* 0x180fe20000010840 */
[----:B------:R-:W0:Y:S01]  /*5d50*/  MUFU.EX2 R7, R7 ;  /* 0x0000000700077308 */ /* 0x000e220000000800 */
[-CC-:B------:R-:W-:Y:S01]  /*5d60*/  FFMA.FTZ R50, R50, R71.reuse, -R64.reuse ;  /* 0x0000004732327223 */ /* 0x180fe20000010840 */
[-CC-:B------:R-:W-:Y:S01]  /*5d70*/  FFMA.FTZ R51, R51, R71.reuse, -R64.reuse ;  /* 0x0000004733337223 */ /* 0x180fe20000010840 */
[-CC-:B------:R-:W-:Y:S01]  /*5d80*/  FFMA.FTZ R54, R54, R71.reuse, -R64.reuse ;  /* 0x0000004736367223 */ /* 0x180fe20000010840 */
[-CC-:B------:R-:W-:Y:S01]  /*5d90*/  FFMA.FTZ R55, R55, R71.reuse, -R64.reuse ;  /* 0x0000004737377223 */ /* 0x180fe20000010840 */
[-CC-:B------:R-:W-:Y:S01]  /*5da0*/  FFMA.FTZ R58, R58, R71.reuse, -R64.reuse ;  /* 0x000000473a3a7223 */ /* 0x180fe20000010840 */
[-CC-:B------:R-:W-:Y:S01]  /*5db0*/  FFMA.FTZ R59, R59, R71.reuse, -R64.reuse ;  /* 0x000000473b3b7223 */ /* 0x180fe20000010840 */
[-CC-:B------:R-:W-:Y:S01]  /*5dc0*/  FFMA.FTZ R62, R62, R71.reuse, -R64.reuse ;  /* 0x000000473e3e7223 */ /* 0x180fe20000010840 */
[----:B------:R-:W1:Y:S01]  /*5dd0*/  MUFU.EX2 R9, R9 ;  /* 0x0000000900097308 */ /* 0x000e620000000800 */
[-CC-:B------:R-:W-:Y:S01]  /*5de0*/  FFMA.FTZ R63, R63, R71.reuse, -R64.reuse ;  /* 0x000000473f3f7223 */ /* 0x180fe20000010840 */
[-CC-:B------:R-:W-:Y:S01]  /*5df0*/  FFMA.FTZ R66, R66, R71.reuse, -R64.reuse ;  /* 0x0000004742427223 */ /* 0x180fe20000010840 */
[-CC-:B------:R-:W-:Y:S01]  /*5e00*/  FFMA.FTZ R67, R67, R71.reuse, -R64.reuse ;  /* 0x0000004743437223 */ /* 0x180fe20000010840 */
[-CC-:B------:R-:W-:Y:S01]  /*5e10*/  FFMA.FTZ R68, R68, R71.reuse, -R64.reuse ;  /* 0x0000004744447223 */ /* 0x180fe20000010840 */
[-CC-:B------:R-:W-:Y:S01]  /*5e20*/  FFMA.FTZ R69, R69, R71.reuse, -R64.reuse ;  /* 0x0000004745457223 */ /* 0x180fe20000010840 */
[-CC-:B------:R-:W-:Y:S01]  /*5e30*/  FFMA.FTZ R70, R70, R71.reuse, -R64.reuse ;  /* 0x0000004746467223 */ /* 0x180fe20000010840 */
[--C-:B------:R-:W-:Y:S01]  /*5e40*/  FFMA.FTZ R72, R72, R71, -R64.reuse ;  /* 0x0000004748487223 */ /* 0x100fe20000010840 */
[----:B------:R-:W2:Y:S01]  /*5e50*/  MUFU.EX2 R8, R8 ;  /* 0x0000000800087308 */ /* 0x000ea20000000800 */
[----:B0-----:R-:W-:Y:S01]  /*5e60*/  FFMA.FTZ R5, R4, R5, R7 ;  /* 0x0000000504057223 */ /* 0x001fe20000010007 */
[-CC-:B------:R-:W-:Y:S01]  /*5e70*/  FFMA.FTZ R73, R73, R71.reuse, -R64.reuse ;  /* 0x0000004749497223 */ /* 0x180fe20000010840 */
[-CC-:B------:R-:W-:Y:S01]  /*5e80*/  FFMA.FTZ R74, R74, R71.reuse, -R64.reuse ;  /* 0x000000474a4a7223 */ /* 0x180fe20000010840 */
[-CC-:B------:R-:W-:Y:S01]  /*5e90*/  FFMA.FTZ R75, R75, R71.reuse, -R64.reuse ;  /* 0x000000474b4b7223 */ /* 0x180fe20000010840 */
[-CC-:B------:R-:W-:Y:S01]  /*5ea0*/  FFMA.FTZ R76, R76, R71.reuse, -R64.reuse ;  /* 0x000000474c4c7223 */ /* 0x180fe20000010840 */
[-CC-:B------:R-:W-:Y:S01]  /*5eb0*/  FFMA.FTZ R77, R77, R71.reuse, -R64.reuse ;  /* 0x000000474d4d7223 */ /* 0x180fe20000010840 */
[----:B------:R-:W-:Y:S01]  /*5ec0*/  FFMA.FTZ R64, R79, R71, -R64 ;  /* 0x000000474f407223 */ /* 0x000fe20000010840 */
[----:B------:R-:W0:Y:S01]  /*5ed0*/  MUFU.EX2 R10, R10 ;  /* 0x0000000a000a7308 */ /* 0x000e220000000800 */
[----:B-1----:R-:W-:-:S07]  /*5ee0*/  FFMA.FTZ R6, R49, R6, R9 ;  /* 0x0000000631067223 */ /* 0x002fce0000010009 */
[----:B------:R-:W1:Y:S01]  /*5ef0*/  MUFU.EX2 R11, R11 ;  /* 0x0000000b000b7308 */ /* 0x000e620000000800 */
[----:B--2---:R-:W-:-:S07]  /*5f00*/  FADD.FTZ R5, R8, R5 ;  /* 0x0000000508057221 */ /* 0x004fce0000010000 */
[----:B------:R-:W2:Y:S01]  /*5f10*/  MUFU.EX2 R13, R13 ;  /* 0x0000000d000d7308 */ /* 0x000ea20000000800 */
[----:B0-----:R-:W-:-:S07]  /*5f20*/  FADD.FTZ R6, R10, R6 ;  /* 0x000000060a067221 */ /* 0x001fce0000010000 */
[----:B------:R-:W0:Y:S01]  /*5f30*/  MUFU.EX2 R12, R12 ;  /* 0x0000000c000c7308 */ /* 0x000e220000000800 */
[----:B-1----:R-:W-:-:S07]  /*5f40*/  FADD.FTZ R5, R11, R5 ;  /* 0x000000050b057221 */ /* 0x002fce0000010000 */
        /* <DEDUP_REMOVED lines=113> */
[----:B-1----:R-:W-:Y:S01]  /*6660*/  FADD.FTZ R6, R77, R6 ;  /* 0x000000064d067221 */ /* 0x002fe20000010000 */
[----:B--2---:R-:W-:-:S03]  /*6670*/  FADD.FTZ R5, R0, R5 ;  /* 0x0000000500057221 */ /* 0x004fc60000010000 */
[----:B0-----:R-:W-:Y:S01]  /*6680*/  FADD.FTZ R6, R64, R6 ;  /* 0x0000000640067221 */ /* 0x001fe20000010000 */
[----:B------:R-:W-:Y:S06]  /*6690*/  @!P0 BRA `(.L_x_184) ;  /* 0x0000000000048947 */ /* 0x000fec0003800000 */
[----:B------:R-:W-:Y:S01]  /*66a0*/  BPT.TRAP 0x1 ;  /* 0x000000040000795c */ /* 0x000fe20000300000 */
.L_x_184:
[----:B------:R-:W-:Y:S01]  /*66b0*/  ULEA UR6, UR11, UR41, 0x3 ;  /* 0x000000290b067291 */ /* 0x000fe2000f8e183f */
[----:B------:R-:W-:Y:S01]  /*66c0*/  F2FP.BF16.F32.PACK_AB R9, R10, R9 ;  /* 0x000000090a09723e */ /* 0x000fe200000010ff */
[-C--:B------:R-:W-:Y:S01]  /*66d0*/  FMUL.FTZ R88, R88, R4.reuse ;  /* 0x0000000458587220 */ /* 0x080fe20000410000 */
        /* <DEDUP_REMOVED lines=11> */
[----:B------:R-:W-:Y:S01]  /*6790*/  FMUL.FTZ R93, R93, R4 ;  /* 0x000000045d5d7220 */ /* 0x000fe20000410000 */
        /* <DEDUP_REMOVED lines=11> */
[----:B------:R-:W-:Y:S01]  /*6850*/  FMUL.FTZ R100, R100, R4 ;  /* 0x0000000464647220 */ /* 0x000fe20000410000 */
[----:B------:R-:W-:Y:S01]  /*6860*/  F2FP.BF16.F32.PACK_AB R29, R51, R50 ;  /* 0x00000032331d723e */ /* 0x000fe200000010ff */
[----:B------:R2:W-:Y:S01]  /*6870*/  STSM.16.M88.4 [R18], R24 ;  /* 0x0000001812007844 */ /* 0x0005e20000000200 */
[----:B------:R-:W-:Y:S01]  /*6880*/  F2FP.BF16.F32.PACK_AB R30, R34, R33 ;  /* 0x00000021221e723e */ /* 0x000fe200000010ff */
[----:B------:R-:W-:Y:S01]  /*6890*/  FMUL.FTZ R101, R101, R4 ;  /* 0x0000000465657220 */ /* 0x000fe20000410000 */
[----:B------:R-:W-:Y:S01]  /*68a0*/  F2FP.BF16.F32.PACK_AB R31, R55, R54 ;  /* 0x00000036371f723e */ /* 0x000fe200000010ff */
[----:B------:R-:W-:Y:S01]  /*68b0*/  FMUL.FTZ R104, R104, R4 ;  /* 0x0000000468687220 */ /* 0x000fe20000410000 */
[----:B------:R-:W-:Y:S01]  /*68c0*/  F2FP.BF16.F32.PACK_AB R80, R52, R80 ;  /* 0x000000503450723e */ /* 0x000fe200000010ff */
[----:B------:R-:W-:Y:S01]  /*68d0*/  FMUL.FTZ R105, R105, R4 ;  /* 0x0000000469697220 */ /* 0x000fe20000410000 */
[----:B------:R-:W-:Y:S01]  /*68e0*/  F2FP.BF16.F32.PACK_AB R81, R72, R70 ;  /* 0x000000464851723e */ /* 0x000fe200000010ff */
[----:B------:R3:W-:Y:S01]  /*68f0*/  STSM.16.M88.4 [R17], R28 ;  /* 0x0000001c11007844 */ /* 0x0007e20000000200 */
[----:B0-----:R-:W-:Y:S01]  /*6900*/  F2FP.BF16.F32.PACK_AB R8, R36, R35 ;  /* 0x000000232408723e */ /* 0x001fe200000010ff */
[----:B------:R-:W-:Y:S01]  /*6910*/  FMUL.FTZ R108, R108, R4 ;  /* 0x000000046c6c7220 */ /* 0x000fe20000410000 */
[----:B------:R-:W-:Y:S01]  /*6920*/  F2FP.BF16.F32.PACK_AB R9, R59, R58 ;  /* 0x0000003a3b09723e */ /* 0x000fe200000010ff */
[-C--:B------:R-:W-:Y:S01]  /*6930*/  FMUL.FTZ R109, R109, R4.reuse ;  /* 0x000000046d6d7220 */ /* 0x080fe20000410000 */
[----:B------:R-:W-:Y:S01]  /*6940*/  F2FP.BF16.F32.PACK_AB R10, R40, R37 ;  /* 0x00000025280a723e */ /* 0x000fe200000010ff */
[----:B------:R-:W-:Y:S01]  /*6950*/  FMUL.FTZ R112, R112, R4 ;  /* 0x0000000470707220 */ /* 0x000fe20000410000 */
[----:B------:R-:W-:Y:S01]  /*6960*/  F2FP.BF16.F32.PACK_AB R11, R63, R62 ;  /* 0x0000003e3f0b723e */ /* 0x000fe200000010ff */
[-C--:B------:R-:W-:Y:S01]  /*6970*/  FMUL.FTZ R113, R113, R4.reuse ;  /* 0x0000000471717220 */ /* 0x080fe20000410000 */
[----:B-1----:R-:W-:Y:S01]  /*6980*/  F2FP.BF16.F32.PACK_AB R12, R44, R41 ;  /* 0x000000292c0c723e */ /* 0x002fe200000010ff */
[----:B------:R-:W-:Y:S01]  /*6990*/  FMUL.FTZ R116, R116, R4 ;  /* 0x0000000474747220 */ /* 0x000fe20000410000 */
[----:B------:R-:W-:Y:S01]  /*69a0*/  F2FP.BF16.F32.PACK_AB R13, R67, R66 ;  /* 0x00000042430d723e */ /* 0x000fe200000010ff */
[----:B------:R3:W-:Y:S01]  /*69b0*/  STSM.16.M88.4 [R16+0x27800], R8 ;  /* 0x0278000810007844 */ /* 0x0007e20000000200 */
[----:B------:R-:W-:Y:S01]  /*69c0*/  F2FP.BF16.F32.PACK_AB R14, R48, R45 ;  /* 0x0000002d300e723e */ /* 0x000fe200000010ff */
[----:B------:R-:W-:Y:S01]  /*69d0*/  FMUL.FTZ R117, R117, R4 ;  /* 0x0000000475757220 */ /* 0x000fe20000410000 */
[----:B------:R-:W-:Y:S01]  /*69e0*/  F2FP.BF16.F32.PACK_AB R15, R69, R68 ;  /* 0x00000044450f723e */ /* 0x000fe200000010ff */
[-C--:B------:R-:W-:Y:S01]  /*69f0*/  FMUL.FTZ R120, R120, R4.reuse ;  /* 0x0000000478787220 */ /* 0x080fe20000410000 */
[----:B------:R-:W-:Y:S01]  /*6a00*/  F2FP.BF16.F32.PACK_AB R82, R56, R53 ;  /* 0x000000353852723e */ /* 0x000fe200000010ff */
[-C--:B------:R-:W-:Y:S01]  /*6a10*/  FMUL.FTZ R121, R121, R4.reuse ;  /* 0x0000000479797220 */ /* 0x080fe20000410000 */
[----:B------:R-:W-:Y:S01]  /*6a20*/  F2FP.BF16.F32.PACK_AB R83, R74, R73 ;  /* 0x000000494a53723e */ /* 0x000fe200000010ff */
[----:B------:R3:W-:Y:S01]  /*6a30*/  STSM.16.M88.4 [R136], R12 ;  /* 0x0000000c88007844 */ /* 0x0007e20000000200 */
[----:B--2---:R-:W-:Y:S01]  /*6a40*/  F2FP.BF16.F32.PACK_AB R24, R60, R57 ;  /* 0x000000393c18723e */ /* 0x004fe200000010ff */
[-C--:B------:R-:W-:Y:S01]  /*6a50*/  FMUL.FTZ R124, R124, R4.reuse ;  /* 0x000000047c7c7220 */ /* 0x080fe20000410000 */
[----:B------:R-:W-:Y:S01]  /*6a60*/  F2FP.BF16.F32.PACK_AB R25, R76, R75 ;  /* 0x0000004b4c19723e */ /* 0x000fe200000010ff */
[----:B------:R3:W-:Y:S01]  /*6a70*/  STSM.16.M88.4 [R18+0x6000], R80 ;  /* 0x0060005012007844 */ /* 0x0007e20000000200 */
[----:B------:R-:W-:Y:S01]  /*6a80*/  F2FP.BF16.F32.PACK_AB R26, R0, R61 ;  /* 0x0000003d001a723e */ /* 0x000fe200000010ff */
[-C--:B------:R-:W-:Y:S01]  /*6a90*/  FMUL.FTZ R125, R125, R4.reuse ;  /* 0x000000047d7d7220 */ /* 0x080fe20000410000 */
[----:B------:R-:W-:Y:S01]  /*6aa0*/  F2FP.BF16.F32.PACK_AB R27, R64, R77 ;  /* 0x0000004d401b723e */ /* 0x000fe200000010ff */
[----:B------:R-:W-:Y:S01]  /*6ab0*/  FMUL.FTZ R128, R128, R4 ;  /* 0x0000000480807220 */ /* 0x000fe20000410000 */
[----:B------:R-:W-:Y:S01]  /*6ac0*/  ISETP.GT.AND P1, PT, R3, R22, PT ;  /* 0x000000160300720c */ /* 0x000fe20003f24270 */
[-C--:B------:R-:W-:Y:S01]  /*6ad0*/  FMUL.FTZ R129, R129, R4.reuse ;  /* 0x0000000481817220 */ /* 0x080fe20000410000 */
[-C--:B------:R-:W-:Y:S01]  /*6ae0*/  FMUL.FTZ R132, R132, R4.reuse ;  /* 0x0000000484847220 */ /* 0x080fe20000410000 */
[----:B------:R3:W-:Y:S01]  /*6af0*/  STSM.16.M88.4 [R17+0x6000], R24 ;  /* 0x0060001811007844 */ /* 0x0007e20000000200 */
[----:B------:R-:W-:Y:S01]  /*6b00*/  FMUL.FTZ R133, R133, R4 ;  /* 0x0000000485857220 */ /* 0x000fe20000410000 */
[-C--:B------:R-:W-:Y:S01]  /*6b10*/  FMUL.FTZ R90, R90, R49.reuse ;  /* 0x000000315a5a7220 */ /* 0x080fe20000410000 */
[-C--:B------:R-:W-:Y:S01]  /*6b20*/  FMUL.FTZ R91, R91, R49.reuse ;  /* 0x000000315b5b7220 */ /* 0x080fe20000410000 */
[----:B------:R-:W-:Y:S01]  /*6b30*/  @!PT LDS RZ, [RZ] ;  /* 0x00000000fffff984 */ /* 0x000fe20000000800 */
[----:B------:R-:W-:Y:S01]  /*6b40*/  @!PT LDS RZ, [RZ] ;  /* 0x00000000fffff984 */ /* 0x000fe20000000800 */
[----:B------:R-:W-:Y:S01]  /*6b50*/  @!PT LDS RZ, [RZ] ;  /* 0x00000000fffff984 */ /* 0x000fe20000000800 */
[----:B------:R-:W-:Y:S01]  /*6b60*/  @!PT LDS RZ, [RZ] ;  /* 0x00000000fffff984 */ /* 0x000fe20000000800 */
[----:B------:R0:W-:Y:S06]  /*6b70*/  MEMBAR.ALL.CTA ;  /* 0x0000000000007992 */ /* 0x0001ec0000008000 */
[----:B0-----:R-:W0:Y:S01]  /*6b80*/  FENCE.VIEW.ASYNC.S ;  /* 0x00000000000073c6 */ /* 0x001e220000000000 */
        /* <DEDUP_REMOVED lines=22> */
[----:B------:R-:W-:-:S02]  /*6cf0*/  VIADD R3, R3, 0xffffffff ;  /* 0xffffffff03037836 */ /* 0x000fc40000000000 */
[----:B------:R-:W-:Y:S02]  /*6d00*/  IMAD.MOV.U32 R4, RZ, RZ, R78 ;  /* 0x000000ffff047224 */ /* 0x000fe400078e004e */
[----:B------:R-:W-:Y:S02]  /*6d10*/  IMAD.MOV.U32 R0, RZ, RZ, R47 ;  /* 0x000000ffff007224 */ /* 0x000fe400078e002f */
[----:B------:R-:W-:Y:S01]  /*6d20*/  IMAD.MOV.U32 R7, RZ, RZ, R2 ;  /* 0x000000ffff077224 */ /* 0x000fe200078e0002 */
[----:B0-----:R-:W-:Y:S01]  /*6d30*/  NOP ;  /* 0x0000000000007918 */ /* 0x001fe20000000000 */
[----:B---3--:R-:W-:Y:S05]  /*6d40*/  @P1 BRA `(.L_x_185) ;  /* 0xffffffd400d41947 */ /* 0x008fea000383ffff */
.L_x_174:
[----:B------:R-:W-:Y:S06]  /*6d50*/  BAR.ARV 0x8, 0x200 ;  /* 0x0208000000007b1d */ /* 0x000fec0000002000 */
[----:B------:R-:W-:Y:S05]  /*6d60*/  @!P0 BRA `(.L_x_186) ;  /* 0x0000000000048947 */ /* 0x000fea0003800000 */
[----:B------:R-:W-:Y:S01]  /*6d70*/  BPT.TRAP 0x1 ;  /* 0x000000040000795c */ /* 0x000fe20000300000 */
.L_x_186:
[----:B------:R-:W-:Y:S01]  /*6d80*/  ULEA UR4, UR38, UR41, 0x3 ;  /* 0x0000002926047291 */ /* 0x000fe2000f8e183f */
[----:B------:R-:W-:-:S08]  /*6d90*/  SHF.L.U32 R0, R2, 0x1f, RZ ;  /* 0x0000001f02007819 */ /* 0x000fd000000006ff */
[----:B------:R0:W1:Y:S01]  /*6da0*/  SYNCS.PHASECHK.TRANS64.TRYWAIT P1, [UR4+0x2d850], R0 ;  /* 0x02d85000ff0075a7 */ /* 0x0000620008020144 */
[----:B------:R-:W-:Y:S05]  /*6db0*/  @!P0 BRA `(.L_x_187) ;  /* 0x0000000000048947 */ /* 0x000fea0003800000 */
[----:B------:R-:W-:Y:S01]  /*6dc0*/  BPT.TRAP 0x1 ;  /* 0x000000040000795c */ /* 0x000fe20000300000 */
.L_x_187:
[----:B-1----:R-:W-:Y:S05]  /*6dd0*/  @P1 BRA `(.L_x_188) ;  /* 0x0000000000081947 */ /* 0x002fea0003800000 */
[----:B------:R-:W1:Y:S02]  /*6de0*/  SYNCS.PHASECHK.TRANS64.TRYWAIT P1, [UR4+0x2d850], R0 ;  /* 0x02d85000ff0075a7 */ /* 0x000e640008020144 */
[----:B-1----:R-:W-:Y:S05]  /*6df0*/  @!P1 BRA `(.L_x_189) ;  /* 0x0000008800f89947 */ /* 0x002fea0003800000 */
.L_x_188:
[----:B------:R-:W-:Y:S01]  /*6e00*/  UIADD3 UR41, UR41, 0x400, URZ ;  /* 0x0000040029297890 */ /* 0x000fe2000fffe03f */
[----:B------:R-:W-:Y:S01]  /*6e10*/  WARPGROUP.ARRIVE ;  /* 0x00000000000079c5 */ /* 0x000fe20000000000 */
[----:B------:R-:W-:Y:S01]  /*6e20*/  ULOP3.LUT UR39, UR39, 0x10000, URZ, 0xfc, !UPT ;  /* 0x0001000027277892 */ /* 0x000fe2000f8efc3f */
[----:B01----:R-:W0:Y:S01]  /*6e30*/  SHFL.BFLY PT, R0, R5, 0x2, 0x1f ;  /* 0x0c401f0005007f89 */ /* 0x003e2200000e0000 */
[----:B------:R-:W-:Y:S01]  /*6e40*/  USHF.R.U32.HI UR41, URZ, 0x4, UR41 ;  /* 0x000000043f297899 */ /* 0x000fe20008011629 */
[----:B------:R-:W-:Y:S01]  /*6e50*/  MOV R53, RZ ;  /* 0x000000ff00357202 */ /* 0x000fe20000000f00 */
[----:B------:R-:W-:Y:S01]  /*6e60*/  UMOV UR9, 0x40000040 ;  /* 0x4000004000097882 */ /* 0x000fe20000000000 */
[----:B------:R-:W-:Y:S01]  /*6e70*/  UMOV UR11, 0x80000020 ;  /* 0x80000020000b7882 */ /* 0x000fe20000000000 */
[----:B------:R-:W-:Y:S01]  /*6e80*/  ULOP3.LUT UR41, UR41, 0x3fff, URZ, 0xc0, !UPT ;  /* 0x00003fff29297892 */ /* 0x000fe2000f8ec03f */
[----:B------:R-:W1:Y:S01]  /*6e90*/  SHFL.BFLY PT, R3, R6, 0x2, 0x1f ;  /* 0x0c401f0006037f89 */ /* 0x000e6200000e0000 */
[----:B------:R-:W-:-:S02]  /*6ea0*/  UMOV UR8, UR39 ;  /* 0x0000002700087c82 */ /* 0x000fc40008000000 */
[----:B------:R-:W-:-:S04]  /*6eb0*/  ULOP3.LUT UR5, UR41, 0x2000000, URZ, 0xfc, !UPT ;  /* 0x0200000029057892 */ /* 0x000fc8000f8efc3f */
[----:B------:R-:W-:-:S07]  /*6ec0*/  UIMAD UR5, UR38, 0x600, UR5 ;  /* 0x00000600260578a4 */ /* 0x000fce000f8e0205 */
[----:B------:R-:W-:Y:S02]  /*6ed0*/  UMOV UR10, UR5 ;  /* 0x00000005000a7c82 */ /* 0x000fe40008000000 */
[----:B------:R-:W-:Y:S01]  /*6ee0*/  HGMMA.64x96x16.F32.BF16 R88, gdesc[UR8].tnspB, R88, gsb0 ;  /* 0x41600000085879f0 */ /* 0x000fe20008001858 */
[----:B------:R-:W-:Y:S01]  /*6ef0*/  UIADD3 UR8, UR39, 0x2, URZ ;  /* 0x0000000227087890 */ /* 0x000fe2000fffe03f */
[----:B0-----:R-:W-:Y:S01]  /*6f00*/  FADD.FTZ R0, R0, R5 ;  /* 0x0000000500007221 */ /* 0x001fe20000010000 */
[----:B------:R-:W-:Y:S01]  /*6f10*/  UIADD3 UR10, UR5, 0x40, URZ ;  /* 0x00000040050a7890 */ /* 0x000fe2000fffe03f */
[----:B------:R-:W-:Y:S01]  /*6f20*/  UMOV UR9, 0x40000040 ;  /* 0x4000004000097882 */ /* 0x000fe20000000000 */
[----:B------:R-:W-:Y:S01]  /*6f30*/  UMOV UR11, 0x80000020 ;  /* 0x80000020000b7882 */ /* 0x000fe20000000000 */
[----:B-1----:R-:W-:Y:S02]  /*6f40*/  FADD.FTZ R7, R3, R6 ;  /* 0x0000000603077221 */ /* 0x002fe40000010000 */
[----:B------:R-:W2:Y:S04]  /*6f50*/  SHFL.BFLY PT, R3, R0, 0x1, 0x1f ;  /* 0x0c201f0000037f89 */ /* 0x000ea800000e0000 */
[----:B------:R-:W0:Y:S01]  /*6f60*/  SHFL.BFLY PT, R4, R7, 0x1, 0x1f ;  /* 0x0c201f0007047f89 */ /* 0x000e2200000e0000 */
[----:B--2---:R-:W-:Y:S01]  /*6f70*/  FADD.FTZ R9, R0, R3 ;  /* 0x0000000300097221 */ /* 0x004fe20000010000 */
[----:B------:R-:W-:-:S02]  /*6f80*/  IMAD.MOV.U32 R0, RZ, RZ, -0x800000 ;  /* 0xff800000ff007424 */ /* 0x000fc400078e00ff */
[----:B------:R-:W-:Y:S02]  /*6f90*/  IMAD.MOV.U32 R3, RZ, RZ, -0x800000 ;  /* 0xff800000ff037424 */ /* 0x000fe400078e00ff */
[----:B0-----:R-:W-:Y:S01]  /*6fa0*/  FADD.FTZ R10, R7, R4 ;  /* 0x00000004070a7221 */ /* 0x001fe20000010000 */
[----:B------:R-:W-:Y:S01]  /*6fb0*/  FSETP.NE.FTZ.AND P1, PT, R9, RZ, PT ;  /* 0x000000ff0900720b */ /* 0x000fe20003f35000 */
[----:B------:R-:W-:-:S03]  /*6fc0*/  IMAD.MOV.U32 R4, RZ, RZ, RZ ;  /* 0x000000ffff047224 */ /* 0x000fc600078e00ff */
[----:B------:R-:W-:-:S09]  /*6fd0*/  FSETP.NE.FTZ.AND P2, PT, R10, RZ, PT ;  /* 0x000000ff0a00720b */ /* 0x000fd20003f55000 */
[----:B------:R-:W0:Y:S01]  /*6fe0*/  @P1 MUFU.LG2 R5, R9 ;  /* 0x0000000900051308 */ /* 0x000e220000000c00 */
[----:B------:R-:W-:-:S03]  /*6ff0*/  @P1 FMUL.FTZ R6, R71, 0.69314718246459960938 ;  /* 0x3f31721847061820 */ /* 0x000fc60000410000 */
[----:B------:R-:W-:-:S04]  /*7000*/  @P2 FMUL.FTZ R12, R71, 0.69314718246459960938 ;  /* 0x3f317218470c2820 */ /* 0x000fc80000410000 */
        /* <DEDUP_REMOVED lines=55> */
.L_x_190:
[----:B------:R-:W2:Y:S01]  /*7380*/  LDL.LU R5, [R1+0x8] ;  /* 0x0000080001057983 */ /* 0x000ea20000300800 */
[----:B------:R-:W-:Y:S01]  /*7390*/  UIADD3 UR4, UR4, 0x2d860, URZ ;  /* 0x0002d86004047890 */ /* 0x000fe2000fffe03f */
[-C--:B------:R-:W-:Y:S01]  /*73a0*/  FMUL.FTZ R20, R88, R53.reuse ;  /* 0x0000003558147220 */ /* 0x080fe20000410000 */
[----:B------:R-:W-:Y:S01]  /*73b0*/  UIADD3 UR38, UR38, 0x1, URZ ;  /* 0x0000000126267890 */ /* 0x000fe2000fffe03f */
[-C--:B------:R-:W-:Y:S01]  /*73c0*/  FMUL.FTZ R21, R89, R53.reuse ;  /* 0x0000003559157220 */ /* 0x080fe20000410000 */
[----:B------:R-:W-:Y:S01]  /*73d0*/  UPRMT UR4, UR42, 0x654, UR4 ;  /* 0x000006542a047896 */ /* 0x000fe20008000004 */
[-C--:B------:R-:W-:Y:S01]  /*73e0*/  FMUL.FTZ R32, R92, R53.reuse ;  /* 0x000000355c207220 */ /* 0x080fe20000410000 */
[----:B------:R-:W-:Y:S01]  /*73f0*/  UISETP.NE.AND UP0, UPT, UR38, 0x2, UPT ;  /* 0x000000022600788c */ /* 0x000fe2000bf05270 */
[-C--:B------:R-:W-:Y:S01]  /*7400*/  FMUL.FTZ R33, R93, R53.reuse ;  /* 0x000000355d217220 */ /* 0x080fe20000410000 */
[-C--:B------:R-:W-:Y:S01]  /*7410*/  FMUL.FTZ R34, R96, R53.reuse ;  /* 0x0000003560227220 */ /* 0x080fe20000410000 */
[-C--:B------:R-:W-:Y:S01]  /*7420*/  FMUL.FTZ R35, R97, R53.reuse ;  /* 0x0000003561237220 */ /* 0x080fe20000410000 */
[-C--:B------:R-:W-:Y:S01]  /*7430*/  FMUL.FTZ R36, R100, R53.reuse ;  /* 0x0000003564247220 */ /* 0x080fe20000410000 */
[-C--:B------:R-:W-:Y:S01]  /*7440*/  FMUL.FTZ R37, R101, R53.reuse ;  /* 0x0000003565257220 */ /* 0x080fe20000410000 */
[-C--:B------:R-:W-:Y:S01]  /*7450*/  FMUL.FTZ R38, R104, R53.reuse ;  /* 0x0000003568267220 */ /* 0x080fe20000410000 */
[----:B------:R-:W-:Y:S01]  /*7460*/  SYNCS.ARRIVE.TRANS64.RED.A1T0 RZ, [UR4], RZ ;  /* 0x000000ffffff79a7 */ /* 0x000fe20008100404 */
[----:B------:R-:W-:Y:S01]  /*7470*/  USEL UR4, URZ, 0x1, UP0 ;  /* 0x000000013f047887 */ /* 0x000fe20008000000 */
        /* <DEDUP_REMOVED lines=40> */
[----:B------:R-:W-:Y:S01]  /*7700*/  LOP3.LUT R2, R2, UR4, RZ, 0x3c, !PT ;  /* 0x0000000402027c12 */ /* 0x000fe2000f8e3cff */
[----:B------:R-:W-:Y:S01]  /*7710*/  USEL UR38, UR38, URZ, UP0 ;  /* 0x0000003f26267287 */ /* 0x000fe20008000000 */
[----:B--2---:R-:W-:-:S05]  /*7720*/  VIADD R5, R5, 0x1 ;  /* 0x0000000105057836 */ /* 0x004fca0000000000 */
[----:B------:R0:W-:Y:S06]  /*7730*/  STL [R1+0x8], R5 ;  /* 0x0000080501007387 */ /* 0x0001ec0000100800 */
.L_x_166:
[----:B------:R-:W1:Y:S08]  /*7740*/  S2UR UR42, SR_CgaCtaId ;  /* 0x00000000002a79c3 */ /* 0x000e700000008800 */
[----:B------:R-:W-:Y:S06]  /*7750*/  BAR.SYNC.DEFER_BLOCKING 0x5, 0x200 ;  /* 0x0148000000007b1d */ /* 0x000fec0000010000 */
[----:B------:R-:W-:Y:S01]  /*7760*/  UMOV UR41, 0x400 ;  /* 0x0000040000297882 */ /* 0x000fe20000000000 */
[----:B------:R-:W-:Y:S01]  /*7770*/  BSSY B0, `(.L_x_191) ;  /* 0x0000278000007945 */ /* 0x000fe20003800000 */
[----:B-1----:R-:W-:-:S09]  /*7780*/  ULEA UR41, UR42, UR41, 0x18 ;  /* 0x000000292a297291 */ /* 0x002fd2000f8ec03f */
[----:B0-----:R-:W0:Y:S01]  /*7790*/  LDS.128 R4, [UR41+0x2d8d0] ;  /* 0x02d8d029ff047984 */ /* 0x001e220008000c00 */
[----:B------:R-:W-:Y:S06]  /*77a0*/  BAR.ARV 0x4, 0x200 ;  /* 0x0108000000007b1d */ /* 0x000fec0000002000 */
[----:B------:R-:W-:Y:S05]  /*77b0*/  @P0 BRA `(.L_x_192) ;  /* 0x0000001c00300947 */ /* 0x000fea0003800000 */
[----:B------:R-:W2:Y:S01]  /*77c0*/  LDL R8, [R1+0x44] ;  /* 0x0000440001087983 */ /* 0x000ea20000100800 */
[----:B------:R-:W1:Y:S03]  /*77d0*/  S2UR UR6, SR_SWINHI ;  /* 0x00000000000679c3 */ /* 0x000e660000002f00 */
[----:B------:R-:W3:Y:S01]  /*77e0*/  LDL R86, [R1+0x40] ;  /* 0x0000400001567983 */ /* 0x000ee20000100800 */
[----:B------:R-:W-:Y:S01]  /*77f0*/  UMOV UR4, UR41 ;  /* 0x0000002900047c82 */ /* 0x000fe20008000000 */
[----:B-1----:R-:W-:Y:S01]  /*7800*/  UMOV UR5, UR6 ;  /* 0x0000000600057c82 */ /* 0x002fe20008000000 */
[----:B------:R-:W-:Y:S02]  /*7810*/  IMAD.U32 R76, RZ, RZ, UR4 ;  /* 0x00000004ff4c7e24 */ /* 0x000fe4000f8e00ff */
[----:B------:R-:W-:Y:S01]  /*7820*/  IMAD.U32 R77, RZ, RZ, UR5 ;  /* 0x00000005ff4d7e24 */ /* 0x000fe2000f8e00ff */
[----:B------:R-:W-:Y:S01]  /*7830*/  SHF.L.U64.HI R84, R138, 0x2, R156 ;  /* 0x000000028a547819 */ /* 0x000fe2000001029c */
[----:B------:R-:W-:Y:S01]  /*7840*/  ULDC.64 UR4, c[0x0][0xc08] ;  /* 0x0003020000047ab9 */ /* 0x000fe20000000a00 */
[----:B------:R-:W-:Y:S01]  /*7850*/  BAR.SYNC.DEFER_BLOCKING 0x1, 0x180 ;  /* 0x0046000000007b1d */ /* 0x000fe20000010000 */
[----:B--2---:R-:W-:-:S03]  /*7860*/  IMAD.WIDE R8, R8, 0x2, R76 ;  /* 0x0000000208087825 */ /* 0x004fc600078e024c */
[----:B------:R-:W-:-:S04]  /*7870*/  IADD3 R83, P1, R8, 0x6000, RZ ;  /* 0x0000600008537810 */ /* 0x000fc80007f3e0ff */
[----:B0-----:R-:W-:Y:S02]  /*7880*/  LOP3.LUT R4, R83, 0x180, RZ, 0xc0, !PT ;  /* 0x0000018053047812 */ /* 0x001fe400078ec0ff */
[----:B------:R-:W-:Y:S02]  /*7890*/  IADD3 R79, P3, R8, 0x3000, RZ ;  /* 0x00003000084f7810 */ /* 0x000fe40007f7e0ff */
[----:B------:R-:W-:Y:S02]  /*78a0*/  SHF.R.U64 R4, R4, 0x3, RZ ;  /* 0x0000000304047819 */ /* 0x000fe400000012ff */
[C---:B------:R-:W-:Y:S02]  /*78b0*/  IADD3 R85, P0, R8.reuse, 0x6020, RZ ;  /* 0x0000602008557810 */ /* 0x040fe40007f1e0ff */
[C---:B------:R-:W-:Y:S02]  /*78c0*/  IADD3 R31, P4, R8.reuse, 0x20, RZ ;  /* 0x00000020081f7810 */ /* 0x040fe40007f9e0ff */
[----:B------:R-:W-:-:S02]  /*78d0*/  LOP3.LUT R11, R8, 0x180, RZ, 0xc0, !PT ;  /* 0x00000180080b7812 */ /* 0x000fc400078ec0ff */
[----:B------:R-:W-:Y:S02]  /*78e0*/  LOP3.LUT R12, R4, R83, RZ, 0x3c, !PT ;  /* 0x00000053040c7212 */ /* 0x000fe400078e3cff */
[----:B------:R-:W-:Y:S02]  /*78f0*/  LOP3.LUT R22, R79, 0x180, RZ, 0xc0, !PT ;  /* 0x000001804f167812 */ /* 0x000fe400078ec0ff */
[----:B------:R-:W-:Y:S02]  /*7900*/  LOP3.LUT R10, R85, 0x180, RZ, 0xc0, !PT ;  /* 0x00000180550a7812 */ /* 0x000fe400078ec0ff */
[----:B------:R-:W-:Y:S02]  /*7910*/  LOP3.LUT R4, R31, 0x180, RZ, 0xc0, !PT ;  /* 0x000001801f047812 */ /* 0x000fe400078ec0ff */
[----:B------:R-:W-:Y:S02]  /*7920*/  IADD3 R81, P2, R8, 0x3020, RZ ;  /* 0x0000302008517810 */ /* 0x000fe40007f5e0ff */
[----:B------:R-:W-:-:S02]  /*7930*/  SHF.R.U64 R11, R11, 0x3, RZ ;  /* 0x000000030b0b7819 */ /* 0x000fc400000012ff */
[----:B------:R-:W-:Y:S02]  /*7940*/  SHF.R.U64 R22, R22, 0x3, RZ ;  /* 0x0000000316167819 */ /* 0x000fe400000012ff */
[----:B------:R-:W-:Y:S02]  /*7950*/  SHF.R.U64 R10, R10, 0x3, RZ ;  /* 0x000000030a0a7819 */ /* 0x000fe400000012ff */
[----:B------:R-:W-:Y:S02]  /*7960*/  SHF.R.U64 R4, R4, 0x3, RZ ;  /* 0x0000000304047819 */ /* 0x000fe400000012ff */
[----:B------:R-:W-:Y:S02]  /*7970*/  LOP3.LUT R8, R11, R8, RZ, 0x3c, !PT ;  /* 0x000000080b087212 */ /* 0x000fe400078e3cff */
[----:B------:R-:W-:Y:S01]  /*7980*/  LOP3.LUT R14, R81, 0x180, RZ, 0xc0, !PT ;  /* 0x00000180510e7812 */ /* 0x000fe200078ec0ff */
[--C-:B------:R-:W-:Y:S01]  /*7990*/  IMAD.X R27, RZ, RZ, R9.reuse, P0 ;  /* 0x000000ffff1b7224 */ /* 0x100fe200000e0609 */
[----:B------:R-:W-:Y:S01]  /*79a0*/  LOP3.LUT R28, R22, R79, RZ, 0x3c, !PT ;  /* 0x0000004f161c7212 */ /* 0x000fe200078e3cff */
[--C-:B------:R-:W-:Y:S01]  /*79b0*/  IMAD.X R25, RZ, RZ, R9.reuse, P4 ;  /* 0x000000ffff197224 */ /* 0x100fe200020e0609 */
[----:B------:R-:W-:Y:S01]  /*79c0*/  LOP3.LUT R26, R10, R85, RZ, 0x3c, !PT ;  /* 0x000000550a1a7212 */ /* 0x000fe200078e3cff */
[----:B------:R-:W0:Y:S01]  /*79d0*/  LDC.64 R78, c[0x0][0xc00] ;  /* 0x00030000ff4e7b82 */ /* 0x000e220000000a00 */
[----:B------:R-:W-:Y:S01]  /*79e0*/  LOP3.LUT R24, R4, R31, RZ, 0x3c, !PT ;  /* 0x0000001f04187212 */ /* 0x000fe200078e3cff */
[--C-:B------:R-:W-:Y:S01]  /*79f0*/  IMAD.X R15, RZ, RZ, R9.reuse, P2 ;  /* 0x000000ffff0f7224 */ /* 0x100fe200010e0609 */
[-C--:B------:R-:W-:Y:S01]  /*7a00*/  IADD3.X R13, RZ, R9.reuse, RZ, P1, !PT ;  /* 0x00000009ff0d7210 */ /* 0x080fe20000ffe4ff */
[----:B------:R-:W-:Y:S01]  /*7a10*/  IMAD.X R29, RZ, RZ, R9, P3 ;  /* 0x000000ffff1d7224 */ /* 0x000fe200018e0609 */
[----:B------:R-:W-:-:S02]  /*7a20*/  MOV R30, R8 ;  /* 0x00000008001e7202 */ /* 0x000fc40000000f00 */
[----:B------:R-:W-:Y:S02]  /*7a30*/  SHF.R.U64 R14, R14, 0x3, RZ ;  /* 0x000000030e0e7819 */ /* 0x000fe400000012ff */
[----:B------:R-:W-:Y:S02]  /*7a40*/  F2FP.BF16.F32.PACK_AB R8, R21, R20 ;  /* 0x000000141508723e */ /* 0x000fe400000010ff */
[----:B------:R-:W-:Y:S02]  /*7a50*/  F2FP.BF16.F32.PACK_AB R9, R55, R54 ;  /* 0x000000363709723e */ /* 0x000fe400000010ff */
[----:B------:R-:W-:Y:S02]  /*7a60*/  F2FP.BF16.F32.PACK_AB R10, R33, R32 ;  /* 0x00000020210a723e */ /* 0x000fe400000010ff */
[----:B------:R-:W-:Y:S02]  /*7a70*/  F2FP.BF16.F32.PACK_AB R11, R57, R56 ;  /* 0x00000038390b723e */ /* 0x000fe400000010ff */
[----:B------:R-:W-:-:S02]  /*7a80*/  MOV R22, R26 ;  /* 0x0000001a00167202 */ /* 0x000fc40000000f00 */
[----:B------:R-:W-:Y:S02]  /*7a90*/  MOV R82, R24 ;  /* 0x0000001800527202 */ /* 0x000fe40000000f00 */
[----:B------:R-:W-:Y:S02]  /*7aa0*/  LOP3.LUT R14, R14, R81, RZ, 0x3c, !PT ;  /* 0x000000510e0e7212 */ /* 0x000fe400078e3cff */
[----:B------:R-:W-:Y:S02]  /*7ab0*/  F2FP.BF16.F32.PACK_AB R24, R35, R34 ;  /* 0x000000222318723e */ /* 0x000fe400000010ff */
[----:B------:R-:W-:Y:S02]  /*7ac0*/  F2FP.BF16.F32.PACK_AB R25, R59, R58 ;  /* 0x0000003a3b19723e */ /* 0x000fe400000010ff */
[----:B------:R-:W-:Y:S02]  /*7ad0*/  F2FP.BF16.F32.PACK_AB R26, R37, R36 ;  /* 0x00000024251a723e */ /* 0x000fe400000010ff */
[----:B------:R-:W-:Y:S01]  /*7ae0*/  F2FP.BF16.F32.PACK_AB R27, R61, R60 ;  /* 0x0000003c3d1b723e */ /* 0x000fe200000010ff */
[----:B------:R1:W-:Y:S01]  /*7af0*/  STSM.16.M88.4 [R30], R8 ;  /* 0x000000081e007844 */ /* 0x0003e20000000200 */
[----:B------:R-:W-:-:S02]  /*7b00*/  MOV R4, R28 ;  /* 0x0000001c00047202 */ /* 0x000fc40000000f00 */
[----:B------:R-:W-:Y:S02]  /*7b10*/  F2FP.BF16.F32.PACK_AB R28, R39, R38 ;  /* 0x00000026271c723e */ /* 0x000fe400000010ff */
[----:B------:R-:W-:Y:S02]  /*7b20*/  F2FP.BF16.F32.PACK_AB R29, R63, R62 ;  /* 0x0000003e3f1d723e */ /* 0x000fe400000010ff */
[----:B------:R-:W-:Y:S01]  /*7b30*/  F2FP.BF16.F32.PACK_AB R31, R65, R64 ;  /* 0x00000040411f723e */ /* 0x000fe200000010ff */
[----:B------:R2:W-:Y:S01]  /*7b40*/  STSM.16.M88.4 [R82], R24 ;  /* 0x0000001852007844 */ /* 0x0005e20000000200 */
[----:B------:R-:W-:Y:S02]  /*7b50*/  MOV R80, R12 ;  /* 0x0000000c00507202 */ /* 0x000fe40000000f00 */
[----:B------:R-:W-:Y:S02]  /*7b60*/  MOV R81, R14 ;  /* 0x0000000e00517202 */ /* 0x000fe40000000f00 */
[----:B------:R-:W-:-:S02]  /*7b70*/  F2FP.BF16.F32.PACK_AB R12, R47, R46 ;  /* 0x0000002e2f0c723e */ /* 0x000fc400000010ff */
[----:B-1----:R-:W-:Y:S02]  /*7b80*/  F2FP.BF16.F32.PACK_AB R30, R41, R40 ;  /* 0x00000028291e723e */ /* 0x002fe400000010ff */
[----:B------:R-:W-:Y:S02]  /*7b90*/  F2FP.BF16.F32.PACK_AB R8, R43, R42 ;  /* 0x0000002a2b08723e */ /* 0x000fe400000010ff */
[----:B------:R-:W-:Y:S02]  /*7ba0*/  F2FP.BF16.F32.PACK_AB R9, R67, R66 ;  /* 0x000000424309723e */ /* 0x000fe400000010ff */
[----:B------:R-:W-:Y:S02]  /*7bb0*/  F2FP.BF16.F32.PACK_AB R10, R45, R44 ;  /* 0x0000002c2d0a723e */ /* 0x000fe400000010ff */
[----:B------:R-:W-:Y:S02]  /*7bc0*/  F2FP.BF16.F32.PACK_AB R11, R69, R68 ;  /* 0x00000044450b723e */ /* 0x000fe400000010ff */
[----:B------:R-:W-:-:S02]  /*7bd0*/  F2FP.BF16.F32.PACK_AB R13, R71, R70 ;  /* 0x00000046470d723e */ /* 0x000fc400000010ff */
[----:B------:R-:W-:Y:S02]  /*7be0*/  F2FP.BF16.F32.PACK_AB R14, R49, R48 ;  /* 0x00000030310e723e */ /* 0x000fe400000010ff */
[----:B------:R-:W-:Y:S02]  /*7bf0*/  F2FP.BF16.F32.PACK_AB R15, R73, R72 ;  /* 0x00000048490f723e */ /* 0x000fe400000010ff */
[----:B--2---:R-:W-:Y:S02]  /*7c00*/  F2FP.BF16.F32.PACK_AB R24, R51, R50 ;  /* 0x000000323318723e */ /* 0x004fe400000010ff */
[----:B------:R-:W-:Y:S02]  /*7c10*/  F2FP.BF16.F32.PACK_AB R25, R75, R74 ;  /* 0x0000004a4b19723e */ /* 0x000fe400000010ff */
[----:B------:R-:W-:Y:S02]  /*7c20*/  F2FP.BF16.F32.PACK_AB R26, R53, R52 ;  /* 0x00000034351a723e */ /* 0x000fe400000010ff */
[----:B------:R-:W-:Y:S01]  /*7c30*/  F2FP.BF16.F32.PACK_AB R27, R135, R134 ;  /* 0x00000086871b723e */ /* 0x000fe200000010ff */
[----:B------:R1:W-:Y:S04]  /*7c40*/  STSM.16.M88.4 [R4], R28 ;  /* 0x0000001c04007844 */ /* 0x0003e80000000200 */
[----:B------:R2:W-:Y:S04]  /*7c50*/  STSM.16.M88.4 [R81], R8 ;  /* 0x0000000851007844 */ /* 0x0005e80000000200 */
[----:B------:R-:W-:Y:S04]  /*7c60*/  STSM.16.M88.4 [R80], R12 ;  /* 0x0000000c50007844 */ /* 0x000fe80000000200 */
[----:B------:R4:W-:Y:S01]  /*7c70*/  STSM.16.M88.4 [R22], R24 ;  /* 0x0000001816007844 */ /* 0x0009e20000000200 */
[----:B0-----:R-:W-:Y:S01]  /*7c80*/  ISETP.NE.U32.AND P0, PT, R78, RZ, PT ;  /* 0x000000ff4e00720c */ /* 0x001fe20003f05070 */
[----:B------:R-:W-:-:S03]  /*7c90*/  IMAD.SHL.U32 R83, R138, 0x4, RZ ;  /* 0x000000048a537824 */ /* 0x000fc600078e00ff */
[----:B------:R-:W-:Y:S01]  /*7ca0*/  ISETP.NE.AND.EX P0, PT, R79, RZ, PT, P0 ;  /* 0x000000ff4f00720c */ /* 0x000fe20003f05300 */
[----:B------:R-:W-:Y:S01]  /*7cb0*/  BAR.SYNC.DEFER_BLOCKING 0x1, 0x180 ;  /* 0x0046000000007b1d */ /* 0x000fe20000010000 */
[----:B-1----:R-:W-:Y:S01]  /*7cc0*/  IADD3 R28, P1, R83, R78, RZ ;  /* 0x0000004e531c7210 */ /* 0x002fe20007f3e0ff */
[----:B------:R-:W-:-:S04]  /*7cd0*/  IMAD.MOV.U32 R4, RZ, RZ, RZ ;  /* 0x000000ffff047224 */ /* 0x000fc800078e00ff */
[----:B------:R-:W-:Y:S02]  /*7ce0*/  IMAD.X R29, R84, 0x1, R79, P1 ;  /* 0x00000001541d7824 */ /* 0x000fe400008e064f */
[----:B--2---:R-:W0:Y:S08]  /*7cf0*/  LDC R11, c[0x0][0xad4] ;  /* 0x0002b500ff0b7b82 */ /* 0x004e300000000800 */
[----:B----4-:R-:W1:Y:S08]  /*7d00*/  LDC R22, c[0x0][0xbe8] ;  /* 0x0002fa00ff167b82 */ /* 0x010e700000000800 */
[----:B------:R-:W2:Y:S01]  /*7d10*/  LDC.64 R14, c[0x0][0xba8] ;  /* 0x0002ea00ff0e7b82 */ /* 0x000ea20000000a00 */
[----:B------:R-:W4:Y:S01]  /*7d20*/  @P0 LDG.E R4, desc[UR36][R28.64] ;  /* 0x000000241c040981 */ /* 0x000f22000c1e1900 */
[----:B------:R-:W-:-:S04]  /*7d30*/  ISETP.NE.U32.AND P1, PT, RZ, UR4, PT ;  /* 0x00000004ff007c0c */ /* 0x000fc8000bf25070 */
[----:B------:R-:W-:-:S13]  /*7d40*/  ISETP.NE.AND.EX P1, PT, RZ, UR5, PT, P1 ;  /* 0x00000005ff007c0c */ /* 0x000fda000bf25310 */
[----:B------:R-:W-:-:S04]  /*7d50*/  @P1 IADD3 R8, P2, R83, UR4, RZ ;  /* 0x0000000453081c10 */ /* 0x000fc8000ff5e0ff */
[----:B------:R-:W-:Y:S02]  /*7d60*/  @P1 IADD3.X R9, R84, UR5, RZ, P2, !PT ;  /* 0x0000000554091c10 */ /* 0x000fe400097fe4ff */
[----:B------:R-:W-:Y:S01]  /*7d70*/  ISETP.NE.AND P2, PT, R140, RZ, PT ;  /* 0x000000ff8c00720c */ /* 0x000fe20003f45270 */
[----:B------:R-:W-:-:S03]  /*7d80*/  ULDC UR4, c[0x0][0xa88] ;  /* 0x0002a20000047ab9 */ /* 0x000fc60000000800 */
[----:B0-----:R-:W-:Y:S01]  /*7d90*/  SEL R11, R140, R11, P2 ;  /* 0x0000000b8c0b7207 */ /* 0x001fe20001000000 */
[----:B------:R-:W-:Y:S01]  /*7da0*/  IMAD.U32 R31, RZ, RZ, UR4 ;  /* 0x00000004ff1f7e24 */ /* 0x000fe2000f8e00ff */
[----:B------:R-:W-:Y:S02]  /*7db0*/  MOV R24, 0x9b8 ;  /* 0x000009b800187802 */ /* 0x000fe40000000f00 */
[----:B------:R-:W-:Y:S02]  /*7dc0*/  ISETP.GT.AND P3, PT, R11, 0x1, PT ;  /* 0x000000010b00780c */ /* 0x000fe40003f64270 */
[----:B-1----:R-:W-:Y:S01]  /*7dd0*/  ISETP.NE.AND P4, PT, R22, 0x1, PT ;  /* 0x000000011600780c */ /* 0x002fe20003f85270 */
[----:B------:R0:W5:Y:S01]  /*7de0*/  @P1 LDG.E R31, desc[UR36][R8.64] ;  /* 0x00000024081f1981 */ /* 0x000162000c1e1900 */
[----:B------:R-:W-:-:S04]  /*7df0*/  SEL R24, R24, 0x978, P3 ;  /* 0x0000097818187807 */ /* 0x000fc80001800000 */
[----:B------:R-:W1:Y:S08]  /*7e00*/  LDC.64 R10, c[0x0][R24+0x218] ;  /* 0x00008600180a7b82 */ /* 0x000e700000000a00 */
[----:B0-----:R-:W0:Y:S01]  /*7e10*/  LDC.64 R8, c[0x0][R24+0x220] ;  /* 0x0000880018087b82 */ /* 0x001e220000000a00 */
[----:B------:R-:W-:-:S07]  /*7e20*/  ISETP.NE.U32.AND P2, PT, R78, RZ, PT ;  /* 0x000000ff4e00720c */ /* 0x000fce0003f45070 */
[----:B------:R-:W4:Y:S01]  /*7e30*/  @P4 LDC R26, c[0x0][0xbec] ;  /* 0x0002fb00ff1a4b82 */ /* 0x000f220000000800 */
[----:B------:R-:W-:-:S04]  /*7e40*/  ISETP.NE.AND.EX P2, PT, R79, RZ, PT, P2 ;  /* 0x000000ff4f00720c */ /* 0x000fc80003f45320 */
[----:B------:R-:W-:-:S03]  /*7e50*/  SEL R138, R138, RZ, !P2 ;  /* 0x000000ff8a8a7207 */ /* 0x000fc60005000000 */
[----:B------:R-:W4:Y:S01]  /*7e60*/  @P4 LDC R85, c[0x0][0xbf0] ;  /* 0x0002fc00ff554b82 */ /* 0x000f220000000800 */
[----:B------:R-:W-:-:S07]  /*7e70*/  SEL R25, R156, RZ, !P2 ;  /* 0x000000ff9c197207 */ /* 0x000fce0005000000 */
[----:B------:R3:W2:Y:S01]  /*7e80*/  LDC.64 R12, c[0x0][R24+0x228] ;  /* 0x00008a00180c7b82 */ /* 0x0006a20000000a00 */
[-C--:B0-----:R-:W-:Y:S02]  /*7e90*/  IMAD R9, R9, R138.reuse, RZ ;  /* 0x0000008a09097224 */ /* 0x081fe400078e02ff */
[----:B-1----:R-:W-:Y:S02]  /*7ea0*/  IMAD R81, R11, R139, RZ ;  /* 0x0000008b0b517224 */ /* 0x002fe400078e02ff */
[----:B------:R-:W-:Y:S02]  /*7eb0*/  IMAD R83, R8, R25, R9 ;  /* 0x0000001908537224 */ /* 0x000fe400078e0209 */
[----:B------:R-:W-:Y:S01]  /*7ec0*/  IMAD.WIDE.U32 R10, R10, R139, RZ ;  /* 0x0000008b0a0a7225 */ /* 0x000fe200078e00ff */
[----:B---3--:R-:W0:Y:S03]  /*7ed0*/  LDC.64 R24, c[0x0][R24+0x210] ;  /* 0x0000840018187b82 */ /* 0x008e260000000a00 */
[----:B------:R-:W-:-:S04]  /*7ee0*/  IMAD.WIDE.U32 R8, R8, R138, RZ ;  /* 0x0000008a08087225 */ /* 0x000fc800078e00ff */
[----:B------:R-:W-:Y:S01]  /*7ef0*/  IMAD R27, R141, 0xc0, R86 ;  /* 0x000000c08d1b7824 */ /* 0x000fe200078e0256 */
[----:B------:R-:W-:Y:S01]  /*7f00*/  SEL R79, R155, RZ, P3 ;  /* 0x000000ff9b4f7207 */ /* 0x000fe20001800000 */
[----:B------:R-:W-:Y:S01]  /*7f10*/  IMAD.IADD R83, R9, 0x1, R83 ;  /* 0x0000000109537824 */ /* 0x000fe200078e0253 */
[----:B--2---:R-:W1:Y:S01]  /*7f20*/  @!P3 LDC R14, c[0x0][0xb50] ;  /* 0x0002d400ff0ebb82 */ /* 0x004e620000000800 */
[----:B------:R-:W-:Y:S02]  /*7f30*/  IMAD.MOV.U32 R9, RZ, RZ, R27 ;  /* 0x000000ffff097224 */ /* 0x000fe400078e001b */
[----:B------:R-:W-:Y:S02]  /*7f40*/  IMAD.IADD R11, R11, 0x1, R81 ;  /* 0x000000010b0b7824 */ /* 0x000fe400078e0251 */
[-C--:B------:R-:W-:Y:S02]  /*7f50*/  IMAD R81, R13, R79.reuse, RZ ;  /* 0x0000004f0d517224 */ /* 0x080fe400078e02ff */
[----:B------:R-:W-:Y:S01]  /*7f60*/  IMAD.WIDE.U32 R12, R12, R79, RZ ;  /* 0x0000004f0c0c7225 */ /* 0x000fe200078e00ff */
[----:B------:R-:W2:Y:S03]  /*7f70*/  @!P3 LDC R15, c[0x0][0xb54] ;  /* 0x0002d500ff0fbb82 */ /* 0x000ea60000000800 */
[----:B------:R-:W-:Y:S01]  /*7f80*/  IMAD.IADD R81, R13, 0x1, R81 ;  /* 0x000000010d517824 */ /* 0x000fe200078e0251 */
[--C-:B----4-:R-:W-:Y:S01]  /*7f90*/  IADD3 R10, P2, P5, R8, R10, R4.reuse ;  /* 0x0000000a080a7210 */ /* 0x110fe20007d5e004 */
[----:B------:R-:W-:Y:S01]  /*7fa0*/  @P4 IMAD.HI.U32 R8, R27, R26, RZ ;  /* 0x0000001a1b084227 */ /* 0x000fe200078e00ff */
[----:B------:R-:W-:-:S04]  /*7fb0*/  SHF.R.S32.HI R78, RZ, 0x1f, R4 ;  /* 0x0000001fff4e7819 */ /* 0x000fc80000011404 */
[----:B------:R-:W-:Y:S02]  /*7fc0*/  @P4 SHF.R.U32.HI R9, RZ, R85, R8 ;  /* 0x00000055ff094219 */ /* 0x000fe40000011608 */
[----:B------:R-:W-:-:S03]  /*7fd0*/  IADD3.X R11, R83, R11, R78, P2, P5 ;  /* 0x0000000b530b7210 */ /* 0x000fc600017ea44e */
[--C-:B------:R-:W-:Y:S01]  /*7fe0*/  IMAD.MOV R26, RZ, RZ, -R9.reuse ;  /* 0x000000ffff1a7224 */ /* 0x100fe200078e0a09 */
[----:B------:R-:W-:Y:S02]  /*7ff0*/  IADD3 R12, P2, P5, R9, R10, R12 ;  /* 0x0000000a090c7210 */ /* 0x000fe40007d5e00c */
[----:B------:R-:W-:Y:S01]  /*8000*/  SHF.R.S32.HI R8, RZ, 0x1f, R9 ;  /* 0x0000001fff087819 */ /* 0x000fe20000011409 */
[----:B------:R-:W-:-:S03]  /*8010*/  IMAD R9, R22, R26, R27 ;  /* 0x0000001a16097224 */ /* 0x000fc600078e021b */
[----:B------:R-:W-:Y:S01]  /*8020*/  IADD3.X R13, R8, R11, R81, P2, P5 ;  /* 0x0000000b080d7210 */ /* 0x000fe200017ea451 */
[-C--:B0-----:R-:W-:Y:S01]  /*8030*/  IMAD R8, R25, R9.reuse, RZ ;  /* 0x0000000919087224 */ /* 0x081fe200078e02ff */
[----:B------:R-:W-:Y:S01]  /*8040*/  SHF.R.S32.HI R11, RZ, 0x1f, R9 ;  /* 0x0000001fff0b7819 */ /* 0x000fe20000011409 */
[----:B------:R-:W-:-:S04]  /*8050*/  IMAD.WIDE.U32 R12, R24, R9, R12 ;  /* 0x00000009180c7225 */ /* 0x000fc800078e000c */
[----:B------:R-:W-:Y:S01]  /*8060*/  IMAD R11, R24, R11, R8 ;  /* 0x0000000b180b7224 */ /* 0x000fe200078e0208 */
[----:B-1----:R-:W-:-:S03]  /*8070*/  LEA R14, P2, R12, R14, 0x2 ;  /* 0x0000000e0c0e7211 */ /* 0x002fc600078410ff */
[----:B------:R-:W-:-:S05]  /*8080*/  IMAD.IADD R8, R13, 0x1, R11 ;  /* 0x000000010d087824 */ /* 0x000fca00078e020b */
[----:B--2---:R-:W-:Y:S01]  /*8090*/  LEA.HI.X R15, R12, R15, R8, 0x2, P2 ;  /* 0x0000000f0c0f7211 */ /* 0x004fe200010f1408 */
[----:B------:R-:W-:Y:S06]  /*80a0*/  @P1 BRA `(.L_x_193) ;  /* 0x0000000000101947 */ /* 0x000fec0003800000 */
[----:B------:R-:W-:Y:S05]  /*80b0*/  @!P0 BRA `(.L_x_193) ;  /* 0x00000000000c8947 */ /* 0x000fea0003800000 */
[----:B------:R-:W2:Y:S04]  /*80c0*/  LDG.E R8, desc[UR36][R28.64] ;  /* 0x000000241c087981 */ /* 0x000ea8000c1e1900 */
[----:B-----5:R-:W2:Y:S02]  /*80d0*/  LDG.E R31, desc[UR36][R28.64+0x4] ;  /* 0x000004241c1f7981 */ /* 0x020ea4000c1e1900 */
[----:B--2---:R-:W-:-:S07]  /*80e0*/  IMAD.IADD R31, R31, 0x1, -R8 ;  /* 0x000000011f1f7824 */ /* 0x004fce00078e0a08 */
.L_x_193:
[----:B------:R-:W2:Y:S01]  /*80f0*/  LDL R13, [R1+0x3c] ;  /* 0x00003c00010d7983 */ /* 0x000ea20000100800 */
[----:B------:R-:W0:Y:S03]  /*8100*/  S2R R8, SR_TID.X ;  /* 0x0000000000087919 */ /* 0x000e260000002100 */
[----:B------:R-:W-:Y:S04]  /*8110*/  SHFL.IDX PT, R9, R15, RZ, 0x1c1f ;  /* 0x001c1fff0f097589 */ /* 0x000fe800000e0000 */
[----:B------:R-:W-:Y:S04]  /*8120*/  SHFL.IDX PT, R10, R14, 0x1, 0x1c1f ;  /* 0x003c1f000e0a7f89 */ /* 0x000fe800000e0000 */
[----:B------:R-:W-:Y:S01]  /*8130*/  SHFL.IDX PT, R11, R15, 0x1, 0x1c1f ;  /* 0x003c1f000f0b7f89 */ /* 0x000fe200000e0000 */
[----:B0-----:R-:W-:-:S04]  /*8140*/  IADD3 R24, R8, -0x80, RZ ;  /* 0xffffff8008187810 */ /* 0x001fc80007ffe0ff */
[----:B------:R-:W-:-:S04]  /*8150*/  SHF.R.S32.HI R12, RZ, 0x1f, R24 ;  /* 0x0000001fff0c7819 */ /* 0x000fc80000011418 */
[----:B------:R-:W-:-:S04]  /*8160*/  LEA.HI R12, R12, R24, RZ, 0x7 ;  /* 0x000000180c0c7211 */ /* 0x000fc800078f38ff */
[----:B------:R-:W-:Y:S01]  /*8170*/  LOP3.LUT R12, R12, 0xffffff80, RZ, 0xc0, !PT ;  /* 0xffffff800c0c7812 */ /* 0x000fe200078ec0ff */
[----:B------:R-:W0:Y:S04]  /*8180*/  SHFL.IDX PT, R8, R14, RZ, 0x1c1f ;  /* 0x001c1fff0e087589 */ /* 0x000e2800000e0000 */
[----:B------:R-:W-:Y:S02]  /*8190*/  IMAD.IADD R12, R24, 0x1, -R12 ;  /* 0x00000001180c7824 */ /* 0x000fe400078e0a0c */
[----:B-----5:R-:W-:-:S03]  /*81a0*/  IMAD R79, R31, R22, RZ ;  /* 0x000000161f4f7224 */ /* 0x020fc600078e02ff */
[----:B------:R-:W-:Y:S01]  /*81b0*/  LOP3.LUT P0, RZ, R12, 0x3, RZ, 0xc0, !PT ;  /* 0x000000030cff7812 */ /* 0x000fe2000780c0ff */
[----:B--2---:R-:W-:-:S04]  /*81c0*/  IMAD R24, R141, 0xc0, R13 ;  /* 0x000000c08d187824 */ /* 0x004fc800078e020d */
[C---:B------:R-:W-:Y:S01]  /*81d0*/  VIADD R12, R24.reuse, 0x8 ;  /* 0x00000008180c7836 */ /* 0x040fe20000000000 */
[----:B------:R-:W-:-:S04]  /*81e0*/  ISETP.GE.OR P1, PT, R24, R79, P0 ;  /* 0x0000004f1800720c */ /* 0x000fc80000726670 */
[-C--:B------:R-:W-:Y:S02]  /*81f0*/  ISETP.GE.OR P0, PT, R12, R79.reuse, P0 ;  /* 0x0000004f0c00720c */ /* 0x080fe40000706670 */
[----:B------:R-:W-:-:S07]  /*8200*/  ISETP.GE.AND P2, PT, R24, R79, PT ;  /* 0x0000004f1800720c */ /* 0x000fce0003f46270 */
[----:B0-----:R0:W-:Y:S04]  /*8210*/  @!P1 ST.E desc[UR36][R8.64], R0 ;  /* 0x0000000008009985 */ /* 0x0011e8000c101924 */
[----:B------:R0:W-:Y:S01]  /*8220*/  @!P0 ST.E desc[UR36][R10.64], R3 ;  /* 0x000000030a008985 */ /* 0x0001e2000c101924 */
[----:B------:R-:W-:Y:S01]  /*8230*/  ISETP.GE.AND P0, PT, R12, R79, PT ;  /* 0x0000004f0c00720c */ /* 0x000fe20003f06270 */
[----:B------:R-:W-:-:S12]  /*8240*/  @P3 BRA `(.L_x_194) ;  /* 0x0000000800103947 */ /* 0x000fd80003800000 */
[----:B------:R-:W1:Y:S01]  /*8250*/  S2R R13, SR_TID.X ;  /* 0x00000000000d7919 */ /* 0x000e620000002100 */
[----:B------:R-:W2:Y:S01]  /*8260*/  @P4 LDC R43, c[0x0][0xbec] ;  /* 0x0002fb00ff2b4b82 */ /* 0x000ea20000000800 */
[----:B------:R-:W-:-:S07]  /*8270*/  ULDC.64 UR4, c[0x0][0xaa0] ;  /* 0x0002a80000047ab9 */ /* 0x000fce0000000a00 */
[----:B------:R-:W3:Y:S01]  /*8280*/  @P4 LDC R45, c[0x0][0xbf0] ;  /* 0x0002fc00ff2d4b82 */ /* 0x000ee20000000800 */
[----:B------:R-:W-:Y:S01]  /*8290*/  SHF.R.S32.HI R41, RZ, 0x1f, R138 ;  /* 0x0000001fff297819 */ /* 0x000fe2000001148a */
[----:B------:R-:W-:Y:S01]  /*82a0*/  ULDC.64 UR6, c[0x0][0xa80] ;  /* 0x0002a00000067ab9 */ /* 0x000fe20000000a00 */
[----:B-1----:R-:W-:-:S05]  /*82b0*/  VIADD R81, R13, 0xffffff80 ;  /* 0xffffff800d517836 */ /* 0x002fca0000000000 */
[----:B------:R-:W-:-:S04]  /*82c0*/  SHF.R.S32.HI R80, RZ, 0x1f, R81 ;  /* 0x0000001fff507819 */ /* 0x000fc80000011451 */
[----:B------:R-:W-:-:S04]  /*82d0*/  LEA.HI R80, R80, R81, RZ, 0x2 ;  /* 0x0000005150507211 */ /* 0x000fc800078f10ff */
[----:B------:R-:W-:-:S05]  /*82e0*/  SHF.R.S32.HI R80, RZ, 0x2, R80 ;  /* 0x00000002ff507819 */ /* 0x000fca0000011450 */
[----:B0-----:R-:W-:-:S04]  /*82f0*/  IMAD R3, R80, 0x20, R137 ;  /* 0x0000002050037824 */ /* 0x001fc800078e0289 */
[----:B------:R-:W-:Y:S01]  /*8300*/  IMAD.WIDE R76, R3, 0x2, R76 ;  /* 0x00000002034c7825 */ /* 0x000fe200078e024c */
[----:B------:R-:W-:Y:S02]  /*8310*/  SHF.R.S32.HI R40, RZ, 0x1f, R81 ;  /* 0x0000001fff287819 */ /* 0x000fe40000011451 */
[----:B------:R-:W-:Y:S01]  /*8320*/  IADD3 R3, P5, R76, 0x7800, RZ ;  /* 0x000078004c037810 */ /* 0x000fe20007fbe0ff */
[----:B------:R-:W-:Y:S01]  /*8330*/  IMAD.WIDE.U32 R20, R4, UR4, RZ ;  /* 0x0000000404147c25 */ /* 0x000fe2000f8e00ff */
[----:B------:R-:W-:Y:S02]  /*8340*/  IADD3 R13, P0, R76, 0x1800, RZ ;  /* 0x000018004c0d7810 */ /* 0x000fe40007f1e0ff */
[----:B------:R-:W-:Y:S01]  /*8350*/  LOP3.LUT R0, R3, 0x180, RZ, 0xc0, !PT ;  /* 0x0000018003007812 */ /* 0x000fe200078ec0ff */
[----:B------:R-:W-:Y:S01]  /*8360*/  IMAD.X R37, RZ, RZ, R77, P5 ;  /* 0x000000ffff257224 */ /* 0x000fe200028e064d */
[----:B------:R-:W-:Y:S02]  /*8370*/  LEA.HI R40, R40, R81, RZ, 0x2 ;  /* 0x0000005128287211 */ /* 0x000fe400078f10ff */
[----:B------:R-:W-:-:S02]  /*8380*/  SHF.R.U64 R0, R0, 0x3, RZ ;  /* 0x0000000300007819 */ /* 0x000fc400000012ff */
[----:B------:R-:W-:Y:S02]  /*8390*/  LOP3.LUT R40, R40, 0xfffffffc, RZ, 0xc0, !PT ;  /* 0xfffffffc28287812 */ /* 0x000fe400078ec0ff */
[----:B------:R-:W-:Y:S01]  /*83a0*/  LOP3.LUT R36, R0, R3, RZ, 0x3c, !PT ;  /* 0x0000000300247212 */ /* 0x000fe200078e3cff */
[----:B------:R-:W-:Y:S01]  /*83b0*/  IMAD R3, R78, UR4, RZ ;  /* 0x000000044e037c24 */ /* 0x000fe2000f8e02ff */
[C---:B------:R-:W-:Y:S01]  /*83c0*/  IADD3 R25, P1, R76.reuse, 0x3000, RZ ;  /* 0x000030004c197810 */ /* 0x040fe20007f3e0ff */
[----:B------:R-:W-:Y:S01]  /*83d0*/  IMAD.IADD R40, R81, 0x1, -R40 ;  /* 0x0000000151287824 */ /* 0x000fe200078e0a28 */
[----:B------:R-:W-:Y:S01]  /*83e0*/  IADD3 R29, P2, R76, 0x4800, RZ ;  /* 0x000048004c1d7810 */ /* 0x000fe20007f5e0ff */
[----:B------:R-:W-:Y:S01]  /*83f0*/  IMAD R3, R4, UR5, R3 ;  /* 0x0000000504037c24 */ /* 0x000fe2000f8e0203 */
[----:B------:R-:W-:Y:S01]  /*8400*/  ULDC.64 UR4, c[0x0][0xae8] ;  /* 0x0002ba0000047ab9 */ /* 0x000fe20000000a00 */
[----:B------:R-:W-:Y:S01]  /*8410*/  IMAD R0, R40, 0x60, R80 ;  /* 0x0000006028007824 */ /* 0x000fe200078e0250 */
[----:B------:R-:W-:Y:S01]  /*8420*/  IADD3 R33, P3, R76, 0x6000, RZ ;  /* 0x000060004c217810 */ /* 0x000fe20007f7e0ff */
[----:B------:R-:W-:Y:S01]  /*8430*/  IMAD.IADD R21, R21, 0x1, R3 ;  /* 0x0000000115157824 */ /* 0x000fe200078e0203 */
[----:B------:R-:W-:Y:S01]  /*8440*/  LOP3.LUT R12, R13, 0x180, RZ, 0xc0, !PT ;  /* 0x000001800d0c7812 */ /* 0x000fe200078ec0ff */
[----:B------:R-:W-:Y:S01]  /*8450*/  IMAD R4, R141, 0xc0, R0 ;  /* 0x000000c08d047824 */ /* 0x000fe200078e0200 */
[----:B------:R-:W-:Y:S01]  /*8460*/  LOP3.LUT R24, R25, 0x180, RZ, 0xc0, !PT ;  /* 0x0000018019187812 */ /* 0x000fe200078ec0ff */
[----:B------:R-:W-:Y:S01]  /*8470*/  IMAD.WIDE.U32 R20, R139, UR4, R20 ;  /* 0x000000048b147c25 */ /* 0x000fe2000f8e0014 */
[----:B------:R-:W-:Y:S01]  /*8480*/  LOP3.LUT R28, R29, 0x180, RZ, 0xc0, !PT ;  /* 0x000001801d1c7812 */ /* 0x000fe200078ec0ff */
[----:B------:R-:W5:Y:S01]  /*8490*/  LD.E.128 R36, desc[UR36][R36.64] ;  /* 0x0000002424247980 */ /* 0x000f62000c101d00 */
[----:B------:R-:W-:Y:S01]  /*84a0*/  LOP3.LUT R32, R33, 0x180, RZ, 0xc0, !PT ;  /* 0x0000018021207812 */ /* 0x000fe200078ec0ff */
[----:B--2---:R-:W-:Y:S01]  /*84b0*/  @P4 IMAD.HI.U32 R0, R4, R43, RZ ;  /* 0x0000002b04004227 */ /* 0x004fe200078e00ff */
[----:B------:R-:W-:-:S02]  /*84c0*/  LOP3.LUT R9, R76, 0x180, RZ, 0xc0, !PT ;  /* 0x000001804c097812 */ /* 0x000fc400078ec0ff */
[----:B------:R-:W-:Y:S01]  /*84d0*/  SHF.R.U64 R12, R12, 0x3, RZ ;  /* 0x000000030c0c7819 */ /* 0x000fe200000012ff */
[----:B------:R-:W-:Y:S01]  /*84e0*/  IMAD R21, R139, UR5, R21 ;  /* 0x000000058b157c24 */ /* 0x000fe2000f8e0215 */
[----:B------:R-:W-:Y:S01]  /*84f0*/  ULDC.64 UR4, c[0x0][0xaf0] ;  /* 0x0002bc0000047ab9 */ /* 0x000fe20000000a00 */
[----:B------:R-:W-:Y:S01]  /*8500*/  IMAD.MOV.U32 R3, RZ, RZ, R4 ;  /* 0x000000ffff037224 */ /* 0x000fe200078e0004 */
[----:B---3--:R-:W-:Y:S01]  /*8510*/  @P4 SHF.R.U32.HI R3, RZ, R45, R0 ;  /* 0x0000002dff034219 */ /* 0x008fe20000011600 */
[----:B------:R-:W-:Y:S01]  /*8520*/  IMAD R41, R41, UR4, RZ ;  /* 0x0000000429297c24 */ /* 0x000fe2000f8e02ff */
[----:B------:R-:W-:Y:S02]  /*8530*/  SHF.R.U64 R24, R24, 0x3, RZ ;  /* 0x0000000318187819 */ /* 0x000fe400000012ff */
[----:B------:R-:W-:Y:S01]  /*8540*/  SHF.R.S32.HI R0, RZ, 0x1f, R3 ;  /* 0x0000001fff007819 */ /* 0x000fe20000011403 */
[----:B------:R-:W-:Y:S01]  /*8550*/  IMAD R41, R138, UR5, R41 ;  /* 0x000000058a297c24 */ /* 0x000fe2000f8e0229 */
[----:B------:R-:W-:Y:S01]  /*8560*/  SHF.R.U64 R28, R28, 0x3, RZ ;  /* 0x000000031c1c7819 */ /* 0x000fe200000012ff */
[----:B------:R-:W-:Y:S01]  /*8570*/  IMAD.WIDE.U32 R138, R138, UR4, R20 ;  /* 0x000000048a8a7c25 */ /* 0x000fe2000f8e0014 */
[----:B------:R-:W-:Y:S01]  /*8580*/  SHF.R.U64 R32, R32, 0x3, RZ ;  /* 0x0000000320207819 */ /* 0x000fe200000012ff */
[----:B------:R-:W-:Y:S01]  /*8590*/  ULDC.64 UR4, c[0x0][0xae0] ;  /* 0x0002b80000047ab9 */ /* 0x000fe20000000a00 */
[----:B------:R-:W-:Y:S01]  /*85a0*/  SHF.R.U64 R9, R9, 0x3, RZ ;  /* 0x0000000309097819 */ /* 0x000fe200000012ff */
[----:B------:R-:W-:Y:S01]  /*85b0*/  IMAD.MOV R21, RZ, RZ, -R3 ;  /* 0x000000ffff157224 */ /* 0x000fe200078e0a03 */
[----:B------:R-:W-:Y:S01]  /*85c0*/  LOP3.LUT R12, R12, R13, RZ, 0x3c, !PT ;  /* 0x0000000d0c0c7212 */ /* 0x000fe200078e3cff */
[----:B------:R-:W-:Y:S01]  /*85d0*/  IMAD.IADD R139, R139, 0x1, R41 ;  /* 0x000000018b8b7824 */ /* 0x000fe200078e0229 */
[----:B------:R-:W-:Y:S01]  /*85e0*/  LOP3.LUT R24, R24, R25, RZ, 0x3c, !PT ;  /* 0x0000001918187212 */ /* 0x000fe200078e3cff */
[----:B------:R-:W-:Y:S01]  /*85f0*/  IMAD R0, R0, UR4, RZ ;  /* 0x0000000400007c24 */ /* 0x000fe2000f8e02ff */
[----:B------:R-:W-:Y:S01]  /*8600*/  LOP3.LUT R28, R28, R29, RZ, 0x3c, !PT ;  /* 0x0000001d1c1c7212 */ /* 0x000fe200078e3cff */
[----:B------:R-:W-:Y:S01]  /*8610*/  IMAD R41, R22, R21, R4 ;  /* 0x0000001516297224 */ /* 0x000fe200078e0204 */
[----:B------:R-:W-:Y:S01]  /*8620*/  LOP3.LUT R32, R32, R33, RZ, 0x3c, !PT ;  /* 0x0000002120207212 */ /* 0x000fe200078e3cff */
[--C-:B------:R-:W-:Y:S01]  /*8630*/  IMAD.X R13, RZ, RZ, R77.reuse, P0 ;  /* 0x000000ffff0d7224 */ /* 0x100fe200000e064d */
[----:B------:R-:W-:Y:S01]  /*8640*/  IADD3.X R33, RZ, R77, RZ, P3, !PT ;  /* 0x0000004dff217210 */ /* 0x000fe20001ffe4ff */
[--C-:B------:R-:W-:Y:S01]  /*8650*/  IMAD.X R25, RZ, RZ, R77.reuse, P1 ;  /* 0x000000ffff197224 */ /* 0x100fe200008e064d */
[----:B------:R-:W-:Y:S01]  /*8660*/  LOP3.LUT R76, R9, R76, RZ, 0x3c, !PT ;  /* 0x0000004c094c7212 */ /* 0x000fe200078e3cff */
[----:B------:R-:W-:-:S02]  /*8670*/  IMAD.X R29, RZ, RZ, R77, P2 ;  /* 0x000000ffff1d7224 */ /* 0x000fc400010e064d */
[C---:B------:R-:W-:Y:S01]  /*8680*/  IMAD R43, R3.reuse, UR5, R0 ;  /* 0x00000005032b7c24 */ /* 0x040fe2000f8e0200 */
[----:B------:R-:W-:Y:S01]  /*8690*/  SHF.R.S32.HI R0, RZ, 0x1f, R41 ;  /* 0x0000001fff007819 */ /* 0x000fe20000011429 */
[----:B------:R0:W5:Y:S01]  /*86a0*/  LD.E.128 R8, desc[UR36][R76.64] ;  /* 0x000000244c087980 */ /* 0x000162000c101d00 */
[----:B------:R-:W-:Y:S01]  /*86b0*/  IMAD.WIDE.U32 R20, R3, UR4, R138 ;  /* 0x0000000403147c25 */ /* 0x000fe2000f8e008a */
[----:B------:R-:W-:Y:S02]  /*86c0*/  ULDC.64 UR4, c[0x0][0xad8] ;  /* 0x0002b60000047ab9 */ /* 0x000fe40000000a00 */
[----:B------:R-:W5:Y:S01]  /*86d0*/  LD.E.128 R12, desc[UR36][R12.64] ;  /* 0x000000240c0c7980 */ /* 0x000f62000c101d00 */
[----:B------:R-:W-:-:S03]  /*86e0*/  IMAD R0, R0, UR4, RZ ;  /* 0x0000000400007c24 */ /* 0x000fc6000f8e02ff */
[----:B------:R-:W5:Y:S04]  /*86f0*/  LD.E.128 R24, desc[UR36][R24.64] ;  /* 0x0000002418187980 */ /* 0x000f68000c101d00 */
[----:B------:R-:W5:Y:S04]  /*8700*/  LD.E.128 R28, desc[UR36][R28.64] ;  /* 0x000000241c1c7980 */ /* 0x000f68000c101d00 */
[----:B------:R-:W5:Y:S01]  /*8710*/  LD.E.128 R32, desc[UR36][R32.64] ;  /* 0x0000002420207980 */ /* 0x000f62000c101d00 */
[----:B------:R-:W-:Y:S01]  /*8720*/  @!PT LDS RZ, [RZ] ;  /* 0x00000000fffff984 */ /* 0x000fe20000000800 */
[----:B------:R-:W-:Y:S01]  /*8730*/  @!PT LDS RZ, [RZ] ;  /* 0x00000000fffff984 */ /* 0x000fe20000000800 */
[----:B------:R-:W-:Y:S01]  /*8740*/  @!PT LDS RZ, [RZ] ;  /* 0x00000000fffff984 */ /* 0x000fe20000000800 */
[----:B------:R-:W-:Y:S01]  /*8750*/  @!PT LDS RZ, [RZ] ;  /* 0x00000000fffff984 */ /* 0x000fe20000000800 */
[----:B------:R1:W-:Y:S06]  /*8760*/  MEMBAR.ALL.CTA ;  /* 0x0000000000007992 */ /* 0x0003ec0000008000 */
[----:B-1----:R-:W1:Y:S01]  /*8770*/  FENCE.VIEW.ASYNC.S ;  /* 0x00000000000073c6 */ /* 0x002e620000000000 */
[----:B------:R-:W-:-:S02]  /*8780*/  IMAD.IADD R21, R21, 0x1, R43 ;  /* 0x0000000115157824 */ /* 0x000fc400078e022b */
[----:B------:R-:W-:Y:S02]  /*8790*/  IMAD R3, R41, UR5, R0 ;  /* 0x0000000529037c24 */ /* 0x000fe4000f8e0200 */
[----:B------:R-:W-:Y:S02]  /*87a0*/  IMAD R0, R141, 0xc0, R80 ;  /* 0x000000c08d007824 */ /* 0x000fe400078e0250 */
[----:B------:R-:W-:Y:S01]  /*87b0*/  IMAD.WIDE.U32 R20, R41, UR4, R20 ;  /* 0x0000000429147c25 */ /* 0x000fe2000f8e0014 */
[----:B------:R-:W-:Y:S02]  /*87c0*/  UIADD3 UR4, UR41, 0x2d820, URZ ;  /* 0x0002d82029047890 */ /* 0x000fe4000fffe03f */
[----:B------:R-:W-:Y:S02]  /*87d0*/  ISETP.GE.AND P0, PT, R0, R79, PT ;  /* 0x0000004f0000720c */ /* 0x000fe40003f06270 */
[----:B------:R-:W-:Y:S01]  /*87e0*/  UPRMT UR4, URZ, 0x654, UR4 ;  /* 0x000006543f047896 */ /* 0x000fe20008000004 */
[----:B------:R-:W-:-:S02]  /*87f0*/  IADD3 R3, R21, R3, RZ ;  /* 0x0000000315037210 */ /* 0x000fc40007ffe0ff */
[----:B------:R-:W-:-:S04]  /*8800*/  LEA R4, P1, R20, UR6, 0x1 ;  /* 0x0000000614047c11 */ /* 0x000fc8000f8208ff */
[----:B------:R-:W-:Y:S01]  /*8810*/  LEA.HI.X R3, R20, UR7, R3, 0x1, P1 ;  /* 0x0000000714037c11 */ /* 0x000fe200088f0c03 */
[----:B-1----:R0:W1:Y:S01]  /*8820*/  SHFL.IDX PT, R40, R4, RZ, 0x1c1f ;  /* 0x001c1fff04287589 */ /* 0x00206200000e0000 */
[----:B------:R-:W-:Y:S01]  /*8830*/  BSSY B1, `(.L_x_195) ;  /* 0x0000012000017945 */ /* 0x000fe20003800000 */
[----:B------:R-:W-:Y:S02]  /*8840*/  SYNCS.ARRIVE.TRANS64.RED.A1T0 RZ, [UR4], RZ ;  /* 0x000000ffffff79a7 */ /* 0x000fe40008100404 */
[----:B------:R0:W2:Y:S01]  /*8850*/  SHFL.IDX PT, R41, R3, RZ, 0x1c1f ;  /* 0x001c1fff03297589 */ /* 0x0000a200000e0000 */
[----:B------:R-:W-:Y:S02]  /*8860*/  SHF.R.S32.HI R46, RZ, 0x1f, R143 ;  /* 0x0000001fff2e7819 */ /* 0x000fe4000001148f */
[----:B------:R-:W-:Y:S01]  /*8870*/  SHF.R.S32.HI R47, RZ, 0x1f, R142 ;  /* 0x0000001fff2f7819 */ /* 0x000fe2000001148e */
[----:B------:R-:W-:Y:S06]  /*8880*/  @P0 BRA `(.L_x_196) ;  /* 0x0000000000300947 */ /* 0x000fec0003800000 */
[----:B------:R-:W-:Y:S02]  /*8890*/  ULDC UR4, c[0x0][0xac8] ;  /* 0x0002b20000047ab9 */ /* 0x000fe40000000800 */
[----:B------:R-:W-:Y:S02]  /*88a0*/  ISETP.GE.AND P1, PT, R142, UR4, PT ;  /* 0x000000048e007c0c */ /* 0x000fe4000bf26270 */
[----:B------:R-:W-:Y:S02]  /*88b0*/  ISETP.GE.AND P2, PT, R143, UR4, PT ;  /* 0x000000048f007c0c */ /* 0x000fe4000bf46270 */
[----:B------:R-:W-:-:S09]  /*88c0*/  ISETP.GE.AND P0, PT, R137, UR4, PT ;  /* 0x0000000489007c0c */ /* 0x000fd2000bf06270 */
[CC--:B-1----:R-:W-:Y:S02]  /*88d0*/  @!P1 LEA R42, P3, R142.reuse, R40.reuse, 0x1 ;  /* 0x000000288e2a9211 */ /* 0x0c2fe400078608ff */
[----:B------:R-:W-:Y:S02]  /*88e0*/  @!P2 LEA R44, P4, R143, R40, 0x1 ;  /* 0x000000288f2ca211 */ /* 0x000fe400078808ff */
[----:B--2---:R-:W-:Y:S01]  /*88f0*/  @!P0 IMAD.WIDE R20, R137, 0x2, R40 ;  /* 0x0000000289148825 */ /* 0x004fe200078e0228 */
[-C--:B------:R-:W-:Y:S02]  /*8900*/  @!P1 LEA.HI.X R43, R142, R41.reuse, R47, 0x1, P3 ;  /* 0x000000298e2b9211 */ /* 0x080fe400018f0c2f */
[----:B------:R-:W-:Y:S02]  /*8910*/  @!P2 LEA.HI.X R45, R143, R41, R46, 0x1, P4 ;  /* 0x000000298f2da211 */ /* 0x000fe400020f0c2e */
[----:B-----5:R3:W-:Y:S04]  /*8920*/  @!P0 ST.E.128 desc[UR36][R20.64], R8 ;  /* 0x0000000814008985 */ /* 0x0207e8000c101d24 */
[----:B------:R3:W-:Y:S04]  /*8930*/  @!P1 ST.E.128 desc[UR36][R42.64], R24 ;  /* 0x000000182a009985 */ /* 0x0007e8000c101d24 */
[----:B------:R3:W-:Y:S02]  /*8940*/  @!P2 ST.E.128 desc[UR36][R44.64], R32 ;  /* 0x000000202c00a985 */ /* 0x0007e4000c101d24 */
.L_x_196:
[----:B------:R-:W-:Y:S05]  /*8950*/  BSYNC B1 ;  /* 0x0000000000017941 */ /* 0x000fea0003800000 */
.L_x_195:
[----:B------:R-:W-:Y:S01]  /*8960*/  VIADD R0, R0, 0x60 ;  /* 0x0000006000007836 */ /* 0x000fe20000000000 */
[----:B---3-5:R3:W4:Y:S04]  /*8970*/  SHFL.IDX PT, R11, R3, 0x1, 0x1c1f ;  /* 0x003c1f00030b7f89 */ /* 0x02872800000e0000 */
[----:B------:R-:W-:Y:S01]  /*8980*/  ISETP.GE.AND P0, PT, R0, R79, PT ;  /* 0x0000004f0000720c */ /* 0x000fe20003f06270 */
[----:B------:R3:W0:-:S12]  /*8990*/  SHFL.IDX PT, R10, R4, 0x1, 0x1c1f ;  /* 0x003c1f00040a7f89 */ /* 0x00061800000e0000 */
[----:B---3--:R-:W-:Y:S05]  /*89a0*/  @P0 BRA `(.L_x_197) ;  /* 0x0000001400500947 */ /* 0x008fea0003800000 */
[----:B------:R-:W-:Y:S02]  /*89b0*/  ULDC UR4, c[0x0][0xac8] ;  /* 0x0002b20000047ab9 */ /* 0x000fe40000000800 */
[----:B------:R-:W-:Y:S02]  /*89c0*/  ISETP.GE.AND P2, PT, R142, UR4, PT ;  /* 0x000000048e007c0c */ /* 0x000fe4000bf46270 */
[----:B------:R-:W-:-:S11]  /*89d0*/  ISETP.GE.AND P1, PT, R137, UR4, PT ;  /* 0x0000000489007c0c */ /* 0x000fd6000bf26270 */
[C---:B0-----:R-:W-:Y:S02]  /*89e0*/  @!P2 LEA R20, P0, R142.reuse, R10, 0x1 ;  /* 0x0000000a8e14a211 */ /* 0x041fe400078008ff */
[----:B----4-:R-:W-:Y:S02]  /*89f0*/  @!P1 IMAD.WIDE R8, R137, 0x2, R10 ;  /* 0x0000000289089825 */ /* 0x010fe400078e020a */
[----:B------:R-:W-:Y:S02]  /*8a00*/  @!P2 LEA.HI.X R21, R142, R11, R47, 0x1, P0 ;  /* 0x0000000b8e15a211 */ /* 0x000fe400000f0c2f */
[----:B------:R-:W-:Y:S01]  /*8a10*/  ISETP.GE.AND P0, PT, R143, UR4, PT ;  /* 0x000000048f007c0c */ /* 0x000fe2000bf06270 */
[----:B------:R0:W-:Y:S04]  /*8a20*/  @!P1 ST.E.128 desc[UR36][R8.64], R12 ;  /* 0x0000000c08009985 */ /* 0x0001e8000c101d24 */
[----:B------:R0:W-:Y:S08]  /*8a30*/  @!P2 ST.E.128 desc[UR36][R20.64], R28 ;  /* 0x0000001c1400a985 */ /* 0x0001f0000c101d24 */
[----:B------:R-:W-:Y:S05]  /*8a40*/  @P0 BRA `(.L_x_197) ;  /* 0x0000001400280947 */ /* 0x000fea0003800000 */
[----:B0-----:R-:W-:-:S04]  /*8a50*/  LEA R8, P0, R143, R10, 0x1 ;  /* 0x0000000a8f087211 */ /* 0x001fc800078008ff */
[----:B------:R-:W-:-:S05]  /*8a60*/  LEA.HI.X R9, R143, R11, R46, 0x1, P0 ;  /* 0x0000000b8f097211 */ /* 0x000fca00000f0c2e */
[----:B------:R0:W-:Y:S01]  /*8a70*/  ST.E.128 desc[UR36][R8.64], R36 ;  /* 0x0000002408007985 */ /* 0x0001e2000c101d24 */
[----:B------:R-:W-:Y:S05]  /*8a80*/  BRA `(.L_x_197) ;  /* 0x0000001400187947 */ /* 0x000fea0003800000 */
.L_x_194:
[----:B0-----:R-:W0:Y:S01]  /*8a90*/  @P4 LDC R0, c[0x0][0xbec] ;  /* 0x0002fb00ff004b82 */ /* 0x001e220000000800 */
[----:B------:R-:W-:Y:S01]  /*8aa0*/  ULDC.64 UR4, c[0x0][0xb08] ;  /* 0x0002c20000047ab9 */ /* 0x000fe20000000a00 */
[----:B------:R-:W-:Y:S01]  /*8ab0*/  ULDC.64 UR6, c[0x0][0xb30] ;  /* 0x0002cc0000067ab9 */ /* 0x000fe20000000a00 */
[----:B------:R-:W-:Y:S01]  /*8ac0*/  IMAD R3, R78, UR4, RZ ;  /* 0x000000044e037c24 */ /* 0x000fe2000f8e02ff */
[----:B------:R-:W-:Y:S01]  /*8ad0*/  BSSY B1, `(.L_x_198) ;  /* 0x0000065000017945 */ /* 0x000fe20003800000 */
[C---:B------:R-:W-:Y:S01]  /*8ae0*/  IMAD.WIDE.U32 R8, R4.reuse, UR4, RZ ;  /* 0x0000000404087c25 */ /* 0x040fe2000f8e00ff */
[----:B------:R-:W-:Y:S02]  /*8af0*/  SHF.R.S32.HI R28, RZ, 0x1f, R144 ;  /* 0x0000001fff1c7819 */ /* 0x000fe40000011490 */
[----:B------:R-:W1:Y:S01]  /*8b00*/  @P4 LDC R13, c[0x0][0xbf0] ;  /* 0x0002fc00ff0d4b82 */ /* 0x000e620000000800 */
[----:B------:R-:W-:Y:S01]  /*8b10*/  IMAD R3, R4, UR5, R3 ;  /* 0x0000000504037c24 */ /* 0x000fe2000f8e0203 */
[----:B------:R-:W-:Y:S01]  /*8b20*/  ULDC.64 UR4, c[0x0][0xb38] ;  /* 0x0002ce0000047ab9 */ /* 0x000fe20000000a00 */
[----:B------:R-:W-:-:S02]  /*8b30*/  SHF.R.S32.HI R29, RZ, 0x1f, R145 ;  /* 0x0000001fff1d7819 */ /* 0x000fc40000011491 */
[----:B------:R-:W-:Y:S01]  /*8b40*/  IMAD.IADD R9, R9, 0x1, R3 ;  /* 0x0000000109097824 */ /* 0x000fe200078e0203 */
[----:B------:R-:W-:Y:S02]  /*8b50*/  SHF.R.S32.HI R3, RZ, 0x1f, R138 ;  /* 0x0000001fff037819 */ /* 0x000fe4000001148a */
[----:B------:R-:W-:Y:S01]  /*8b60*/  SHF.R.S32.HI R30, RZ, 0x1f, R146 ;  /* 0x0000001fff1e7819 */ /* 0x000fe20000011492 */
[C---:B------:R-:W-:Y:S01]  /*8b70*/  IMAD.WIDE.U32 R8, R139.reuse, UR4, R8 ;  /* 0x000000048b087c25 */ /* 0x040fe2000f8e0008 */
[----:B------:R-:W-:Y:S02]  /*8b80*/  SHF.R.S32.HI R31, RZ, 0x1f, R147 ;  /* 0x0000001fff1f7819 */ /* 0x000fe40000011493 */
[----:B------:R-:W-:Y:S01]  /*8b90*/  SHF.R.S32.HI R76, RZ, 0x1f, R148 ;  /* 0x0000001fff4c7819 */ /* 0x000fe20000011494 */
[----:B------:R-:W-:Y:S01]  /*8ba0*/  IMAD R9, R139, UR5, R9 ;  /* 0x000000058b097c24 */ /* 0x000fe2000f8e0209 */
[----:B------:R-:W-:Y:S01]  /*8bb0*/  ULDC.64 UR4, c[0x0][0xb40] ;  /* 0x0002d00000047ab9 */ /* 0x000fe20000000a00 */
[----:B------:R-:W-:Y:S01]  /*8bc0*/  SHF.R.S32.HI R77, RZ, 0x1f, R149 ;  /* 0x0000001fff4d7819 */ /* 0x000fe20000011495 */
[----:B------:R-:W-:Y:S01]  /*8bd0*/  IMAD R3, R3, UR4, RZ ;  /* 0x0000000403037c24 */ /* 0x000fe2000f8e02ff */
[----:B------:R-:W-:Y:S01]  /*8be0*/  SHF.R.S32.HI R79, RZ, 0x1f, R150 ;  /* 0x0000001fff4f7819 */ /* 0x000fe20000011496 */
[----:B0-----:R-:W-:Y:S01]  /*8bf0*/  @P4 IMAD.HI.U32 R0, R27, R0, RZ ;  /* 0x000000001b004227 */ /* 0x001fe200078e00ff */
[----:B------:R-:W-:-:S02]  /*8c00*/  SHF.R.S32.HI R80, RZ, 0x1f, R151 ;  /* 0x0000001fff507819 */ /* 0x000fc40000011497 */
[----:B------:R-:W-:Y:S01]  /*8c10*/  SHF.R.S32.HI R81, RZ, 0x1f, R152 ;  /* 0x0000001fff517819 */ /* 0x000fe20000011498 */
[C---:B------:R-:W-:Y:S01]  /*8c20*/  IMAD R11, R138.reuse, UR5, R3 ;  /* 0x000000058a0b7c24 */ /* 0x040fe2000f8e0203 */
[----:B------:R-:W-:Y:S01]  /*8c30*/  SHF.R.S32.HI R82, RZ, 0x1f, R153 ;  /* 0x0000001fff527819 */ /* 0x000fe20000011499 */
[----:B------:R-:W-:Y:S01]  /*8c40*/  IMAD.WIDE.U32 R8, R138, UR4, R8 ;  /* 0x000000048a087c25 */ /* 0x000fe2000f8e0008 */
[----:B------:R-:W-:Y:S01]  /*8c50*/  ULDC.64 UR4, c[0x0][0xb48] ;  /* 0x0002d20000047ab9 */ /* 0x000fe20000000a00 */
[----:B------:R-:W-:Y:S02]  /*8c60*/  SHF.R.S32.HI R83, RZ, 0x1f, R154 ;  /* 0x0000001fff537819 */ /* 0x000fe4000001149a */
[----:B------:R-:W-:Y:S01]  /*8c70*/  IMAD.MOV.U32 R3, RZ, RZ, R27 ;  /* 0x000000ffff037224 */ /* 0x000fe200078e001b */
[----:B-1----:R-:W-:Y:S01]  /*8c80*/  @P4 SHF.R.U32.HI R3, RZ, R13, R0 ;  /* 0x0000000dff034219 */ /* 0x002fe20000011600 */
[----:B------:R-:W-:-:S03]  /*8c90*/  IMAD.IADD R9, R9, 0x1, R11 ;  /* 0x0000000109097824 */ /* 0x000fc600078e020b */
[--C-:B------:R-:W-:Y:S01]  /*8ca0*/  SHF.R.S32.HI R0, RZ, 0x1f, R3.reuse ;  /* 0x0000001fff007819 */ /* 0x100fe20000011403 */
[----:B------:R-:W-:Y:S02]  /*8cb0*/  IMAD.MOV R11, RZ, RZ, -R3 ;  /* 0x000000ffff0b7224 */ /* 0x000fe400078e0a03 */
[----:B------:R-:W-:Y:S01]  /*8cc0*/  IMAD.WIDE.U32 R8, R155, UR4, R8 ;  /* 0x000000049b087c25 */ /* 0x000fe2000f8e0008 */
[----:B------:R-:W-:-:S03]  /*8cd0*/  UIADD3 UR4, UR41, 0x2d820, URZ ;  /* 0x0002d82029047890 */ /* 0x000fc6000fffe03f */
[----:B------:R-:W-:Y:S01]  /*8ce0*/  IMAD R11, R22, R11, R27 ;  /* 0x0000000b160b7224 */ /* 0x000fe200078e021b */
[----:B------:R-:W-:Y:S01]  /*8cf0*/  UPRMT UR4, URZ, 0x654, UR4 ;  /* 0x000006543f047896 */ /* 0x000fe20008000004 */
[----:B------:R-:W-:Y:S02]  /*8d00*/  IMAD R0, R0, UR6, RZ ;  /* 0x0000000600007c24 */ /* 0x000fe4000f8e02ff */
[----:B------:R-:W-:Y:S02]  /*8d10*/  IMAD R9, R155, UR5, R9 ;  /* 0x000000059b097c24 */ /* 0x000fe4000f8e0209 */
[C---:B------:R-:W-:Y:S01]  /*8d20*/  IMAD R13, R3.reuse, UR7, R0 ;  /* 0x00000007030d7c24 */ /* 0x040fe2000f8e0200 */
[----:B------:R-:W-:Y:S01]  /*8d30*/  SHF.R.S32.HI R0, RZ, 0x1f, R11 ;  /* 0x0000001fff007819 */ /* 0x000fe2000001140b */
[----:B------:R-:W-:Y:S01]  /*8d40*/  IMAD.WIDE.U32 R8, R3, UR6, R8 ;  /* 0x0000000603087c25 */ /* 0x000fe2000f8e0008 */
[----:B------:R-:W-:Y:S01]  /*8d50*/  ULDC.64 UR6, c[0x0][0xb28] ;  /* 0x0002ca0000067ab9 */ /* 0x000fe20000000a00 */
[----:B------:R-:W-:Y:S02]  /*8d60*/  SYNCS.ARRIVE.TRANS64.RED.A1T0 RZ, [UR4], RZ ;  /* 0x000000ffffff79a7 */ /* 0x000fe40008100404 */
[----:B------:R-:W-:-:S02]  /*8d70*/  IMAD R0, R0, UR6, RZ ;  /* 0x0000000600007c24 */ /* 0x000fc4000f8e02ff */
[----:B------:R-:W-:Y:S02]  /*8d80*/  IMAD.IADD R9, R9, 0x1, R13 ;  /* 0x0000000109097824 */ /* 0x000fe400078e020d */
[C---:B------:R-:W-:Y:S02]  /*8d90*/  IMAD R3, R11.reuse, UR7, R0 ;  /* 0x000000070b037c24 */ /* 0x040fe4000f8e0200 */
[----:B------:R-:W-:Y:S01]  /*8da0*/  IMAD.WIDE.U32 R8, R11, UR6, R8 ;  /* 0x000000060b087c25 */ /* 0x000fe2000f8e0008 */
[----:B------:R-:W-:-:S03]  /*8db0*/  ULDC.64 UR6, c[0x0][0xb00] ;  /* 0x0002c00000067ab9 */ /* 0x000fc60000000a00 */
[----:B------:R-:W-:Y:S01]  /*8dc0*/  IMAD.IADD R3, R9, 0x1, R3 ;  /* 0x0000000109037824 */ /* 0x000fe200078e0203 */
[----:B------:R-:W-:-:S04]  /*8dd0*/  LEA R0, P1, R8, UR6, 0x2 ;  /* 0x0000000608007c11 */ /* 0x000fc8000f8210ff */
[----:B------:R-:W-:Y:S02]  /*8de0*/  LEA.HI.X R3, R8, UR7, R3, 0x2, P1 ;  /* 0x0000000708037c11 */ /* 0x000fe400088f1403 */
[----:B------:R0:W1:Y:S04]  /*8df0*/  SHFL.IDX PT, R8, R0, RZ, 0x1c1f ;  /* 0x001c1fff00087589 */ /* 0x00006800000e0000 */
[----:B------:R0:W2:Y:S01]  /*8e00*/  SHFL.IDX PT, R9, R3, RZ, 0x1c1f ;  /* 0x001c1fff03097589 */ /* 0x0000a200000e0000 */
[----:B------:R-:W-:Y:S05]  /*8e10*/  @P2 BRA `(.L_x_199) ;  /* 0x0000000000c02947 */ /* 0x000fea0003800000 */
[----:B------:R-:W-:Y:S02]  /*8e20*/  ULDC UR4, c[0x0][0xac8] ;  /* 0x0002b20000047ab9 */ /* 0x000fe40000000800 */
[----:B------:R-:W-:Y:S02]  /*8e30*/  ISETP.GE.AND P3, PT, R154, UR4, PT ;  /* 0x000000049a007c0c */ /* 0x000fe4000bf66270 */
[----:B------:R-:W-:Y:S02]  /*8e40*/  ISETP.GE.AND P1, PT, R157, UR4, PT ;  /* 0x000000049d007c0c */ /* 0x000fe4000bf26270 */
[----:B------:R-:W-:Y:S02]  /*8e50*/  ISETP.GE.AND P4, PT, R153, UR4, PT ;  /* 0x0000000499007c0c */ /* 0x000fe4000bf86270 */
[----:B------:R-:W-:-:S07]  /*8e60*/  ISETP.GE.AND P2, PT, R152, UR4, PT ;  /* 0x0000000498007c0c */ /* 0x000fce000bf46270 */
[CC--:B-1----:R-:W-:Y:S02]  /*8e70*/  @!P3 LEA R12, P5, R154.reuse, R8.reuse, 0x2 ;  /* 0x000000089a0cb211 */ /* 0x0c2fe400078a10ff */
[----:B--2---:R-:W-:Y:S02]  /*8e80*/  @!P1 IMAD.WIDE R10, R157, 0x4, R8 ;  /* 0x000000049d0a9825 */ /* 0x004fe400078e0208 */
[----:B------:R-:W-:Y:S02]  /*8e90*/  @!P3 LEA.HI.X R13, R154, R9, R83, 0x2, P5 ;  /* 0x000000099a0db211 */ /* 0x000fe400028f1453 */
[----:B------:R-:W-:Y:S01]  /*8ea0*/  ISETP.GE.AND P5, PT, R151, UR4, PT ;  /* 0x0000000497007c0c */ /* 0x000fe2000bfa6270 */
[----:B------:R1:W-:Y:S01]  /*8eb0*/  @!P1 ST.E.64 desc[UR36][R10.64], R20 ;  /* 0x000000140a009985 */ /* 0x0003e2000c101b24 */
[-C--:B------:R-:W-:Y:S02]  /*8ec0*/  @!P4 LEA R14, P1, R153, R8.reuse, 0x2 ;  /* 0x00000008990ec211 */ /* 0x080fe400078210ff */
[----:B------:R-:W-:Y:S01]  /*8ed0*/  @!P2 LEA R24, P6, R152, R8, 0x2 ;  /* 0x000000089818a211 */ /* 0x000fe200078c10ff */
[----:B------:R2:W-:Y:S01]  /*8ee0*/  @!P3 ST.E.64 desc[UR36][R12.64], R32 ;  /* 0x000000200c00b985 */ /* 0x0005e2000c101b24 */
[----:B------:R-:W-:-:S02]  /*8ef0*/  ISETP.GE.AND P3, PT, R150, UR4, PT ;  /* 0x0000000496007c0c */ /* 0x000fc4000bf66270 */
[-C--:B------:R-:W-:Y:S02]  /*8f00*/  @!P4 LEA.HI.X R15, R153, R9.reuse, R82, 0x2, P1 ;  /* 0x00000009990fc211 */ /* 0x080fe400008f1452 */
[----:B------:R-:W-:Y:S02]  /*8f10*/  ISETP.GE.AND P1, PT, R149, UR4, PT ;  /* 0x0000000495007c0c */ /* 0x000fe4000bf26270 */
[----:B------:R-:W-:Y:S01]  /*8f20*/  @!P2 LEA.HI.X R25, R152, R9, R81, 0x2, P6 ;  /* 0x000000099819a211 */ /* 0x000fe200030f1451 */
[----:B------:R3:W-:Y:S01]  /*8f30*/  @!P4 ST.E.64 desc[UR36][R14.64], R34 ;  /* 0x000000220e00c985 */ /* 0x0007e2000c101b24 */
[----:B------:R-:W-:-:S03]  /*8f40*/  @!P5 LEA R26, P4, R151, R8, 0x2 ;  /* 0x00000008971ad211 */ /* 0x000fc600078810ff */
[----:B------:R4:W-:Y:S01]  /*8f50*/  @!P2 ST.E.64 desc[UR36][R24.64], R36 ;  /* 0x000000241800a985 */ /* 0x0009e2000c101b24 */
[----:B------:R-:W-:Y:S02]  /*8f60*/  ISETP.GE.AND P2, PT, R148, UR4, PT ;  /* 0x0000000494007c0c */ /* 0x000fe4000bf46270 */
[-C--:B------:R-:W-:Y:S02]  /*8f70*/  @!P5 LEA.HI.X R27, R151, R9.reuse, R80, 0x2, P4 ;  /* 0x00000009971bd211 */ /* 0x080fe400020f1450 */
[CC--:B-1----:R-:W-:Y:S02]  /*8f80*/  @!P3 LEA R10, P6, R150.reuse, R8.reuse, 0x2 ;  /* 0x00000008960ab211 */ /* 0x0c2fe400078c10ff */
[----:B--2---:R-:W-:Y:S01]  /*8f90*/  @!P1 LEA R12, P4, R149, R8, 0x2 ;  /* 0x00000008950c9211 */ /* 0x004fe200078810ff */
[----:B------:R-:W-:Y:S01]  /*8fa0*/  @!P5 ST.E.64 desc[UR36][R26.64], R38 ;  /* 0x000000261a00d985 */ /* 0x000fe2000c101b24 */
[----:B------:R-:W-:Y:S02]  /*8fb0*/  @!P3 LEA.HI.X R11, R150, R9, R79, 0x2, P6 ;  /* 0x00000009960bb211 */ /* 0x000fe400030f144f */
[----:B------:R-:W-:-:S02]  /*8fc0*/  ISETP.GE.AND P5, PT, R147, UR4, PT ;  /* 0x0000000493007c0c */ /* 0x000fc4000bfa6270 */
[-C--:B------:R-:W-:Y:S01]  /*8fd0*/  @!P1 LEA.HI.X R13, R149, R9.reuse, R77, 0x2, P4 ;  /* 0x00000009950d9211 */ /* 0x080fe200020f144d */
[----:B------:R1:W-:Y:S01]  /*8fe0*/  @!P3 ST.E.64 desc[UR36][R10.64], R40 ;  /* 0x000000280a00b985 */ /* 0x0003e2000c101b24 */
[----:B------:R-:W-:Y:S02]  /*8ff0*/  ISETP.GE.AND P4, PT, R146, UR4, PT ;  /* 0x0000000492007c0c */ /* 0x000fe4000bf86270 */
[----:B---3--:R-:W-:Y:S01]  /*9000*/  @!P2 LEA R14, P6, R148, R8, 0x2 ;  /* 0x00000008940ea211 */ /* 0x008fe200078c10ff */
[----:B------:R3:W-:Y:S01]  /*9010*/  @!P1 ST.E.64 desc[UR36][R12.64], R42 ;  /* 0x0000002a0c009985 */ /* 0x0007e2000c101b24 */
[----:B------:R-:W-:Y:S02]  /*9020*/  ISETP.GE.AND P3, PT, R145, UR4, PT ;  /* 0x0000000491007c0c */ /* 0x000fe4000bf66270 */
[----:B------:R-:W-:Y:S02]  /*9030*/  ISETP.GE.AND P1, PT, R144, UR4, PT ;  /* 0x0000000490007c0c */ /* 0x000fe4000bf26270 */
[----:B------:R-:W-:-:S02]  /*9040*/  @!P2 LEA.HI.X R15, R148, R9, R76, 0x2, P6 ;  /* 0x00000009940fa211 */ /* 0x000fc400030f144c */
[----:B------:R-:W-:-:S03]  /*9050*/  @!P5 LEA R20, P6, R147, R8, 0x2 ;  /* 0x000000089314d211 */ /* 0x000fc600078c10ff */
[----:B------:R3:W-:Y:S01]  /*9060*/  @!P2 ST.E.64 desc[UR36][R14.64], R44 ;  /* 0x0000002c0e00a985 */ /* 0x0007e2000c101b24 */
[CC--:B----4-:R-:W-:Y:S02]  /*9070*/  @!P4 LEA R24, P2, R146.reuse, R8.reuse, 0x2 ;  /* 0x000000089218c211 */ /* 0x0d0fe400078410ff */
[-C--:B------:R-:W-:Y:S02]  /*9080*/  @!P5 LEA.HI.X R21, R147, R9.reuse, R31, 0x2, P6 ;  /* 0x000000099315d211 */ /* 0x080fe400030f141f */
[CC--:B-1----:R-:W-:Y:S02]  /*9090*/  @!P3 LEA R10, P6, R145.reuse, R8.reuse, 0x2 ;  /* 0x00000008910ab211 */ /* 0x0c2fe400078c10ff */
[-C--:B------:R-:W-:Y:S01]  /*90a0*/  @!P4 LEA.HI.X R25, R146, R9.reuse, R30, 0x2, P2 ;  /* 0x000000099219c211 */ /* 0x080fe200010f141e */
[----:B------:R3:W-:Y:S01]  /*90b0*/  @!P5 ST.E.64 desc[UR36][R20.64], R46 ;  /* 0x0000002e1400d985 */ /* 0x0007e2000c101b24 */
[C---:B------:R-:W-:Y:S02]  /*90c0*/  @!P1 LEA R8, P2, R144.reuse, R8, 0x2 ;  /* 0x0000000890089211 */ /* 0x040fe400078410ff */
[-C--:B------:R-:W-:Y:S01]  /*90d0*/  @!P3 LEA.HI.X R11, R145, R9.reuse, R29, 0x2, P6 ;  /* 0x00000009910bb211 */ /* 0x080fe200030f141d */
[----:B------:R3:W-:Y:S01]  /*90e0*/  @!P4 ST.E.64 desc[UR36][R24.64], R48 ;  /* 0x000000301800c985 */ /* 0x0007e2000c101b24 */
[----:B------:R-:W-:-:S03]  /*90f0*/  @!P1 LEA.HI.X R9, R144, R9, R28, 0x2, P2 ;  /* 0x0000000990099211 */ /* 0x000fc600010f141c */
[----:B------:R3:W-:Y:S04]  /*9100*/  @!P3 ST.E.64 desc[UR36][R10.64], R50 ;  /* 0x000000320a00b985 */ /* 0x0007e8000c101b24 */
[----:B------:R3:W-:Y:S02]  /*9110*/  @!P1 ST.E.64 desc[UR36][R8.64], R52 ;  /* 0x0000003408009985 */ /* 0x0007e4000c101b24 */
.L_x_199:
[----:B------:R-:W-:Y:S05]  /*9120*/  BSYNC B1 ;  /* 0x0000000000017941 */ /* 0x000fea0003800000 */
.L_x_198:
[----:B---3--:R3:W4:Y:S04]  /*9130*/  SHFL.IDX PT, R11, R3, 0x1, 0x1c1f ;  /* 0x003c1f00030b7f89 */ /* 0x00872800000e0000 */
[----:B------:R3:W0:Y:S01]  /*9140*/  SHFL.IDX PT, R10, R0, 0x1, 0x1c1f ;  /* 0x003c1f00000a7f89 */ /* 0x00062200000e0000 */
[----:B------:R-:W-:Y:S05]  /*9150*/  @P0 BRA `(.L_x_197) ;  /* 0x0000000c00640947 */ /* 0x000fea0003800000 */
[----:B------:R-:W-:Y:S02]  /*9160*/  ULDC UR4, c[0x0][0xac8] ;  /* 0x0002b20000047ab9 */ /* 0x000fe40000000800 */
[----:B------:R-:W-:Y:S02]  /*9170*/  ISETP.GE.AND P5, PT, R154, UR4, PT ;  /* 0x000000049a007c0c */ /* 0x000fe4000bfa6270 */
[----:B------:R-:W-:Y:S02]  /*9180*/  ISETP.GE.AND P1, PT, R157, UR4, PT ;  /* 0x000000049d007c0c */ /* 0x000fe4000bf26270 */
[----:B------:R-:W-:Y:S02]  /*9190*/  ISETP.GE.AND P3, PT, R153, UR4, PT ;  /* 0x0000000499007c0c */ /* 0x000fe4000bf66270 */
[----:B------:R-:W-:Y:S02]  /*91a0*/  ISETP.GE.AND P2, PT, R152, UR4, PT ;  /* 0x0000000498007c0c */ /* 0x000fe4000bf46270 */
[----:B------:R-:W-:-:S05]  /*91b0*/  ISETP.GE.AND P4, PT, R151, UR4, PT ;  /* 0x0000000497007c0c */ /* 0x000fca000bf86270 */
[CC--:B0-----:R-:W-:Y:S02]  /*91c0*/  @!P5 LEA R12, P0, R154.reuse, R10.reuse, 0x2 ;  /* 0x0000000a9a0cd211 */ /* 0x0c1fe400078010ff */
[----:B-12-4-:R-:W-:Y:S02]  /*91d0*/  @!P1 IMAD.WIDE R8, R157, 0x4, R10 ;  /* 0x000000049d089825 */ /* 0x016fe400078e020a */
[----:B------:R-:W-:Y:S02]  /*91e0*/  @!P5 LEA.HI.X R13, R154, R11, R83, 0x2, P0 ;  /* 0x0000000b9a0dd211 */ /* 0x000fe400000f1453 */
[-C--:B------:R-:W-:Y:S01]  /*91f0*/  @!P3 LEA R14, P0, R153, R10.reuse, 0x2 ;  /* 0x0000000a990eb211 */ /* 0x080fe200078010ff */
[----:B------:R0:W-:Y:S01]  /*9200*/  @!P1 ST.E.64 desc[UR36][R8.64], R54 ;  /* 0x0000003608009985 */ /* 0x0001e2000c101b24 */
[----:B------:R-:W-:Y:S02]  /*9210*/  ISETP.GE.AND P1, PT, R150, UR4, PT ;  /* 0x0000000496007c0c */ /* 0x000fe4000bf26270 */
[-C--:B------:R-:W-:Y:S01]  /*9220*/  @!P4 LEA R24, P6, R151, R10.reuse, 0x2 ;  /* 0x0000000a9718c211 */ /* 0x080fe200078c10ff */
[----:B------:R1:W-:Y:S01]  /*9230*/  @!P5 ST.E.64 desc[UR36][R12.64], R56 ;  /* 0x000000380c00d985 */ /* 0x0003e2000c101b24 */
[----:B------:R-:W-:-:S02]  /*9240*/  @!P2 LEA R20, P5, R152, R10, 0x2 ;  /* 0x0000000a9814a211 */ /* 0x000fc400078a10ff */
[-C--:B------:R-:W-:Y:S02]  /*9250*/  @!P3 LEA.HI.X R15, R153, R11.reuse, R82, 0x2, P0 ;  /* 0x0000000b990fb211 */ /* 0x080fe400000f1452 */
[-C--:B------:R-:W-:Y:S02]  /*9260*/  @!P2 LEA.HI.X R21, R152, R11.reuse, R81, 0x2, P5 ;  /* 0x0000000b9815a211 */ /* 0x080fe400028f1451 */
[----:B------:R-:W-:Y:S01]  /*9270*/  ISETP.GE.AND P0, PT, R149, UR4, PT ;  /* 0x0000000495007c0c */ /* 0x000fe2000bf06270 */
[----:B------:R-:W-:Y:S01]  /*9280*/  @!P3 ST.E.64 desc[UR36][R14.64], R58 ;  /* 0x0000003a0e00b985 */ /* 0x000fe2000c101b24 */
[----:B------:R-:W-:Y:S02]  /*9290*/  @!P4 LEA.HI.X R25, R151, R11, R80, 0x2, P6 ;  /* 0x0000000b9719c211 */ /* 0x000fe400030f1450 */
[----:B0-----:R-:W-:Y:S01]  /*92a0*/  @!P1 LEA R8, P5, R150, R10, 0x2 ;  /* 0x0000000a96089211 */ /* 0x001fe200078a10ff */
[----:B------:R0:W-:Y:S01]  /*92b0*/  @!P2 ST.E.64 desc[UR36][R20.64], R60 ;  /* 0x0000003c1400a985 */ /* 0x0001e2000c101b24 */
[----:B------:R-:W-:-:S02]  /*92c0*/  ISETP.GE.AND P3, PT, R147, UR4, PT ;  /* 0x0000000493007c0c */ /* 0x000fc4000bf66270 */
[----:B------:R-:W-:Y:S01]  /*92d0*/  ISETP.GE.AND P2, PT, R146, UR4, PT ;  /* 0x0000000492007c0c */ /* 0x000fe2000bf46270 */
[----:B------:R2:W-:Y:S01]  /*92e0*/  @!P4 ST.E.64 desc[UR36][R24.64], R62 ;  /* 0x0000003e1800c985 */ /* 0x0005e2000c101b24 */
[----:B------:R-:W-:Y:S02]  /*92f0*/  ISETP.GE.AND P4, PT, R148, UR4, PT ;  /* 0x0000000494007c0c */ /* 0x000fe4000bf86270 */
[-C--:B------:R-:W-:Y:S02]  /*9300*/  @!P1 LEA.HI.X R9, R150, R11.reuse, R79, 0x2, P5 ;  /* 0x0000000b96099211 */ /* 0x080fe400028f144f */
[----:B------:R-:W-:Y:S02]  /*9310*/  ISETP.GE.AND P5, PT, R145, UR4, PT ;  /* 0x0000000491007c0c */ /* 0x000fe4000bfa6270 */
[C---:B-1----:R-:W-:Y:S01]  /*9320*/  @!P0 LEA R12, P6, R149.reuse, R10, 0x2 ;  /* 0x0000000a950c8211 */ /* 0x042fe200078c10ff */
[----:B------:R1:W-:Y:S03]  /*9330*/  @!P1 ST.E.64 desc[UR36][R8.64], R64 ;  /* 0x0000004008009985 */ /* 0x0003e6000c101b24 */
[----:B------:R-:W-:-:S02]  /*9340*/  @!P0 LEA.HI.X R13, R149, R11, R77, 0x2, P6 ;  /* 0x0000000b950d8211 */ /* 0x000fc400030f144d */
[-C--:B0-----:R-:W-:Y:S02]  /*9350*/  @!P3 LEA R20, P6, R147, R10.reuse, 0x2 ;  /* 0x0000000a9314b211 */ /* 0x081fe400078c10ff */
[-C--:B------:R-:W-:Y:S01]  /*9360*/  @!P4 LEA R14, P1, R148, R10.reuse, 0x2 ;  /* 0x0000000a940ec211 */ /* 0x080fe200078210ff */
[----:B------:R1:W-:Y:S01]  /*9370*/  @!P0 ST.E.64 desc[UR36][R12.64], R66 ;  /* 0x000000420c008985 */ /* 0x0003e2000c101b24 */
[-C--:B--2---:R-:W-:Y:S02]  /*9380*/  @!P2 LEA R24, P0, R146, R10.reuse, 0x2 ;  /* 0x0000000a9218a211 */ /* 0x084fe400078010ff */
[-C--:B------:R-:W-:Y:S02]  /*9390*/  @!P4 LEA.HI.X R15, R148, R11.reuse, R76, 0x2, P1 ;  /* 0x0000000b940fc211 */ /* 0x080fe400008f144c */
[----:B------:R-:W-:Y:S02]  /*93a0*/  @!P5 LEA R26, P1, R145, R10, 0x2 ;  /* 0x0000000a911ad211 */ /* 0x000fe400078210ff */
[-C--:B------:R-:W-:Y:S01]  /*93b0*/  @!P3 LEA.HI.X R21, R147, R11.reuse, R31, 0x2, P6 ;  /* 0x0000000b9315b211 */ /* 0x080fe200030f141f */
[----:B------:R1:W-:Y:S01]  /*93c0*/  @!P4 ST.E.64 desc[UR36][R14.64], R68 ;  /* 0x000000440e00c985 */ /* 0x0003e2000c101b24 */
[----:B------:R-:W-:-:S02]  /*93d0*/  @!P2 LEA.HI.X R25, R146, R11, R30, 0x2, P0 ;  /* 0x0000000b9219a211 */ /* 0x000fc400000f141e */
[----:B------:R-:W-:Y:S01]  /*93e0*/  @!P5 LEA.HI.X R27, R145, R11, R29, 0x2, P1 ;  /* 0x0000000b911bd211 */ /* 0x000fe200008f141d */
[----:B------:R1:W-:Y:S01]  /*93f0*/  @!P3 ST.E.64 desc[UR36][R20.64], R70 ;  /* 0x000000461400b985 */ /* 0x0003e2000c101b24 */
[----:B------:R-:W-:-:S03]  /*9400*/  ISETP.GE.AND P0, PT, R144, UR4, PT ;  /* 0x0000000490007c0c */ /* 0x000fc6000bf06270 */
[----:B------:R1:W-:Y:S04]  /*9410*/  @!P2 ST.E.64 desc[UR36][R24.64], R72 ;  /* 0x000000481800a985 */ /* 0x0003e8000c101b24 */
[----:B------:R1:W-:Y:S06]  /*9420*/  @!P5 ST.E.64 desc[UR36][R26.64], R74 ;  /* 0x0000004a1a00d985 */ /* 0x0003ec000c101b24 */
[----:B------:R-:W-:Y:S05]  /*9430*/  @P0 BRA `(.L_x_197) ;  /* 0x0000000800ac0947 */ /* 0x000fea0003800000 */
[----:B-1----:R-:W-:-:S04]  /*9440*/  LEA R8, P0, R144, R10, 0x2 ;  /* 0x0000000a90087211 */ /* 0x002fc800078010ff */
[----:B------:R-:W-:-:S05]  /*9450*/  LEA.HI.X R9, R144, R11, R28, 0x2, P0 ;  /* 0x0000000b90097211 */ /* 0x000fca00000f141c */
[----:B------:R0:W-:Y:S01]  /*9460*/  ST.E.64 desc[UR36][R8.64], R134 ;  /* 0x0000008608007985 */ /* 0x0001e2000c101b24 */
[----:B------:R-:W-:Y:S05]  /*9470*/  BRA `(.L_x_197) ;  /* 0x00000008009c7947 */ /* 0x000fea0003800000 */
.L_x_192:
[----:B------:R-:W1:Y:S01]  /*9480*/  LDC.64 R10, c[0x0][0xc00] ;  /* 0x00030000ff0a7b82 */ /* 0x000e620000000a00 */
[----:B------:R-:W-:Y:S01]  /*9490*/  ULDC.64 UR4, c[0x0][0xc08] ;  /* 0x0003020000047ab9 */ /* 0x000fe20000000a00 */
[----:B------:R-:W-:Y:S02]  /*94a0*/  MOV R3, RZ ;  /* 0x000000ff00037202 */ /* 0x000fe40000000f00 */
[----:B------:R-:W-:-:S04]  /*94b0*/  ISETP.NE.U32.AND P0, PT, RZ, UR4, PT ;  /* 0x00000004ff007c0c */ /* 0x000fc8000bf05070 */
[----:B------:R-:W-:Y:S01]  /*94c0*/  ISETP.NE.AND.EX P1, PT, RZ, UR5, PT, P0 ;  /* 0x00000005ff007c0c */ /* 0x000fe2000bf25300 */
[----:B------:R-:W2:Y:S01]  /*94d0*/  LDC.64 R8, c[0x0][0xc00] ;  /* 0x00030000ff087b82 */ /* 0x000ea20000000a00 */
[----:B-1----:R-:W-:-:S04]  /*94e0*/  ISETP.NE.U32.AND P0, PT, R10, RZ, PT ;  /* 0x000000ff0a00720c */ /* 0x002fc80003f05070 */
[----:B------:R-:W-:-:S07]  /*94f0*/  ISETP.NE.AND.EX P0, PT, R11, RZ, PT, P0 ;  /* 0x000000ff0b00720c */ /* 0x000fce0003f05300 */
[----:B------:R-:W1:Y:S01]  /*9500*/  @P1 LDC.64 R10, c[0x0][0xc08] ;  /* 0x00030200ff0a1b82 */ /* 0x000e620000000a00 */
[----:B------:R-:W-:Y:S01]  /*9510*/  ULDC UR4, c[0x0][0xa88] ;  /* 0x0002a20000047ab9 */ /* 0x000fe20000000800 */
[----:B--2---:R-:W-:-:S04]  /*9520*/  IMAD.WIDE R12, R138, 0x4, R8 ;  /* 0x000000048a0c7825 */ /* 0x004fc800078e0208 */
[----:B------:R-:W-:Y:S01]  /*9530*/  IMAD.U32 R0, RZ, RZ, UR4 ;  /* 0x00000004ff007e24 */ /* 0x000fe2000f8e00ff */
[----:B------:R2:W5:Y:S01]  /*9540*/  @P0 LDG.E R3, desc[UR36][R12.64] ;  /* 0x000000240c030981 */ /* 0x000562000c1e1900 */
[----:B0-----:R-:W0:Y:S01]  /*9550*/  S2R R4, SR_TID.X ;  /* 0x0000000000047919 */ /* 0x001e220000002100 */
[----:B-1----:R-:W-:-:S05]  /*9560*/  @P1 IMAD.WIDE R8, R138, 0x4, R10 ;  /* 0x000000048a081825 */ /* 0x002fca00078e020a */
[----:B------:R2:W5:Y:S01]  /*9570*/  @P1 LDG.E R0, desc[UR36][R8.64] ;  /* 0x0000002408001981 */ /* 0x000562000c1e1900 */
[----:B------:R-:W-:-:S13]  /*9580*/  ISETP.NE.AND P2, PT, R140, RZ, PT ;  /* 0x000000ff8c00720c */ /* 0x000fda0003f45270 */
[----:B------:R-:W1:Y:S01]  /*9590*/  @!P2 LDC R140, c[0x0][0xad4] ;  /* 0x0002b500ff8cab82 */ /* 0x000e620000000800 */
[----:B0-----:R-:W-:-:S05]  /*95a0*/  VIADD R30, R4, 0xffffff80 ;  /* 0xffffff80041e7836 */ /* 0x001fca0000000000 */
[----:B------:R-:W-:Y:S02]  /*95b0*/  ISETP.GT.AND P3, PT, R30, 0xbf, PT ;  /* 0x000000bf1e00780c */ /* 0x000fe40003f64270 */
[----:B-1----:R-:W-:Y:S01]  /*95c0*/  ISETP.GT.AND P2, PT, R140, 0x1, PT ;  /* 0x000000018c00780c */ /* 0x002fe20003f44270 */
[----:B--2---:R-:W-:-:S12]  /*95d0*/  @P1 BRA `(.L_x_200) ;  /* 0x0000000000101947 */ /* 0x004fd80003800000 */
[----:B------:R-:W-:Y:S05]  /*95e0*/  @!P0 BRA `(.L_x_200) ;  /* 0x00000000000c8947 */ /* 0x000fea0003800000 */
[----:B------:R-:W2:Y:S04]  /*95f0*/  LDG.E R9, desc[UR36][R12.64] ;  /* 0x000000240c097981 */ /* 0x000ea8000c1e1900 */
[----:B-----5:R-:W2:Y:S02]  /*9600*/  LDG.E R0, desc[UR36][R12.64+0x4] ;  /* 0x000004240c007981 */ /* 0x020ea4000c1e1900 */
[----:B--2---:R-:W-:-:S07]  /*9610*/  IMAD.IADD R0, R0, 0x1, -R9 ;  /* 0x0000000100007824 */ /* 0x004fce00078e0a09 */
.L_x_200:
[----:B------:R-:W-:Y:S01]  /*9620*/  BSSY B1, `(.L_x_201) ;  /* 0x0000036000017945 */ /* 0x000fe20003800000 */
[----:B------:R-:W-:Y:S02]  /*9630*/  SEL R31, R138, RZ, !P0 ;  /* 0x000000ff8a1f7207 */ /* 0x000fe40004000000 */
[----:B------:R-:W-:Y:S02]  /*9640*/  SEL R156, R156, RZ, !P0 ;  /* 0x000000ff9c9c7207 */ /* 0x000fe40004000000 */
[----:B-----5:R-:W-:Y:S01]  /*9650*/  SHF.R.S32.HI R26, RZ, 0x1f, R3 ;  /* 0x0000001fff1a7819 */ /* 0x020fe20000011403 */
[----:B------:R-:W-:Y:S06]  /*9660*/  @P3 BRA `(.L_x_202) ;  /* 0x0000000000c43947 */ /* 0x000fec0003800000 */
[----:B------:R-:W0:Y:S01]  /*9670*/  LDC R33, c[0x0][0xbe8] ;  /* 0x0002fa00ff217b82 */ /* 0x000e220000000800 */
[----:B------:R-:W-:-:S04]  /*9680*/  IMAD R4, R141, 0xc0, R4 ;  /* 0x000000c08d047824 */ /* 0x000fc800078e0204 */
[----:B------:R-:W-:Y:S02]  /*9690*/  VIADD R28, R4, 0xffffff80 ;  /* 0xffffff80041c7836 */ /* 0x000fe40000000000 */
[----:B0-----:R-:W-:-:S05]  /*96a0*/  IMAD R8, R0, R33, RZ ;  /* 0x0000002100087224 */ /* 0x001fca00078e02ff */
[----:B------:R-:W-:-:S13]  /*96b0*/  ISETP.GE.AND P0, PT, R28, R8, PT ;  /* 0x000000081c00720c */ /* 0x000fda0003f06270 */
[----:B------:R-:W-:Y:S05]  /*96c0*/  @P0 BRA `(.L_x_202) ;  /* 0x0000000000ac0947 */ /* 0x000fea0003800000 */
[----:B------:R-:W-:Y:S01]  /*96d0*/  ISETP.NE.AND P1, PT, R33, 0x1, PT ;  /* 0x000000012100780c */ /* 0x000fe20003f25270 */
[----:B------:R-:W-:Y:S01]  /*96e0*/  IMAD.MOV.U32 R22, RZ, RZ, 0x9b8 ;  /* 0x000009b8ff167424 */ /* 0x000fe200078e00ff */
[----:B------:R-:W-:Y:S01]  /*96f0*/  ISETP.GT.AND P0, PT, R140, 0x1, PT ;  /* 0x000000018c00780c */ /* 0x000fe20003f04270 */
[----:B------:R-:W0:Y:S01]  /*9700*/  LDC.64 R8, c[0x0][0xba8] ;  /* 0x0002ea00ff087b82 */ /* 0x000e220000000a00 */
[----:B------:R-:W-:Y:S02]  /*9710*/  IMAD.MOV.U32 R27, RZ, RZ, R28 ;  /* 0x000000ffff1b7224 */ /* 0x000fe400078e001c */
[----:B------:R-:W-:Y:S02]  /*9720*/  SEL R22, R22, 0x978, P0 ;  /* 0x0000097816167807 */ /* 0x000fe40000000000 */
[----:B------:R-:W-:-:S03]  /*9730*/  SEL R155, R155, RZ, P0 ;  /* 0x000000ff9b9b7207 */ /* 0x000fc60000000000 */
[----:B------:R-:W1:Y:S08]  /*9740*/  LDC.64 R20, c[0x0][R22+0x220] ;  /* 0x0000880016147b82 */ /* 0x000e700000000a00 */
[----:B------:R-:W2:Y:S08]  /*9750*/  @P1 LDC R25, c[0x0][0xbec] ;  /* 0x0002fb00ff191b82 */ /* 0x000eb00000000800 */
[----:B------:R-:W3:Y:S08]  /*9760*/  LDC.64 R14, c[0x0][R22+0x218] ;  /* 0x00008600160e7b82 */ /* 0x000ef00000000a00 */
[----:B------:R-:W4:Y:S01]  /*9770*/  @P1 LDC R35, c[0x0][0xbf0] ;  /* 0x0002fc00ff231b82 */ /* 0x000f220000000800 */
[----:B-1----:R-:W-:-:S04]  /*9780*/  IMAD R21, R21, R31, RZ ;  /* 0x0000001f15157224 */ /* 0x002fc800078e02ff */
[----:B------:R-:W-:-:S03]  /*9790*/  IMAD R21, R20, R156, R21 ;  /* 0x0000009c14157224 */ /* 0x000fc600078e0215 */
[----:B------:R-:W1:Y:S01]  /*97a0*/  LDC.64 R12, c[0x0][R22+0x228] ;  /* 0x00008a00160c7b82 */ /* 0x000e620000000a00 */
[----:B--2---:R-:W-:-:S04]  /*97b0*/  @P1 IMAD.HI.U32 R4, R28, R25, RZ ;  /* 0x000000191c041227 */ /* 0x004fc800078e00ff */
[----:B------:R-:W-:-:S03]  /*97c0*/  IMAD.WIDE.U32 R24, R20, R31, RZ ;  /* 0x0000001f14187225 */ /* 0x000fc600078e00ff */
[----:B------:R-:W2:Y:S01]  /*97d0*/  LDC.64 R10, c[0x0][R22+0x210] ;  /* 0x00008400160a7b82 */ /* 0x000ea20000000a00 */
[-C--:B---3--:R-:W-:Y:S02]  /*97e0*/  IMAD R29, R15, R139.reuse, RZ ;  /* 0x0000008b0f1d7224 */ /* 0x088fe400078e02ff */
[----:B------:R-:W-:-:S04]  /*97f0*/  IMAD.WIDE.U32 R14, R14, R139, RZ ;  /* 0x0000008b0e0e7225 */ /* 0x000fc800078e00ff */
[----:B------:R-:W-:Y:S01]  /*9800*/  IMAD.IADD R29, R15, 0x1, R29 ;  /* 0x000000010f1d7824 */ /* 0x000fe200078e021d */
[----:B----4-:R-:W-:Y:S01]  /*9810*/  @P1 SHF.R.U32.HI R27, RZ, R35, R4 ;  /* 0x00000023ff1b1219 */ /* 0x010fe20000011604 */
[----:B------:R-:W-:Y:S01]  /*9820*/  IMAD.IADD R4, R25, 0x1, R21 ;  /* 0x0000000119047824 */ /* 0x000fe200078e0215 */
[----:B0-----:R-:W0:Y:S01]  /*9830*/  @!P0 LDC R8, c[0x0][0xb50] ;  /* 0x0002d400ff088b82 */ /* 0x001e220000000800 */
[----:B------:R-:W-:Y:S02]  /*9840*/  IADD3 R14, P1, P3, R24, R14, R3 ;  /* 0x0000000e180e7210 */ /* 0x000fe40007b3e003 */
[----:B------:R-:W-:Y:S02]  /*9850*/  IADD3 R15, -R27, RZ, RZ ;  /* 0x000000ff1b0f7210 */ /* 0x000fe40007ffe1ff */
[----:B------:R-:W-:Y:S01]  /*9860*/  IADD3.X R4, R4, R29, R26, P1, P3 ;  /* 0x0000001d04047210 */ /* 0x000fe20000fe641a */
[-C--:B-1----:R-:W-:Y:S02]  /*9870*/  IMAD R21, R13, R155.reuse, RZ ;  /* 0x0000009b0d157224 */ /* 0x082fe400078e02ff */
[----:B------:R-:W-:Y:S01]  /*9880*/  IMAD.WIDE.U32 R12, R12, R155, RZ ;  /* 0x0000009b0c0c7225 */ /* 0x000fe200078e00ff */
[----:B------:R-:W1:Y:S03]  /*9890*/  @!P0 LDC R9, c[0x0][0xb54] ;  /* 0x0002d500ff098b82 */ /* 0x000e660000000800 */
[----:B------:R-:W-:Y:S01]  /*98a0*/  IMAD.IADD R21, R13, 0x1, R21 ;  /* 0x000000010d157824 */ /* 0x000fe200078e0215 */
[----:B------:R-:W-:Y:S01]  /*98b0*/  IADD3 R12, P0, P1, R27, R14, R12 ;  /* 0x0000000e1b0c7210 */ /* 0x000fe2000791e00c */
[----:B------:R-:W-:Y:S01]  /*98c0*/  IMAD R15, R33, R15, R28 ;  /* 0x0000000f210f7224 */ /* 0x000fe200078e021c */
[----:B------:R-:W-:-:S04]  /*98d0*/  SHF.R.S32.HI R27, RZ, 0x1f, R27 ;  /* 0x0000001fff1b7819 */ /* 0x000fc8000001141b */
[----:B------:R-:W-:Y:S01]  /*98e0*/  IADD3.X R13, R27, R4, R21, P0, P1 ;  /* 0x000000041b0d7210 */ /* 0x000fe200007e2415 */
[----:B--2---:R-:W-:Y:S01]  /*98f0*/  IMAD R4, R11, R15, RZ ;  /* 0x0000000f0b047224 */ /* 0x004fe200078e02ff */
[----:B------:R-:W-:-:S05]  /*9900*/  SHF.R.S32.HI R21, RZ, 0x1f, R15 ;  /* 0x0000001fff157819 */ /* 0x000fca000001140f */
[C---:B------:R-:W-:Y:S02]  /*9910*/  IMAD R21, R10.reuse, R21, R4 ;  /* 0x000000150a157224 */ /* 0x040fe400078e0204 */
[----:B------:R-:W-:-:S04]  /*9920*/  IMAD.WIDE.U32 R10, R10, R15, R12 ;  /* 0x0000000f0a0a7225 */ /* 0x000fc800078e000c */
[----:B------:R-:W-:Y:S01]  /*9930*/  IMAD.IADD R4, R11, 0x1, R21 ;  /* 0x000000010b047824 */ /* 0x000fe200078e0215 */
[----:B0-----:R-:W-:Y:S01]  /*9940*/  LEA R8, P0, R10, R8, 0x2 ;  /* 0x000000080a087211 */ /* 0x001fe200078010ff */
[----:B------:R-:W-:-:S03]  /*9950*/  IMAD.MOV.U32 R11, RZ, RZ, -0x800000 ;  /* 0xff800000ff0b7424 */ /* 0x000fc600078e00ff */
[----:B-1----:R-:W-:-:S05]  /*9960*/  LEA.HI.X R9, R10, R9, R4, 0x2, P0 ;  /* 0x000000090a097211 */ /* 0x002fca00000f1404 */
[----:B------:R0:W-:Y:S04]  /*9970*/  STG.E desc[UR36][R8.64], R11 ;  /* 0x0000000b08007986 */ /* 0x0001e8000c101924 */
.L_x_202:
[----:B------:R-:W-:Y:S05]  /*9980*/  BSYNC B1 ;  /* 0x0000000000017941 */ /* 0x000fea0003800000 */
.L_x_201:
[----:B------:R-:W-:Y:S05]  /*9990*/  @P2 BRA `(.L_x_197) ;  /* 0x0000000400542947 */ /* 0x000fea0003800000 */
[----:B------:R-:W1:Y:S01]  /*99a0*/  LDC R15, c[0x0][0xbe8] ;  /* 0x0002fa00ff0f7b82 */ /* 0x000e620000000800 */
[--C-:B------:R-:W-:Y:S01]  /*99b0*/  SHF.R.S32.HI R10, RZ, 0x1f, R30.reuse ;  /* 0x0000001fff0a7819 */ /* 0x100fe2000001141e */
[----:B------:R-:W-:Y:S01]  /*99c0*/  ULDC.64 UR4, c[0x0][0xaa0] ;  /* 0x0002a80000047ab9 */ /* 0x000fe20000000a00 */
[----:B------:R-:W-:Y:S01]  /*99d0*/  SHF.R.S32.HI R14, RZ, 0x1f, R30 ;  /* 0x0000001fff0e7819 */ /* 0x000fe2000001141e */
[----:B------:R-:W-:Y:S01]  /*99e0*/  IMAD R4, R26, UR4, RZ ;  /* 0x000000041a047c24 */ /* 0x000fe2000f8e02ff */
[-C--:B------:R-:W-:Y:S01]  /*99f0*/  LEA.HI R10, R10, R30.reuse, RZ, 0x2 ;  /* 0x0000001e0a0a7211 */ /* 0x080fe200078f10ff */
[C---:B0-----:R-:W-:Y:S01]  /*9a00*/  IMAD.WIDE.U32 R8, R3.reuse, UR4, RZ ;  /* 0x0000000403087c25 */ /* 0x041fe2000f8e00ff */
[----:B------:R-:W-:Y:S01]  /*9a10*/  LEA.HI R14, R14, R30, RZ, 0x2 ;  /* 0x0000001e0e0e7211 */ /* 0x000fe200078f10ff */
[----:B------:R-:W-:Y:S01]  /*9a20*/  ULDC.64 UR6, c[0x0][0xaf0] ;  /* 0x0002bc0000067ab9 */ /* 0x000fe20000000a00 */
[----:B------:R-:W-:Y:S01]  /*9a30*/  LOP3.LUT R10, R10, 0xfffffffc, RZ, 0xc0, !PT ;  /* 0xfffffffc0a0a7812 */ /* 0x000fe200078ec0ff */
[----:B------:R-:W-:Y:S01]  /*9a40*/  IMAD R11, R3, UR5, R4 ;  /* 0x00000005030b7c24 */ /* 0x000fe2000f8e0204 */
[----:B------:R-:W-:Y:S01]  /*9a50*/  SHF.R.S32.HI R14, RZ, 0x2, R14 ;  /* 0x00000002ff0e7819 */ /* 0x000fe2000001140e */
[----:B------:R-:W-:Y:S01]  /*9a60*/  ULDC.64 UR4, c[0x0][0xae8] ;  /* 0x0002ba0000047ab9 */ /* 0x000fe20000000a00 */
[----:B------:R-:W-:Y:S01]  /*9a70*/  BSSY B1, `(.L_x_203) ;  /* 0x0000036000017945 */ /* 0x000fe20003800000 */
[----:B------:R-:W-:Y:S01]  /*9a80*/  IMAD.IADD R10, R30, 0x1, -R10 ;  /* 0x000000011e0a7824 */ /* 0x000fe200078e0a0a */
[----:B------:R-:W-:Y:S01]  /*9a90*/  SHF.R.S32.HI R22, RZ, 0x1f, R143 ;  /* 0x0000001fff167819 */ /* 0x000fe2000001148f */
[----:B------:R-:W-:Y:S01]  /*9aa0*/  IMAD.IADD R9, R9, 0x1, R11 ;  /* 0x0000000109097824 */ /* 0x000fe200078e020b */
[----:B------:R-:W-:Y:S01]  /*9ab0*/  SHF.R.S32.HI R24, RZ, 0x1f, R142 ;  /* 0x0000001fff187819 */ /* 0x000fe2000001148e */
[----:B------:R-:W-:-:S02]  /*9ac0*/  IMAD R4, R10, 0x60, R14 ;  /* 0x000000600a047824 */ /* 0x000fc400078e020e */
[----:B------:R-:W-:Y:S01]  /*9ad0*/  IMAD.WIDE.U32 R8, R139, UR4, R8 ;  /* 0x000000048b087c25 */ /* 0x000fe2000f8e0008 */
[----:B-1----:R-:W-:-:S03]  /*9ae0*/  ISETP.NE.AND P0, PT, R15, 0x1, PT ;  /* 0x000000010f00780c */ /* 0x002fc60003f05270 */
[----:B------:R-:W-:Y:S02]  /*9af0*/  IMAD R12, R141, 0xc0, R4 ;  /* 0x000000c08d0c7824 */ /* 0x000fe400078e0204 */
[----:B------:R-:W-:Y:S02]  /*9b00*/  IMAD R10, R156, UR6, RZ ;  /* 0x000000069c0a7c24 */ /* 0x000fe4000f8e02ff */
[----:B------:R-:W-:Y:S02]  /*9b10*/  IMAD.MOV.U32 R3, RZ, RZ, R12 ;  /* 0x000000ffff037224 */ /* 0x000fe400078e000c */
[----:B------:R-:W-:Y:S01]  /*9b20*/  IMAD R9, R139, UR5, R9 ;  /* 0x000000058b097c24 */ /* 0x000fe2000f8e0209 */
[----:B------:R-:W-:Y:S01]  /*9b30*/  ULDC.64 UR4, c[0x0][0xae0] ;  /* 0x0002b80000047ab9 */ /* 0x000fe20000000a00 */
[----:B------:R-:W-:Y:S02]  /*9b40*/  IMAD.WIDE.U32 R8, R31, UR6, R8 ;  /* 0x000000061f087c25 */ /* 0x000fe4000f8e0008 */
[----:B------:R-:W0:Y:S08]  /*9b50*/  @P0 LDC R13, c[0x0][0xbec] ;  /* 0x0002fb00ff0d0b82 */ /* 0x000e300000000800 */
[----:B------:R-:W1:Y:S01]  /*9b60*/  @P0 LDC R21, c[0x0][0xbf0] ;  /* 0x0002fc00ff150b82 */ /* 0x000e620000000800 */
[----:B0-----:R-:W-:-:S04]  /*9b70*/  @P0 IMAD.HI.U32 R4, R12, R13, RZ ;  /* 0x0000000d0c040227 */ /* 0x001fc800078e00ff */
[----:B------:R-:W-:Y:S01]  /*9b80*/  IMAD R13, R31, UR7, R10 ;  /* 0x000000071f0d7c24 */ /* 0x000fe2000f8e020a */
[----:B-1----:R-:W-:-:S03]  /*9b90*/  @P0 SHF.R.U32.HI R3, RZ, R21, R4 ;  /* 0x00000015ff030219 */ /* 0x002fc60000011604 */
[----:B------:R-:W-:Y:S01]  /*9ba0*/  IMAD.IADD R9, R9, 0x1, R13 ;  /* 0x0000000109097824 */ /* 0x000fe200078e020d */
[C---:B------:R-:W-:Y:S01]  /*9bb0*/  IADD3 R11, -R3.reuse, RZ, RZ ;  /* 0x000000ff030b7210 */ /* 0x040fe20007ffe1ff */
[----:B------:R-:W-:Y:S01]  /*9bc0*/  IMAD.WIDE.U32 R8, R3, UR4, R8 ;  /* 0x0000000403087c25 */ /* 0x000fe2000f8e0008 */
[----:B------:R-:W-:-:S03]  /*9bd0*/  SHF.R.S32.HI R4, RZ, 0x1f, R3 ;  /* 0x0000001fff047819 */ /* 0x000fc60000011403 */
[----:B------:R-:W-:Y:S02]  /*9be0*/  IMAD R11, R15, R11, R12 ;  /* 0x0000000b0f0b7224 */ /* 0x000fe400078e020c */
[----:B------:R-:W-:Y:S02]  /*9bf0*/  IMAD R4, R4, UR4, RZ ;  /* 0x0000000404047c24 */ /* 0x000fe4000f8e02ff */
[----:B------:R-:W-:Y:S02]  /*9c00*/  IMAD R15, R0, R15, RZ ;  /* 0x0000000f000f7224 */ /* 0x000fe400078e02ff */
[----:B------:R-:W-:Y:S01]  /*9c10*/  IMAD R13, R3, UR5, R4 ;  /* 0x00000005030d7c24 */ /* 0x000fe2000f8e0204 */
[----:B------:R-:W-:Y:S01]  /*9c20*/  SHF.R.S32.HI R4, RZ, 0x1f, R11 ;  /* 0x0000001fff047819 */ /* 0x000fe2000001140b */
[----:B------:R-:W-:Y:S01]  /*9c30*/  ULDC.64 UR4, c[0x0][0xad8] ;  /* 0x0002b60000047ab9 */ /* 0x000fe20000000a00 */
[----:B------:R-:W-:Y:S02]  /*9c40*/  IMAD R0, R141, 0xc0, R14 ;  /* 0x000000c08d007824 */ /* 0x000fe400078e020e */
[----:B------:R-:W-:-:S02]  /*9c50*/  IMAD.IADD R9, R9, 0x1, R13 ;  /* 0x0000000109097824 */ /* 0x000fc400078e020d */
[----:B------:R-:W-:Y:S01]  /*9c60*/  IMAD R4, R4, UR4, RZ ;  /* 0x0000000404047c24 */ /* 0x000fe2000f8e02ff */
[----:B------:R-:W-:Y:S01]  /*9c70*/  ISETP.GE.AND P0, PT, R0, R15, PT ;  /* 0x0000000f0000720c */ /* 0x000fe20003f06270 */
[----:B------:R-:W-:-:S04]  /*9c80*/  IMAD.WIDE.U32 R8, R11, UR4, R8 ;  /* 0x000000040b087c25 */ /* 0x000fc8000f8e0008 */
[----:B------:R-:W-:Y:S01]  /*9c90*/  IMAD R3, R11, UR5, R4 ;  /* 0x000000050b037c24 */ /* 0x000fe2000f8e0204 */
[----:B------:R-:W-:Y:S02]  /*9ca0*/  ULDC.64 UR4, c[0x0][0xa80] ;  /* 0x0002a00000047ab9 */ /* 0x000fe40000000a00 */
[----:B------:R-:W-:Y:S01]  /*9cb0*/  LEA R4, P1, R8, UR4, 0x1 ;  /* 0x0000000408047c11 */ /* 0x000fe2000f8208ff */
[----:B------:R-:W-:-:S05]  /*9cc0*/  IMAD.IADD R3, R9, 0x1, R3 ;  /* 0x0000000109037824 */ /* 0x000fca00078e0203 */
[----:B------:R-:W-:Y:S02]  /*9cd0*/  LEA.HI.X R3, R8, UR5, R3, 0x1, P1 ;  /* 0x0000000508037c11 */ /* 0x000fe400088f0c03 */
[----:B------:R0:W1:Y:S04]  /*9ce0*/  SHFL.IDX PT, R8, R4, RZ, 0x1c1f ;  /* 0x001c1fff04087589 */ /* 0x00006800000e0000 */
[----:B------:R0:W2:Y:S01]  /*9cf0*/  SHFL.IDX PT, R9, R3, RZ, 0x1c1f ;  /* 0x001c1fff03097589 */ /* 0x0000a200000e0000 */
[----:B------:R-:W-:Y:S05]  /*9d00*/  @P0 BRA `(.L_x_204) ;  /* 0x0000000000300947 */ /* 0x000fea0003800000 */
        /* <DEDUP_REMOVED lines=9> */
[----:B------:R3:W-:Y:S04]  /*9da0*/  @!P2 ST.E.128 desc[UR36][R10.64], RZ ;  /* 0x000000ff0a00a985 */ /* 0x0007e8000c101d24 */
[----:B------:R3:W-:Y:S04]  /*9db0*/  @!P3 ST.E.128 desc[UR36][R12.64], RZ ;  /* 0x000000ff0c00b985 */ /* 0x0007e8000c101d24 */
[----:B------:R3:W-:Y:S02]  /*9dc0*/  @!P4 ST.E.128 desc[UR36][R20.64], RZ ;  /* 0x000000ff1400c985 */ /* 0x0007e4000c101d24 */
.L_x_204:
[----:B------:R-:W-:Y:S05]  /*9dd0*/  BSYNC B1 ;  /* 0x0000000000017941 */ /* 0x000fea0003800000 */
.L_x_203:
[----:B------:R-:W-:Y:S01]  /*9de0*/  VIADD R0, R0, 0x60 ;  /* 0x0000006000007836 */ /* 0x000fe20000000000 */
[----:B--2---:R2:W4:Y:S04]  /*9df0*/  SHFL.IDX PT, R9, R3, 0x1, 0x1c1f ;  /* 0x003c1f0003097f89 */ /* 0x00452800000e0000 */
[----:B------:R-:W-:Y:S01]  /*9e00*/  ISETP.GE.AND P0, PT, R0, R15, PT ;  /* 0x0000000f0000720c */ /* 0x000fe20003f06270 */
[----:B-1----:R2:W1:-:S12]  /*9e10*/  SHFL.IDX PT, R8, R4, 0x1, 0x1c1f ;  /* 0x003c1f0004087f89 */ /* 0x00245800000e0000 */
[----:B--2---:R-:W-:Y:S05]  /*9e20*/  @P0 BRA `(.L_x_197) ;  /* 0x0000000000300947 */ /* 0x004fea0003800000 */
[----:B------:R-:W-:Y:S02]  /*9e30*/  ULDC UR4, c[0x0][0xac8] ;  /* 0x0002b20000047ab9 */ /* 0x000fe40000000800 */
[----:B------:R-:W-:Y:S02]  /*9e40*/  ISETP.GE.AND P3, PT, R142, UR4, PT ;  /* 0x000000048e007c0c */ /* 0x000fe4000bf66270 */
[----:B------:R-:W-:Y:S02]  /*9e50*/  ISETP.GE.AND P4, PT, R143, UR4, PT ;  /* 0x000000048f007c0c */ /* 0x000fe4000bf86270 */
[----:B------:R-:W-:-:S09]  /*9e60*/  ISETP.GE.AND P2, PT, R137, UR4, PT ;  /* 0x0000000489007c0c */ /* 0x000fd2000bf46270 */
[CC--:B-1-3--:R-:W-:Y:S02]  /*9e70*/  @!P3 LEA R12, P0, R142.reuse, R8.reuse, 0x1 ;  /* 0x000000088e0cb211 */ /* 0x0cafe400078008ff */
[----:B------:R-:W-:Y:S02]  /*9e80*/  @!P4 LEA R14, P1, R143, R8, 0x1 ;  /* 0x000000088f0ec211 */ /* 0x000fe400078208ff */
[----:B----4-:R-:W-:Y:S01]  /*9e90*/  @!P2 IMAD.WIDE R10, R137, 0x2, R8 ;  /* 0x00000002890aa825 */ /* 0x010fe200078e0208 */
[-C--:B------:R-:W-:Y:S02]  /*9ea0*/  @!P3 LEA.HI.X R13, R142, R9.reuse, R24, 0x1, P0 ;  /* 0x000000098e0db211 */ /* 0x080fe400000f0c18 */
[----:B------:R-:W-:Y:S02]  /*9eb0*/  @!P4 LEA.HI.X R15, R143, R9, R22, 0x1, P1 ;  /* 0x000000098f0fc211 */ /* 0x000fe400008f0c16 */
[----:B------:R2:W-:Y:S04]  /*9ec0*/  @!P2 ST.E.128 desc[UR36][R10.64], RZ ;  /* 0x000000ff0a00a985 */ /* 0x0005e8000c101d24 */
[----:B------:R2:W-:Y:S04]  /*9ed0*/  @!P3 ST.E.128 desc[UR36][R12.64], RZ ;  /* 0x000000ff0c00b985 */ /* 0x0005e8000c101d24 */
[----:B------:R2:W-:Y:S02]  /*9ee0*/  @!P4 ST.E.128 desc[UR36][R14.64], RZ ;  /* 0x000000ff0e00c985 */ /* 0x0005e4000c101d24 */
.L_x_197:
[----:B------:R-:W-:Y:S05]  /*9ef0*/  BSYNC B0 ;  /* 0x0000000000007941 */ /* 0x000fea0003800000 */
.L_x_191:
[----:B------:R-:W-:Y:S02]  /*9f00*/  ULDC UR4, c[0x0][0xc3c] ;  /* 0x00030f0000047ab9 */ /* 0x000fe40000000800 */
[----:B------:R-:W-:-:S13]  /*9f10*/  ISETP.GE.AND P0, PT, R7, UR4, PT ;  /* 0x0000000407007c0c */ /* 0x000fda000bf06270 */
[----:B------:R-:W-:Y:S05]  /*9f20*/  @!P0 BRA `(.L_x_205) ;  /* 0xffffff7000408947 */ /* 0x000fea000383ffff */
[----:B------:R-:W-:Y:S05]  /*9f30*/  EXIT ;  /* 0x000000000000794d */ /* 0x000fea0003800000 */
.L_x_162:
[----:B------:R-:W-:-:S08]  /*9f40*/  NOP ;  /* 0x0000000000007918 */ /* 0x000fd00000000000 */
[----:B------:R-:W0:-:S00]  /*9f50*/  USETMAXREG.DEALLOC.CTAPOOL 0x20 ;  /* 0x00000020000079c8 */ /* 0x000e0000080e0500 */
[----:B0-----:R-:W-:Y:S02]  /*9f60*/  LOP3.LUT R0, R0, 0x3, RZ, 0xc0, !PT ;  /* 0x0000000300007812 */ /* 0x001fe400078ec0ff */
[----:B------:R-:W-:-:S04]  /*9f70*/  LOP3.LUT R16, R16, 0xffffffbf, RZ, 0xc0, !PT ;  /* 0xffffffbf10107812 */ /* 0x000fc800078ec0ff */
[----:B------:R-:W0:Y:S02]  /*9f80*/  SHFL.IDX PT, R0, R0, RZ, 0x1f ;  /* 0x00001fff00007589 */ /* 0x000e2400000e0000 */
[----:B0-----:R-:W-:Y:S01]  /*9f90*/  ISETP.NE.AND P0, PT, R0, RZ, PT ;  /* 0x000000ff0000720c */ /* 0x001fe20003f05270 */
[----:B------:R-:W-:-:S12]  /*9fa0*/  IMAD.MOV.U32 R0, RZ, RZ, RZ ;  /* 0x000000ffff007224 */ /* 0x000fd800078e00ff */
[----:B------:R-:W-:Y:S01]  /*9fb0*/  @P0 LOP3.LUT R16, R16, 0x40, RZ, 0xfc, !PT ;  /* 0x0000004010100812 */ /* 0x000fe200078efcff */
[----:B------:R-:W-:Y:S06]  /*9fc0*/  @!P0 BRA `(.L_x_206) ;  /* 0x00000000001c8947 */ /* 0x000fec0003800000 */
[----:B------:R-:W0:Y:S08]  /*9fd0*/  S2UR UR5, SR_CgaCtaId ;  /* 0x00000000000579c3 */ /* 0x000e300000008800 */
[----:B------:R-:W-:Y:S06]  /*9fe0*/  BAR.SYNC.DEFER_BLOCKING 0x5, 0x200 ;  /* 0x0148000000007b1d */ /* 0x000fec0000010000 */
[----:B------:R-:W-:-:S02]  /*9ff0*/  UMOV UR4, 0x400 ;  /* 0x0000040000047882 */ /* 0x000fc40000000000 */
[----:B0-----:R-:W-:-:S09]  /*a000*/  ULEA UR4, UR5, UR4, 0x18 ;  /* 0x0000000405047291 */ /* 0x001fd2000f8ec03f */
[----:B------:R-:W1:Y:S01]  /*a010*/  LDS.128 R24, [UR4+0x2d8d0] ;  /* 0x02d8d004ff187984 */ /* 0x000e620008000c00 */
[----:B------:R-:W-:Y:S06]  /*a020*/  BAR.ARV 0x4, 0x200 ;  /* 0x0108000000007b1d */ /* 0x000fec0000002000 */
[----:B------:R-:W-:Y:S05]  /*a030*/  BRA `(.L_x_207) ;  /* 0x0000000800907947 */ /* 0x000fea0003800000 */
.L_x_206:
[----:B------:R-:W0:Y:S01]  /*a040*/  S2R R2, SR_TID.X ;  /* 0x0000000000027919 */ /* 0x000e220000002100 */
[----:B------:R-:W-:Y:S01]  /*a050*/  ULDC UR4, c[0x0][0xc3c] ;  /* 0x00030f0000047ab9 */ /* 0x000fe20000000800 */
[----:B------:R-:W-:Y:S01]  /*a060*/  IMAD.MOV.U32 R9, RZ, RZ, RZ ;  /* 0x000000ffff097224 */ /* 0x000fe200078e00ff */
[----:B------:R-:W1:Y:S01]  /*a070*/  S2UR UR6, SR_CTAID.X ;  /* 0x00000000000679c3 */ /* 0x000e620000002500 */
[----:B------:R-:W-:Y:S01]  /*a080*/  ULDC UR5, c[0x0][0xc38] ;  /* 0x00030e0000057ab9 */ /* 0x000fe20000000800 */
[----:B0-----:R-:W-:-:S04]  /*a090*/  LOP3.LUT R7, R2, 0x1f, RZ, 0xc0, !PT ;  /* 0x0000001f02077812 */ /* 0x001fc800078ec0ff */
[----:B------:R-:W-:-:S04]  /*a0a0*/  ISETP.NE.AND P0, PT, R7, 0x1f, PT ;  /* 0x0000001f0700780c */ /* 0x000fc80003f05270 */
[----:B------:R-:W-:-:S13]  /*a0b0*/  ISETP.GE.OR P1, PT, R7, UR4, !P0 ;  /* 0x0000000407007c0c */ /* 0x000fda000c726670 */
[----:B------:R-:W0:Y:S08]  /*a0c0*/  @!P1 LDC.64 R4, c[0x0][0xc80] ;  /* 0x00032000ff049b82 */ /* 0x000e300000000a00 */
[----:B------:R-:W2:Y:S01]  /*a0d0*/  @!P1 LDC.64 R2, c[0x0][0xc78] ;  /* 0x00031e00ff029b82 */ /* 0x000ea20000000a00 */
[----:B0-----:R-:W-:-:S05]  /*a0e0*/  @!P1 IMAD.WIDE.U32 R4, R7, 0x4, R4 ;  /* 0x0000000407049825 */ /* 0x001fca00078e0004 */
[----:B------:R-:W3:Y:S01]  /*a0f0*/  @!P1 LDG.E R0, desc[UR36][R4.64] ;  /* 0x0000002404009981 */ /* 0x000ee2000c1e1900 */
[----:B--2---:R-:W-:-:S05]  /*a100*/  @!P1 IMAD.WIDE.U32 R2, R7, 0x4, R2 ;  /* 0x0000000407029825 */ /* 0x004fca00078e0002 */
[----:B------:R-:W3:Y:S01]  /*a110*/  @!P1 LDG.E R9, desc[UR36][R2.64] ;  /* 0x0000002402099981 */ /* 0x000ee2000c1e1900 */
[C---:B------:R-:W-:Y:S02]  /*a120*/  ISETP.NE.AND P1, PT, R7.reuse, RZ, PT ;  /* 0x000000ff0700720c */ /* 0x040fe40003f25270 */
[C---:B------:R-:W-:Y:S02]  /*a130*/  ISETP.GE.U32.AND P2, PT, R7.reuse, 0x2, PT ;  /* 0x000000020700780c */ /* 0x040fe40003f46070 */
[C---:B------:R-:W-:Y:S02]  /*a140*/  ISETP.GE.U32.AND P3, PT, R7.reuse, 0x4, PT ;  /* 0x000000040700780c */ /* 0x040fe40003f66070 */
[C---:B------:R-:W-:Y:S02]  /*a150*/  ISETP.GE.U32.AND P4, PT, R7.reuse, 0x8, PT ;  /* 0x000000080700780c */ /* 0x040fe40003f86070 */
[----:B------:R-:W-:Y:S01]  /*a160*/  ISETP.GE.U32.AND P5, PT, R7, 0x10, PT ;  /* 0x000000100700780c */ /* 0x000fe20003fa6070 */
[----:B------:R-:W-:Y:S01]  /*a170*/  UMOV UR4, URZ ;  /* 0x0000003f00047c82 */ /* 0x000fe20008000000 */
[----:B---3--:R-:W-:-:S05]  /*a180*/  IMAD R6, R0, R9, RZ ;  /* 0x0000000900067224 */ /* 0x008fca00078e02ff */
[----:B------:R-:W0:Y:S02]  /*a190*/  SHFL.UP PT, R8, R6, 0x1, RZ ;  /* 0x0420000006087989 */ /* 0x000e2400000e00ff */
[----:B0-----:R-:W-:-:S05]  /*a1a0*/  SEL R11, R8, RZ, P1 ;  /* 0x000000ff080b7207 */ /* 0x001fca0000800000 */
[----:B------:R-:W-:-:S05]  /*a1b0*/  IMAD.IADD R11, R6, 0x1, R11 ;  /* 0x00000001060b7824 */ /* 0x000fca00078e020b */
[----:B------:R-:W0:Y:S02]  /*a1c0*/  SHFL.UP PT, R8, R11, 0x2, RZ ;  /* 0x044000000b087989 */ /* 0x000e2400000e00ff */
[----:B0-----:R-:W-:-:S04]  /*a1d0*/  SEL R8, R8, RZ, P2 ;  /* 0x000000ff08087207 */ /* 0x001fc80001000000 */
[----:B------:R-:W-:-:S05]  /*a1e0*/  IADD3 R8, R11, R8, RZ ;  /* 0x000000080b087210 */ /* 0x000fca0007ffe0ff */
[----:B------:R-:W0:Y:S02]  /*a1f0*/  SHFL.UP PT, R4, R8, 0x4, RZ ;  /* 0x0480000008047989 */ /* 0x000e2400000e00ff */
[----:B0-----:R-:W-:-:S05]  /*a200*/  SEL R3, R4, RZ, P3 ;  /* 0x000000ff04037207 */ /* 0x001fca0001800000 */
[----:B------:R-:W-:-:S05]  /*a210*/  IMAD.IADD R3, R8, 0x1, R3 ;  /* 0x0000000108037824 */ /* 0x000fca00078e0203 */
[----:B------:R-:W0:Y:S02]  /*a220*/  SHFL.UP PT, R2, R3, 0x8, RZ ;  /* 0x0500000003027989 */ /* 0x000e2400000e00ff */
[----:B0-----:R-:W-:-:S05]  /*a230*/  SEL R2, R2, RZ, P4 ;  /* 0x000000ff02027207 */ /* 0x001fca0002000000 */
[----:B------:R-:W-:-:S05]  /*a240*/  IMAD.IADD R4, R3, 0x1, R2 ;  /* 0x0000000103047824 */ /* 0x000fca00078e0202 */
[----:B------:R-:W0:Y:S02]  /*a250*/  SHFL.UP PT, R2, R4, 0x10, RZ ;  /* 0x0600000004027989 */ /* 0x000e2400000e00ff */
[----:B0-----:R-:W-:-:S05]  /*a260*/  SEL R5, R2, RZ, P5 ;  /* 0x000000ff02057207 */ /* 0x001fca0002800000 */
[----:B------:R-:W-:-:S05]  /*a270*/  IMAD.IADD R2, R4, 0x1, R5 ;  /* 0x0000000104027824 */ /* 0x000fca00078e0205 */
[----:B------:R-:W0:Y:S02]  /*a280*/  SHFL.IDX PT, R6, R2, 0x1f, 0x1f ;  /* 0x03e01f0002067f89 */ /* 0x000e2400000e0000 */
[----:B0-----:R-:W-:-:S05]  /*a290*/  IMAD R6, R6, UR5, RZ ;  /* 0x0000000506067c24 */ /* 0x001fca000f8e02ff */
[----:B-1----:R-:W-:Y:S01]  /*a2a0*/  ISETP.GT.AND P6, PT, R6, UR6, PT ;  /* 0x0000000606007c0c */ /* 0x002fe2000bfc4270 */
[----:B------:R-:W-:-:S12]  /*a2b0*/  IMAD.MOV.U32 R3, RZ, RZ, R6 ;  /* 0x000000ffff037224 */ /* 0x000fd800078e0006 */
[----:B------:R-:W-:Y:S05]  /*a2c0*/  @P6 BRA `(.L_x_208) ;  /* 0x0000000000986947 */ /* 0x000fea0003800000 */
[----:B------:R-:W-:Y:S01]  /*a2d0*/  IMAD.MOV.U32 R6, RZ, RZ, R3 ;  /* 0x000000ffff067224 */ /* 0x000fe200078e0003 */
[----:B------:R-:W-:Y:S01]  /*a2e0*/  UMOV UR4, URZ ;  /* 0x0000003f00047c82 */ /* 0x000fe20008000000 */
[----:B------:R-:W-:-:S05]  /*a2f0*/  ULDC UR5, c[0x0][0xc38] ;  /* 0x00030e0000057ab9 */ /* 0x000fca0000000800 */
.L_x_210:
[----:B------:R-:W0:Y:S01]  /*a300*/  LDC R0, c[0x0][0xc3c] ;  /* 0x00030f00ff007b82 */ /* 0x000e220000000800 */
[----:B------:R-:W-:-:S06]  /*a310*/  UIADD3 UR4, UR4, 0x1f, URZ ;  /* 0x0000001f04047890 */ /* 0x000fcc000fffe03f */
[----:B0-----:R-:W-:-:S13]  /*a320*/  ISETP.LE.AND P6, PT, R0, UR4, PT ;  /* 0x0000000400007c0c */ /* 0x001fda000bfc3270 */
[----:B------:R-:W-:Y:S05]  /*a330*/  @P6 BRA `(.L_x_209) ;  /* 0x0000000400a46947 */ /* 0x000fea0003800000 */
[----:B------:R-:W-:-:S05]  /*a340*/  VIADD R9, R7, UR4 ;  /* 0x0000000407097c36 */ /* 0x000fca0008000000 */
[----:B------:R-:W-:Y:S01]  /*a350*/  ISETP.GE.OR P6, PT, R9, R0, !P0 ;  /* 0x000000000900720c */ /* 0x000fe200047c6670 */
[----:B------:R-:W-:-:S12]  /*a360*/  IMAD.MOV.U32 R0, RZ, RZ, RZ ;  /* 0x000000ffff007224 */ /* 0x000fd800078e00ff */
[----:B------:R-:W0:Y:S08]  /*a370*/  @!P6 LDC.64 R4, c[0x0][0xc80] ;  /* 0x00032000ff04eb82 */ /* 0x000e300000000a00 */
[----:B------:R-:W1:Y:S01]  /*a380*/  @!P6 LDC.64 R2, c[0x0][0xc78] ;  /* 0x00031e00ff02eb82 */ /* 0x000e620000000a00 */
[----:B0-----:R-:W-:-:S05]  /*a390*/  @!P6 IMAD.WIDE R4, R9, 0x4, R4 ;  /* 0x000000040904e825 */ /* 0x001fca00078e0204 */
[----:B------:R-:W2:Y:S01]  /*a3a0*/  @!P6 LDG.E R0, desc[UR36][R4.64] ;  /* 0x000000240400e981 */ /* 0x000ea2000c1e1900 */
[----:B-1----:R-:W-:Y:S01]  /*a3b0*/  @!P6 IMAD.WIDE R2, R9, 0x4, R2 ;  /* 0x000000040902e825 */ /* 0x002fe200078e0202 */
[----:B------:R-:W-:-:S06]  /*a3c0*/  MOV R9, RZ ;  /* 0x000000ff00097202 */ /* 0x000fcc0000000f00 */
[----:B------:R-:W2:Y:S02]  /*a3d0*/  @!P6 LDG.E R9, desc[UR36][R2.64] ;  /* 0x000000240209e981 */ /* 0x000ea4000c1e1900 */
[----:B--2---:R-:W-:-:S05]  /*a3e0*/  IMAD R13, R0, R9, RZ ;  /* 0x00000009000d7224 */ /* 0x004fca00078e02ff */
        /* <DEDUP_REMOVED lines=16> */
[----:B0-----:R-:W-:-:S04]  /*a4f0*/  IMAD R3, R4, UR5, RZ ;  /* 0x0000000504037c24 */ /* 0x001fc8000f8e02ff */
[----:B------:R-:W-:-:S05]  /*a500*/  IMAD.IADD R6, R3, 0x1, R6 ;  /* 0x0000000103067824 */ /* 0x000fca00078e0206 */
[----:B------:R-:W-:-:S13]  /*a510*/  ISETP.GT.AND P6, PT, R6, UR6, PT ;  /* 0x0000000606007c0c */ /* 0x000fda000bfc4270 */
[----:B------:R-:W-:Y:S05]  /*a520*/  @!P6 BRA `(.L_x_210) ;  /* 0xfffffffc0074e947 */ /* 0x000fea000383ffff */
.L_x_208:
[----:B------:R-:W-:Y:S02]  /*a530*/  IMAD.IADD R11, R6, 0x1, -R3 ;  /* 0x00000001060b7824 */ /* 0x000fe400078e0a03 */
[----:B------:R-:W-:Y:S02]  /*a540*/  IMAD.MOV.U32 R24, RZ, RZ, RZ ;  /* 0x000000ffff187224 */ /* 0x000fe400078e00ff */
[----:B------:R-:W-:-:S05]  /*a550*/  IMAD R3, R2, UR5, R11 ;  /* 0x0000000502037c24 */ /* 0x000fca000f8e020b */
[----:B------:R-:W-:-:S13]  /*a560*/  ISETP.GT.AND P0, PT, R3, UR6, PT ;  /* 0x0000000603007c0c */ /* 0x000fda000bf04270 */
[----:B------:R-:W-:-:S04]  /*a570*/  VOTE.ANY R5, PT, !P0 ;  /* 0x0000000000057806 */ /* 0x000fc800040e0100 */
[----:B------:R-:W0:Y:S01]  /*a580*/  POPC R27, R5 ;  /* 0x00000005001b7309 */ /* 0x000e220000000000 */
[----:B------:R-:W-:Y:S01]  /*a590*/  ISETP.NE.AND P0, PT, R5, RZ, PT ;  /* 0x000000ff0500720c */ /* 0x000fe20003f05270 */
[----:B0-----:R-:W0:Y:S04]  /*a5a0*/  SHFL.IDX PT, R0, R0, R27, 0x1f ;  /* 0x00001f1b00007589 */ /* 0x001e2800000e0000 */
[----:B------:R-:W1:Y:S01]  /*a5b0*/  SHFL.IDX PT, R9, R9, R27, 0x1f ;  /* 0x00001f1b09097589 */ /* 0x000e6200000e0000 */
[----:B0-----:R-:W-:-:S04]  /*a5c0*/  IABS R4, R0 ;  /* 0x0000000000047213 */ /* 0x001fc80000000000 */
[----:B------:R-:W0:Y:S01]  /*a5d0*/  I2F.RP R6, R4 ;  /* 0x0000000400067306 */ /* 0x000e220000209400 */
[----:B-1----:R-:W-:-:S07]  /*a5e0*/  IABS R8, R9 ;  /* 0x0000000900087213 */ /* 0x002fce0000000000 */
[----:B0-----:R-:W0:Y:S02]  /*a5f0*/  MUFU.RCP R6, R6 ;  /* 0x0000000600067308 */ /* 0x001e240000001000 */
[----:B0-----:R-:W-:-:S06]  /*a600*/  IADD3 R3, R6, 0xffffffe, RZ ;  /* 0x0ffffffe06037810 */ /* 0x001fcc0007ffe0ff */
[----:B------:R-:W0:Y:S02]  /*a610*/  F2I.FTZ.U32.TRUNC.NTZ R3, R3 ;  /* 0x0000000300037305 */ /* 0x000e24000021f000 */
[----:B0-----:R-:W-:Y:S01]  /*a620*/  IMAD.MOV R13, RZ, RZ, -R3 ;  /* 0x000000ffff0d7224 */ /* 0x001fe200078e0a03 */
[----:B------:R-:W-:Y:S06]  /*a630*/  @!P0 BRA `(.L_x_211) ;  /* 0x0000000000088947 */ /* 0x000fec0003800000 */
[----:B------:R-:W-:-:S05]  /*a640*/  VIADD R5, R27, 0xffffffff ;  /* 0xffffffff1b057836 */ /* 0x000fca0000000000 */
[----:B------:R0:W1:Y:S02]  /*a650*/  SHFL.IDX PT, R24, R2, R5, 0x1f ;  /* 0x00001f0502187589 */ /* 0x00006400000e0000 */
.L_x_211:
[----:B-1----:R-:W-:Y:S02]  /*a660*/  IMAD R24, R24, UR5, R11 ;  /* 0x0000000518187c24 */ /* 0x002fe4000f8e020b */
[----:B------:R-:W-:Y:S02]  /*a670*/  IMAD R11, R13, R4, RZ ;  /* 0x000000040d0b7224 */ /* 0x000fe400078e02ff */
[----:B0-----:R-:W-:Y:S01]  /*a680*/  IMAD.MOV.U32 R2, RZ, RZ, RZ ;  /* 0x000000ffff027224 */ /* 0x001fe200078e00ff */
[----:B------:R-:W-:Y:S01]  /*a690*/  IADD3 R25, -R24, UR6, RZ ;  /* 0x0000000618197c10 */ /* 0x000fe2000fffe1ff */
[----:B------:R-:W-:Y:S01]  /*a6a0*/  IMAD.MOV.U32 R5, RZ, RZ, R8 ;  /* 0x000000ffff057224 */ /* 0x000fe200078e0008 */
[----:B------:R-:W-:Y:S01]  /*a6b0*/  IABS R8, R0 ;  /* 0x0000000000087213 */ /* 0x000fe20000000000 */
[----:B------:R-:W-:Y:S01]  /*a6c0*/  IMAD.HI.U32 R2, R3, R11, R2 ;  /* 0x0000000b03027227 */ /* 0x000fe200078e0002 */
[----:B------:R-:W-:Y:S01]  /*a6d0*/  IABS R3, R25 ;  /* 0x0000001900037213 */ /* 0x000fe20000000000 */
[----:B------:R-:W0:Y:S02]  /*a6e0*/  I2F.RP R6, R5 ;  /* 0x0000000500067306 */ /* 0x000e240000209400 */
[----:B------:R-:W-:-:S02]  /*a6f0*/  IMAD.MOV R8, RZ, RZ, -R8 ;  /* 0x000000ffff087224 */ /* 0x000fc400078e0a08 */
[----:B------:R-:W-:-:S04]  /*a700*/  IMAD.HI.U32 R2, R2, R3, RZ ;  /* 0x0000000302027227 */ /* 0x000fc800078e00ff */
[----:B------:R-:W-:Y:S02]  /*a710*/  IMAD R3, R2, R8, R3 ;  /* 0x0000000802037224 */ /* 0x000fe400078e0203 */
[----:B------:R-:W-:-:S03]  /*a720*/  VIADD R27, R27, UR4 ;  /* 0x000000041b1b7c36 */ /* 0x000fc60008000000 */
[----:B------:R-:W-:Y:S01]  /*a730*/  ISETP.GT.U32.AND P1, PT, R4, R3, PT ;  /* 0x000000030400720c */ /* 0x000fe20003f24070 */
[----:B0-----:R-:W0:-:S12]  /*a740*/  MUFU.RCP R6, R6 ;  /* 0x0000000600067308 */ /* 0x001e180000001000 */
[----:B------:R-:W-:Y:S02]  /*a750*/  @!P1 IMAD.IADD R3, R3, 0x1, -R4 ;  /* 0x0000000103039824 */ /* 0x000fe400078e0a04 */
[----:B------:R-:W-:Y:S01]  /*a760*/  @!P1 VIADD R2, R2, 0x1 ;  /* 0x0000000102029836 */ /* 0x000fe20000000000 */
[----:B------:R-:W-:Y:S02]  /*a770*/  ISETP.NE.AND P1, PT, R0, RZ, PT ;  /* 0x000000ff0000720c */ /* 0x000fe40003f25270 */
[----:B------:R-:W-:Y:S02]  /*a780*/  ISETP.GE.U32.AND P0, PT, R3, R4, PT ;  /* 0x000000040300720c */ /* 0x000fe40003f06070 */
[----:B0-----:R-:W-:Y:S02]  /*a790*/  IADD3 R8, R6, 0xffffffe, RZ ;  /* 0x0ffffffe06087810 */ /* 0x001fe40007ffe0ff */
[----:B------:R-:W-:Y:S02]  /*a7a0*/  LOP3.LUT R4, R25, R0, RZ, 0x3c, !PT ;  /* 0x0000000019047212 */ /* 0x000fe400078e3cff */
[----:B------:R0:W1:Y:S02]  /*a7b0*/  F2I.FTZ.U32.TRUNC.NTZ R3, R8 ;  /* 0x0000000800037305 */ /* 0x000064000021f000 */
[----:B------:R-:W-:-:S05]  /*a7c0*/  ISETP.GE.AND P2, PT, R4, RZ, PT ;  /* 0x000000ff0400720c */ /* 0x000fca0003f46270 */
[----:B------:R-:W-:Y:S01]  /*a7d0*/  @P0 VIADD R2, R2, 0x1 ;  /* 0x0000000102020836 */ /* 0x000fe20000000000 */
[----:B0-----:R-:W-:-:S03]  /*a7e0*/  IABS R8, R9 ;  /* 0x0000000900087213 */ /* 0x001fc60000000000 */
[----:B------:R-:W-:Y:S02]  /*a7f0*/  IMAD.MOV.U32 R6, RZ, RZ, R2 ;  /* 0x000000ffff067224 */ /* 0x000fe400078e0002 */
[----:B------:R-:W-:Y:S02]  /*a800*/  IMAD.MOV R8, RZ, RZ, -R8 ;  /* 0x000000ffff087224 */ /* 0x000fe400078e0a08 */
[----:B-1----:R-:W-:Y:S02]  /*a810*/  IMAD.MOV R2, RZ, RZ, -R3 ;  /* 0x000000ffff027224 */ /* 0x002fe400078e0a03 */
[----:B------:R-:W-:Y:S01]  /*a820*/  @!P2 IMAD.MOV R6, RZ, RZ, -R6 ;  /* 0x000000ffff06a224 */ /* 0x000fe200078e0a06 */
[----:B------:R-:W-:Y:S01]  /*a830*/  @!P1 LOP3.LUT R6, RZ, R0, RZ, 0x33, !PT ;  /* 0x00000000ff069212 */ /* 0x000fe200078e33ff */
[----:B------:R-:W-:Y:S02]  /*a840*/  IMAD R11, R2, R5, RZ ;  /* 0x00000005020b7224 */ /* 0x000fe400078e02ff */
[----:B------:R-:W-:Y:S01]  /*a850*/  IMAD.MOV.U32 R2, RZ, RZ, RZ ;  /* 0x000000ffff027224 */ /* 0x000fe200078e00ff */
[-C--:B------:R-:W-:Y:S01]  /*a860*/  IABS R4, R6.reuse ;  /* 0x0000000600047213 */ /* 0x080fe20000000000 */
[----:B------:R-:W-:-:S02]  /*a870*/  IMAD R0, R0, R6, RZ ;  /* 0x0000000600007224 */ /* 0x000fc400078e02ff */
[----:B------:R-:W-:Y:S01]  /*a880*/  IMAD.HI.U32 R2, R3, R11, R2 ;  /* 0x0000000b03027227 */ /* 0x000fe200078e0002 */
[----:B------:R-:W-:Y:S02]  /*a890*/  MOV R3, R4 ;  /* 0x0000000400037202 */ /* 0x000fe40000000f00 */
[----:B------:R-:W-:Y:S01]  /*a8a0*/  IADD3 R25, R25, -R0, RZ ;  /* 0x8000000019197210 */ /* 0x000fe20007ffe0ff */
[----:B------:R-:W-:Y:S02]  /*a8b0*/  IMAD.MOV.U32 R4, RZ, RZ, R8 ;  /* 0x000000ffff047224 */ /* 0x000fe400078e0008 */
[----:B------:R-:W-:-:S04]  /*a8c0*/  IMAD.HI.U32 R2, R2, R3, RZ ;  /* 0x0000000302027227 */ /* 0x000fc800078e00ff */
[----:B------:R-:W-:Y:S01]  /*a8d0*/  IMAD R4, R2, R4, R3 ;  /* 0x0000000402047224 */ /* 0x000fe200078e0203 */
[----:B------:R-:W-:-:S04]  /*a8e0*/  LOP3.LUT R3, R6, R9, RZ, 0x3c, !PT ;  /* 0x0000000906037212 */ /* 0x000fc800078e3cff */
[----:B------:R-:W-:Y:S02]  /*a8f0*/  ISETP.GT.U32.AND P1, PT, R5, R4, PT ;  /* 0x000000040500720c */ /* 0x000fe40003f24070 */
[----:B------:R-:W-:-:S11]  /*a900*/  ISETP.GE.AND P2, PT, R3, RZ, PT ;  /* 0x000000ff0300720c */ /* 0x000fd60003f46270 */
[----:B------:R-:W-:Y:S02]  /*a910*/  @!P1 IMAD.IADD R4, R4, 0x1, -R5 ;  /* 0x0000000104049824 */ /* 0x000fe400078e0a05 */
[----:B------:R-:W-:Y:S01]  /*a920*/  @!P1 VIADD R2, R2, 0x1 ;  /* 0x0000000102029836 */ /* 0x000fe20000000000 */
[----:B------:R-:W-:Y:S02]  /*a930*/  ISETP.NE.AND P1, PT, R9, RZ, PT ;  /* 0x000000ff0900720c */ /* 0x000fe40003f25270 */
[----:B------:R-:W-:-:S13]  /*a940*/  ISETP.GE.U32.AND P0, PT, R4, R5, PT ;  /* 0x000000050400720c */ /* 0x000fda0003f06070 */
[----:B------:R-:W-:-:S04]  /*a950*/  @P0 VIADD R2, R2, 0x1 ;  /* 0x0000000102020836 */ /* 0x000fc80000000000 */
[----:B------:R-:W-:Y:S01]  /*a960*/  @!P2 IMAD.MOV R2, RZ, RZ, -R2 ;  /* 0x000000ffff02a224 */ /* 0x000fe200078e0a02 */
[----:B------:R-:W-:-:S05]  /*a970*/  @!P1 LOP3.LUT R2, RZ, R9, RZ, 0x33, !PT ;  /* 0x00000009ff029212 */ /* 0x000fca00078e33ff */
[----:B------:R-:W-:-:S04]  /*a980*/  IMAD.MOV R26, RZ, RZ, -R2 ;  /* 0x000000ffff1a7224 */ /* 0x000fc800078e0a02 */
[C---:B------:R-:W-:Y:S02]  /*a990*/  IMAD R26, R9.reuse, R26, R6 ;  /* 0x0000001a091a7224 */ /* 0x040fe400078e0206 */
[----:B------:R-:W-:-:S04]  /*a9a0*/  IMAD R9, R9, 0x1000000, R2 ;  /* 0x0100000009097824 */ /* 0x000fc800078e0202 */
[----:B------:R-:W-:Y:S01]  /*a9b0*/  IMAD R26, R26, 0x10000, R9 ;  /* 0x000100001a1a7824 */ /* 0x000fe200078e0209 */
[----:B------:R-:W-:Y:S06]  /*a9c0*/  BRA `(.L_x_212) ;  /* 0x0000000000147947 */ /* 0x000fec0003800000 */
.L_x_209:
[----:B------:R-:W-:Y:S01]  /*a9d0*/  ULDC UR4, c[0x0][0xc3c] ;  /* 0x00030f0000047ab9 */ /* 0x000fe20000000800 */
[----:B------:R-:W-:Y:S02]  /*a9e0*/  IMAD.MOV.U32 R25, RZ, RZ, RZ ;  /* 0x000000ffff197224 */ /* 0x000fe400078e00ff */
[----:B------:R-:W-:Y:S02]  /*a9f0*/  IMAD.U32 R24, RZ, RZ, UR6 ;  /* 0x00000006ff187e24 */ /* 0x000fe4000f8e00ff */
[----:B------:R-:W-:Y:S02]  /*aa00*/  IMAD.MOV.U32 R26, RZ, RZ, RZ ;  /* 0x000000ffff1a7224 */ /* 0x000fe400078e00ff */
[----:B------:R-:W-:-:S07]  /*aa10*/  IMAD.U32 R27, RZ, RZ, UR4 ;  /* 0x00000004ff1b7e24 */ /* 0x000fce000f8e00ff */
.L_x_212:
[----:B------:R-:W-:-:S13]  /*aa20*/  ISETP.NE.AND P0, PT, R7, RZ, PT ;  /* 0x000000ff0700720c */ /* 0x000fda0003f05270 */
[----:B------:R-:W0:Y:S01]  /*aa30*/  @!P0 S2R R3, SR_CgaCtaId ;  /* 0x0000000000038919 */ /* 0x000e220000008800 */
[----:B------:R-:W-:-:S04]  /*aa40*/  @!P0 MOV R0, 0x400 ;  /* 0x0000040000008802 */ /* 0x000fc80000000f00 */
[----:B0-----:R-:W-:-:S05]  /*aa50*/  @!P0 LEA R0, R3, R0, 0x18 ;  /* 0x0000000003008211 */ /* 0x001fca00078ec0ff */
[----:B------:R0:W-:Y:S01]  /*aa60*/  @!P0 STS.128 [R0+0x2d8d0], R24 ;  /* 0x02d8d01800008388 */ /* 0x0001e20000000c00 */
[----:B------:R-:W-:Y:S06]  /*aa70*/  BAR.ARV 0x5, 0x200 ;  /* 0x0148000000007b1d */ /* 0x000fec0000002000 */
.L_x_207:
[----:B------:R2:W-:Y:S01]  /*aa80*/  STL [R1+0x3c], RZ ;  /* 0x00003cff01007387 */ /* 0x0005e20000100800 */
[----:B------:R-:W-:Y:S01]  /*aa90*/  ULDC UR4, c[0x0][0xc3c] ;  /* 0x00030f0000047ab9 */ /* 0x000fe20000000800 */
[----:B------:R-:W-:Y:S01]  /*aaa0*/  IMAD.MOV.U32 R29, RZ, RZ, 0x1 ;  /* 0x00000001ff1d7424 */ /* 0x000fe200078e00ff */
[----:B-1----:R-:W-:Y:S02]  /*aab0*/  ISETP.GE.AND P0, PT, R27, UR4, PT ;  /* 0x000000041b007c0c */ /* 0x002fe4000bf06270 */
[----:B------:R-:W-:-:S11]  /*aac0*/  MOV R22, RZ ;  /* 0x000000ff00167202 */ /* 0x000fd60000000f00 */
[----:B--2---:R-:W-:Y:S05]  /*aad0*/  @P0 BRA `(.L_x_213) ;  /* 0x00000048007c0947 */ /* 0x004fea0003800000 */
[----:B------:R-:W2:Y:S01]  /*aae0*/  LDL R6, [R1+0x20] ;  /* 0x0000200001067983 */ /* 0x000ea20000100800 */
[----:B------:R-:W0:Y:S01]  /*aaf0*/  S2R R3, SR_TID.X ;  /* 0x0000000000037919 */ /* 0x000e220000002100 */
[----:B------:R-:W1:Y:S01]  /*ab00*/  S2UR UR5, SR_CgaCtaId ;  /* 0x00000000000579c3 */ /* 0x000e620000008800 */
[----:B------:R-:W-:Y:S01]  /*ab10*/  UMOV UR4, 0x400 ;  /* 0x0000040000047882 */ /* 0x000fe20000000000 */
[C---:B0-----:R-:W-:Y:S01]  /*ab20*/  IMAD.SHL.U32 R0, R3.reuse, 0x8, RZ ;  /* 0x0000000803007824 */ /* 0x041fe200078e00ff */
[C---:B------:R-:W-:Y:S01]  /*ab30*/  LOP3.LUT R5, R3.reuse, 0x7f, RZ, 0xc0, !PT ;  /* 0x0000007f03057812 */ /* 0x040fe200078ec0ff */
[----:B------:R-:W-:-:S03]  /*ab40*/  IMAD.SHL.U32 R4, R3, 0x20, RZ ;  /* 0x0000002003047824 */ /* 0x000fc600078e00ff */
[----:B------:R-:W-:Y:S01]  /*ab50*/  LOP3.LUT R2, R0, 0xd8, RZ, 0xc0, !PT ;  /* 0x000000d800027812 */ /* 0x000fe200078ec0ff */
[----:B-1----:R-:W-:-:S03]  /*ab60*/  ULEA UR4, UR5, UR4, 0x18 ;  /* 0x0000000405047291 */ /* 0x002fc6000f8ec03f */
[----:B------:R-:W-:Y:S02]  /*ab70*/  LOP3.LUT R3, R2, 0x18, R3, 0x78, !PT ;  /* 0x0000001802037812 */ /* 0x000fe400078e7803 */
[----:B------:R-:W-:Y:S01]  /*ab80*/  SHF.R.U32.HI R5, RZ, 0x2, R5 ;  /* 0x00000002ff057819 */ /* 0x000fe20000011605 */
[----:B------:R-:W-:Y:S01]  /*ab90*/  IMAD.U32 R17, RZ, RZ, UR4 ;  /* 0x00000004ff117e24 */ /* 0x000fe2000f8e00ff */
[----:B------:R-:W-:Y:S01]  /*aba0*/  BSSY B8, `(.L_x_213) ;  /* 0x0000492000087945 */ /* 0x000fe20003800000 */
[----:B------:R-:W-:Y:S02]  /*abb0*/  IMAD.MOV.U32 R29, RZ, RZ, 0x1 ;  /* 0x00000001ff1d7424 */ /* 0x000fe400078e00ff */
[----:B------:R-:W-:Y:S01]  /*abc0*/  IMAD.MOV.U32 R22, RZ, RZ, RZ ;  /* 0x000000ffff167224 */ /* 0x000fe200078e00ff */
[----:B------:R-:W-:Y:S01]  /*abd0*/  ULDC UR38, c[0x0][0xc] ;  /* 0x0000030000267ab9 */ /* 0x000fe20000000800 */
[----:B--2---:R-:W-:Y:S02]  /*abe0*/  LOP3.LUT R2, R6, 0x2, RZ, 0xfc, !PT ;  /* 0x0000000206027812 */ /* 0x004fe400078efcff */
[----:B------:R-:W-:-:S03]  /*abf0*/  LOP3.LUT R6, R4, 0x60, RZ, 0xc0, !PT ;  /* 0x0000006004067812 */ /* 0x000fc600078ec0ff */
[----:B------:R0:W-:Y:S01]  /*ac00*/  STL [R1+0x48], R2 ;  /* 0x0000480201007387 */ /* 0x0001e20000100800 */
[----:B------:R-:W-:Y:S02]  /*ac10*/  LOP3.LUT R4, R0, 0x18, RZ, 0xc0, !PT ;  /* 0x0000001800047812 */ /* 0x000fe400078ec0ff */
[----:B0-----:R-:W-:Y:S02]  /*ac20*/  LOP3.LUT R2, R3, 0x320, R0, 0xf8, !PT ;  /* 0x0000032003027812 */ /* 0x001fe400078ef800 */
[----:B------:R-:W-:-:S03]  /*ac30*/  LOP3.LUT R0, R5, R6, RZ, 0xfc, !PT ;  /* 0x0000000605007212 */ /* 0x000fc600078efcff */
[----:B------:R-:W-:Y:S01]  /*ac40*/  IMAD R0, R2, 0x2, R17 ;  /* 0x0000000202007824 */ /* 0x000fe200078e0211 */
[----:B------:R0:W-:Y:S04]  /*ac50*/  STL [R1+0x3c], RZ ;  /* 0x00003cff01007387 */ /* 0x0001e80000100800 */
[----:B------:R0:W-:Y:S01]  /*ac60*/  STL [R1+0x1c], R0 ;  /* 0x00001c0001007387 */ /* 0x0001e20000100800 */
[C---:B------:R-:W-:Y:S02]  /*ac70*/  LOP3.LUT R5, R4.reuse, 0x20, RZ, 0xfc, !PT ;  /* 0x0000002004057812 */ /* 0x040fe400078efcff */
[----:B------:R-:W-:-:S07]  /*ac80*/  LOP3.LUT R3, R4, 0x40, RZ, 0xfc, !PT ;  /* 0x0000004004037812 */ /* 0x000fce00078efcff */
.L_x_274:
[----:B------:R-:W1:Y:S02]  /*ac90*/  LDC.64 R2, c[0x0][0xc88] ;  /* 0x00032200ff027b82 */ /* 0x000e640000000a00 */
[----:B-1----:R-:W-:-:S05]  /*aca0*/  IMAD.WIDE R2, R27, 0x4, R2 ;  /* 0x000000041b027825 */ /* 0x002fca00078e0202 */
[----:B0-----:R-:W0:Y:S01]  /*acb0*/  LDG.E R28, desc[UR36][R2.64] ;  /* 0x00000024021c7981 */ /* 0x001e22000c1e1900 */
[----:B------:R-:W-:Y:S05]  /*acc0*/  YIELD ;  /* 0x0000000000007946 */ /* 0x000fea0003800000 */
[----:B------:R-:W-:Y:S01]  /*acd0*/  ULDC.64 UR4, c[0x0][0xa28] ;  /* 0x00028a0000047ab9 */ /* 0x000fe20000000a00 */
[----:B------:R-:W-:Y:S01]  /*ace0*/  IMAD.MOV.U32 R6, RZ, RZ, RZ ;  /* 0x000000ffff067224 */ /* 0x000fe200078e00ff */
[----:B------:R-:W-:Y:S01]  /*acf0*/  ISETP.NE.U32.AND P0, PT, RZ, UR4, PT ;  /* 0x00000004ff007c0c */ /* 0x000fe2000bf05070 */
[----:B------:R-:W-:-:S03]  /*ad00*/  ULDC.64 UR6, c[0x0][0xa18] ;  /* 0x0002860000067ab9 */ /* 0x000fc60000000a00 */
[----:B------:R-:W-:Y:S02]  /*ad10*/  ISETP.NE.AND.EX P0, PT, RZ, UR5, PT, P0 ;  /* 0x00000005ff007c0c */ /* 0x000fe4000bf05300 */
[----:B0-----:R-:W-:-:S11]  /*ad20*/  SHF.R.S32.HI R0, RZ, 0x1f, R28 ;  /* 0x0000001fff007819 */ /* 0x001fd6000001141c */
[C---:B------:R-:W-:Y:S02]  /*ad30*/  @P0 LEA R2, P1, R28.reuse, UR4, 0x2 ;  /* 0x000000041c020c11 */ /* 0x040fe4000f8210ff */
[C---:B------:R-:W-:Y:S01]  /*ad40*/  SHF.L.U32 R18, R28.reuse, 0x2, RZ ;  /* 0x000000021c127819 */ /* 0x040fe200000006ff */
[----:B------:R0:W-:Y:S01]  /*ad50*/  STL [R1+0x28], R0 ;  /* 0x0000280001007387 */ /* 0x0001e20000100800 */
[----:B------:R-:W-:Y:S01]  /*ad60*/  @P0 LEA.HI.X R3, R28, UR5, R0, 0x2, P1 ;  /* 0x000000051c030c11 */ /* 0x000fe200088f1400 */
[----:B------:R-:W-:-:S04]  /*ad70*/  ULDC.64 UR4, c[0x0][0xa00] ;  /* 0x0002800000047ab9 */ /* 0x000fc80000000a00 */
[----:B--2---:R1:W2:Y:S01]  /*ad80*/  @P0 LDG.E R6, desc[UR36][R2.64] ;  /* 0x0000002402060981 */ /* 0x0042a2000c1e1900 */
[----:B------:R-:W-:Y:S02]  /*ad90*/  ISETP.NE.U32.AND P0, PT, RZ, UR4, PT ;  /* 0x00000004ff007c0c */ /* 0x000fe4000bf05070 */
[----:B------:R-:W-:Y:S01]  /*ada0*/  SHF.L.U64.HI R19, R28, 0x2, R0 ;  /* 0x000000021c137819 */ /* 0x000fe20000010200 */
[----:B0-----:R-:W-:Y:S01]  /*adb0*/  IMAD.MOV.U32 R0, RZ, RZ, RZ ;  /* 0x000000ffff007224 */ /* 0x001fe200078e00ff */
[----:B------:R-:W-:Y:S02]  /*adc0*/  ISETP.NE.AND.EX P2, PT, RZ, UR5, PT, P0 ;  /* 0x00000005ff007c0c */ /* 0x000fe4000bf45300 */
[----:B------:R-:W-:Y:S02]  /*add0*/  ISETP.NE.U32.AND P0, PT, RZ, UR6, PT ;  /* 0x00000006ff007c0c */ /* 0x000fe4000bf05070 */
[----:B------:R-:W-:Y:S02]  /*ade0*/  LOP3.LUT R16, R16, 0xffffffdf, RZ, 0xc0, !PT ;  /* 0xffffffdf10107812 */ /* 0x000fe400078ec0ff */
[----:B------:R-:W-:-:S02]  /*adf0*/  ISETP.NE.AND.EX P0, PT, RZ, UR7, PT, P0 ;  /* 0x00000007ff007c0c */ /* 0x000fc4000bf05300 */
[----:B-1----:R-:W-:-:S04]  /*ae00*/  IADD3 R2, P1, R18, UR4, RZ ;  /* 0x0000000412027c10 */ /* 0x002fc8000ff3e0ff */
[----:B------:R-:W-:Y:S01]  /*ae10*/  IADD3.X R3, R19, UR5, RZ, P1, !PT ;  /* 0x0000000513037c10 */ /* 0x000fe20008ffe4ff */
[----:B------:R-:W-:Y:S01]  /*ae20*/  ULDC.64 UR4, c[0x0][0x418] ;  /* 0x0001060000047ab9 */ /* 0x000fe20000000a00 */
[----:B------:R-:W-:-:S03]  /*ae30*/  @P2 LOP3.LUT R16, R16, 0x20, RZ, 0xfc, !PT ;  /* 0x0000002010102812 */ /* 0x000fc600078efcff */
[----:B------:R-:W3:Y:S02]  /*ae40*/  @P2 LDG.E R0, desc[UR36][R2.64] ;  /* 0x0000002402002981 */ /* 0x000ee4000c1e1900 */
[----:B------:R-:W-:-:S04]  /*ae50*/  @P0 IADD3 R4, P1, R18, UR6, RZ ;  /* 0x0000000612040c10 */ /* 0x000fc8000ff3e0ff */
[----:B------:R-:W-:-:S05]  /*ae60*/  @P0 IADD3.X R5, R19, UR7, RZ, P1, !PT ;  /* 0x0000000713050c10 */ /* 0x000fca0008ffe4ff */
[----:B------:R-:W4:Y:S01]  /*ae70*/  @P0 LDG.E R4, desc[UR36][R4.64] ;  /* 0x0000002404040981 */ /* 0x000f22000c1e1900 */
[----:B------:R-:W-:-:S03]  /*ae80*/  UISETP.NE.U32.AND UP0, UPT, UR4, URZ, UPT ;  /* 0x0000003f0400728c */ /* 0x000fc6000bf05070 */
[----:B------:R-:W-:Y:S01]  /*ae90*/  ULDC UR4, c[0x0][0x424] ;  /* 0x0001090000047ab9 */ /* 0x000fe20000000800 */
[----:B------:R-:W-:-:S03]  /*aea0*/  UISETP.NE.AND.EX UP0, UPT, UR5, URZ, UPT, UP0 ;  /* 0x0000003f0500728c */ /* 0x000fc6000bf05300 */
[----:B------:R-:W-:Y:S01]  /*aeb0*/  ULDC UR5, c[0x0][0x2f0] ;  /* 0x0000bc0000057ab9 */ /* 0x000fe20000000800 */
[----:B------:R-:W-:-:S04]  /*aec0*/  USEL UR4, UR4, 0x1, UP0 ;  /* 0x0000000104047887 */ /* 0x000fc80008000000 */
[----:B------:R-:W-:Y:S01]  /*aed0*/  UIMAD UR4, UR4, UR5, URZ ;  /* 0x00000005040472a4 */ /* 0x000fe2000f8e023f */
[----:B---3--:R0:W-:Y:S04]  /*aee0*/  STL [R1], R0 ;  /* 0x0000000001007387 */ /* 0x0081e80000100800 */
[----:B--2---:R1:W-:Y:S01]  /*aef0*/  STL [R1+0x14], R6 ;  /* 0x0000140601007387 */ /* 0x0043e20000100800 */
[----:B0-----:R-:W-:-:S03]  /*af00*/  IMAD.U32 R0, RZ, RZ, UR4 ;  /* 0x00000004ff007e24 */ /* 0x001fc6000f8e00ff */
[----:B----4-:R1:W-:Y:S01]  /*af10*/  @P0 STL [R1+0x30], R4 ;  /* 0x0000300401000387 */ /* 0x0103e20000100800 */
[----:B------:R-:W-:Y:S05]  /*af20*/  @P0 BRA `(.L_x_214) ;  /* 0x0000000000200947 */ /* 0x000fea0003800000 */
[----:B------:R-:W-:Y:S02]  /*af30*/  ULDC UR4, c[0x0][0x288] ;  /* 0x0000a20000047ab9 */ /* 0x000fe40000000800 */
[----:B-1----:R-:W-:-:S05]  /*af40*/  IMAD.U32 R4, RZ, RZ, UR4 ;  /* 0x00000004ff047e24 */ /* 0x002fca000f8e00ff */
[----:B------:R0:W-:Y:S01]  /*af50*/  STL [R1+0x30], R4 ;  /* 0x0000300401007387 */ /* 0x0001e20000100800 */
[----:B------:R-:W-:Y:S05]  /*af60*/  @!P2 BRA `(.L_x_214) ;  /* 0x000000000010a947 */ /* 0x000fea0003800000 */
[----:B0-----:R-:W2:Y:S04]  /*af70*/  LDG.E R4, desc[UR36][R2.64] ;  /* 0x0000002402047981 */ /* 0x001ea8000c1e1900 */
[----:B------:R-:W2:Y:S02]  /*af80*/  LDG.E R2, desc[UR36][R2.64+0x4] ;  /* 0x0000042402027981 */ /* 0x000ea4000c1e1900 */
[----:B--2---:R-:W-:-:S05]  /*af90*/  IMAD.IADD R2, R2, 0x1, -R4 ;  /* 0x0000000102027824 */ /* 0x004fca00078e0a04 */
[----:B------:R2:W-:Y:S02]  /*afa0*/  STL [R1+0x30], R2 ;  /* 0x0000300201007387 */ /* 0x0005e40000100800 */
.L_x_214:
[----:B01----:R-:W-:Y:S01]  /*afb0*/  IMAD.MOV.U32 R4, RZ, RZ, R28 ;  /* 0x000000ffff047224 */ /* 0x003fe200078e001c */
[----:B------:R-:W-:Y:S02]  /*afc0*/  ULDC.64 UR4, c[0x0][0xa20] ;  /* 0x0002880000047ab9 */ /* 0x000fe40000000a00 */
[----:B------:R-:W-:Y:S02]  /*afd0*/  ISETP.NE.U32.AND P0, PT, RZ, UR4, PT ;  /* 0x00000004ff007c0c */ /* 0x000fe4000bf05070 */
[----:B------:R0:W-:Y:S02]  /*afe0*/  STL [R1+0x4], R4 ;  /* 0x0000040401007387 */ /* 0x0001e40000100800 */
[----:B------:R-:W-:-:S13]  /*aff0*/  ISETP.NE.AND.EX P0, PT, RZ, UR5, PT, P0 ;  /* 0x00000005ff007c0c */ /* 0x000fda000bf05300 */
[----:B0-----:R-:W-:Y:S05]  /*b000*/  @!P0 BRA `(.L_x_215) ;  /* 0x0000000000108947 */ /* 0x001fea0003800000 */
[----:B--2---:R-:W-:-:S04]  /*b010*/  IADD3 R2, P0, R18, UR4, RZ ;  /* 0x0000000412027c10 */ /* 0x004fc8000ff1e0ff */
[----:B------:R-:W-:-:S05]  /*b020*/  IADD3.X R3, R19, UR5, RZ, P0, !PT ;  /* 0x0000000513037c10 */ /* 0x000fca00087fe4ff */
[----:B------:R0:W5:Y:S01]  /*b030*/  LDG.E R0, desc[UR36][R2.64] ;  /* 0x0000002402007981 */ /* 0x000162000c1e1900 */
[----:B------:R-:W-:Y:S05]  /*b040*/  BRA `(.L_x_216) ;  /* 0x0000000000247947 */ /* 0x000fea0003800000 */
.L_x_215:
[----:B------:R-:W-:Y:S02]  /*b050*/  ULDC.64 UR4, c[0x0][0xa08] ;  /* 0x0002820000047ab9 */ /* 0x000fe40000000a00 */
[----:B------:R-:W-:-:S04]  /*b060*/  ISETP.NE.U32.AND P0, PT, RZ, UR4, PT ;  /* 0x00000004ff007c0c */ /* 0x000fc8000bf05070 */
[----:B------:R-:W-:-:S13]  /*b070*/  ISETP.NE.AND.EX P0, PT, RZ, UR5, PT, P0 ;  /* 0x00000005ff007c0c */ /* 0x000fda000bf05300 */
[----:B------:R-:W-:Y:S05]  /*b080*/  @!P0 BRA `(.L_x_216) ;  /* 0x0000000000148947 */ /* 0x000fea0003800000 */
[----:B--2---:R-:W0:Y:S02]  /*b090*/  LDC.64 R2, c[0x0][0xa08] ;  /* 0x00028200ff027b82 */ /* 0x004e240000000a00 */
[----:B0-----:R-:W-:-:S05]  /*b0a0*/  IMAD.WIDE R2, R4, 0x4, R2 ;  /* 0x0000000404027825 */ /* 0x001fca00078e0202 */
[----:B------:R-:W2:Y:S04]  /*b0b0*/  LDG.E R0, desc[UR36][R2.64] ;  /* 0x0000002402007981 */ /* 0x000ea8000c1e1900 */
[----:B------:R-:W2:Y:S02]  /*b0c0*/  LDG.E R2, desc[UR36][R2.64+0x4] ;  /* 0x0000042402027981 */ /* 0x000ea4000c1e1900 */
[----:B--2---:R-:W-:-:S07]  /*b0d0*/  IMAD.IADD R0, R2, 0x1, -R0 ;  /* 0x0000000102007824 */ /* 0x004fce00078e0a00 */
.L_x_216:
[----:B0----5:R-:W-:Y:S01]  /*b0e0*/  IMAD.IADD R3, R0, 0x1, -R6 ;  /* 0x0000000100037824 */ /* 0x021fe200078e0a06 */
[C---:B--2---:R-:W-:Y:S01]  /*b0f0*/  LOP3.LUT R2, R26.reuse, 0xff000000, RZ, 0xc0, !PT ;  /* 0xff0000001a027812 */ /* 0x044fe200078ec0ff */
[----:B------:R-:W-:Y:S01]  /*b100*/  BSSY B0, `(.L_x_217) ;  /* 0x0000029000007945 */ /* 0x000fe20003800000 */
[----:B------:R-:W-:Y:S02]  /*b110*/  LOP3.LUT R4, R26, 0xff0000, RZ, 0xc0, !PT ;  /* 0x00ff00001a047812 */ /* 0x000fe400078ec0ff */
[----:B------:R0:W-:Y:S01]  /*b120*/  STL [R1+0xc], R3 ;  /* 0x00000c0301007387 */ /* 0x0001e20000100800 */
[C---:B------:R-:W-:Y:S02]  /*b130*/  ISETP.GE.AND P0, PT, R3.reuse, 0x1, PT ;  /* 0x000000010300780c */ /* 0x040fe40003f06270 */
[----:B------:R-:W-:Y:S02]  /*b140*/  SHF.R.U32.HI R2, RZ, 0x8, R2 ;  /* 0x00000008ff027819 */ /* 0x000fe40000011602 */
[----:B------:R-:W-:-:S02]  /*b150*/  IADD3 R0, R3, 0x7f, RZ ;  /* 0x0000007f03007810 */ /* 0x000fc40007ffe0ff */
[----:B------:R-:W-:Y:S02]  /*b160*/  LEA.HI R4, R4, R2, RZ, 0x10 ;  /* 0x0000000204047211 */ /* 0x000fe400078f80ff */
[----:B------:R-:W-:-:S04]  /*b170*/  SHF.R.S32.HI R2, RZ, 0x1f, R0 ;  /* 0x0000001fff027819 */ /* 0x000fc80000011400 */
[----:B------:R-:W-:Y:S01]  /*b180*/  LEA.HI R0, R2, R0, RZ, 0x7 ;  /* 0x0000000002007211 */ /* 0x000fe200078f38ff */
[----:B------:R-:W-:-:S03]  /*b190*/  IMAD.MOV.U32 R2, RZ, RZ, RZ ;  /* 0x000000ffff027224 */ /* 0x000fc600078e00ff */
[----:B------:R-:W-:Y:S01]  /*b1a0*/  SHF.R.S32.HI R0, RZ, 0x7, R0 ;  /* 0x00000007ff007819 */ /* 0x000fe20000011400 */
[----:B0-----:R-:W-:Y:S06]  /*b1b0*/  @!P0 BRA `(.L_x_218) ;  /* 0x0000000000748947 */ /* 0x001fec0003800000 */
[----:B------:R-:W-:-:S04]  /*b1c0*/  SHF.R.U32.HI R5, RZ, 0x10, R4 ;  /* 0x00000010ff057819 */ /* 0x000fc80000011604 */
[----:B------:R-:W-:-:S13]  /*b1d0*/  ISETP.NE.AND P0, PT, R5, RZ, PT ;  /* 0x000000ff0500720c */ /* 0x000fda0003f05270 */
[----:B------:R-:W0:Y:S02]  /*b1e0*/  @!P0 LDC R5, c[0x0][0x9f0] ;  /* 0x00027c00ff058b82 */ /* 0x000e240000000800 */
[----:B0-----:R-:W-:Y:S02]  /*b1f0*/  IABS R7, R5 ;  /* 0x0000000500077213 */ /* 0x001fe40000000000 */
[----:B------:R-:W-:Y:S02]  /*b200*/  IADD3 R6, R5, -0x1, R0 ;  /* 0xffffffff05067810 */ /* 0x000fe40007ffe000 */
[----:B------:R-:W0:Y:S08]  /*b210*/  I2F.RP R2, R7 ;  /* 0x0000000700027306 */ /* 0x000e300000209400 */
[----:B0-----:R-:W0:Y:S02]  /*b220*/  MUFU.RCP R2, R2 ;  /* 0x0000000200027308 */ /* 0x001e240000001000 */
[----:B0-----:R-:W-:-:S06]  /*b230*/  VIADD R2, R2, 0xffffffe ;  /* 0x0ffffffe02027836 */ /* 0x001fcc0000000000 */
[----:B------:R0:W1:Y:S02]  /*b240*/  F2I.FTZ.U32.TRUNC.NTZ R3, R2 ;  /* 0x0000000200037305 */ /* 0x000064000021f000 */
[----:B0-----:R-:W-:-:S04]  /*b250*/  LOP3.LUT R2, R6, R5, RZ, 0x3c, !PT ;  /* 0x0000000506027212 */ /* 0x001fc800078e3cff */
[----:B------:R-:W-:Y:S01]  /*b260*/  ISETP.GE.AND P2, PT, R2, RZ, PT ;  /* 0x000000ff0200720c */ /* 0x000fe20003f46270 */
[----:B-1----:R-:W-:-:S04]  /*b270*/  IMAD.MOV R2, RZ, RZ, -R3 ;  /* 0x000000ffff027224 */ /* 0x002fc800078e0a03 */
[----:B------:R-:W-:Y:S02]  /*b280*/  IMAD R8, R2, R7, RZ ;  /* 0x0000000702087224 */ /* 0x000fe400078e02ff */
[----:B------:R-:W-:-:S04]  /*b290*/  IMAD.MOV.U32 R2, RZ, RZ, RZ ;  /* 0x000000ffff027224 */ /* 0x000fc800078e00ff */
[----:B------:R-:W-:Y:S01]  /*b2a0*/  IMAD.HI.U32 R8, R3, R8, R2 ;  /* 0x0000000803087227 */ /* 0x000fe200078e0002 */
[----:B------:R-:W-:Y:S02]  /*b2b0*/  IABS R2, R6 ;  /* 0x0000000600027213 */ /* 0x000fe40000000000 */
[----:B------:R-:W-:-:S03]  /*b2c0*/  IABS R3, R5 ;  /* 0x0000000500037213 */ /* 0x000fc60000000000 */
[----:B------:R-:W-:-:S04]  /*b2d0*/  IMAD.HI.U32 R8, R8, R2, RZ ;  /* 0x0000000208087227 */ /* 0x000fc800078e00ff */
[----:B------:R-:W-:-:S04]  /*b2e0*/  IMAD.MOV R3, RZ, RZ, -R3 ;  /* 0x000000ffff037224 */ /* 0x000fc800078e0a03 */
[----:B------:R-:W-:-:S05]  /*b2f0*/  IMAD R2, R8, R3, R2 ;  /* 0x0000000308027224 */ /* 0x000fca00078e0202 */
[----:B------:R-:W-:-:S13]  /*b300*/  ISETP.GT.U32.AND P1, PT, R7, R2, PT ;  /* 0x000000020700720c */ /* 0x000fda0003f24070 */
[----:B------:R-:W-:Y:S02]  /*b310*/  @!P1 IMAD.IADD R2, R2, 0x1, -R7 ;  /* 0x0000000102029824 */ /* 0x000fe400078e0a07 */
[----:B------:R-:W-:Y:S01]  /*b320*/  @!P1 VIADD R8, R8, 0x1 ;  /* 0x0000000108089836 */ /* 0x000fe20000000000 */
[----:B------:R-:W-:Y:S02]  /*b330*/  ISETP.NE.AND P1, PT, R5, RZ, PT ;  /* 0x000000ff0500720c */ /* 0x000fe40003f25270 */
[----:B------:R-:W-:-:S13]  /*b340*/  ISETP.GE.U32.AND P0, PT, R2, R7, PT ;  /* 0x000000070200720c */ /* 0x000fda0003f06070 */
[----:B------:R-:W-:-:S05]  /*b350*/  @P0 IADD3 R8, R8, 0x1, RZ ;  /* 0x0000000108080810 */ /* 0x000fca0007ffe0ff */
[----:B------:R-:W-:-:S04]  /*b360*/  IMAD.MOV.U32 R2, RZ, RZ, R8 ;  /* 0x000000ffff027224 */ /* 0x000fc800078e0008 */
[----:B------:R-:W-:Y:S01]  /*b370*/  @!P2 IMAD.MOV R2, RZ, RZ, -R2 ;  /* 0x000000ffff02a224 */ /* 0x000fe200078e0a02 */
[----:B------:R-:W-:-:S07]  /*b380*/  @!P1 LOP3.LUT R2, RZ, R5, RZ, 0x33, !PT ;  /* 0x00000005ff029212 */ /* 0x000fce00078e33ff */
.L_x_218:
[----:B------:R-:W-:Y:S05]  /*b390*/  BSYNC B0 ;  /* 0x0000000000007941 */ /* 0x000fea0003800000 */
.L_x_217:
[----:B------:R-:W-:Y:S01]  /*b3a0*/  LOP3.LUT R4, R4, 0xff, RZ, 0xc0, !PT ;  /* 0x000000ff04047812 */ /* 0x000fe200078ec0ff */
[----:B------:R-:W-:Y:S04]  /*b3b0*/  BSSY B7, `(.L_x_219) ;  /* 0x000034e000077945 */ /* 0x000fe80003800000 */
[----:B------:R-:W-:-:S05]  /*b3c0*/  IMAD R3, R4, R2, RZ ;  /* 0x0000000204037224 */ /* 0x000fca00078e02ff */
[----:B------:R-:W-:Y:S01]  /*b3d0*/  VIADDMNMX R0, R3, R2, R0, PT ;  /* 0x0000000203007246 */ /* 0x000fe20003800100 */
[----:B------:R0:W-:Y:S03]  /*b3e0*/  STL [R1+0x10], R3 ;  /* 0x0000100301007387 */ /* 0x0001e60000100800 */
[----:B------:R-:W-:Y:S01]  /*b3f0*/  ISETP.GT.AND P0, PT, R0, R3, PT ;  /* 0x000000030000720c */ /* 0x000fe20003f04270 */
[----:B------:R0:W-:-:S12]  /*b400*/  STL [R1+0x34], R0 ;  /* 0x0000340001007387 */ /* 0x0001d80000100800 */
[----:B0-----:R-:W-:Y:S05]  /*b410*/  @P0 BRA `(.L_x_220) ;  /* 0x0000000000440947 */ /* 0x001fea0003800000 */
[----:B------:R-:W0:Y:S02]  /*b420*/  S2R R3, SR_TID.X ;  /* 0x0000000000037919 */ /* 0x000e240000002100 */
[----:B0-----:R-:W-:-:S04]  /*b430*/  LOP3.LUT R3, R3, 0x7f, RZ, 0xc0, !PT ;  /* 0x0000007f03037812 */ /* 0x001fc800078ec0ff */
[----:B------:R-:W-:-:S13]  /*b440*/  ISETP.NE.AND P0, PT, R3, RZ, PT ;  /* 0x000000ff0300720c */ /* 0x000fda0003f05270 */
[----:B------:R-:W-:Y:S05]  /*b450*/  @P0 BRA `(.L_x_221) ;  /* 0x00000034000c0947 */ /* 0x000fea0003800000 */
[----:B------:R-:W0:Y:S01]  /*b460*/  S2R R5, SR_LANEID ;  /* 0x0000000000057919 */ /* 0x000e220000000000 */
[----:B------:R-:W-:Y:S01]  /*b470*/  VOTEU.ANY UR4, UPT, PT ;  /* 0x0000000000047886 */ /* 0x000fe200038e0100 */
[----:B------:R-:W1:Y:S01]  /*b480*/  LDC.64 R2, c[0x0][0xc60] ;  /* 0x00031800ff027b82 */ /* 0x000e620000000a00 */
[----:B------:R-:W0:Y:S02]  /*b490*/  FLO.U32 R0, UR4 ;  /* 0x0000000400007d00 */ /* 0x000e2400080e0000 */
[----:B0-----:R-:W-:-:S06]  /*b4a0*/  ISETP.EQ.U32.AND P0, PT, R0, R5, PT ;  /* 0x000000050000720c */ /* 0x001fcc0003f02070 */
[----:B------:R-:W1:Y:S07]  /*b4b0*/  POPC R5, UR4 ;  /* 0x0000000400057d09 */ /* 0x000e6e0008000000 */
[----:B-1----:R-:W2:Y:S01]  /*b4c0*/  @P0 ATOMG.E.ADD.STRONG.GPU PT, R3, desc[UR36][R2.64], R5 ;  /* 0x00000005020309a8 */ /* 0x002ea200081ee1e4 */
[----:B------:R-:W0:Y:S02]  /*b4d0*/  S2R R4, SR_LTMASK ;  /* 0x0000000000047919 */ /* 0x000e240000003900 */
[----:B0-----:R-:W-:-:S04]  /*b4e0*/  LOP3.LUT R4, R4, UR4, RZ, 0xc0, !PT ;  /* 0x0000000404047c12 */ /* 0x001fc8000f8ec0ff */
[----:B------:R-:W0:Y:S01]  /*b4f0*/  POPC R7, R4 ;  /* 0x0000000400077309 */ /* 0x000e220000000000 */
[----:B--2---:R-:W0:Y:S02]  /*b500*/  SHFL.IDX PT, R0, R3, R0, 0x1f ;  /* 0x00001f0003007589 */ /* 0x004e2400000e0000 */
[----:B0-----:R-:W-:Y:S01]  /*b510*/  IADD3 R24, R0, UR38, R7 ;  /* 0x0000002600187c10 */ /* 0x001fe2000fffe007 */
[----:B------:R-:W-:Y:S06]  /*b520*/  BRA `(.L_x_221) ;  /* 0x0000003000d87947 */ /* 0x000fec0003800000 */
.L_x_220:
[----:B------:R-:W-:Y:S01]  /*b530*/  VIADD R0, R17, 0x15400 ;  /* 0x0001540011007836 */ /* 0x000fe20000000000 */
[----:B------:R-:W-:Y:S04]  /*b540*/  BSSY B6, `(.L_x_222) ;  /* 0x0000013000067945 */ /* 0x000fe80003800000 */
[----:B------:R-:W-:-:S13]  /*b550*/  LOP3.LUT P0, RZ, R0, 0x1bf, RZ, 0xc0, !PT ;  /* 0x000001bf00ff7812 */ /* 0x000fda000780c0ff */
[----:B------:R-:W-:Y:S05]  /*b560*/  @!P0 BRA `(.L_x_223) ;  /* 0x0000000000408947 */ /* 0x000fea0003800000 */
[----:B------:R-:W-:Y:S01]  /*b570*/  MOV R2, 0x0 ;  /* 0x0000000000027802 */ /* 0x000fe20000000f00 */
[----:B------:R-:W-:Y:S01]  /*b580*/  ULDC.64 UR6, c[0x4][0x88] ;  /* 0x0100220000067ab9 */ /* 0x000fe20000000a00 */
[----:B------:R-:W-:Y:S01]  /*b590*/  ULDC.64 UR8, c[0x4][0x90] ;  /* 0x0100240000087ab9 */ /* 0x000fe20000000a00 */
[----:B------:R-:W-:Y:S01]  /*b5a0*/  ULDC.64 UR4, c[0x4][0x8] ;  /* 0x0100020000047ab9 */ /* 0x000fe20000000a00 */
[----:B------:R-:W-:Y:S01]  /*b5b0*/  IMAD.U32 R4, RZ, RZ, UR6 ;  /* 0x00000006ff047e24 */ /* 0x000fe2000f8e00ff */
[----:B------:R-:W-:Y:S01]  /*b5c0*/  MOV R10, UR4 ;  /* 0x00000004000a7c02 */ /* 0x000fe20008000f00 */
[----:B------:R-:W0:Y:S01]  /*b5d0*/  LDC.64 R2, c[0x4][R2] ;  /* 0x0100000002027b82 */ /* 0x000e220000000a00 */
[----:B------:R-:W-:Y:S02]  /*b5e0*/  IMAD.U32 R5, RZ, RZ, UR7 ;  /* 0x00000007ff057e24 */ /* 0x000fe4000f8e00ff */
[----:B------:R-:W-:Y:S02]  /*b5f0*/  IMAD.U32 R6, RZ, RZ, UR8 ;  /* 0x00000008ff067e24 */ /* 0x000fe4000f8e00ff */
[----:B------:R-:W-:-:S02]  /*b600*/  IMAD.U32 R7, RZ, RZ, UR9 ;  /* 0x00000009ff077e24 */ /* 0x000fc4000f8e00ff */
[----:B------:R-:W-:Y:S02]  /*b610*/  IMAD.U32 R11, RZ, RZ, UR5 ;  /* 0x00000005ff0b7e24 */ /* 0x000fe4000f8e00ff */
[----:B------:R-:W-:Y:S02]  /*b620*/  IMAD.MOV.U32 R8, RZ, RZ, 0x70 ;  /* 0x00000070ff087424 */ /* 0x000fe400078e00ff */
[----:B------:R-:W-:Y:S02]  /*b630*/  IMAD.MOV.U32 R12, RZ, RZ, 0x1 ;  /* 0x00000001ff0c7424 */ /* 0x000fe400078e00ff */
[----:B------:R-:W-:-:S07]  /*b640*/  IMAD.MOV.U32 R13, RZ, RZ, RZ ;  /* 0x000000ffff0d7224 */ /* 0x000fce00078e00ff */
[----:B------:R-:W-:-:S07]  /*b650*/  LEPC R20, `(.L_x_223) ;  /* 0x000000001014794e */ /* 0x000fce0000000000 */
[----:B0-----:R-:W-:Y:S05]  /*b660*/  CALL.ABS.NOINC R2 ;  /* 0x0000000002007343 */ /* 0x001fea0003c00000 */
.L_x_223:
[----:B------:R-:W-:Y:S05]  /*b670*/  BSYNC B6 ;  /* 0x0000000000067941 */ /* 0x000fea0003800000 */
.L_x_222:
        /* <DEDUP_REMOVED lines=8> */
[----:B------:R0:W1:Y:S01]  /*b700*/  LDC.64 R2, c[0x4][R23] ;  /* 0x0100000017027b82 */ /* 0x0000620000000a00 */
[----:B------:R-:W-:Y:S01]  /*b710*/  IMAD.U32 R4, RZ, RZ, UR6 ;  /* 0x00000006ff047e24 */ /* 0x000fe2000f8e00ff */
[----:B------:R-:W-:Y:S01]  /*b720*/  MOV R6, UR8 ;  /* 0x0000000800067c02 */ /* 0x000fe20008000f00 */
[----:B------:R-:W-:Y:S02]  /*b730*/  IMAD.U32 R5, RZ, RZ, UR7 ;  /* 0x00000007ff057e24 */ /* 0x000fe4000f8e00ff */
[----:B------:R-:W-:Y:S02]  /*b740*/  IMAD.U32 R7, RZ, RZ, UR9 ;  /* 0x00000009ff077e24 */ /* 0x000fe4000f8e00ff */
[----:B------:R-:W-:-:S02]  /*b750*/  IMAD.U32 R10, RZ, RZ, UR4 ;  /* 0x00000004ff0a7e24 */ /* 0x000fc4000f8e00ff */
[----:B------:R-:W-:Y:S02]  /*b760*/  IMAD.U32 R11, RZ, RZ, UR5 ;  /* 0x00000005ff0b7e24 */ /* 0x000fe4000f8e00ff */
[----:B------:R-:W-:Y:S02]  /*b770*/  IMAD.MOV.U32 R8, RZ, RZ, 0x70 ;  /* 0x00000070ff087424 */ /* 0x000fe400078e00ff */
[----:B------:R-:W-:Y:S02]  /*b780*/  IMAD.MOV.U32 R12, RZ, RZ, 0x1 ;  /* 0x00000001ff0c7424 */ /* 0x000fe400078e00ff */
[----:B0-----:R-:W-:-:S07]  /*b790*/  IMAD.MOV.U32 R13, RZ, RZ, RZ ;  /* 0x000000ffff0d7224 */ /* 0x001fce00078e00ff */
[----:B------:R-:W-:-:S07]  /*b7a0*/  LEPC R20, `(.L_x_226) ;  /* 0x000000001014794e */ /* 0x000fce0000000000 */
[----:B-1----:R-:W-:Y:S05]  /*b7b0*/  CALL.ABS.NOINC R2 ;  /* 0x0000000002007343 */ /* 0x002fea0003c00000 */
.L_x_226:
[----:B------:R0:W1:Y:S01]  /*b7c0*/  LDC.64 R2, c[0x4][R23] ;  /* 0x0100000017027b82 */ /* 0x0000620000000a00 */
[----:B------:R-:W-:Y:S01]  /*b7d0*/  ULDC.64 UR6, c[0x4][0x88] ;  /* 0x0100220000067ab9 */ /* 0x000fe20000000a00 */
[----:B------:R-:W-:Y:S01]  /*b7e0*/  ULDC.64 UR8, c[0x4][0x90] ;  /* 0x0100240000087ab9 */ /* 0x000fe20000000a00 */
[----:B------:R-:W-:Y:S01]  /*b7f0*/  ULDC.64 UR4, c[0x4][0x18] ;  /* 0x0100060000047ab9 */ /* 0x000fe20000000a00 */
        /* <DEDUP_REMOVED lines=11> */
.L_x_225:
[----:B------:R-:W-:Y:S05]  /*b8b0*/  BSYNC B6 ;  /* 0x0000000000067941 */ /* 0x000fea0003800000 */
.L_x_224:
[----:B------:R0:W2:Y:S01]  /*b8c0*/  LDL R20, [R1+0x4] ;  /* 0x0000040001147983 */ /* 0x0000a20000100800 */
[----:B------:R-:W-:Y:S01]  /*b8d0*/  ULDC.64 UR4, c[0x0][0x9f8] ;  /* 0x00027e0000047ab9 */ /* 0x000fe20000000a00 */
[----:B------:R-:W1:Y:S01]  /*b8e0*/  LDC R5, c[0x0][0x430] ;  /* 0x00010c00ff057b82 */ /* 0x000e620000000800 */
[----:B------:R-:W-:Y:S01]  /*b8f0*/  ISETP.NE.U32.AND P0, PT, RZ, UR4, PT ;  /* 0x00000004ff007c0c */ /* 0x000fe2000bf05070 */
[----:B------:R-:W3:Y:S03]  /*b900*/  LDL R2, [R1+0x34] ;  /* 0x0000340001027983 */ /* 0x000ee60000100800 */
[----:B------:R-:W-:Y:S01]  /*b910*/  ISETP.NE.AND.EX P0, PT, RZ, UR5, PT, P0 ;  /* 0x00000005ff007c0c */ /* 0x000fe2000bf05300 */
[----:B------:R-:W4:Y:S04]  /*b920*/  LDL R4, [R1+0xc] ;  /* 0x00000c0001047983 */ /* 0x000f280000100800 */
[----:B------:R-:W4:Y:S04]  /*b930*/  LDL R21, [R1+0x14] ;  /* 0x0000140001157983 */ /* 0x000f280000100800 */
[----:B------:R-:W4:Y:S04]  /*b940*/  LDL R9, [R1+0x48] ;  /* 0x0000480001097983 */ /* 0x000f280000100800 */
[----:B------:R-:W-:Y:S01]  /*b950*/  @P0 IADD3 R18, P1, R18, UR4, RZ ;  /* 0x0000000412120c10 */ /* 0x000fe2000ff3e0ff */
[----:B------:R-:W0:Y:S01]  /*b960*/  S2R R23, SR_TID.X ;  /* 0x0000000000177919 */ /* 0x000e220000002100 */
[----:B------:R-:W-:Y:S01]  /*b970*/  LOP3.LUT R16, R16, 0xffffffef, RZ, 0xc0, !PT ;  /* 0xffffffef10107812 */ /* 0x000fe200078ec0ff */
[----:B------:R-:W-:Y:S01]  /*b980*/  ULDC UR4, c[0x0][0x2f4] ;  /* 0x0000bd0000047ab9 */ /* 0x000fe20000000800 */
[----:B------:R-:W-:-:S02]  /*b990*/  @P0 IADD3.X R19, R19, UR5, RZ, P1, !PT ;  /* 0x0000000513130c10 */ /* 0x000fc40008ffe4ff */
[----:B-1----:R-:W-:-:S13]  /*b9a0*/  ISETP.NE.AND P2, PT, R5, 0x1, PT ;  /* 0x000000010500780c */ /* 0x002fda0003f45270 */
[----:B------:R-:W1:Y:S01]  /*b9b0*/  @P2 LDC R3, c[0x0][0x434] ;  /* 0x00010d00ff032b82 */ /* 0x000e620000000800 */
[----:B--2---:R-:W2:Y:S01]  /*b9c0*/  @P0 LDG.E R20, desc[UR36][R18.64] ;  /* 0x0000002412140981 */ /* 0x004ea2000c1e1900 */
[C---:B0-----:R-:W-:Y:S02]  /*b9d0*/  LOP3.LUT R0, R23.reuse, 0x7f, RZ, 0xc0, !PT ;  /* 0x0000007f17007812 */ /* 0x041fe400078ec0ff */
[----:B------:R-:W-:Y:S01]  /*b9e0*/  SHF.L.U32 R6, R23, 0x5, RZ ;  /* 0x0000000517067819 */ /* 0x000fe200000006ff */
[----:B---3--:R-:W-:-:S03]  /*b9f0*/  VIADD R23, R2, 0xffffffff ;  /* 0xffffffff02177836 */ /* 0x008fc60000000000 */
[----:B------:R-:W0:Y:S01]  /*ba00*/  @P2 LDC R2, c[0x0][0x438] ;  /* 0x00010e00ff022b82 */ /* 0x000e220000000800 */
[----:B------:R-:W-:Y:S01]  /*ba10*/  SHF.R.U32.HI R0, RZ, 0x2, R0 ;  /* 0x00000002ff007819 */ /* 0x000fe20000011600 */
[----:B------:R-:W-:Y:S01]  /*ba20*/  IMAD.SHL.U32 R8, R23, 0x80, RZ ;  /* 0x0000008017087824 */ /* 0x000fe200078e00ff */
[----:B------:R-:W-:-:S04]  /*ba30*/  LOP3.LUT R6, R6, 0x60, RZ, 0xc0, !PT ;  /* 0x0000006006067812 */ /* 0x000fc800078ec0ff */
[----:B------:R-:W-:Y:S02]  /*ba40*/  LOP3.LUT R0, R8, R0, R6, 0xfe, !PT ;  /* 0x0000000008007212 */ /* 0x000fe400078efe06 */
[----:B------:R-:W-:-:S04]  /*ba50*/  @P2 LOP3.LUT R16, R16, 0x10, RZ, 0xfc, !PT ;  /* 0x0000001010102812 */ /* 0x000fc800078efcff */
[----:B------:R-:W-:Y:S01]  /*ba60*/  LOP3.LUT R16, R16, 0xfffffff7, RZ, 0xc0, !PT ;  /* 0xfffffff710107812 */ /* 0x000fe200078ec0ff */
[----:B------:R-:W-:Y:S01]  /*ba70*/  UMOV UR5, 0xffffffff ;  /* 0xffffffff00057882 */ /* 0x000fe20000000000 */
[----:B--2---:R-:W-:Y:S01]  /*ba80*/  @P0 STL [R1+0x4], R20 ;  /* 0x0000041401000387 */ /* 0x004fe20000100800 */
[C---:B----4-:R-:W-:Y:S01]  /*ba90*/  ISETP.GE.AND P0, PT, R0.reuse, R4, PT ;  /* 0x000000040000720c */ /* 0x050fe20003f06270 */
[----:B------:R-:W-:-:S04]  /*baa0*/  IMAD.IADD R0, R0, 0x1, R21 ;  /* 0x0000000100007824 */ /* 0x000fc800078e0215 */
[----:B-1----:R-:W-:-:S04]  /*bab0*/  @P2 IMAD.HI.U32 R3, R0, R3, RZ ;  /* 0x0000000300032227 */ /* 0x002fc800078e00ff */
[----:B------:R-:W-:Y:S01]  /*bac0*/  IMAD.MOV.U32 R6, RZ, RZ, R0 ;  /* 0x000000ffff067224 */ /* 0x000fe200078e0000 */
[----:B0-----:R-:W-:-:S03]  /*bad0*/  @P2 SHF.R.U32.HI R6, RZ, R2, R3 ;  /* 0x00000002ff062219 */ /* 0x001fc60000011603 */
[----:B------:R-:W0:Y:S02]  /*bae0*/  @!P0 LDC.64 R2, c[0x0][0x428] ;  /* 0x00010a00ff028b82 */ /* 0x000e240000000a00 */
[----:B------:R-:W-:-:S04]  /*baf0*/  IMAD.MOV R4, RZ, RZ, -R6 ;  /* 0x000000ffff047224 */ /* 0x000fc800078e0a06 */
[----:B------:R-:W-:Y:S01]  /*bb00*/  IMAD R4, R5, R4, R0 ;  /* 0x0000000405047224 */ /* 0x000fe200078e0200 */
[----:B------:R-:W-:Y:S02]  /*bb10*/  SHF.R.S32.HI R5, RZ, 0x1f, R20 ;  /* 0x0000001fff057819 */ /* 0x000fe40000011414 */
[----:B------:R-:W-:-:S03]  /*bb20*/  @!P0 SHF.R.S32.HI R7, RZ, 0x1f, R6 ;  /* 0x0000001fff078819 */ /* 0x000fc60000011406 */
[----:B------:R1:W-:Y:S01]  /*bb30*/  STL [R1+0x18], R5 ;  /* 0x0000180501007387 */ /* 0x0003e20000100800 */
[-C--:B0-----:R-:W-:Y:S02]  /*bb40*/  @!P0 IMAD R0, R5, R2.reuse, RZ ;  /* 0x0000000205008224 */ /* 0x081fe400078e02ff */
[----:B-1----:R-:W0:Y:S01]  /*bb50*/  S2R R5, SR_TID.X ;  /* 0x0000000000057919 */ /* 0x002e220000002100 */
[----:B------:R-:W-:-:S04]  /*bb60*/  @!P0 IMAD.WIDE.U32 R6, R20, R2, R6 ;  /* 0x0000000214068225 */ /* 0x000fc800078e0006 */
[----:B------:R-:W-:Y:S02]  /*bb70*/  @!P0 IMAD R0, R20, R3, R0 ;  /* 0x0000000314008224 */ /* 0x000fe400078e0200 */
[----:B------:R-:W1:Y:S02]  /*bb80*/  @!P0 LDC.64 R2, c[0x0][0x418] ;  /* 0x00010600ff028b82 */ /* 0x000e640000000a00 */
[----:B------:R-:W-:Y:S01]  /*bb90*/  @!P0 IMAD.IADD R0, R7, 0x1, R0 ;  /* 0x0000000107008824 */ /* 0x000fe200078e0200 */
[----:B------:R-:W-:Y:S02]  /*bba0*/  ISETP.NE.AND P2, PT, R9, 0x3, PT ;  /* 0x000000030900780c */ /* 0x000fe40003f45270 */
[C---:B-1----:R-:W-:Y:S02]  /*bbb0*/  @!P0 LEA R2, P1, R6.reuse, R2, 0x2 ;  /* 0x0000000206028211 */ /* 0x042fe400078210ff */
[----:B0-----:R-:W-:Y:S02]  /*bbc0*/  SHF.L.U32 R5, R5, 0x3, RZ ;  /* 0x0000000305057819 */ /* 0x001fe400000006ff */
[----:B------:R-:W-:Y:S01]  /*bbd0*/  @!P0 LEA.HI.X R3, R6, R3, R0, 0x2, P1 ;  /* 0x0000000306038211 */ /* 0x000fe200008f1400 */
[----:B------:R-:W-:Y:S01]  /*bbe0*/  IMAD.MOV.U32 R0, RZ, RZ, RZ ;  /* 0x000000ffff007224 */ /* 0x000fe200078e00ff */
[----:B------:R-:W-:-:S05]  /*bbf0*/  LOP3.LUT R5, R5, 0x18, RZ, 0xc0, !PT ;  /* 0x0000001805057812 */ /* 0x000fca00078ec0ff */
[----:B------:R0:W5:Y:S01]  /*bc00*/  @!P0 LDG.E R0, desc[UR36][R2.64] ;  /* 0x0000002402008981 */ /* 0x000162000c1e1900 */
[C---:B------:R-:W-:Y:S02]  /*bc10*/  ISETP.GE.AND P0, PT, R5.reuse, UR4, PT ;  /* 0x0000000405007c0c */ /* 0x040fe4000bf06270 */
[----:B------:R-:W-:Y:S02]  /*bc20*/  @P2 LOP3.LUT R16, R16, 0x8, RZ, 0xfc, !PT ;  /* 0x0000000810102812 */ /* 0x000fe400078efcff */
[C---:B------:R-:W-:Y:S02]  /*bc30*/  LOP3.LUT R9, R5.reuse, 0x20, RZ, 0xfc, !PT ;  /* 0x0000002005097812 */ /* 0x040fe400078efcff */
[----:B------:R-:W-:Y:S02]  /*bc40*/  LOP3.LUT R16, R16, 0xfffffffb, RZ, 0xc0, !PT ;  /* 0xfffffffb10107812 */ /* 0x000fe400078ec0ff */
[----:B------:R-:W-:Y:S02]  /*bc50*/  LOP3.LUT R5, R5, 0x40, RZ, 0xfc, !PT ;  /* 0x0000004005057812 */ /* 0x000fe400078efcff */
[----:B------:R-:W-:-:S03]  /*bc60*/  ISETP.GE.AND P1, PT, R9, UR4, PT ;  /* 0x0000000409007c0c */ /* 0x000fc6000bf26270 */
[----:B------:R-:W-:Y:S02]  /*bc70*/  @P0 LOP3.LUT R16, R16, 0x4, RZ, 0xfc, !PT ;  /* 0x0000000410100812 */ /* 0x000fe400078efcff */
[----:B------:R-:W-:Y:S02]  /*bc80*/  ISETP.GE.AND P0, PT, R5, UR4, PT ;  /* 0x0000000405007c0c */ /* 0x000fe4000bf06270 */
[----:B------:R-:W-:-:S04]  /*bc90*/  LOP3.LUT R16, R16, 0xfffffffe, RZ, 0xc0, !PT ;  /* 0xfffffffe10107812 */ /* 0x000fc800078ec0ff */
[----:B------:R-:W-:-:S04]  /*bca0*/  LOP3.LUT R16, R16, 0xfffffffd, RZ, 0xc0, !PT ;  /* 0xfffffffd10107812 */ /* 0x000fc800078ec0ff */
[----:B------:R-:W-:-:S04]  /*bcb0*/  @P1 LOP3.LUT R16, R16, 0x2, RZ, 0xfc, !PT ;  /* 0x0000000210101812 */ /* 0x000fc800078efcff */
[----:B------:R-:W-:Y:S01]  /*bcc0*/  @P0 LOP3.LUT R16, R16, 0x1, RZ, 0xfc, !PT ;  /* 0x0000000110100812 */ /* 0x000fe200078efcff */
[----:B0-----:R-:W-:Y:S06]  /*bcd0*/  BRA.DIV UR5, `(.L_x_227) ;  /* 0x0000003e05587947 */ /* 0x001fec000b800000 */
.L_x_291:
[----:B------:R-:W-:Y:S01]  /*bce0*/  LOP3.LUT R26, R26, 0xffff, RZ, 0xc0, !PT ;  /* 0x0000ffff1a1a7812 */ /* 0x000fe200078ec0ff */
[----:B------:R-:W-:Y:S06]  /*bcf0*/  @!P2 BRA `(.L_x_228) ;  /* 0x000000000004a947 */ /* 0x000fec0003800000 */
[----:B------:R-:W-:Y:S01]  /*bd00*/  BPT.TRAP 0x1 ;  /* 0x000000040000795c */ /* 0x000fe20000300000 */
.L_x_228:
[----:B------:R-:W-:Y:S01]  /*bd10*/  SHF.R.S32.HI R5, RZ, 0x1f, R4 ;  /* 0x0000001fff057819 */ /* 0x000fe20000011404 */
[----:B------:R-:W-:Y:S01]  /*bd20*/  ULDC.64 UR4, c[0x0][0x328] ;  /* 0x0000ca0000047ab9 */ /* 0x000fe20000000a00 */
[----:B------:R-:W-:Y:S01]  /*bd30*/  ULDC.64 UR6, c[0x0][0x318] ;  /* 0x0000c60000067ab9 */ /* 0x000fe20000000a00 */
[----:B------:R-:W-:Y:S01]  /*bd40*/  IMAD.WIDE.U32 R2, R4, UR4, RZ ;  /* 0x0000000404027c25 */ /* 0x000fe2000f8e00ff */
[----:B------:R-:W-:Y:S03]  /*bd50*/  BSSY B0, `(.L_x_229) ;  /* 0x0000013000007945 */ /* 0x000fe60003800000 */
[----:B------:R-:W-:-:S04]  /*bd60*/  IMAD R6, R5, UR4, RZ ;  /* 0x0000000405067c24 */ /* 0x000fc8000f8e02ff */
[----:B------:R-:W-:Y:S01]  /*bd70*/  IMAD R6, R4, UR5, R6 ;  /* 0x0000000504067c24 */ /* 0x000fe2000f8e0206 */
[----:B------:R-:W-:-:S03]  /*bd80*/  ULDC.64 UR4, c[0x0][0x338] ;  /* 0x0000ce0000047ab9 */ /* 0x000fc60000000a00 */
[----:B------:R-:W-:Y:S01]  /*bd90*/  IMAD.IADD R3, R3, 0x1, R6 ;  /* 0x0000000103037824 */ /* 0x000fe200078e0206 */
[----:B-----5:R-:W-:Y:S01]  /*bda0*/  SHF.R.S32.HI R6, RZ, 0x1f, R0 ;  /* 0x0000001fff067819 */ /* 0x020fe20000011400 */
[----:B------:R-:W-:-:S04]  /*bdb0*/  IMAD.WIDE.U32 R2, R0, UR4, R2 ;  /* 0x0000000400027c25 */ /* 0x000fc8000f8e0002 */
[----:B------:R-:W-:-:S04]  /*bdc0*/  IMAD R7, R6, UR4, RZ ;  /* 0x0000000406077c24 */ /* 0x000fc8000f8e02ff */
[----:B------:R-:W-:Y:S01]  /*bdd0*/  IMAD R7, R0, UR5, R7 ;  /* 0x0000000500077c24 */ /* 0x000fe2000f8e0207 */
[----:B------:R-:W-:-:S03]  /*bde0*/  ULDC.64 UR4, c[0x0][0x330] ;  /* 0x0000cc0000047ab9 */ /* 0x000fc60000000a00 */
[----:B------:R-:W-:Y:S02]  /*bdf0*/  IMAD.IADD R3, R3, 0x1, R7 ;  /* 0x0000000103037824 */ /* 0x000fe400078e0207 */
[----:B------:R-:W-:-:S04]  /*be00*/  IMAD.WIDE.U32 R2, R26, UR4, R2 ;  /* 0x000000041a027c25 */ /* 0x000fc8000f8e0002 */
[----:B------:R-:W-:Y:S01]  /*be10*/  IMAD R19, R26, UR5, R3 ;  /* 0x000000051a137c24 */ /* 0x000fe2000f8e0203 */
[C---:B------:R-:W-:Y:S02]  /*be20*/  LEA R18, P0, R2.reuse, UR6, 0x1 ;  /* 0x0000000602127c11 */ /* 0x040fe4000f8008ff */
[----:B------:R-:W-:Y:S02]  /*be30*/  SHF.L.U32 R3, R29, 0x1f, RZ ;  /* 0x0000001f1d037819 */ /* 0x000fe400000006ff */
[----:B------:R-:W-:Y:S01]  /*be40*/  LEA.HI.X R19, R2, UR7, R19, 0x1, P0 ;  /* 0x0000000702137c11 */ /* 0x000fe200080f0c13 */
[----:B------:R-:W-:-:S07]  /*be50*/  IMAD R2, R22, 0x8, R17 ;  /* 0x0000000816027824 */ /* 0x000fce00078e0211 */
[----:B------:R-:W0:Y:S02]  /*be60*/  SYNCS.PHASECHK.TRANS64.TRYWAIT P0, [R2+URZ+0x2d840], R3 ;  /* 0x02d84003020075a7 */ /* 0x000e24000800017f */
[----:B0-----:R-:W-:Y:S05]  /*be70*/  @!P0 BRA `(.L_x_230) ;  /* 0x0000003c00248947 */ /* 0x001fea0003800000 */
.L_x_292:
[----:B------:R-:W-:Y:S05]  /*be80*/  BSYNC B0 ;  /* 0x0000000000007941 */ /* 0x000fea0003800000 */
.L_x_229:
[----:B------:R-:W2:Y:S01]  /*be90*/  LDL R12, [R1+0xc] ;  /* 0x00000c00010c7983 */ /* 0x000ea20000100800 */
[----:B------:R-:W-:Y:S01]  /*bea0*/  ULDC.64 UR4, c[0x0][0x300] ;  /* 0x0000c00000047ab9 */ /* 0x000fe20000000a00 */
[----:B------:R-:W-:Y:S01]  /*beb0*/  ULDC.64 UR6, c[0x0][0x2e8] ;  /* 0x0000ba0000067ab9 */ /* 0x000fe20000000a00 */
[----:B------:R-:W-:Y:S01]  /*bec0*/  IMAD R5, R5, UR4, RZ ;  /* 0x0000000405057c24 */ /* 0x000fe2000f8e02ff */
[----:B------:R-:W1:Y:S01]  /*bed0*/  S2R R7, SR_TID.X ;  /* 0x0000000000077919 */ /* 0x000e620000002100 */
[----:B------:R-:W-:Y:S02]  /*bee0*/  LOP3.LUT P4, RZ, R16, 0x4, RZ, 0xc0, !PT ;  /* 0x0000000410ff7812 */ /* 0x000fe4000788c0ff */
[C---:B0-----:R-:W-:Y:S01]  /*bef0*/  IMAD R3, R4.reuse, UR5, R5 ;  /* 0x0000000504037c24 */ /* 0x041fe2000f8e0205 */
[----:B------:R-:W0:Y:S01]  /*bf00*/  S2R R9, SR_TID.X ;  /* 0x0000000000097919 */ /* 0x000e220000002100 */
[----:B------:R-:W-:Y:S01]  /*bf10*/  IMAD.WIDE.U32 R4, R4, UR4, RZ ;  /* 0x0000000404047c25 */ /* 0x000fe2000f8e00ff */
[----:B------:R-:W-:Y:S01]  /*bf20*/  ULDC.64 UR4, c[0x0][0x310] ;  /* 0x0000c40000047ab9 */ /* 0x000fe20000000a00 */
[----:B------:R-:W-:-:S02]  /*bf30*/  LOP3.LUT P3, RZ, R16, 0x2, RZ, 0xc0, !PT ;  /* 0x0000000210ff7812 */ /* 0x000fc4000786c0ff */
[----:B------:R-:W-:Y:S01]  /*bf40*/  IMAD.IADD R5, R5, 0x1, R3 ;  /* 0x0000000105057824 */ /* 0x000fe200078e0203 */
[----:B------:R-:W-:Y:S01]  /*bf50*/  LOP3.LUT P2, RZ, R16, 0x1, RZ, 0xc0, !PT ;  /* 0x0000000110ff7812 */ /* 0x000fe2000784c0ff */
[----:B------:R-:W-:Y:S02]  /*bf60*/  IMAD R6, R6, UR4, RZ ;  /* 0x0000000406067c24 */ /* 0x000fe4000f8e02ff */
[----:B------:R-:W-:-:S04]  /*bf70*/  IMAD.WIDE.U32 R4, R0, UR4, R4 ;  /* 0x0000000400047c25 */ /* 0x000fc8000f8e0004 */
[----:B------:R-:W-:Y:S01]  /*bf80*/  IMAD R0, R0, UR5, R6 ;  /* 0x0000000500007c24 */ /* 0x000fe2000f8e0206 */
[----:B------:R-:W-:-:S03]  /*bf90*/  ULDC.64 UR4, c[0x0][0x308] ;  /* 0x0000c20000047ab9 */ /* 0x000fc60000000a00 */
[----:B------:R-:W-:Y:S02]  /*bfa0*/  IMAD.IADD R5, R5, 0x1, R0 ;  /* 0x0000000105057824 */ /* 0x000fe400078e0200 */
[----:B------:R-:W-:Y:S01]  /*bfb0*/  IMAD.WIDE.U32 R4, R26, UR4, R4 ;  /* 0x000000041a047c25 */ /* 0x000fe2000f8e0004 */
[----:B------:R-:W-:-:S03]  /*bfc0*/  UMOV UR4, 0xffffffff ;  /* 0xffffffff00047882 */ /* 0x000fc60000000000 */
[----:B------:R-:W-:Y:S01]  /*bfd0*/  IMAD R6, R26, UR5, R5 ;  /* 0x000000051a067c24 */ /* 0x000fe2000f8e0205 */
[C---:B------:R-:W-:Y:S02]  /*bfe0*/  LEA R0, P0, R4.reuse, UR6, 0x1 ;  /* 0x0000000604007c11 */ /* 0x040fe4000f8008ff */
[----:B-1----:R-:W-:Y:S02]  /*bff0*/  LOP3.LUT R11, R7, 0x7f, RZ, 0xc0, !PT ;  /* 0x0000007f070b7812 */ /* 0x002fe400078ec0ff */
[----:B------:R-:W-:Y:S01]  /*c000*/  LEA.HI.X R6, R4, UR7, R6, 0x1, P0 ;  /* 0x0000000704067c11 */ /* 0x000fe200080f0c06 */
[C---:B0-----:R-:W-:Y:S01]  /*c010*/  IMAD.SHL.U32 R7, R9.reuse, 0x8, RZ ;  /* 0x0000000809077824 */ /* 0x041fe200078e00ff */
[----:B------:R-:W-:Y:S01]  /*c020*/  SHF.R.U32.HI R11, RZ, 0x2, R11 ;  /* 0x00000002ff0b7819 */ /* 0x000fe2000001160b */
[----:B------:R-:W-:-:S03]  /*c030*/  IMAD.SHL.U32 R10, R9, 0x8, RZ ;  /* 0x00000008090a7824 */ /* 0x000fc600078e00ff */
[----:B------:R-:W-:-:S04]  /*c040*/  LOP3.LUT R7, R7, 0xd8, RZ, 0xc0, !PT ;  /* 0x000000d807077812 */ /* 0x000fc800078ec0ff */
[----:B------:R-:W-:Y:S02]  /*c050*/  LOP3.LUT R7, R7, 0x18, R9, 0x78, !PT ;  /* 0x0000001807077812 */ /* 0x000fe400078e7809 */
[----:B------:R-:W-:Y:S02]  /*c060*/  SHF.L.U32 R9, R9, 0x3, RZ ;  /* 0x0000000309097819 */ /* 0x000fe400000006ff */
[----:B------:R-:W-:Y:S02]  /*c070*/  LOP3.LUT R7, R7, 0x320, R10, 0xf8, !PT ;  /* 0x0000032007077812 */ /* 0x000fe400078ef80a */
[----:B------:R-:W-:-:S03]  /*c080*/  LOP3.LUT R9, R9, 0x18, RZ, 0xc0, !PT ;  /* 0x0000001809097812 */ /* 0x000fc600078ec0ff */
[----:B------:R-:W-:Y:S01]  /*c090*/  IMAD R7, R22, 0x3000, R7 ;  /* 0x0000300016077824 */ /* 0x000fe200078e0207 */
[----:B--2---:R-:W-:-:S04]  /*c0a0*/  IADD3 R3, -R11, R12, -R8 ;  /* 0x0000000c0b037210 */ /* 0x004fc80007ffe908 */
[----:B------:R-:W-:Y:S01]  /*c0b0*/  ISETP.GE.AND P0, PT, R3, 0x1, PT ;  /* 0x000000010300780c */ /* 0x000fe20003f06270 */
[----:B------:R-:W-:-:S12]  /*c0c0*/  BRA.DIV UR4, `(.L_x_231) ;  /* 0x0000003a04a47947 */ /* 0x000fd8000b800000 */
[----:B------:R-:W0:Y:S01]  /*c0d0*/  SHFL.IDX PT, R5, R0, RZ, 0x1c1f ;  /* 0x001c1fff00057589 */ /* 0x000e2200000e0000 */
[----:B------:R-:W-:-:S03]  /*c0e0*/  @P0 IMAD R8, R7, 0x2, R17 ;  /* 0x0000000207080824 */ /* 0x000fc600078e0211 */
[----:B------:R-:W1:Y:S01]  /*c0f0*/  SHFL.IDX PT, R4, R6, RZ, 0x1c1f ;  /* 0x001c1fff06047589 */ /* 0x000e6200000e0000 */
[----:B0-----:R-:W-:-:S05]  /*c100*/  @P0 LEA R5, P1, R9, R5, 0x1 ;  /* 0x0000000509050211 */ /* 0x001fca00078208ff */
[----:B-1----:R-:W-:Y:S01]  /*c110*/  @P0 IMAD.X R4, RZ, RZ, R4, P1 ;  /* 0x000000ffff040224 */ /* 0x002fe200008e0604 */
[----:B------:R-:W-:-:S04]  /*c120*/  ISETP.GE.AND P1, PT, R3, 0x21, PT ;  /* 0x000000210300780c */ /* 0x000fc80003f26270 */
[----:B------:R-:W-:-:S04]  /*c130*/  @P0 LOP3.LUT R5, R5, R4, RZ, 0x3c, !PT ;  /* 0x0000000405050212 */ /* 0x000fc800078e3cff */
[----:B------:R-:W-:-:S04]  /*c140*/  @P0 LOP3.LUT R4, R5, R4, RZ, 0x3c, !PT ;  /* 0x0000000405040212 */ /* 0x000fc800078e3cff */
[----:B------:R-:W-:-:S05]  /*c150*/  @P0 LOP3.LUT R5, R5, R4, RZ, 0x3c, !PT ;  /* 0x0000000405050212 */ /* 0x000fca00078e3cff */
[----:B------:R-:W-:Y:S01]  /*c160*/  @!PT LDS RZ, [RZ] ;  /* 0x00000000fffff984 */ /* 0x000fe20000000800 */
[----:B------:R-:W-:Y:S04]  /*c170*/  @P0 LDGSTS.E.BYPASS.LTC128B.128 [R8+0x15400], desc[UR36][R4.64], !P4 ;  /* 0x1540000004080fae */ /* 0x000fe8000e101d64 */
[----:B------:R-:W-:Y:S04]  /*c180*/  @P0 LDGSTS.E.BYPASS.LTC128B.128 [R8+0x17400], desc[UR36][R4.64+0x40], !P3 ;  /* 0x1740004004080fae */ /* 0x000fe8000d901d64 */
[----:B------:R0:W-:Y:S04]  /*c190*/  @P0 LDGSTS.E.BYPASS.LTC128B.128 [R8+0x19400], desc[UR36][R4.64+0x80], !P2 ;  /* 0x1940008004080fae */ /* 0x0001e8000d101d64 */
[----:B0-----:R-:W0:Y:S01]  /*c1a0*/  SHFL.IDX PT, R5, R0, 0x1, 0x1c1f ;  /* 0x003c1f0000057f89 */ /* 0x001e2200000e0000 */
[----:B------:R-:W-:-:S03]  /*c1b0*/  @P1 IMAD R8, R7, 0x2, R17 ;  /* 0x0000000207081824 */ /* 0x000fc600078e0211 */
[----:B------:R-:W1:Y:S01]  /*c1c0*/  SHFL.IDX PT, R4, R6, 0x1, 0x1c1f ;  /* 0x003c1f0006047f89 */ /* 0x000e6200000e0000 */
[----:B0-----:R-:W-:-:S05]  /*c1d0*/  @P1 LEA R5, P0, R9, R5, 0x1 ;  /* 0x0000000509051211 */ /* 0x001fca00078008ff */
[----:B-1----:R-:W-:-:S05]  /*c1e0*/  @P1 IMAD.X R4, RZ, RZ, R4, P0 ;  /* 0x000000ffff041224 */ /* 0x002fca00000e0604 */
[----:B------:R-:W-:-:S04]  /*c1f0*/  @P1 LOP3.LUT R5, R5, R4, RZ, 0x3c, !PT ;  /* 0x0000000405051212 */ /* 0x000fc800078e3cff */
[----:B------:R-:W-:-:S04]  /*c200*/  @P1 LOP3.LUT R4, R5, R4, RZ, 0x3c, !PT ;  /* 0x0000000405041212 */ /* 0x000fc800078e3cff */
[----:B------:R-:W-:-:S05]  /*c210*/  @P1 LOP3.LUT R5, R5, R4, RZ, 0x3c, !PT ;  /* 0x0000000405051212 */ /* 0x000fca00078e3cff */
[----:B------:R-:W-:Y:S04]  /*c220*/  @P1 LDGSTS.E.BYPASS.LTC128B.128 [R8+0x15c00], desc[UR36][R4.64], !P4 ;  /* 0x15c0000004081fae */ /* 0x000fe8000e101d64 */
[----:B------:R-:W-:Y:S04]  /*c230*/  @P1 LDGSTS.E.BYPASS.LTC128B.128 [R8+0x17c00], desc[UR36][R4.64+0x40], !P3 ;  /* 0x17c0004004081fae */ /* 0x000fe8000d901d64 */
[----:B------:R0:W-:Y:S01]  /*c240*/  @P1 LDGSTS.E.BYPASS.LTC128B.128 [R8+0x19c00], desc[UR36][R4.64+0x80], !P2 ;  /* 0x19c0008004081fae */ /* 0x0001e2000d101d64 */
[----:B------:R-:W-:-:S03]  /*c250*/  ISETP.GE.AND P1, PT, R3, 0x41, PT ;  /* 0x000000410300780c */ /* 0x000fc60003f26270 */
[----:B0-----:R-:W0:Y:S10]  /*c260*/  SHFL.IDX PT, R5, R0, 0x2, 0x1c1f ;  /* 0x005c1f0000057f89 */ /* 0x001e3400000e0000 */
[----:B------:R-:W-:Y:S01]  /*c270*/  @P1 IMAD R8, R7, 0x2, R17 ;  /* 0x0000000207081824 */ /* 0x000fe200078e0211 */
[----:B------:R-:W1:Y:S04]  /*c280*/  SHFL.IDX PT, R4, R6, 0x2, 0x1c1f ;  /* 0x005c1f0006047f89 */ /* 0x000e6800000e0000 */
[----:B------:R-:W2:Y:S04]  /*c290*/  SHFL.IDX PT, R6, R6, 0x3, 0x1c1f ;  /* 0x007c1f0006067f89 */ /* 0x000ea800000e0000 */
[----:B------:R-:W3:Y:S01]  /*c2a0*/  SHFL.IDX PT, R0, R0, 0x3, 0x1c1f ;  /* 0x007c1f0000007f89 */ /* 0x000ee200000e0000 */
[----:B0-----:R-:W-:-:S05]  /*c2b0*/  @P1 LEA R5, P0, R9, R5, 0x1 ;  /* 0x0000000509051211 */ /* 0x001fca00078008ff */
[----:B-1----:R-:W-:-:S05]  /*c2c0*/  @P1 IMAD.X R4, RZ, RZ, R4, P0 ;  /* 0x000000ffff041224 */ /* 0x002fca00000e0604 */
[----:B------:R-:W-:-:S04]  /*c2d0*/  @P1 LOP3.LUT R5, R5, R4, RZ, 0x3c, !PT ;  /* 0x0000000405051212 */ /* 0x000fc800078e3cff */
[----:B------:R-:W-:-:S04]  /*c2e0*/  @P1 LOP3.LUT R4, R5, R4, RZ, 0x3c, !PT ;  /* 0x0000000405041212 */ /* 0x000fc800078e3cff */
[----:B------:R-:W-:-:S05]  /*c2f0*/  @P1 LOP3.LUT R5, R5, R4, RZ, 0x3c, !PT ;  /* 0x0000000405051212 */ /* 0x000fca00078e3cff */
[----:B------:R1:W-:Y:S04]  /*c300*/  @P1 LDGSTS.E.BYPASS.LTC128B.128 [R8+0x16400], desc[UR36][R4.64], !P4 ;  /* 0x1640000004081fae */ /* 0x0003e8000e101d64 */
[----:B------:R1:W-:Y:S04]  /*c310*/  @P1 LDGSTS.E.BYPASS.LTC128B.128 [R8+0x18400], desc[UR36][R4.64+0x40], !P3 ;  /* 0x1840004004081fae */ /* 0x0003e8000d901d64 */
[----:B--23--:R1:W-:Y:S02]  /*c320*/  @P1 LDGSTS.E.BYPASS.LTC128B.128 [R8+0x1a400], desc[UR36][R4.64+0x80], !P2 ;  /* 0x1a40008004081fae */ /* 0x00c3e4000d101d64 */
.L_x_302:
[----:B------:R-:W-:-:S13]  /*c330*/  ISETP.GE.AND P0, PT, R3, 0x61, PT ;  /* 0x000000610300780c */ /* 0x000fda0003f06270 */
[----:B01----:R-:W-:Y:S02]  /*c340*/  @P0 LEA R4, P1, R9, R0, 0x1 ;  /* 0x0000000009040211 */ /* 0x003fe400078208ff */
[----:B------:R-:W-:-:S03]  /*c350*/  @P0 LEA R7, R7, R17, 0x1 ;  /* 0x0000001107070211 */ /* 0x000fc600078e08ff */
[----:B------:R-:W-:-:S05]  /*c360*/  @P0 IMAD.X R5, RZ, RZ, R6, P1 ;  /* 0x000000ffff050224 */ /* 0x000fca00008e0606 */
[----:B------:R-:W-:Y:S01]  /*c370*/  @!PT LDS RZ, [RZ] ;  /* 0x00000000fffff984 */ /* 0x000fe20000000800 */
[----:B------:R-:W-:Y:S01]  /*c380*/  @!PT LDS RZ, [RZ] ;  /* 0x00000000fffff984 */ /* 0x000fe20000000800 */
[----:B------:R-:W-:Y:S01]  /*c390*/  @!PT LDS RZ, [RZ] ;  /* 0x00000000fffff984 */ /* 0x000fe20000000800 */
[----:B------:R0:W-:Y:S04]  /*c3a0*/  @P0 LDGSTS.E.BYPASS.LTC128B.128 [R7+0x16c00], desc[UR36][R4.64], !P4 ;  /* 0x16c0000004070fae */ /* 0x0001e8000e101d64 */
[----:B------:R0:W-:Y:S04]  /*c3b0*/  @P0 LDGSTS.E.BYPASS.LTC128B.128 [R7+0x18c00], desc[UR36][R4.64+0x40], !P3 ;  /* 0x18c0004004070fae */ /* 0x0001e8000d901d64 */
[----:B------:R0:W-:Y:S01]  /*c3c0*/  @P0 LDGSTS.E.BYPASS.LTC128B.128 [R7+0x1ac00], desc[UR36][R4.64+0x80], !P2 ;  /* 0x1ac0008004070fae */ /* 0x0001e2000d101d64 */
[----:B------:R-:W-:Y:S01]  /*c3d0*/  PLOP3.LUT P0, PT, PT, PT, PT, 0x80, 0x0 ;  /* 0x000000000000781c */ /* 0x000fe20003f0f070 */
[----:B------:R-:W-:-:S12]  /*c3e0*/  NOP ;  /* 0x0000000000007918 */ /* 0x000fd80000000000 */
.L_x_232:
[----:B------:R-:W-:Y:S02]  /*c3f0*/  PLOP3.LUT P1, PT, P1, P0, PT, 0xa2, 0x0 ;  /* 0x000000000000781c */ /* 0x000fe40000f21472 */
[----:B------:R-:W-:-:S08]  /*c400*/  @P0 R2UR P1, UR4, R2 ;  /* 0x00000000020402ca */ /* 0x000fd00000020000 */
[----:B------:R-:W-:-:S05]  /*c410*/  @P0 PLOP3.LUT P0, PT, P1, PT, PT, 0x80, 0x0 ;  /* 0x000000000000081c */ /* 0x000fca0000f0f070 */
[----:B------:R-:W-:Y:S01]  /*c420*/  @!P1 SYNCS.ARRIVE.TRANS64.RED.A0T1 RZ, [UR4+0x2d830], RZ ;  /* 0x02d830ffffff99a7 */ /* 0x000fe20008200404 */
[----:B------:R-:W-:Y:S07]  /*c430*/  @!P1 ARRIVES.LDGSTSBAR.64.TRANSCNT [UR4+0x2d830] ;  /* 0x02d83000ff0099b0 */ /* 0x000fee0008000a84 */
[----:B------:R-:W-:Y:S05]  /*c440*/  @P0 BRA.U.ANY `(.L_x_232) ;  /* 0xfffffffd00e80947 */ /* 0x000fea000393ffff */
[----:B------:R-:W-:Y:S01]  /*c450*/  NOP ;  /* 0x0000000000007918 */ /* 0x000fe20000000000 */
[----:B------:R-:W2:Y:S02]  /*c460*/  LDL R0, [R1+0x48] ;  /* 0x0000480001007983 */ /* 0x000ea40000100800 */
[----:B--2---:R-:W-:-:S13]  /*c470*/  ISETP.NE.AND P2, PT, R0, 0x3, PT ;  /* 0x000000030000780c */ /* 0x004fda0003f45270 */
[----:B------:R-:W-:Y:S05]  /*c480*/  @!P2 BRA `(.L_x_233) ;  /* 0x000000000004a947 */ /* 0x000fea0003800000 */
[----:B------:R-:W-:Y:S01]  /*c490*/  BPT.TRAP 0x1 ;  /* 0x000000040000795c */ /* 0x000fe20000300000 */
.L_x_233:
[----:B0-----:R0:W5:Y:S01]  /*c4a0*/  LDL.LU R4, [R1+0x28] ;  /* 0x0000280001047983 */ /* 0x0011620000300800 */
[----:B------:R0:W-:Y:S03]  /*c4b0*/  SYNCS.ARRIVE.TRANS64.A1T0 RZ, [R2+URZ+0x2d830], RZ ;  /* 0x02d830ff02ff79a7 */ /* 0x0001e6000810003f */
[----:B------:R0:W5:Y:S02]  /*c4c0*/  LDL.LU R3, [R1] ;  /* 0x0000000001037983 */ /* 0x0001640000300800 */
[----:B------:R-:W-:Y:S05]  /*c4d0*/  WARPSYNC.ALL ;  /* 0x0000000000007948 */ /* 0x000fea0003800000 */
[----:B------:R-:W-:Y:S01]  /*c4e0*/  ULDC.64 UR4, c[0x0][0x298] ;  /* 0x0000a60000047ab9 */ /* 0x000fe20000000a00 */
[----:B------:R-:W-:Y:S01]  /*c4f0*/  BAR.SYNC.DEFER_BLOCKING 0x8, 0x200 ;  /* 0x0208000000007b1d */ /* 0x000fe20000010000 */
[----:B------:R-:W-:Y:S01]  /*c500*/  LOP3.LUT P0, RZ, R16, 0x20, RZ, 0xc0, !PT ;  /* 0x0000002010ff7812 */ /* 0x000fe2000780c0ff */
[----:B0-----:R-:W-:-:S03]  /*c510*/  VIADD R2, R17, 0xc400 ;  /* 0x0000c40011027836 */ /* 0x001fc60000000000 */
[----:B------:R-:W-:Y:S01]  /*c520*/  SEL R28, R28, RZ, !P0 ;  /* 0x000000ff1c1c7207 */ /* 0x000fe20004000000 */
[----:B------:R-:W-:Y:S01]  /*c530*/  BSSY B6, `(.L_x_234) ;  /* 0x000001c000067945 */ /* 0x000fe20003800000 */
[----:B-----5:R-:W-:Y:S02]  /*c540*/  SEL R4, R4, RZ, !P0 ;  /* 0x000000ff04047207 */ /* 0x020fe40004000000 */
[----:B------:R-:W-:Y:S02]  /*c550*/  LOP3.LUT P0, RZ, R2, 0x1bf, RZ, 0xc0, !PT ;  /* 0x000001bf02ff7812 */ /* 0x000fe4000780c0ff */
[----:B------:R-:W-:Y:S01]  /*c560*/  SHF.R.S32.HI R0, RZ, 0x1f, R3 ;  /* 0x0000001fff007819 */ /* 0x000fe20000011403 */
[----:B------:R0:W-:Y:S04]  /*c570*/  STL [R1+0x38], R4 ;  /* 0x0000380401007387 */ /* 0x0001e80000100800 */
[----:B------:R-:W-:-:S04]  /*c580*/  IMAD R0, R0, UR4, RZ ;  /* 0x0000000400007c24 */ /* 0x000fc8000f8e02ff */
[C---:B------:R-:W-:Y:S02]  /*c590*/  IMAD R0, R3.reuse, UR5, R0 ;  /* 0x0000000503007c24 */ /* 0x040fe4000f8e0200 */
[----:B------:R-:W-:-:S04]  /*c5a0*/  IMAD.WIDE.U32 R2, R3, UR4, RZ ;  /* 0x0000000403027c25 */ /* 0x000fc8000f8e00ff */
[----:B------:R-:W-:Y:S01]  /*c5b0*/  IMAD.IADD R0, R3, 0x1, R0 ;  /* 0x0000000103007824 */ /* 0x000fe200078e0200 */
[----:B------:R0:W-:Y:S04]  /*c5c0*/  STL.64 [R1+0x28], R2 ;  /* 0x0000280201007387 */ /* 0x0001e80000100a00 */
[----:B------:R0:W-:Y:S01]  /*c5d0*/  STL [R1], R0 ;  /* 0x0000000001007387 */ /* 0x0001e20000100800 */
[----:B------:R-:W-:Y:S05]  /*c5e0*/  @!P0 BRA `(.L_x_235) ;  /* 0x0000000000408947 */ /* 0x000fea0003800000 */
[----:B0-----:R-:W-:Y:S01]  /*c5f0*/  MOV R2, 0x0 ;  /* 0x0000000000027802 */ /* 0x001fe20000000f00 */
        /* <DEDUP_REMOVED lines=15> */
.L_x_235:
[----:B------:R-:W-:Y:S05]  /*c6f0*/  BSYNC B6 ;  /* 0x0000000000067941 */ /* 0x000fea0003800000 */
.L_x_234:
[----:B0-----:R-:W2:Y:S01]  /*c700*/  LDL.LU R2, [R1] ;  /* 0x0000000001027983 */ /* 0x001ea20000300800 */
[----:B------:R-:W0:Y:S01]  /*c710*/  LDC R10, c[0x0][0x448] ;  /* 0x00011200ff0a7b82 */ /* 0x000e220000000800 */
[----:B------:R-:W-:Y:S01]  /*c720*/  ULDC.64 UR4, c[0x0][0x2d8] ;  /* 0x0000b60000047ab9 */ /* 0x000fe20000000a00 */
[----:B------:R-:W-:Y:S01]  /*c730*/  ULDC.64 UR6, c[0x0][0x2e0] ;  /* 0x0000b80000067ab9 */ /* 0x000fe20000000a00 */
[----:B------:R-:W3:Y:S01]  /*c740*/  LDL.LU.64 R20, [R1+0x28] ;  /* 0x0000280001147983 */ /* 0x000ee20000300a00 */
[----:B------:R-:W-:-:S03]  /*c750*/  ULDC.64 UR8, c[0x0][0x280] ;  /* 0x0000a00000087ab9 */ /* 0x000fc60000000a00 */
[----:B------:R-:W4:Y:S01]  /*c760*/  LDL.LU R0, [R1+0x38] ;  /* 0x0000380001007983 */ /* 0x000f220000300800 */
[----:B------:R-:W1:Y:S01]  /*c770*/  S2R R13, SR_TID.X ;  /* 0x00000000000d7919 */ /* 0x000e620000002100 */
[----:B0-----:R-:W-:-:S13]  /*c780*/  ISETP.NE.AND P0, PT, R10, 0x1, PT ;  /* 0x000000010a00780c */ /* 0x001fda0003f05270 */
[----:B------:R-:W0:Y:S01]  /*c790*/  @P0 LDC R4, c[0x0][0x44c] ;  /* 0x00011300ff040b82 */ /* 0x000e220000000800 */
[----:B-1----:R-:W-:-:S07]  /*c7a0*/  IMAD.SHL.U32 R11, R13, 0x8, RZ ;  /* 0x000000080d0b7824 */ /* 0x002fce00078e00ff */
[----:B------:R-:W1:Y:S01]  /*c7b0*/  @P0 LDC R5, c[0x0][0x450] ;  /* 0x00011400ff050b82 */ /* 0x000e620000000800 */
[----:B------:R-:W-:-:S04]  /*c7c0*/  LOP3.LUT R11, R11, 0x18, RZ, 0xc0, !PT ;  /* 0x000000180b0b7812 */ /* 0x000fc800078ec0ff */
[C---:B------:R-:W-:Y:S02]  /*c7d0*/  LOP3.LUT R12, R11.reuse, 0x20, RZ, 0xfc, !PT ;  /* 0x000000200b0c7812 */ /* 0x040fe400078efcff */
[----:B------:R-:W-:Y:S01]  /*c7e0*/  LOP3.LUT R11, R11, 0x40, RZ, 0xfc, !PT ;  /* 0x000000400b0b7812 */ /* 0x000fe200078efcff */
[----:B--2---:R-:W-:Y:S02]  /*c7f0*/  IMAD.MOV.U32 R3, RZ, RZ, R2 ;  /* 0x000000ffff037224 */ /* 0x004fe400078e0002 */
[----:B---3--:R-:W-:Y:S01]  /*c800*/  IMAD.MOV.U32 R2, RZ, RZ, R20 ;  /* 0x000000ffff027224 */ /* 0x008fe200078e0014 */
[----:B------:R-:W2:Y:S03]  /*c810*/  S2R R21, SR_TID.X ;  /* 0x0000000000157919 */ /* 0x000ea60000002100 */
[C---:B------:R-:W-:Y:S01]  /*c820*/  IMAD.WIDE.U32 R2, R26.reuse, UR4, R2 ;  /* 0x000000041a027c25 */ /* 0x040fe2000f8e0002 */
[----:B------:R-:W3:Y:S03]  /*c830*/  S2R R20, SR_TID.X ;  /* 0x0000000000147919 */ /* 0x000ee60000002100 */
[----:B------:R-:W-:Y:S01]  /*c840*/  IMAD R3, R26, UR5, R3 ;  /* 0x000000051a037c24 */ /* 0x000fe2000f8e0203 */
[----:B------:R-:W-:Y:S01]  /*c850*/  ULDC.64 UR4, c[0x0][0x2d0] ;  /* 0x0000b40000047ab9 */ /* 0x000fe20000000a00 */
[----:B----4-:R-:W-:-:S02]  /*c860*/  IMAD R0, R0, UR6, RZ ;  /* 0x0000000600007c24 */ /* 0x010fc4000f8e02ff */
[----:B------:R-:W-:-:S04]  /*c870*/  IMAD.WIDE.U32 R2, R28, UR6, R2 ;  /* 0x000000061c027c25 */ /* 0x000fc8000f8e0002 */
[----:B------:R-:W-:Y:S01]  /*c880*/  IMAD R0, R28, UR7, R0 ;  /* 0x000000071c007c24 */ /* 0x000fe2000f8e0200 */
[----:B------:R-:W-:-:S03]  /*c890*/  ULDC.64 UR6, c[0x0][0x2c8] ;  /* 0x0000b20000067ab9 */ /* 0x000fc60000000a00 */
[----:B------:R-:W-:Y:S02]  /*c8a0*/  IMAD.IADD R3, R3, 0x1, R0 ;  /* 0x0000000103037824 */ /* 0x000fe400078e0200 */
[----:B--2---:R-:W-:Y:S01]  /*c8b0*/  IMAD.SHL.U32 R21, R21, 0x20, RZ ;  /* 0x0000002015157824 */ /* 0x004fe200078e00ff */
[----:B---3--:R-:W-:-:S04]  /*c8c0*/  LOP3.LUT R20, R20, 0x7f, RZ, 0xc0, !PT ;  /* 0x0000007f14147812 */ /* 0x008fc800078ec0ff */
[----:B------:R-:W-:Y:S02]  /*c8d0*/  LOP3.LUT R21, R21, 0x60, RZ, 0xc0, !PT ;  /* 0x0000006015157812 */ /* 0x000fe400078ec0ff */
[----:B------:R-:W-:-:S04]  /*c8e0*/  SHF.R.U32.HI R20, RZ, 0x2, R20 ;  /* 0x00000002ff147819 */ /* 0x000fc80000011614 */
[----:B------:R-:W-:Y:S02]  /*c8f0*/  LOP3.LUT R20, R20, R21, RZ, 0xfc, !PT ;  /* 0x0000001514147212 */ /* 0x000fe400078efcff */
[----:B------:R-:W-:-:S03]  /*c900*/  LOP3.LUT R21, R13, 0x7f, RZ, 0xc0, !PT ;  /* 0x0000007f0d157812 */ /* 0x000fc600078ec0ff */
[----:B------:R-:W-:Y:S01]  /*c910*/  IMAD R6, R25, 0xc0, R20 ;  /* 0x000000c019067824 */ /* 0x000fe200078e0214 */
[----:B------:R-:W-:Y:S01]  /*c920*/  SHF.R.U32.HI R21, RZ, 0x2, R21 ;  /* 0x00000002ff157819 */ /* 0x000fe20000011615 */
[----:B------:R-:W-:Y:S02]  /*c930*/  IMAD.SHL.U32 R20, R13, 0x8, RZ ;  /* 0x000000080d147824 */ /* 0x000fe400078e00ff */
[----:B0-----:R-:W-:Y:S01]  /*c940*/  @P0 IMAD.HI.U32 R0, R6, R4, RZ ;  /* 0x0000000406000227 */ /* 0x001fe200078e00ff */
[----:B------:R-:W-:Y:S02]  /*c950*/  MOV R4, R6 ;  /* 0x0000000600047202 */ /* 0x000fe40000000f00 */
[----:B------:R-:W-:Y:S02]  /*c960*/  LOP3.LUT R20, R20, 0x18, RZ, 0xc0, !PT ;  /* 0x0000001814147812 */ /* 0x000fe400078ec0ff */
[----:B-1----:R-:W-:-:S04]  /*c970*/  @P0 SHF.R.U32.HI R4, RZ, R5, R0 ;  /* 0x00000005ff040219 */ /* 0x002fc80000011600 */
[----:B------:R-:W-:-:S05]  /*c980*/  SHF.R.S32.HI R0, RZ, 0x1f, R4 ;  /* 0x0000001fff007819 */ /* 0x000fca0000011404 */
[----:B------:R-:W-:-:S04]  /*c990*/  IMAD R0, R0, UR4, RZ ;  /* 0x0000000400007c24 */ /* 0x000fc8000f8e02ff */
[C---:B------:R-:W-:Y:S02]  /*c9a0*/  IMAD R7, R4.reuse, UR5, R0 ;  /* 0x0000000504077c24 */ /* 0x040fe4000f8e0200 */
[----:B------:R-:W-:Y:S02]  /*c9b0*/  IMAD.MOV R0, RZ, RZ, -R4 ;  /* 0x000000ffff007224 */ /* 0x000fe400078e0a04 */
[----:B------:R-:W-:-:S04]  /*c9c0*/  IMAD.WIDE.U32 R4, R4, UR4, R2 ;  /* 0x0000000404047c25 */ /* 0x000fc8000f8e0002 */
[----:B------:R-:W-:Y:S02]  /*c9d0*/  IMAD R0, R10, R0, R6 ;  /* 0x000000000a007224 */ /* 0x000fe400078e0206 */
[----:B------:R-:W-:-:S03]  /*c9e0*/  IMAD.IADD R5, R5, 0x1, R7 ;  /* 0x0000000105057824 */ /* 0x000fc600078e0207 */
[----:B------:R-:W-:Y:S01]  /*c9f0*/  SHF.R.S32.HI R7, RZ, 0x1f, R0 ;  /* 0x0000001fff077819 */ /* 0x000fe20000011400 */
[----:B------:R-:W-:-:S04]  /*ca00*/  IMAD.WIDE.U32 R8, R0, UR6, R4 ;  /* 0x0000000600087c25 */ /* 0x000fc8000f8e0004 */
[----:B------:R-:W-:Y:S01]  /*ca10*/  IMAD R7, R7, UR6, RZ ;  /* 0x0000000607077c24 */ /* 0x000fe2000f8e02ff */
[----:B------:R-:W-:Y:S01]  /*ca20*/  LEA R4, P1, R8, UR8, 0x1 ;  /* 0x0000000808047c11 */ /* 0x000fe2000f8208ff */
[----:B------:R-:W-:Y:S02]  /*ca30*/  VIADD R5, R6, 0x80 ;  /* 0x0000008006057836 */ /* 0x000fe40000000000 */
[----:B------:R-:W-:Y:S02]  /*ca40*/  IMAD R0, R0, UR7, R7 ;  /* 0x0000000700007c24 */ /* 0x000fe4000f8e0207 */
[----:B------:R-:W0:Y:S01]  /*ca50*/  @P0 LDC R7, c[0x0][0x44c] ;  /* 0x00011300ff070b82 */ /* 0x000e220000000800 */
[----:B------:R-:W-:Y:S02]  /*ca60*/  IMAD.MOV.U32 R6, RZ, RZ, R5 ;  /* 0x000000ffff067224 */ /* 0x000fe400078e0005 */
[----:B------:R-:W-:-:S05]  /*ca70*/  IMAD.IADD R0, R9, 0x1, R0 ;  /* 0x0000000109007824 */ /* 0x000fca00078e0200 */
[----:B------:R-:W-:Y:S02]  /*ca80*/  LEA.HI.X R0, R8, UR9, R0, 0x1, P1 ;  /* 0x0000000908007c11 */ /* 0x000fe400088f0c00 */
[----:B------:R-:W1:Y:S01]  /*ca90*/  @P0 LDC R8, c[0x0][0x450] ;  /* 0x00011400ff080b82 */ /* 0x000e620000000800 */
[----:B0-----:R-:W-:-:S05]  /*caa0*/  @P0 IMAD.HI.U32 R7, R5, R7, RZ ;  /* 0x0000000705070227 */ /* 0x001fca00078e00ff */
[----:B-1----:R-:W-:-:S05]  /*cab0*/  @P0 SHF.R.U32.HI R6, RZ, R8, R7 ;  /* 0x00000008ff060219 */ /* 0x002fca0000011607 */
[----:B------:R-:W-:Y:S02]  /*cac0*/  IMAD.MOV R7, RZ, RZ, -R6 ;  /* 0x000000ffff077224 */ /* 0x000fe400078e0a06 */
[----:B------:R-:W-:-:S04]  /*cad0*/  IMAD.WIDE.U32 R2, R6, UR4, R2 ;  /* 0x0000000406027c25 */ /* 0x000fc8000f8e0002 */
[----:B------:R-:W-:Y:S01]  /*cae0*/  IMAD R5, R10, R7, R5 ;  /* 0x000000070a057224 */ /* 0x000fe200078e0205 */
[----:B------:R-:W-:-:S05]  /*caf0*/  SHF.R.S32.HI R7, RZ, 0x1f, R6 ;  /* 0x0000001fff077819 */ /* 0x000fca0000011406 */
[----:B------:R-:W-:Y:S01]  /*cb00*/  IMAD R7, R7, UR4, RZ ;  /* 0x0000000407077c24 */ /* 0x000fe2000f8e02ff */
[----:B------:R-:W-:Y:S02]  /*cb10*/  ULDC UR4, c[0x0][0x2b8] ;  /* 0x0000ae0000047ab9 */ /* 0x000fe40000000800 */
[----:B------:R-:W-:Y:S01]  /*cb20*/  ISETP.GE.AND P3, PT, R20, UR4, PT ;  /* 0x0000000414007c0c */ /* 0x000fe2000bf66270 */
[----:B------:R-:W-:Y:S01]  /*cb30*/  IMAD R7, R6, UR5, R7 ;  /* 0x0000000506077c24 */ /* 0x000fe2000f8e0207 */
[----:B------:R-:W-:Y:S01]  /*cb40*/  SHF.R.S32.HI R6, RZ, 0x1f, R5 ;  /* 0x0000001fff067819 */ /* 0x000fe20000011405 */
[----:B------:R-:W-:Y:S01]  /*cb50*/  UMOV UR5, 0xffffffff ;  /* 0xffffffff00057882 */ /* 0x000fe20000000000 */
[----:B------:R-:W-:Y:S01]  /*cb60*/  ISETP.GE.AND P1, PT, R11, UR4, PT ;  /* 0x000000040b007c0c */ /* 0x000fe2000bf26270 */
[----:B------:R-:W-:Y:S02]  /*cb70*/  IMAD.IADD R3, R3, 0x1, R7 ;  /* 0x0000000103037824 */ /* 0x000fe400078e0207 */
[----:B------:R-:W-:-:S02]  /*cb80*/  IMAD R6, R6, UR6, RZ ;  /* 0x0000000606067c24 */ /* 0x000fc4000f8e02ff */
[----:B------:R-:W-:-:S04]  /*cb90*/  IMAD.WIDE.U32 R2, R5, UR6, R2 ;  /* 0x0000000605027c25 */ /* 0x000fc8000f8e0002 */
[----:B------:R-:W-:Y:S01]  /*cba0*/  IMAD R6, R5, UR7, R6 ;  /* 0x0000000705067c24 */ /* 0x000fe2000f8e0206 */
[----:B------:R-:W-:-:S04]  /*cbb0*/  LEA R8, P0, R2, UR8, 0x1 ;  /* 0x0000000802087c11 */ /* 0x000fc8000f8008ff */
[----:B------:R-:W-:-:S04]  /*cbc0*/  IADD3 R3, R3, R6, RZ ;  /* 0x0000000603037210 */ /* 0x000fc80007ffe0ff */
[----:B------:R-:W-:Y:S02]  /*cbd0*/  LEA.HI.X R3, R2, UR9, R3, 0x1, P0 ;  /* 0x0000000902037c11 */ /* 0x000fe400080f0c03 */
[----:B------:R-:W-:Y:S01]  /*cbe0*/  ISETP.GE.AND P0, PT, R12, UR4, PT ;  /* 0x000000040c007c0c */ /* 0x000fe2000bf06270 */
[----:B------:R-:W-:-:S12]  /*cbf0*/  BRA.DIV UR5, `(.L_x_236) ;  /* 0x0000003605407947 */ /* 0x000fd8000b800000 */
[----:B------:R-:W2:Y:S04]  /*cc00*/  LDL.LU R5, [R1+0x30] ;  /* 0x0000300001057983 */ /* 0x000ea80000300800 */
[----:B------:R-:W3:Y:S01]  /*cc10*/  LDL R9, [R1+0x1c] ;  /* 0x00001c0001097983 */ /* 0x000ee20000100800 */
[----:B------:R-:W-:-:S03]  /*cc20*/  IMAD R25, R25, 0xc0, R21 ;  /* 0x000000c019197824 */ /* 0x000fc600078e0215 */
[----:B------:R-:W-:Y:S01]  /*cc30*/  SHFL.IDX PT, R6, R0, RZ, 0x1c1f ;  /* 0x001c1fff00067589 */ /* 0x000fe200000e0000 */
[----:B--2---:R-:W-:-:S03]  /*cc40*/  IMAD R2, R5, R10, RZ ;  /* 0x0000000a05027224 */ /* 0x004fc600078e02ff */
[----:B------:R-:W0:Y:S02]  /*cc50*/  SHFL.IDX PT, R5, R4, RZ, 0x1c1f ;  /* 0x001c1fff04057589 */ /* 0x000e2400000e0000 */
[----:B------:R-:W-:-:S13]  /*cc60*/  ISETP.GE.AND P2, PT, R25, R2, PT ;  /* 0x000000021900720c */ /* 0x000fda0003f46270 */
[----:B0-----:R-:W-:-:S05]  /*cc70*/  @!P2 LEA R5, P4, R20, R5, 0x1 ;  /* 0x000000051405a211 */ /* 0x001fca00078808ff */
[----:B------:R-:W-:-:S04]  /*cc80*/  @!P2 IMAD.X R6, RZ, RZ, R6, P4 ;  /* 0x000000ffff06a224 */ /* 0x000fc800020e0606 */
[----:B------:R-:W-:Y:S02]  /*cc90*/  @!P2 IMAD.MOV.U32 R7, RZ, RZ, R6 ;  /* 0x000000ffff07a224 */ /* 0x000fe400078e0006 */
[----:B------:R-:W-:Y:S02]  /*cca0*/  @!P2 IMAD.MOV.U32 R6, RZ, RZ, R5 ;  /* 0x000000ffff06a224 */ /* 0x000fe400078e0005 */
[----:B------:R-:W0:Y:S04]  /*ccb0*/  SHFL.IDX PT, R5, R4, 0x1, 0x1c1f ;  /* 0x003c1f0004057f89 */ /* 0x000e2800000e0000 */
[----:B---3--:R-:W-:Y:S04]  /*ccc0*/  @!P2 LDGSTS.E.BYPASS.LTC128B.128 [R9+0xc400], desc[UR36][R6.64], !P3 ;  /* 0x0c4000000609afae */ /* 0x008fe8000d901d64 */
[----:B------:R-:W-:Y:S04]  /*ccd0*/  @!P2 LDGSTS.E.BYPASS.LTC128B.128 [R9+0xf400], desc[UR36][R6.64+0x40], !P0 ;  /* 0x0f4000400609afae */ /* 0x000fe8000c101d64 */
[----:B------:R1:W-:Y:S04]  /*cce0*/  @!P2 LDGSTS.E.BYPASS.LTC128B.128 [R9+0x12400], desc[UR36][R6.64+0x80], !P1 ;  /* 0x124000800609afae */ /* 0x0003e8000c901d64 */
[----:B-1----:R-:W1:Y:S01]  /*ccf0*/  SHFL.IDX PT, R7, R0, 0x1, 0x1c1f ;  /* 0x003c1f0000077f89 */ /* 0x002e6200000e0000 */
[----:B------:R-:W-:-:S05]  /*cd00*/  VIADD R6, R25, 0x20 ;  /* 0x0000002019067836 */ /* 0x000fca0000000000 */
[----:B------:R-:W-:-:S13]  /*cd10*/  ISETP.GE.AND P2, PT, R6, R2, PT ;  /* 0x000000020600720c */ /* 0x000fda0003f46270 */
[----:B0-----:R-:W-:-:S04]  /*cd20*/  @!P2 LEA R5, P4, R20, R5, 0x1 ;  /* 0x000000051405a211 */ /* 0x001fc800078808ff */
[----:B------:R-:W-:Y:S01]  /*cd30*/  @!P2 MOV R6, R5 ;  /* 0x000000050006a202 */ /* 0x000fe20000000f00 */
[----:B-1----:R-:W-:Y:S01]  /*cd40*/  @!P2 IMAD.X R7, RZ, RZ, R7, P4 ;  /* 0x000000ffff07a224 */ /* 0x002fe200020e0607 */
[----:B------:R-:W0:Y:S04]  /*cd50*/  SHFL.IDX PT, R5, R4, 0x2, 0x1c1f ;  /* 0x005c1f0004057f89 */ /* 0x000e2800000e0000 */
[----:B------:R-:W-:Y:S04]  /*cd60*/  @!P2 LDGSTS.E.BYPASS.LTC128B.128 [R9+0xcc00], desc[UR36][R6.64], !P3 ;  /* 0x0cc000000609afae */ /* 0x000fe8000d901d64 */
[----:B------:R-:W-:Y:S04]  /*cd70*/  @!P2 LDGSTS.E.BYPASS.LTC128B.128 [R9+0xfc00], desc[UR36][R6.64+0x40], !P0 ;  /* 0x0fc000400609afae */ /* 0x000fe8000c101d64 */
[----:B------:R1:W-:Y:S04]  /*cd80*/  @!P2 LDGSTS.E.BYPASS.LTC128B.128 [R9+0x12c00], desc[UR36][R6.64+0x80], !P1 ;  /* 0x12c000800609afae */ /* 0x0003e8000c901d64 */
[----:B------:R-:W-:Y:S04]  /*cd90*/  SHFL.IDX PT, R4, R4, 0x3, 0x1c1f ;  /* 0x007c1f0004047f89 */ /* 0x000fe800000e0000 */
[----:B-1----:R-:W1:Y:S01]  /*cda0*/  SHFL.IDX PT, R7, R0, 0x2, 0x1c1f ;  /* 0x005c1f0000077f89 */ /* 0x002e6200000e0000 */
[----:B------:R-:W-:-:S03]  /*cdb0*/  VIADD R6, R25, 0x40 ;  /* 0x0000004019067836 */ /* 0x000fc60000000000 */
[----:B------:R-:W2:Y:S02]  /*cdc0*/  SHFL.IDX PT, R0, R0, 0x3, 0x1c1f ;  /* 0x007c1f0000007f89 */ /* 0x000ea400000e0000 */
[----:B------:R-:W-:-:S13]  /*cdd0*/  ISETP.GE.AND P2, PT, R6, R2, PT ;  /* 0x000000020600720c */ /* 0x000fda0003f46270 */
[----:B0-----:R-:W-:-:S05]  /*cde0*/  @!P2 LEA R5, P4, R20, R5, 0x1 ;  /* 0x000000051405a211 */ /* 0x001fca00078808ff */
[----:B-1----:R-:W-:Y:S02]  /*cdf0*/  @!P2 IMAD.X R7, RZ, RZ, R7, P4 ;  /* 0x000000ffff07a224 */ /* 0x002fe400020e0607 */
[----:B------:R-:W-:Y:S02]  /*ce00*/  @!P2 IMAD.MOV.U32 R6, RZ, RZ, R5 ;  /* 0x000000ffff06a224 */ /* 0x000fe400078e0005 */
[----:B------:R-:W-:-:S03]  /*ce10*/  VIADD R5, R25, 0x60 ;  /* 0x0000006019057836 */ /* 0x000fc60000000000 */
[----:B------:R-:W-:Y:S04]  /*ce20*/  @!P2 LDGSTS.E.BYPASS.LTC128B.128 [R9+0xd400], desc[UR36][R6.64], !P3 ;  /* 0x0d4000000609afae */ /* 0x000fe8000d901d64 */
[----:B------:R-:W-:Y:S04]  /*ce30*/  @!P2 LDGSTS.E.BYPASS.LTC128B.128 [R9+0x10400], desc[UR36][R6.64+0x40], !P0 ;  /* 0x104000400609afae */ /* 0x000fe8000c101d64 */
[----:B------:R-:W-:Y:S01]  /*ce40*/  @!P2 LDGSTS.E.BYPASS.LTC128B.128 [R9+0x13400], desc[UR36][R6.64+0x80], !P1 ;  /* 0x134000800609afae */ /* 0x000fe2000c901d64 */
[----:B------:R-:W-:-:S13]  /*ce50*/  ISETP.GE.AND P2, PT, R5, R2, PT ;  /* 0x000000020500720c */ /* 0x000fda0003f46270 */
[----:B------:R-:W-:-:S05]  /*ce60*/  @!P2 LEA R4, P4, R20, R4, 0x1 ;  /* 0x000000041404a211 */ /* 0x000fca00078808ff */
[----:B--2---:R-:W-:-:S04]  /*ce70*/  @!P2 IMAD.X R0, RZ, RZ, R0, P4 ;  /* 0x000000ffff00a224 */ /* 0x004fc800020e0600 */
[----:B------:R-:W-:Y:S02]  /*ce80*/  @!P2 IMAD.MOV.U32 R5, RZ, RZ, R0 ;  /* 0x000000ffff05a224 */ /* 0x000fe400078e0000 */
[----:B------:R-:W-:Y:S04]  /*ce90*/  SHFL.IDX PT, R0, R3, RZ, 0x1c1f ;  /* 0x001c1fff03007589 */ /* 0x000fe800000e0000 */
[----:B------:R-:W-:Y:S04]  /*cea0*/  @!P2 LDGSTS.E.BYPASS.LTC128B.128 [R9+0xdc00], desc[UR36][R4.64], !P3 ;  /* 0x0dc000000409afae */ /* 0x000fe8000d901d64 */
[----:B------:R-:W-:Y:S04]  /*ceb0*/  @!P2 LDGSTS.E.BYPASS.LTC128B.128 [R9+0x10c00], desc[UR36][R4.64+0x40], !P0 ;  /* 0x10c000400409afae */ /* 0x000fe8000c101d64 */
[----:B------:R0:W-:Y:S04]  /*cec0*/  @!P2 LDGSTS.E.BYPASS.LTC128B.128 [R9+0x13c00], desc[UR36][R4.64+0x80], !P1 ;  /* 0x13c000800409afae */ /* 0x0001e8000c901d64 */
[----:B------:R-:W-:Y:S04]  /*ced0*/  SHFL.IDX PT, R3, R3, 0x1, 0x1c1f ;  /* 0x003c1f0003037f89 */ /* 0x000fe800000e0000 */
[----:B0-----:R-:W0:Y:S01]  /*cee0*/  SHFL.IDX PT, R4, R8, RZ, 0x1c1f ;  /* 0x001c1fff08047589 */ /* 0x001e2200000e0000 */
[----:B------:R-:W-:-:S03]  /*cef0*/  VIADD R5, R25, 0x80 ;  /* 0x0000008019057836 */ /* 0x000fc60000000000 */
[----:B------:R-:W1:Y:S02]  /*cf00*/  SHFL.IDX PT, R8, R8, 0x1, 0x1c1f ;  /* 0x003c1f0008087f89 */ /* 0x000e6400000e0000 */
[----:B------:R-:W-:-:S13]  /*cf10*/  ISETP.GE.AND P2, PT, R5, R2, PT ;  /* 0x000000020500720c */ /* 0x000fda0003f46270 */
[----:B0-----:R-:W-:-:S04]  /*cf20*/  @!P2 LEA R4, P4, R20, R4, 0x1 ;  /* 0x000000041404a211 */ /* 0x001fc800078808ff */
[----:B------:R-:W-:-:S05]  /*cf30*/  @!P2 IADD3.X R0, RZ, R0, RZ, P4, !PT ;  /* 0x00000000ff00a210 */ /* 0x000fca00027fe4ff */
[----:B------:R-:W-:-:S05]  /*cf40*/  @!P2 IMAD.MOV.U32 R5, RZ, RZ, R0 ;  /* 0x000000ffff05a224 */ /* 0x000fca00078e0000 */
[----:B------:R0:W-:Y:S04]  /*cf50*/  @!P2 LDGSTS.E.BYPASS.LTC128B.128 [R9+0xe400], desc[UR36][R4.64], !P3 ;  /* 0x0e4000000409afae */ /* 0x0001e8000d901d64 */
[----:B------:R0:W-:Y:S04]  /*cf60*/  @!P2 LDGSTS.E.BYPASS.LTC128B.128 [R9+0x11400], desc[UR36][R4.64+0x40], !P0 ;  /* 0x114000400409afae */ /* 0x0001e8000c101d64 */
[----:B-1----:R0:W-:Y:S02]  /*cf70*/  @!P2 LDGSTS.E.BYPASS.LTC128B.128 [R9+0x14400], desc[UR36][R4.64+0x80], !P1 ;  /* 0x144000800409afae */ /* 0x0021e4000c901d64 */
.L_x_315:
[----:B------:R-:W2:Y:S01]  /*cf80*/  LDL R0, [R1+0x1c] ;  /* 0x00001c0001007983 */ /* 0x000ea20000100800 */
[----:B------:R-:W-:-:S05]  /*cf90*/  VIADD R25, R25, 0xa0 ;  /* 0x000000a019197836 */ /* 0x000fca0000000000 */
[----:B------:R-:W-:-:S13]  /*cfa0*/  ISETP.GE.AND P2, PT, R25, R2, PT ;  /* 0x000000021900720c */ /* 0x000fda0003f46270 */
[----:B------:R-:W-:-:S05]  /*cfb0*/  @!P2 LEA R2, P4, R20, R8, 0x1 ;  /* 0x000000081402a211 */ /* 0x000fca00078808ff */
[----:B------:R-:W-:-:S05]  /*cfc0*/  @!P2 IMAD.X R3, RZ, RZ, R3, P4 ;  /* 0x000000ffff03a224 */ /* 0x000fca00020e0603 */
[----:B------:R-:W-:Y:S01]  /*cfd0*/  @!PT LDS RZ, [RZ] ;  /* 0x00000000fffff984 */ /* 0x000fe20000000800 */
[----:B------:R-:W-:Y:S01]  /*cfe0*/  @!PT LDS RZ, [RZ] ;  /* 0x00000000fffff984 */ /* 0x000fe20000000800 */
[----:B------:R-:W-:Y:S01]  /*cff0*/  @!PT LDS RZ, [RZ] ;  /* 0x00000000fffff984 */ /* 0x000fe20000000800 */
[----:B--2---:R1:W-:Y:S04]  /*d000*/  @!P2 LDGSTS.E.BYPASS.LTC128B.128 [R0+0xec00], desc[UR36][R2.64], !P3 ;  /* 0x0ec000000200afae */ /* 0x0043e8000d901d64 */
[----:B------:R1:W-:Y:S01]  /*d010*/  @!P2 LDGSTS.E.BYPASS.LTC128B.128 [R0+0x11c00], desc[UR36][R2.64+0x40], !P0 ;  /* 0x11c000400200afae */ /* 0x0003e2000c101d64 */
[----:B------:R-:W-:-:S03]  /*d020*/  PLOP3.LUT P0, PT, PT, PT, PT, 0x80, 0x0 ;  /* 0x000000000000781c */ /* 0x000fc60003f0f070 */
[----:B------:R1:W-:Y:S01]  /*d030*/  @!P2 LDGSTS.E.BYPASS.LTC128B.128 [R0+0x14c00], desc[UR36][R2.64+0x80], !P1 ;  /* 0x14c000800200afae */ /* 0x0003e2000c901d64 */
[----:B------:R-:W-:-:S09]  /*d040*/  NOP ;  /* 0x0000000000007918 */ /* 0x000fd20000000000 */
.L_x_237:
[----:B------:R-:W-:Y:S02]  /*d050*/  PLOP3.LUT P1, PT, P1, P0, PT, 0xa2, 0x0 ;  /* 0x000000000000781c */ /* 0x000fe40000f21472 */
[----:B------:R-:W-:-:S08]  /*d060*/  @P0 R2UR P1, UR4, R17 ;  /* 0x00000000110402ca */ /* 0x000fd00000020000 */
[----:B------:R-:W-:-:S05]  /*d070*/  @P0 PLOP3.LUT P0, PT, P1, PT, PT, 0x80, 0x0 ;  /* 0x000000000000081c */ /* 0x000fca0000f0f070 */
[----:B------:R-:W-:Y:S01]  /*d080*/  @!P1 SYNCS.ARRIVE.TRANS64.RED.A0T1 RZ, [UR4+0x2d800], RZ ;  /* 0x02d800ffffff99a7 */ /* 0x000fe20008200404 */
[----:B------:R-:W-:Y:S07]  /*d090*/  @!P1 ARRIVES.LDGSTSBAR.64.TRANSCNT [UR4+0x2d800] ;  /* 0x02d80000ff0099b0 */ /* 0x000fee0008000a84 */
[----:B------:R-:W-:Y:S05]  /*d0a0*/  @P0 BRA.U.ANY `(.L_x_237) ;  /* 0xfffffffd00e80947 */ /* 0x000fea000393ffff */
[----:B-1----:R-:W2:Y:S02]  /*d0b0*/  LDL.LU R2, [R1+0x3c] ;  /* 0x00003c0001027983 */ /* 0x002ea40000300800 */
[----:B--2---:R-:W-:-:S05]  /*d0c0*/  VIADD R2, R2, 0x1 ;  /* 0x0000000102027836 */ /* 0x004fca0000000000 */
[----:B------:R1:W-:Y:S01]  /*d0d0*/  STL [R1+0x3c], R2 ;  /* 0x00003c0201007387 */ /* 0x0003e20000100800 */
[----:B------:R-:W-:-:S04]  /*d0e0*/  LEA.HI R0, R2, R2, RZ, 0x1 ;  /* 0x0000000202007211 */ /* 0x000fc800078f08ff */
[----:B------:R-:W-:-:S05]  /*d0f0*/  LOP3.LUT R0, R0, 0xfffffffe, RZ, 0xc0, !PT ;  /* 0xfffffffe00007812 */ /* 0x000fca00078ec0ff */
[----:B------:R-:W-:-:S05]  /*d100*/  IMAD.IADD R0, R2, 0x1, -R0 ;  /* 0x0000000102007824 */ /* 0x000fca00078e0a00 */
[----:B------:R-:W-:Y:S01]  /*d110*/  SHF.L.U32 R0, R0, 0x1f, RZ ;  /* 0x0000001f00007819 */ /* 0x000fe200000006ff */
[----:B------:R-:W-:Y:S01]  /*d120*/  NOP ;  /* 0x0000000000007918 */ /* 0x000fe20000000000 */
[----:B------:R1:W-:Y:S01]  /*d130*/  SYNCS.ARRIVE.TRANS64.A1T0 RZ, [R17+URZ+0x2d800], RZ ;  /* 0x02d800ff11ff79a7 */ /* 0x0003e2000810003f */
[----:B------:R-:W-:Y:S01]  /*d140*/  BSSY B0, `(.L_x_238) ;  /* 0x0000003000007945 */ /* 0x000fe20003800000 */
[----:B------:R-:W2:Y:S03]  /*d150*/  SYNCS.PHASECHK.TRANS64.TRYWAIT P0, [R17+URZ+0x2d820], R0 ;  /* 0x02d82000110075a7 */ /* 0x000ea6000800017f */
[----:B-12---:R-:W-:Y:S05]  /*d160*/  @!P0 BRA `(.L_x_239) ;  /* 0x0000003400e48947 */ /* 0x006fea0003800000 */
.L_x_316:
[----:B------:R-:W-:Y:S05]  /*d170*/  BSYNC B0 ;  /* 0x0000000000007941 */ /* 0x000fea0003800000 */
.L_x_238:
[----:B------:R-:W1:Y:S04]  /*d180*/  LDL.LU R3, [R1+0x34] ;  /* 0x0000340001037983 */ /* 0x000e680000300800 */
[----:B------:R-:W2:Y:S01]  /*d190*/  LDL R2, [R1+0x10] ;  /* 0x0000100001027983 */ /* 0x000ea20000100800 */
[----:B------:R-:W-:Y:S01]  /*d1a0*/  BSSY B0, `(.L_x_240) ;  /* 0x00000fa000007945 */ /* 0x000fe20003800000 */
[----:B-1----:R-:W-:-:S05]  /*d1b0*/  VIADD R0, R3, 0xfffffffe ;  /* 0xfffffffe03007836 */ /* 0x002fca0000000000 */
[----:B--2---:R-:W-:-:S13]  /*d1c0*/  ISETP.GE.AND P0, PT, R0, R2, PT ;  /* 0x000000020000720c */ /* 0x004fda0003f06270 */
[----:B------:R-:W-:Y:S05]  /*d1d0*/  @!P0 BRA `(.L_x_241) ;  /* 0x0000000c00d88947 */ /* 0x000fea0003800000 */
[----:B------:R-:W0:Y:S01]  /*d1e0*/  S2R R2, SR_TID.X ;  /* 0x0000000000027919 */ /* 0x000e220000002100 */
[----:B------:R-:W-:Y:S01]  /*d1f0*/  ULDC UR4, c[0x0][0x2f4] ;  /* 0x0000bd0000047ab9 */ /* 0x000fe20000000800 */
[----:B------:R-:W-:Y:S01]  /*d200*/  MOV R20, R29 ;  /* 0x0000001d00147202 */ /* 0x000fe20000000f00 */
[----:B------:R-:W-:Y:S01]  /*d210*/  IMAD.MOV.U32 R10, RZ, RZ, R22 ;  /* 0x000000ffff0a7224 */ /* 0x000fe200078e0016 */
[----:B------:R1:W-:Y:S01]  /*d220*/  STL [R1], R23 ;  /* 0x0000001701007387 */ /* 0x0003e20000100800 */
[----:B0-----:R-:W-:-:S05]  /*d230*/  IMAD.SHL.U32 R4, R2, 0x8, RZ ;  /* 0x0000000802047824 */ /* 0x001fca00078e00ff */
[----:B------:R-:W-:-:S04]  /*d240*/  LOP3.LUT R4, R4, 0x18, RZ, 0xc0, !PT ;  /* 0x0000001804047812 */ /* 0x000fc800078ec0ff */
[C---:B------:R-:W-:Y:S02]  /*d250*/  LOP3.LUT R3, R4.reuse, 0x20, RZ, 0xfc, !PT ;  /* 0x0000002004037812 */ /* 0x040fe400078efcff */
[C---:B------:R-:W-:Y:S02]  /*d260*/  LOP3.LUT R2, R4.reuse, 0x40, RZ, 0xfc, !PT ;  /* 0x0000004004027812 */ /* 0x040fe400078efcff */
[----:B------:R-:W-:Y:S02]  /*d270*/  ISETP.GE.AND P3, PT, R4, UR4, PT ;  /* 0x0000000404007c0c */ /* 0x000fe4000bf66270 */
[----:B------:R-:W-:Y:S02]  /*d280*/  ISETP.GE.AND P2, PT, R3, UR4, PT ;  /* 0x0000000403007c0c */ /* 0x000fe4000bf46270 */
[----:B-1----:R-:W-:-:S13]  /*d290*/  ISETP.GE.AND P1, PT, R2, UR4, PT ;  /* 0x0000000402007c0c */ /* 0x002fda000bf26270 */
.L_x_254:
[----:B------:R-:W2:Y:S01]  /*d2a0*/  LDL R9, [R1+0x14] ;  /* 0x0000140001097983 */ /* 0x000ea20000100800 */
[----:B------:R-:W0:Y:S03]  /*d2b0*/  LDC R4, c[0x0][0x430] ;  /* 0x00010c00ff047b82 */ /* 0x000e260000000800 */
[----:B------:R-:W3:Y:S04]  /*d2c0*/  LDL R8, [R1+0x18] ;  /* 0x0000180001087983 */ /* 0x000ee80000100800 */
[----:B------:R-:W4:Y:S01]  /*d2d0*/  LDL R7, [R1+0x4] ;  /* 0x0000040001077983 */ /* 0x000f220000100800 */
[----:B------:R-:W1:Y:S03]  /*d2e0*/  S2R R2, SR_TID.X ;  /* 0x0000000000027919 */ /* 0x000e660000002100 */
[----:B------:R-:W5:Y:S01]  /*d2f0*/  LDL R6, [R1+0x48] ;  /* 0x0000480001067983 */ /* 0x000f620000100800 */
[----:B0-----:R-:W-:-:S13]  /*d300*/  ISETP.NE.AND P0, PT, R4, 0x1, PT ;  /* 0x000000010400780c */ /* 0x001fda0003f05270 */
[----:B------:R-:W0:Y:S01]  /*d310*/  @P0 LDC R5, c[0x0][0x434] ;  /* 0x00010d00ff050b82 */ /* 0x000e220000000800 */
[----:B-1----:R-:W-:-:S04]  /*d320*/  LOP3.LUT R3, R2, 0x7f, RZ, 0xc0, !PT ;  /* 0x0000007f02037812 */ /* 0x002fc800078ec0ff */
[----:B------:R-:W-:-:S03]  /*d330*/  SHF.R.U32.HI R4, RZ, 0x2, R3 ;  /* 0x00000002ff047819 */ /* 0x000fc60000011603 */
[----:B------:R-:W1:Y:S01]  /*d340*/  @P0 LDC R3, c[0x0][0x438] ;  /* 0x00010e00ff030b82 */ /* 0x000e620000000800 */
[----:B------:R-:W-:Y:S02]  /*d350*/  IMAD.SHL.U32 R2, R2, 0x20, RZ ;  /* 0x0000002002027824 */ /* 0x000fe400078e00ff */
[----:B------:R-:W-:-:S03]  /*d360*/  IMAD R4, R0, 0x80, R4 ;  /* 0x0000008000047824 */ /* 0x000fc600078e0204 */
[----:B------:R-:W-:Y:S01]  /*d370*/  LOP3.LUT R2, R2, 0x60, RZ, 0xc0, !PT ;  /* 0x0000006002027812 */ /* 0x000fe200078ec0ff */
[----:B------:R-:W-:Y:S05]  /*d380*/  YIELD ;  /* 0x0000000000007946 */ /* 0x000fea0003800000 */
[----:B------:R-:W-:Y:S01]  /*d390*/  ULDC UR4, c[0x0][0x430] ;  /* 0x00010c0000047ab9 */ /* 0x000fe20000000800 */
[----:B--2---:R-:W-:-:S05]  /*d3a0*/  IADD3 R4, R2, R4, R9 ;  /* 0x0000000402047210 */ /* 0x004fca0007ffe009 */
[----:B0-----:R-:W-:-:S04]  /*d3b0*/  @P0 IMAD.HI.U32 R5, R4, R5, RZ ;  /* 0x0000000504050227 */ /* 0x001fc800078e00ff */
[----:B------:R-:W-:Y:S01]  /*d3c0*/  IMAD.MOV.U32 R2, RZ, RZ, R4 ;  /* 0x000000ffff027224 */ /* 0x000fe200078e0004 */
[----:B-1----:R-:W-:-:S05]  /*d3d0*/  @P0 SHF.R.U32.HI R2, RZ, R3, R5 ;  /* 0x00000003ff020219 */ /* 0x002fca0000011605 */
[--C-:B------:R-:W-:Y:S01]  /*d3e0*/  IMAD.MOV R9, RZ, RZ, -R2.reuse ;  /* 0x000000ffff097224 */ /* 0x100fe200078e0a02 */
[----:B------:R-:W-:-:S03]  /*d3f0*/  SHF.R.S32.HI R3, RZ, 0x1f, R2 ;  /* 0x0000001fff037819 */ /* 0x000fc60000011402 */
[----:B------:R-:W-:Y:S01]  /*d400*/  IMAD R9, R9, UR4, R4 ;  /* 0x0000000409097c24 */ /* 0x000fe2000f8e0204 */
[----:B------:R-:W-:Y:S02]  /*d410*/  ULDC.64 UR4, c[0x0][0x428] ;  /* 0x00010a0000047ab9 */ /* 0x000fe40000000a00 */
[----:B---3--:R-:W-:Y:S02]  /*d420*/  IMAD R4, R8, UR4, RZ ;  /* 0x0000000408047c24 */ /* 0x008fe4000f8e02ff */
[----:B----4-:R-:W-:-:S04]  /*d430*/  IMAD.WIDE.U32 R2, R7, UR4, R2 ;  /* 0x0000000407027c25 */ /* 0x010fc8000f8e0002 */
[----:B------:R-:W-:Y:S01]  /*d440*/  IMAD R4, R7, UR5, R4 ;  /* 0x0000000507047c24 */ /* 0x000fe2000f8e0204 */
[----:B------:R-:W-:-:S03]  /*d450*/  ULDC.64 UR4, c[0x0][0x418] ;  /* 0x0001060000047ab9 */ /* 0x000fc60000000a00 */
[----:B------:R-:W-:Y:S01]  /*d460*/  IMAD.IADD R3, R4, 0x1, R3 ;  /* 0x0000000104037824 */ /* 0x000fe200078e0203 */
[----:B------:R-:W-:-:S04]  /*d470*/  LEA R4, P0, R2, UR4, 0x2 ;  /* 0x0000000402047c11 */ /* 0x000fc8000f8010ff */
[----:B------:R-:W-:-:S05]  /*d480*/  LEA.HI.X R5, R2, UR5, R3, 0x2, P0 ;  /* 0x0000000502057c11 */ /* 0x000fca00080f1403 */
[----:B------:R-:W2:Y:S01]  /*d490*/  LDG.E R7, desc[UR36][R4.64] ;  /* 0x0000002404077981 */ /* 0x000ea2000c1e1900 */
[----:B-----5:R-:W-:Y:S01]  /*d4a0*/  ISETP.NE.AND P4, PT, R6, 0x3, PT ;  /* 0x000000030600780c */ /* 0x020fe20003f85270 */
[----:B------:R-:W-:-:S05]  /*d4b0*/  VIADD R22, R10, 0x1 ;  /* 0x000000010a167836 */ /* 0x000fca0000000000 */
[----:B------:R-:W-:-:S04]  /*d4c0*/  ISETP.NE.AND P0, PT, R22, 0x2, PT ;  /* 0x000000021600780c */ /* 0x000fc80003f05270 */
[----:B------:R-:W-:Y:S02]  /*d4d0*/  SEL R29, RZ, 0x1, P0 ;  /* 0x00000001ff1d7807 */ /* 0x000fe40000000000 */
[----:B------:R-:W-:Y:S02]  /*d4e0*/  SEL R22, R22, RZ, P0 ;  /* 0x000000ff16167207 */ /* 0x000fe40000000000 */
[----:B------:R-:W-:Y:S02]  /*d4f0*/  MOV R23, R0 ;  /* 0x0000000000177202 */ /* 0x000fe40000000f00 */
[----:B------:R-:W-:Y:S02]  /*d500*/  LOP3.LUT R29, R20, R29, RZ, 0x3c, !PT ;  /* 0x0000001d141d7212 */ /* 0x000fe400078e3cff */
[----:B--2---:R-:W-:Y:S01]  /*d510*/  SHF.R.S32.HI R28, RZ, 0x1f, R7 ;  /* 0x0000001fff1c7819 */ /* 0x004fe20000011407 */
[----:B------:R-:W-:Y:S06]  /*d520*/  @!P4 BRA `(.L_x_242) ;  /* 0x000000000004c947 */ /* 0x000fec0003800000 */
[----:B------:R-:W-:Y:S01]  /*d530*/  BPT.TRAP 0x1 ;  /* 0x000000040000795c */ /* 0x000fe20000300000 */
.L_x_242:
[----:B------:R-:W-:Y:S01]  /*d540*/  IMAD R5, R22, 0x8, R17 ;  /* 0x0000000816057824 */ /* 0x000fe200078e0211 */
[----:B------:R-:W-:Y:S01]  /*d550*/  SHF.L.U32 R0, R29, 0x1f, RZ ;  /* 0x0000001f1d007819 */ /* 0x000fe200000006ff */
[----:B------:R-:W-:Y:S03]  /*d560*/  BSSY B1, `(.L_x_243) ;  /* 0x0000003000017945 */ /* 0x000fe60003800000 */
[----:B------:R-:W0:Y:S02]  /*d570*/  SYNCS.PHASECHK.TRANS64.TRYWAIT P0, [R5+URZ+0x2d840], R0 ;  /* 0x02d84000050075a7 */ /* 0x000e24000800017f */
[----:B0-----:R-:W-:Y:S05]  /*d580*/  @!P0 BRA `(.L_x_244) ;  /* 0x0000003000f08947 */ /* 0x001fea0003800000 */
.L_x_317:
[----:B------:R-:W-:Y:S05]  /*d590*/  BSYNC B1 ;  /* 0x0000000000017941 */ /* 0x000fea0003800000 */
.L_x_243:
[----:B------:R-:W1:Y:S01]  /*d5a0*/  S2R R6, SR_TID.X ;  /* 0x0000000000067919 */ /* 0x000e620000002100 */
[----:B------:R-:W-:Y:S01]  /*d5b0*/  SHF.R.S32.HI R21, RZ, 0x1f, R9 ;  /* 0x0000001fff157819 */ /* 0x000fe20000011409 */
[----:B------:R-:W-:Y:S01]  /*d5c0*/  ULDC.64 UR4, c[0x0][0x300] ;  /* 0x0000c00000047ab9 */ /* 0x000fe20000000a00 */
[----:B------:R-:W-:Y:S01]  /*d5d0*/  ULDC.64 UR6, c[0x0][0x2e8] ;  /* 0x0000ba0000067ab9 */ /* 0x000fe20000000a00 */
[----:B------:R-:W-:Y:S01]  /*d5e0*/  IMAD.WIDE.U32 R2, R9, UR4, RZ ;  /* 0x0000000409027c25 */ /* 0x000fe2000f8e00ff */
[C---:B------:R-:W-:Y:S02]  /*d5f0*/  LOP3.LUT P5, RZ, R16.reuse, 0x2, RZ, 0xc0, !PT ;  /* 0x0000000210ff7812 */ /* 0x040fe400078ac0ff */
[----:B------:R-:W-:Y:S01]  /*d600*/  LOP3.LUT P4, RZ, R16, 0x1, RZ, 0xc0, !PT ;  /* 0x0000000110ff7812 */ /* 0x000fe2000788c0ff */
[----:B0-----:R-:W-:-:S04]  /*d610*/  IMAD R0, R21, UR4, RZ ;  /* 0x0000000415007c24 */ /* 0x001fc8000f8e02ff */
[----:B------:R-:W-:Y:S01]  /*d620*/  IMAD R0, R9, UR5, R0 ;  /* 0x0000000509007c24 */ /* 0x000fe2000f8e0200 */
[----:B------:R-:W-:-:S03]  /*d630*/  ULDC.64 UR4, c[0x0][0x310] ;  /* 0x0000c40000047ab9 */ /* 0x000fc60000000a00 */
[----:B------:R-:W-:Y:S02]  /*d640*/  IMAD.IADD R3, R3, 0x1, R0 ;  /* 0x0000000103037824 */ /* 0x000fe400078e0200 */
[----:B------:R-:W-:Y:S02]  /*d650*/  IMAD R0, R28, UR4, RZ ;  /* 0x000000041c007c24 */ /* 0x000fe4000f8e02ff */
[----:B------:R-:W-:-:S04]  /*d660*/  IMAD.WIDE.U32 R2, R7, UR4, R2 ;  /* 0x0000000407027c25 */ /* 0x000fc8000f8e0002 */
[----:B------:R-:W-:Y:S01]  /*d670*/  IMAD R0, R7, UR5, R0 ;  /* 0x0000000507007c24 */ /* 0x000fe2000f8e0200 */
[----:B------:R-:W-:-:S03]  /*d680*/  ULDC.64 UR4, c[0x0][0x308] ;  /* 0x0000c20000047ab9 */ /* 0x000fc60000000a00 */
[----:B------:R-:W-:Y:S02]  /*d690*/  IMAD.IADD R3, R3, 0x1, R0 ;  /* 0x0000000103037824 */ /* 0x000fe400078e0200 */
[----:B-1----:R-:W-:Y:S02]  /*d6a0*/  IMAD.SHL.U32 R4, R6, 0x8, RZ ;  /* 0x0000000806047824 */ /* 0x002fe400078e00ff */
[----:B------:R-:W-:Y:S01]  /*d6b0*/  IMAD.WIDE.U32 R2, R26, UR4, R2 ;  /* 0x000000041a027c25 */ /* 0x000fe2000f8e0002 */
[----:B------:R-:W-:Y:S02]  /*d6c0*/  UMOV UR4, 0xffffffff ;  /* 0xffffffff00047882 */ /* 0x000fe40000000000 */
[----:B------:R-:W-:Y:S01]  /*d6d0*/  LOP3.LUT R4, R4, 0xd8, RZ, 0xc0, !PT ;  /* 0x000000d804047812 */ /* 0x000fe200078ec0ff */
[----:B------:R-:W-:Y:S02]  /*d6e0*/  IMAD.SHL.U32 R11, R6, 0x8, RZ ;  /* 0x00000008060b7824 */ /* 0x000fe400078e00ff */
[----:B------:R-:W-:Y:S01]  /*d6f0*/  IMAD R8, R26, UR5, R3 ;  /* 0x000000051a087c24 */ /* 0x000fe2000f8e0203 */
[----:B------:R-:W-:-:S02]  /*d700*/  LOP3.LUT R4, R4, 0x18, R6, 0x78, !PT ;  /* 0x0000001804047812 */ /* 0x000fc400078e7806 */
[----:B------:R-:W-:Y:S02]  /*d710*/  LEA R6, P0, R2, UR6, 0x1 ;  /* 0x0000000602067c11 */ /* 0x000fe4000f8008ff */
[----:B------:R-:W-:Y:S02]  /*d720*/  LOP3.LUT R4, R4, 0x320, R11, 0xf8, !PT ;  /* 0x0000032004047812 */ /* 0x000fe400078ef80b */
[----:B------:R-:W-:-:S03]  /*d730*/  LEA.HI.X R8, R2, UR7, R8, 0x1, P0 ;  /* 0x0000000702087c11 */ /* 0x000fc600080f0c08 */
[----:B------:R-:W-:Y:S01]  /*d740*/  IMAD R4, R22, 0x3000, R4 ;  /* 0x0000300016047824 */ /* 0x000fe200078e0204 */
[----:B------:R-:W-:Y:S06]  /*d750*/  BRA.DIV UR4, `(.L_x_245) ;  /* 0x0000003204907947 */ /* 0x000fec000b800000 */
[----:B------:R-:W0:Y:S01]  /*d760*/  S2R R3, SR_TID.X ;  /* 0x0000000000037919 */ /* 0x000e220000002100 */
[----:B------:R-:W-:Y:S01]  /*d770*/  LOP3.LUT P6, RZ, R16, 0x4, RZ, 0xc0, !PT ;  /* 0x0000000410ff7812 */ /* 0x000fe200078cc0ff */
[----:B------:R-:W-:Y:S01]  /*d780*/  IMAD R4, R4, 0x2, R17 ;  /* 0x0000000204047824 */ /* 0x000fe200078e0211 */
[----:B------:R-:W1:Y:S04]  /*d790*/  SHFL.IDX PT, R2, R6, RZ, 0x1c1f ;  /* 0x001c1fff06027589 */ /* 0x000e6800000e0000 */
[----:B------:R-:W-:Y:S01]  /*d7a0*/  SHFL.IDX PT, R25, R8, 0x2, 0x1c1f ;  /* 0x005c1f0008197f89 */ /* 0x000fe200000e0000 */
[----:B0-----:R-:W-:-:S03]  /*d7b0*/  IMAD.SHL.U32 R11, R3, 0x8, RZ ;  /* 0x00000008030b7824 */ /* 0x001fc600078e00ff */
[----:B------:R-:W0:Y:S02]  /*d7c0*/  SHFL.IDX PT, R3, R8, RZ, 0x1c1f ;  /* 0x001c1fff08037589 */ /* 0x000e2400000e0000 */
[----:B------:R-:W-:-:S05]  /*d7d0*/  LOP3.LUT R11, R11, 0x18, RZ, 0xc0, !PT ;  /* 0x000000180b0b7812 */ /* 0x000fca00078ec0ff */
[----:B------:R-:W-:-:S05]  /*d7e0*/  IMAD.SHL.U32 R0, R11, 0x2, RZ ;  /* 0x000000020b007824 */ /* 0x000fca00078e00ff */
[----:B-1----:R-:W-:-:S04]  /*d7f0*/  IADD3 R2, P0, R2, R0, RZ ;  /* 0x0000000002027210 */ /* 0x002fc80007f1e0ff */
[----:B0-----:R-:W-:-:S05]  /*d800*/  IADD3.X R3, RZ, R3, RZ, P0, !PT ;  /* 0x00000003ff037210 */ /* 0x001fca00007fe4ff */
        /* <DEDUP_REMOVED lines=18> */
.L_x_327:
[----:B------:R-:W-:Y:S02]  /*d930*/  LOP3.LUT P6, RZ, R16, 0x4, RZ, 0xc0, !PT ;  /* 0x0000000410ff7812 */ /* 0x000fe400078cc0ff */
[----:B--2---:R-:W-:-:S05]  /*d940*/  IADD3 R2, P0, R2, R0, RZ ;  /* 0x0000000002027210 */ /* 0x004fca0007f1e0ff */
[----:B------:R-:W-:Y:S01]  /*d950*/  IMAD.X R3, RZ, RZ, R25, P0 ;  /* 0x000000ffff037224 */ /* 0x000fe200000e0619 */
        /* <DEDUP_REMOVED lines=8> */
.L_x_246:
[----:B------:R-:W-:Y:S02]  /*d9e0*/  PLOP3.LUT P4, PT, P4, P0, PT, 0xa2, 0x0 ;  /* 0x000000000000781c */ /* 0x000fe40002781472 */
[----:B------:R-:W-:-:S08]  /*d9f0*/  @P0 R2UR P4, UR4, R5 ;  /* 0x00000000050402ca */ /* 0x000fd00000080000 */
[----:B------:R-:W-:-:S05]  /*da00*/  @P0 PLOP3.LUT P0, PT, P4, PT, PT, 0x80, 0x0 ;  /* 0x000000000000081c */ /* 0x000fca000270f070 */
[----:B------:R-:W-:Y:S01]  /*da10*/  @!P4 SYNCS.ARRIVE.TRANS64.RED.A0T1 RZ, [UR4+0x2d830], RZ ;  /* 0x02d830ffffffc9a7 */ /* 0x000fe20008200404 */
[----:B------:R-:W-:Y:S07]  /*da20*/  @!P4 ARRIVES.LDGSTSBAR.64.TRANSCNT [UR4+0x2d830] ;  /* 0x02d83000ff00c9b0 */ /* 0x000fee0008000a84 */
[----:B------:R-:W-:Y:S05]  /*da30*/  @P0 BRA.U.ANY `(.L_x_246) ;  /* 0xfffffffd00e80947 */ /* 0x000fea000393ffff */
[----:B------:R-:W-:Y:S01]  /*da40*/  NOP ;  /* 0x0000000000007918 */ /* 0x000fe20000000000 */
[----:B-1----:R-:W2:Y:S02]  /*da50*/  LDL R2, [R1+0x48] ;  /* 0x0000480001027983 */ /* 0x002ea40000100800 */
[----:B--2---:R-:W-:-:S13]  /*da60*/  ISETP.NE.AND P5, PT, R2, 0x3, PT ;  /* 0x000000030200780c */ /* 0x004fda0003fa5270 */
[----:B------:R-:W-:Y:S05]  /*da70*/  @!P5 BRA `(.L_x_247) ;  /* 0x000000000004d947 */ /* 0x000fea0003800000 */
[----:B------:R-:W-:Y:S01]  /*da80*/  BPT.TRAP 0x1 ;  /* 0x000000040000795c */ /* 0x000fe20000300000 */
.L_x_247:
[----:B------:R1:W-:Y:S01]  /*da90*/  SYNCS.ARRIVE.TRANS64.A1T0 RZ, [R5+URZ+0x2d830], RZ ;  /* 0x02d830ff05ff79a7 */ /* 0x0003e2000810003f */
[----:B------:R-:W-:Y:S05]  /*daa0*/  @!P5 BRA `(.L_x_248) ;  /* 0x000000000004d947 */ /* 0x000fea0003800000 */
[----:B------:R-:W-:Y:S01]  /*dab0*/  BPT.TRAP 0x1 ;  /* 0x000000040000795c */ /* 0x000fe20000300000 */
.L_x_248:
[----:B------:R-:W-:Y:S01]  /*dac0*/  SHF.L.U32 R2, R20, 0x1f, RZ ;  /* 0x0000001f14027819 */ /* 0x000fe200000006ff */
[----:B-1----:R-:W-:Y:S01]  /*dad0*/  IMAD R5, R10, 0x8, R17 ;  /* 0x000000080a057824 */ /* 0x002fe200078e0211 */
[----:B------:R-:W-:Y:S03]  /*dae0*/  BSSY B1, `(.L_x_249) ;  /* 0x0000003000017945 */ /* 0x000fe60003800000 */
[----:B------:R-:W1:Y:S02]  /*daf0*/  SYNCS.PHASECHK.TRANS64.TRYWAIT P0, [R5+URZ+0x2d860], R2 ;  /* 0x02d86002050075a7 */ /* 0x000e64000800017f */
[----:B-1----:R-:W-:Y:S05]  /*db00*/  @!P0 BRA `(.L_x_250) ;  /* 0x0000003000f88947 */ /* 0x002fea0003800000 */
.L_x_328:
[----:B------:R-:W-:Y:S05]  /*db10*/  BSYNC B1 ;  /* 0x0000000000017941 */ /* 0x000fea0003800000 */
.L_x_249:
[----:B------:R-:W2:Y:S04]  /*db20*/  LDL R11, [R1+0xc] ;  /* 0x00000c00010b7983 */ /* 0x000ea80000100800 */
[----:B0-----:R-:W2:Y:S01]  /*db30*/  LDL.LU R6, [R1] ;  /* 0x0000000001067983 */ /* 0x001ea20000300800 */
[----:B------:R-:W0:Y:S01]  /*db40*/  S2R R12, SR_TID.X ;  /* 0x00000000000c7919 */ /* 0x000e220000002100 */
[----:B------:R-:W-:Y:S01]  /*db50*/  UMOV UR4, 0xffffffff ;  /* 0xffffffff00047882 */ /* 0x000fe20000000000 */
[C---:B0-----:R-:W-:Y:S02]  /*db60*/  IMAD.SHL.U32 R4, R12.reuse, 0x8, RZ ;  /* 0x000000080c047824 */ /* 0x041fe400078e00ff */
[----:B------:R-:W-:-:S03]  /*db70*/  IMAD.SHL.U32 R8, R12, 0x8, RZ ;  /* 0x000000080c087824 */ /* 0x000fc600078e00ff */
[----:B------:R-:W-:Y:S02]  /*db80*/  LOP3.LUT R4, R4, 0xd8, RZ, 0xc0, !PT ;  /* 0x000000d804047812 */ /* 0x000fe400078ec0ff */
[----:B------:R-:W-:Y:S02]  /*db90*/  LOP3.LUT R3, R12, 0x7f, RZ, 0xc0, !PT ;  /* 0x0000007f0c037812 */ /* 0x000fe400078ec0ff */
[----:B------:R-:W-:Y:S02]  /*dba0*/  LOP3.LUT R4, R4, 0x18, R12, 0x78, !PT ;  /* 0x0000001804047812 */ /* 0x000fe400078e780c */
[----:B------:R-:W-:Y:S02]  /*dbb0*/  SHF.R.U32.HI R3, RZ, 0x2, R3 ;  /* 0x00000002ff037819 */ /* 0x000fe40000011603 */
[----:B------:R-:W-:-:S05]  /*dbc0*/  LOP3.LUT R4, R4, 0x320, R8, 0xf8, !PT ;  /* 0x0000032004047812 */ /* 0x000fca00078ef808 */
[----:B------:R-:W-:Y:S02]  /*dbd0*/  IMAD R4, R10, 0x3000, R4 ;  /* 0x000030000a047824 */ /* 0x000fe400078e0204 */
[----:B--2---:R-:W-:-:S05]  /*dbe0*/  IMAD R6, R6, -0x80, R11 ;  /* 0xffffff8006067824 */ /* 0x004fca00078e020b */
[----:B------:R-:W-:Y:S01]  /*dbf0*/  IADD3 R6, -R3, R6, RZ ;  /* 0x0000000603067210 */ /* 0x000fe20007ffe1ff */
[----:B------:R-:W-:Y:S06]  /*dc00*/  BRA.DIV UR4, `(.L_x_251) ;  /* 0x0000003204cc7947 */ /* 0x000fec000b800000 */
[----:B-1----:R-:W0:Y:S01]  /*dc10*/  SHFL.IDX PT, R2, R18, RZ, 0x1c1f ;  /* 0x001c1fff12027589 */ /* 0x002e2200000e0000 */
[----:B------:R-:W-:-:S03]  /*dc20*/  IMAD R4, R4, 0x2, R17 ;  /* 0x0000000204047824 */ /* 0x000fc600078e0211 */
[----:B------:R-:W1:Y:S01]  /*dc30*/  SHFL.IDX PT, R3, R19, RZ, 0x1c1f ;  /* 0x001c1fff13037589 */ /* 0x000e6200000e0000 */
[----:B0-----:R-:W-:-:S05]  /*dc40*/  IADD3 R2, P0, R2, R0, RZ ;  /* 0x0000000002027210 */ /* 0x001fca0007f1e0ff */
[----:B-1----:R-:W-:Y:S01]  /*dc50*/  IMAD.X R3, RZ, RZ, R3, P0 ;  /* 0x000000ffff037224 */ /* 0x002fe200000e0603 */
[----:B------:R-:W-:-:S13]  /*dc60*/  ISETP.LT.OR P0, PT, R6, 0x1, P3 ;  /* 0x000000010600780c */ /* 0x000fda0001f01670 */
[----:B------:R-:W-:Y:S01]  /*dc70*/  @!PT LDS RZ, [RZ] ;  /* 0x00000000fffff984 */ /* 0x000fe20000000800 */
[----:B------:R-:W-:Y:S01]  /*dc80*/  LDGSTS.E.BYPASS.LTC128B.128 [R4+0x400], desc[UR36][R2.64], !P0 ;  /* 0x0040000002047fae */ /* 0x000fe2000c101d64 */
[----:B------:R-:W-:-:S13]  /*dc90*/  ISETP.LT.OR P0, PT, R6, 0x1, P2 ;  /* 0x000000010600780c */ /* 0x000fda0001701670 */
[----:B------:R-:W-:Y:S01]  /*dca0*/  LDGSTS.E.BYPASS.LTC128B.128 [R4+0x2400], desc[UR36][R2.64+0x40], !P0 ;  /* 0x0240004002047fae */ /* 0x000fe2000c101d64 */
[----:B------:R-:W-:-:S13]  /*dcb0*/  ISETP.LT.OR P0, PT, R6, 0x1, P1 ;  /* 0x000000010600780c */ /* 0x000fda0000f01670 */
[----:B------:R0:W-:Y:S04]  /*dcc0*/  LDGSTS.E.BYPASS.LTC128B.128 [R4+0x4400], desc[UR36][R2.64+0x80], !P0 ;  /* 0x0440008002047fae */ /* 0x0001e8000c101d64 */
[----:B0-----:R-:W0:Y:S04]  /*dcd0*/  SHFL.IDX PT, R2, R18, 0x1, 0x1c1f ;  /* 0x003c1f0012027f89 */ /* 0x001e2800000e0000 */
[----:B------:R-:W1:Y:S01]  /*dce0*/  SHFL.IDX PT, R3, R19, 0x1, 0x1c1f ;  /* 0x003c1f0013037f89 */ /* 0x000e6200000e0000 */
[----:B0-----:R-:W-:-:S05]  /*dcf0*/  IADD3 R2, P0, R2, R0, RZ ;  /* 0x0000000002027210 */ /* 0x001fca0007f1e0ff */
[----:B-1----:R-:W-:Y:S01]  /*dd00*/  IMAD.X R3, RZ, RZ, R3, P0 ;  /* 0x000000ffff037224 */ /* 0x002fe200000e0603 */
[----:B------:R-:W-:-:S13]  /*dd10*/  ISETP.LT.OR P0, PT, R6, 0x21, P3 ;  /* 0x000000210600780c */ /* 0x000fda0001f01670 */
[----:B------:R-:W-:Y:S01]  /*dd20*/  LDGSTS.E.BYPASS.LTC128B.128 [R4+0xc00], desc[UR36][R2.64], !P0 ;  /* 0x00c0000002047fae */ /* 0x000fe2000c101d64 */
[----:B------:R-:W-:-:S13]  /*dd30*/  ISETP.LT.OR P0, PT, R6, 0x21, P2 ;  /* 0x000000210600780c */ /* 0x000fda0001701670 */
[----:B------:R-:W-:Y:S01]  /*dd40*/  LDGSTS.E.BYPASS.LTC128B.128 [R4+0x2c00], desc[UR36][R2.64+0x40], !P0 ;  /* 0x02c0004002047fae */ /* 0x000fe2000c101d64 */
[----:B------:R-:W-:-:S13]  /*dd50*/  ISETP.LT.OR P0, PT, R6, 0x21, P1 ;  /* 0x000000210600780c */ /* 0x000fda0000f01670 */
[----:B------:R0:W-:Y:S04]  /*dd60*/  LDGSTS.E.BYPASS.LTC128B.128 [R4+0x4c00], desc[UR36][R2.64+0x80], !P0 ;  /* 0x04c0008002047fae */ /* 0x0001e8000c101d64 */
[----:B0-----:R-:W0:Y:S04]  /*dd70*/  SHFL.IDX PT, R2, R18, 0x2, 0x1c1f ;  /* 0x005c1f0012027f89 */ /* 0x001e2800000e0000 */
[----:B------:R-:W1:Y:S04]  /*dd80*/  SHFL.IDX PT, R3, R19, 0x2, 0x1c1f ;  /* 0x005c1f0013037f89 */ /* 0x000e6800000e0000 */
[----:B------:R-:W2:Y:S01]  /*dd90*/  SHFL.IDX PT, R19, R19, 0x3, 0x1c1f ;  /* 0x007c1f0013137f89 */ /* 0x000ea200000e0000 */
        /* <DEDUP_REMOVED lines=8> */
[----:B0-2---:R0:W1:Y:S02]  /*de20*/  SHFL.IDX PT, R2, R18, 0x3, 0x1c1f ;  /* 0x007c1f0012027f89 */ /* 0x00506400000e0000 */
.L_x_338:
[----:B-1----:R-:W-:Y:S01]  /*de30*/  IADD3 R2, P0, R2, R0, RZ ;  /* 0x0000000002027210 */ /* 0x002fe20007f1e0ff */
[----:B------:R-:W-:Y:S01]  /*de40*/  ULDC.64 UR4, c[0x0][0x328] ;  /* 0x0000ca0000047ab9 */ /* 0x000fe20000000a00 */
[----:B------:R-:W-:Y:S01]  /*de50*/  ULDC.64 UR6, c[0x0][0x318] ;  /* 0x0000c60000067ab9 */ /* 0x000fe20000000a00 */
        /* <DEDUP_REMOVED lines=12> */
[----:B-1----:R-:W-:Y:S01]  /*df20*/  IMAD.WIDE.U32 R2, R9, UR4, RZ ;  /* 0x0000000409027c25 */ /* 0x002fe2000f8e00ff */
[----:B------:R-:W-:-:S03]  /*df30*/  ULDC.64 UR4, c[0x0][0x338] ;  /* 0x0000ce0000047ab9 */ /* 0x000fc60000000a00 */
[----:B------:R-:W-:Y:S02]  /*df40*/  IMAD.IADD R3, R3, 0x1, R0 ;  /* 0x0000000103037824 */ /* 0x000fe400078e0200 */
[----:B------:R-:W-:Y:S02]  /*df50*/  IMAD R28, R28, UR4, RZ ;  /* 0x000000041c1c7c24 */ /* 0x000fe4000f8e02ff */
[----:B------:R-:W-:-:S04]  /*df60*/  IMAD.WIDE.U32 R2, R7, UR4, R2 ;  /* 0x0000000407027c25 */ /* 0x000fc8000f8e0002 */
[----:B------:R-:W-:Y:S01]  /*df70*/  IMAD R28, R7, UR5, R28 ;  /* 0x00000005071c7c24 */ /* 0x000fe2000f8e021c */
[----:B------:R-:W-:-:S03]  /*df80*/  ULDC.64 UR4, c[0x0][0x330] ;  /* 0x0000cc0000047ab9 */ /* 0x000fc60000000a00 */
[----:B------:R-:W-:Y:S02]  /*df90*/  IMAD.IADD R3, R3, 0x1, R28 ;  /* 0x0000000103037824 */ /* 0x000fe400078e021c */
[----:B------:R-:W-:-:S04]  /*dfa0*/  IMAD.WIDE.U32 R2, R26, UR4, R2 ;  /* 0x000000041a027c25 */ /* 0x000fc8000f8e0002 */
[----:B------:R-:W-:Y:S01]  /*dfb0*/  IMAD R0, R26, UR5, R3 ;  /* 0x000000051a007c24 */ /* 0x000fe2000f8e0203 */
[----:B0-----:R-:W-:-:S04]  /*dfc0*/  LEA R18, P0, R2, UR6, 0x1 ;  /* 0x0000000602127c11 */ /* 0x001fc8000f8008ff */
[----:B------:R-:W-:Y:S01]  /*dfd0*/  LEA.HI.X R0, R2, UR7, R0, 0x1, P0 ;  /* 0x0000000702007c11 */ /* 0x000fe200080f0c00 */
[----:B------:R-:W-:Y:S01]  /*dfe0*/  NOP ;  /* 0x0000000000007918 */ /* 0x000fe20000000000 */
[----:B------:R-:W-:-:S13]  /*dff0*/  PLOP3.LUT P0, PT, PT, PT, PT, 0x80, 0x0 ;  /* 0x000000000000781c */ /* 0x000fda0003f0f070 */
.L_x_252:
[----:B------:R-:W-:Y:S02]  /*e000*/  PLOP3.LUT P4, PT, P4, P0, PT, 0xa2, 0x0 ;  /* 0x000000000000781c */ /* 0x000fe40002781472 */
[----:B------:R-:W-:-:S08]  /*e010*/  @P0 R2UR P4, UR4, R5 ;  /* 0x00000000050402ca */ /* 0x000fd00000080000 */
[----:B------:R-:W-:-:S05]  /*e020*/  @P0 PLOP3.LUT P0, PT, P4, PT, PT, 0x80, 0x0 ;  /* 0x000000000000081c */ /* 0x000fca000270f070 */
[----:B------:R-:W-:Y:S01]  /*e030*/  @!P4 SYNCS.ARRIVE.TRANS64.RED.A0T1 RZ, [UR4+0x2d850], RZ ;  /* 0x02d850ffffffc9a7 */ /* 0x000fe20008200404 */
[----:B------:R-:W-:Y:S07]  /*e040*/  @!P4 ARRIVES.LDGSTSBAR.64.TRANSCNT [UR4+0x2d850] ;  /* 0x02d85000ff00c9b0 */ /* 0x000fee0008000a84 */
[----:B------:R-:W-:Y:S05]  /*e050*/  @P0 BRA.U.ANY `(.L_x_252) ;  /* 0xfffffffd00e80947 */ /* 0x000fea000393ffff */
[----:B------:R-:W-:Y:S01]  /*e060*/  NOP ;  /* 0x0000000000007918 */ /* 0x000fe20000000000 */
[----:B------:R-:W2:Y:S01]  /*e070*/  LDL R2, [R1+0x48] ;  /* 0x0000480001027983 */ /* 0x000ea20000100800 */
[----:B------:R-:W-:Y:S02]  /*e080*/  MOV R19, R0 ;  /* 0x0000000000137202 */ /* 0x000fe40000000f00 */
[----:B--2---:R-:W-:-:S13]  /*e090*/  ISETP.NE.AND P5, PT, R2, 0x3, PT ;  /* 0x000000030200780c */ /* 0x004fda0003fa5270 */
[----:B------:R-:W-:Y:S05]  /*e0a0*/  @!P5 BRA `(.L_x_253) ;  /* 0x000000000004d947 */ /* 0x000fea0003800000 */
[----:B------:R-:W-:Y:S01]  /*e0b0*/  BPT.TRAP 0x1 ;  /* 0x000000040000795c */ /* 0x000fe20000300000 */
.L_x_253:
[----:B------:R-:W2:Y:S01]  /*e0c0*/  LDL R2, [R1+0x10] ;  /* 0x0000100001027983 */ /* 0x000ea20000100800 */
[----:B------:R1:W-:Y:S01]  /*e0d0*/  SYNCS.ARRIVE.TRANS64.A1T0 RZ, [R5+URZ+0x2d850], RZ ;  /* 0x02d850ff05ff79a7 */ /* 0x0003e2000810003f */
[C---:B------:R-:W-:Y:S02]  /*e0e0*/  VIADD R0, R23.reuse, 0xffffffff ;  /* 0xffffffff17007836 */ /* 0x040fe40000000000 */
[----:B------:R1:W-:Y:S01]  /*e0f0*/  STL [R1], R23 ;  /* 0x0000001701007387 */ /* 0x0003e20000100800 */
[----:B------:R-:W-:Y:S02]  /*e100*/  IMAD.MOV.U32 R20, RZ, RZ, R29 ;  /* 0x000000ffff147224 */ /* 0x000fe400078e001d */
[----:B------:R-:W-:Y:S01]  /*e110*/  IMAD.MOV.U32 R10, RZ, RZ, R22 ;  /* 0x000000ffff0a7224 */ /* 0x000fe200078e0016 */
[----:B--2---:R-:W-:-:S13]  /*e120*/  ISETP.GT.AND P0, PT, R23, R2, PT ;  /* 0x000000021700720c */ /* 0x004fda0003f04270 */
[----:B-1----:R-:W-:Y:S05]  /*e130*/  @P0 BRA `(.L_x_254) ;  /* 0xfffffff000580947 */ /* 0x002fea000383ffff */
.L_x_241:
[----:B------:R-:W-:Y:S05]  /*e140*/  BSYNC B0 ;  /* 0x0000000000007941 */ /* 0x000fea0003800000 */
.L_x_240:
[----:B------:R-:W1:Y:S01]  /*e150*/  S2R R2, SR_TID.X ;  /* 0x0000000000027919 */ /* 0x000e620000002100 */
[----:B------:R-:W-:Y:S01]  /*e160*/  BSSY B0, `(.L_x_255) ;  /* 0x0000010000007945 */ /* 0x000fe20003800000 */
[----:B-1----:R-:W-:-:S04]  /*e170*/  LOP3.LUT R2, R2, 0x7f, RZ, 0xc0, !PT ;  /* 0x0000007f02027812 */ /* 0x002fc800078ec0ff */
[----:B------:R-:W-:-:S13]  /*e180*/  ISETP.NE.AND P0, PT, R2, RZ, PT ;  /* 0x000000ff0200720c */ /* 0x000fda0003f05270 */
[----:B------:R-:W-:Y:S05]  /*e190*/  @P0 BRA `(.L_x_256) ;  /* 0x0000000000300947 */ /* 0x000fea0003800000 */
[----:B0-----:R-:W0:Y:S01]  /*e1a0*/  S2R R5, SR_LANEID ;  /* 0x0000000000057919 */ /* 0x001e220000000000 */
        /* <DEDUP_REMOVED lines=10> */
[----:B0-----:R-:W-:-:S07]  /*e250*/  IADD3 R24, R0, UR38, R7 ;  /* 0x0000002600187c10 */ /* 0x001fce000fffe007 */
.L_x_256:
[----:B------:R-:W-:Y:S05]  /*e260*/  BSYNC B0 ;  /* 0x0000000000007941 */ /* 0x000fea0003800000 */
.L_x_255:
[----:B------:R-:W2:Y:S02]  /*e270*/  LDL R0, [R1+0x48] ;  /* 0x0000480001007983 */ /* 0x000ea40000100800 */
[----:B--2---:R-:W-:-:S13]  /*e280*/  ISETP.NE.AND P0, PT, R0, 0x3, PT ;  /* 0x000000030000780c */ /* 0x004fda0003f05270 */
[----:B------:R-:W-:Y:S05]  /*e290*/  @!P0 BRA `(.L_x_257) ;  /* 0x0000000000048947 */ /* 0x000fea0003800000 */
[----:B------:R-:W-:Y:S01]  /*e2a0*/  BPT.TRAP 0x1 ;  /* 0x000000040000795c */ /* 0x000fe20000300000 */
.L_x_257:
[----:B------:R-:W2:Y:S01]  /*e2b0*/  LDL.LU R2, [R1+0xc] ;  /* 0x00000c0001027983 */ /* 0x000ea20000300800 */
[----:B------:R-:W-:Y:S01]  /*e2c0*/  IMAD R0, R22, 0x8, R17 ;  /* 0x0000000816007824 */ /* 0x000fe200078e0211 */
[----:B------:R-:W-:Y:S01]  /*e2d0*/  SHF.L.U32 R3, R29, 0x1f, RZ ;  /* 0x0000001f1d037819 */ /* 0x000fe200000006ff */
[----:B------:R-:W-:Y:S03]  /*e2e0*/  BSSY B0, `(.L_x_258) ;  /* 0x0000004000007945 */ /* 0x000fe60003800000 */
[----:B------:R-:W1:Y:S01]  /*e2f0*/  SYNCS.PHASECHK.TRANS64.TRYWAIT P0, [R0+URZ+0x2d860], R3 ;  /* 0x02d86003000075a7 */ /* 0x000e62000800017f */
[----:B--2---:R-:W-:Y:S01]  /*e300*/  IMAD R6, R23, -0x80, R2 ;  /* 0xffffff8017067824 */ /* 0x004fe200078e0202 */
[----:B-1----:R-:W-:Y:S06]  /*e310*/  @!P0 BRA `(.L_x_259) ;  /* 0x00000030006c8947 */ /* 0x002fec0003800000 */
.L_x_339:
[----:B------:R-:W-:Y:S05]  /*e320*/  BSYNC B0 ;  /* 0x0000000000007941 */ /* 0x000fea0003800000 */
.L_x_258:
[----:B------:R-:W0:Y:S01]  /*e330*/  S2R R2, SR_TID.X ;  /* 0x0000000000027919 */ /* 0x000e220000002100 */
[----:B------:R-:W-:Y:S01]  /*e340*/  UMOV UR4, 0xffffffff ;  /* 0xffffffff00047882 */ /* 0x000fe20000000000 */
[----:B------:R-:W2:Y:S01]  /*e350*/  S2R R7, SR_TID.X ;  /* 0x0000000000077919 */ /* 0x000ea20000002100 */
[----:B0-----:R-:W-:Y:S01]  /*e360*/  LOP3.LUT R5, R2, 0x7f, RZ, 0xc0, !PT ;  /* 0x0000007f02057812 */ /* 0x001fe200078ec0ff */
[----:B--2---:R-:W-:-:S03]  /*e370*/  IMAD.SHL.U32 R2, R7, 0x8, RZ ;  /* 0x0000000807027824 */ /* 0x004fc600078e00ff */
[----:B------:R-:W-:Y:S01]  /*e380*/  SHF.R.U32.HI R5, RZ, 0x2, R5 ;  /* 0x00000002ff057819 */ /* 0x000fe20000011605 */
[----:B------:R-:W-:Y:S01]  /*e390*/  IMAD.SHL.U32 R4, R7, 0x8, RZ ;  /* 0x0000000807047824 */ /* 0x000fe200078e00ff */
[----:B------:R-:W-:-:S03]  /*e3a0*/  LOP3.LUT R2, R2, 0xd8, RZ, 0xc0, !PT ;  /* 0x000000d802027812 */ /* 0x000fc600078ec0ff */
[----:B------:R-:W-:Y:S01]  /*e3b0*/  IMAD.IADD R6, R6, 0x1, -R5 ;  /* 0x0000000106067824 */ /* 0x000fe200078e0a05 */
[----:B------:R-:W-:-:S04]  /*e3c0*/  LOP3.LUT R2, R2, 0x18, R7, 0x78, !PT ;  /* 0x0000001802027812 */ /* 0x000fc800078e7807 */
[----:B------:R-:W-:-:S05]  /*e3d0*/  LOP3.LUT R2, R2, 0x320, R4, 0xf8, !PT ;  /* 0x0000032002027812 */ /* 0x000fca00078ef804 */
[----:B------:R-:W-:Y:S01]  /*e3e0*/  IMAD R4, R22, 0x3000, R2 ;  /* 0x0000300016047824 */ /* 0x000fe200078e0202 */
[----:B------:R-:W-:Y:S06]  /*e3f0*/  BRA.DIV UR4, `(.L_x_260) ;  /* 0x0000003204487947 */ /* 0x000fec000b800000 */
[----:B------:R-:W0:Y:S01]  /*e400*/  S2R R2, SR_TID.X ;  /* 0x0000000000027919 */ /* 0x000e220000002100 */
[----:B------:R-:W-:Y:S01]  /*e410*/  ULDC UR4, c[0x0][0x2f4] ;  /* 0x0000bd0000047ab9 */ /* 0x000fe20000000800 */
[----:B------:R-:W-:Y:S01]  /*e420*/  IMAD R4, R4, 0x2, R17 ;  /* 0x0000000204047824 */ /* 0x000fe200078e0211 */
[----:B------:R-:W2:Y:S04]  /*e430*/  SHFL.IDX PT, R14, R18, RZ, 0x1c1f ;  /* 0x001c1fff120e7589 */ /* 0x000ea800000e0000 */
[----:B-1----:R-:W1:Y:S01]  /*e440*/  SHFL.IDX PT, R3, R19, RZ, 0x1c1f ;  /* 0x001c1fff13037589 */ /* 0x002e6200000e0000 */
[----:B0-----:R-:W-:-:S04]  /*e450*/  SHF.L.U32 R7, R2, 0x3, RZ ;  /* 0x0000000302077819 */ /* 0x001fc800000006ff */
[----:B------:R-:W-:-:S04]  /*e460*/  LOP3.LUT R7, R7, 0x18, RZ, 0xc0, !PT ;  /* 0x0000001807077812 */ /* 0x000fc800078ec0ff */
[C---:B------:R-:W-:Y:S01]  /*e470*/  ISETP.GE.AND P2, PT, R7.reuse, UR4, PT ;  /* 0x0000000407007c0c */ /* 0x040fe2000bf46270 */
[C---:B------:R-:W-:Y:S01]  /*e480*/  IMAD.SHL.U32 R5, R7.reuse, 0x2, RZ ;  /* 0x0000000207057824 */ /* 0x040fe200078e00ff */
[C---:B------:R-:W-:Y:S02]  /*e490*/  LOP3.LUT R8, R7.reuse, 0x20, RZ, 0xfc, !PT ;  /* 0x0000002007087812 */ /* 0x040fe400078efcff */
[----:B------:R-:W-:Y:S02]  /*e4a0*/  ISETP.LT.OR P4, PT, R6, 0x1, P2 ;  /* 0x000000010600780c */ /* 0x000fe40001781670 */
[----:B--2---:R-:W-:Y:S02]  /*e4b0*/  IADD3 R2, P0, R14, R5, RZ ;  /* 0x000000050e027210 */ /* 0x004fe40007f1e0ff */
[----:B------:R-:W-:Y:S01]  /*e4c0*/  LOP3.LUT R7, R7, 0x40, RZ, 0xfc, !PT ;  /* 0x0000004007077812 */ /* 0x000fe200078efcff */
[----:B------:R-:W0:Y:S01]  /*e4d0*/  SHFL.IDX PT, R14, R18, 0x1, 0x1c1f ;  /* 0x003c1f00120e7f89 */ /* 0x000e2200000e0000 */
[----:B------:R-:W-:Y:S01]  /*e4e0*/  ISETP.GE.AND P1, PT, R8, UR4, PT ;  /* 0x0000000408007c0c */ /* 0x000fe2000bf26270 */
[----:B-1----:R-:W-:Y:S01]  /*e4f0*/  IMAD.X R3, RZ, RZ, R3, P0 ;  /* 0x000000ffff037224 */ /* 0x002fe200000e0603 */
[----:B------:R-:W-:-:S02]  /*e500*/  ISETP.GE.AND P0, PT, R7, UR4, PT ;  /* 0x0000000407007c0c */ /* 0x000fc4000bf06270 */
[----:B------:R-:W-:-:S03]  /*e510*/  ISETP.LT.OR P3, PT, R6, 0x1, P1 ;  /* 0x000000010600780c */ /* 0x000fc60000f61670 */
[----:B------:R-:W-:Y:S01]  /*e520*/  LDGSTS.E.BYPASS.LTC128B.128 [R4+0x400], desc[UR36][R2.64], !P4 ;  /* 0x0040000002047fae */ /* 0x000fe2000e101d64 */
[----:B------:R-:W-:-:S09]  /*e530*/  ISETP.LT.OR P4, PT, R6, 0x1, P0 ;  /* 0x000000010600780c */ /* 0x000fd20000781670 */
[----:B------:R-:W-:Y:S04]  /*e540*/  LDGSTS.E.BYPASS.LTC128B.128 [R4+0x2400], desc[UR36][R2.64+0x40], !P3 ;  /* 0x0240004002047fae */ /* 0x000fe8000d901d64 */
[----:B------:R1:W-:Y:S01]  /*e550*/  LDGSTS.E.BYPASS.LTC128B.128 [R4+0x4400], desc[UR36][R2.64+0x80], !P4 ;  /* 0x0440008002047fae */ /* 0x0003e2000e101d64 */
[----:B------:R-:W-:-:S03]  /*e560*/  ISETP.LT.OR P4, PT, R6, 0x21, P2 ;  /* 0x000000210600780c */ /* 0x000fc60001781670 */
[----:B-1----:R-:W1:Y:S01]  /*e570*/  SHFL.IDX PT, R3, R19, 0x1, 0x1c1f ;  /* 0x003c1f0013037f89 */ /* 0x002e6200000e0000 */
[----:B0-----:R-:W-:-:S03]  /*e580*/  IADD3 R2, P3, R14, R5, RZ ;  /* 0x000000050e027210 */ /* 0x001fc60007f7e0ff */
[----:B------:R-:W0:Y:S02]  /*e590*/  SHFL.IDX PT, R14, R18, 0x2, 0x1c1f ;  /* 0x005c1f00120e7f89 */ /* 0x000e2400000e0000 */
[----:B-1----:R-:W-:Y:S01]  /*e5a0*/  IMAD.X R3, RZ, RZ, R3, P3 ;  /* 0x000000ffff037224 */ /* 0x002fe200018e0603 */
[----:B------:R-:W-:-:S04]  /*e5b0*/  ISETP.LT.OR P3, PT, R6, 0x21, P1 ;  /* 0x000000210600780c */ /* 0x000fc80000f61670 */
[----:B------:R-:W-:Y:S01]  /*e5c0*/  LDGSTS.E.BYPASS.LTC128B.128 [R4+0xc00], desc[UR36][R2.64], !P4 ;  /* 0x00c0000002047fae */ /* 0x000fe2000e101d64 */
[----:B------:R-:W-:-:S08]  /*e5d0*/  ISETP.LT.OR P4, PT, R6, 0x21, P0 ;  /* 0x000000210600780c */ /* 0x000fd00000781670 */
[----:B------:R-:W-:Y:S05]  /*e5e0*/  LDGSTS.E.BYPASS.LTC128B.128 [R4+0x2c00], desc[UR36][R2.64+0x40], !P3 ;  /* 0x02c0004002047fae */ /* 0x000fea000d901d64 */
[----:B------:R1:W-:Y:S01]  /*e5f0*/  LDGSTS.E.BYPASS.LTC128B.128 [R4+0x4c00], desc[UR36][R2.64+0x80], !P4 ;  /* 0x04c0008002047fae */ /* 0x0003e2000e101d64 */
[----:B------:R-:W-:-:S03]  /*e600*/  ISETP.LT.OR P4, PT, R6, 0x41, P2 ;  /* 0x000000410600780c */ /* 0x000fc60001781670 */
[----:B-1----:R-:W1:Y:S01]  /*e610*/  SHFL.IDX PT, R3, R19, 0x2, 0x1c1f ;  /* 0x005c1f0013037f89 */ /* 0x002e6200000e0000 */
[----:B0-----:R-:W-:-:S03]  /*e620*/  IADD3 R2, P3, R14, R5, RZ ;  /* 0x000000050e027210 */ /* 0x001fc60007f7e0ff */
[----:B------:R-:W0:Y:S04]  /*e630*/  SHFL.IDX PT, R19, R19, 0x3, 0x1c1f ;  /* 0x007c1f0013137f89 */ /* 0x000e2800000e0000 */
[----:B------:R2:W3:Y:S01]  /*e640*/  SHFL.IDX PT, R14, R18, 0x3, 0x1c1f ;  /* 0x007c1f00120e7f89 */ /* 0x0004e200000e0000 */
[----:B-1----:R-:W-:Y:S01]  /*e650*/  IMAD.X R3, RZ, RZ, R3, P3 ;  /* 0x000000ffff037224 */ /* 0x002fe200018e0603 */
[----:B------:R-:W-:-:S04]  /*e660*/  ISETP.LT.OR P3, PT, R6, 0x41, P1 ;  /* 0x000000410600780c */ /* 0x000fc80000f61670 */
[----:B------:R2:W-:Y:S01]  /*e670*/  LDGSTS.E.BYPASS.LTC128B.128 [R4+0x1400], desc[UR36][R2.64], !P4 ;  /* 0x0140000002047fae */ /* 0x0005e2000e101d64 */
[----:B------:R-:W-:-:S08]  /*e680*/  ISETP.LT.OR P4, PT, R6, 0x41, P0 ;  /* 0x000000410600780c */ /* 0x000fd00000781670 */
[----:B------:R2:W-:Y:S05]  /*e690*/  LDGSTS.E.BYPASS.LTC128B.128 [R4+0x3400], desc[UR36][R2.64+0x40], !P3 ;  /* 0x0340004002047fae */ /* 0x0005ea000d901d64 */
[----:B0--3--:R2:W-:Y:S02]  /*e6a0*/  LDGSTS.E.BYPASS.LTC128B.128 [R4+0x5400], desc[UR36][R2.64+0x80], !P4 ;  /* 0x0540008002047fae */ /* 0x0095e4000e101d64 */
.L_x_349:
[C---:B------:R-:W-:Y:S02]  /*e6b0*/  ISETP.LT.OR P2, PT, R6.reuse, 0x61, P2 ;  /* 0x000000610600780c */ /* 0x040fe40001741670 */
[C---:B------:R-:W-:Y:S02]  /*e6c0*/  ISETP.LT.OR P1, PT, R6.reuse, 0x61, P1 ;  /* 0x000000610600780c */ /* 0x040fe40000f21670 */
[----:B------:R-:W-:Y:S02]  /*e6d0*/  ISETP.LT.OR P0, PT, R6, 0x61, P0 ;  /* 0x000000610600780c */ /* 0x000fe40000701670 */
[----:B--2---:R-:W-:-:S05]  /*e6e0*/  IADD3 R2, P3, R14, R5, RZ ;  /* 0x000000050e027210 */ /* 0x004fca0007f7e0ff */
[----:B------:R-:W-:-:S05]  /*e6f0*/  IMAD.X R3, RZ, RZ, R19, P3 ;  /* 0x000000ffff037224 */ /* 0x000fca00018e0613 */
        /* <DEDUP_REMOVED lines=8> */
.L_x_261:
[----:B------:R-:W-:Y:S02]  /*e780*/  PLOP3.LUT P1, PT, P1, P0, PT, 0xa2, 0x0 ;  /* 0x000000000000781c */ /* 0x000fe40000f21472 */
[----:B------:R-:W-:-:S08]  /*e790*/  @P0 R2UR P1, UR4, R0 ;  /* 0x00000000000402ca */ /* 0x000fd00000020000 */
[----:B------:R-:W-:-:S05]  /*e7a0*/  @P0 PLOP3.LUT P0, PT, P1, PT, PT, 0x80, 0x0 ;  /* 0x000000000000081c */ /* 0x000fca0000f0f070 */
[----:B------:R-:W-:Y:S01]  /*e7b0*/  @!P1 SYNCS.ARRIVE.TRANS64.RED.A0T1 RZ, [UR4+0x2d850], RZ ;  /* 0x02d850ffffff99a7 */ /* 0x000fe20008200404 */
[----:B------:R-:W-:Y:S07]  /*e7c0*/  @!P1 ARRIVES.LDGSTSBAR.64.TRANSCNT [UR4+0x2d850] ;  /* 0x02d85000ff0099b0 */ /* 0x000fee0008000a84 */
[----:B------:R-:W-:Y:S05]  /*e7d0*/  @P0 BRA.U.ANY `(.L_x_261) ;  /* 0xfffffffd00e80947 */ /* 0x000fea000393ffff */
[----:B------:R-:W-:Y:S01]  /*e7e0*/  NOP ;  /* 0x0000000000007918 */ /* 0x000fe20000000000 */
[----:B0-----:R-:W2:Y:S02]  /*e7f0*/  LDL R2, [R1+0x48] ;  /* 0x0000480001027983 */ /* 0x001ea40000100800 */
[----:B--2---:R-:W-:-:S13]  /*e800*/  ISETP.NE.AND P2, PT, R2, 0x3, PT ;  /* 0x000000030200780c */ /* 0x004fda0003f45270 */
[----:B------:R-:W-:Y:S05]  /*e810*/  @!P2 BRA `(.L_x_262) ;  /* 0x000000000004a947 */ /* 0x000fea0003800000 */
[----:B------:R-:W-:Y:S01]  /*e820*/  BPT.TRAP 0x1 ;  /* 0x000000040000795c */ /* 0x000fe20000300000 */
.L_x_262:
[----:B------:R-:W-:Y:S01]  /*e830*/  VIADD R22, R22, 0x1 ;  /* 0x0000000116167836 */ /* 0x000fe20000000000 */
[----:B------:R0:W-:Y:S04]  /*e840*/  SYNCS.ARRIVE.TRANS64.A1T0 RZ, [R0+URZ+0x2d850], RZ ;  /* 0x02d850ff00ff79a7 */ /* 0x0001e8000810003f */
[----:B------:R-:W-:-:S04]  /*e850*/  ISETP.NE.AND P0, PT, R22, 0x2, PT ;  /* 0x000000021600780c */ /* 0x000fc80003f05270 */
[----:B0-----:R-:W-:Y:S02]  /*e860*/  SEL R0, RZ, 0x1, P0 ;  /* 0x00000001ff007807 */ /* 0x001fe40000000000 */
[----:B------:R-:W-:Y:S02]  /*e870*/  SEL R22, R22, RZ, P0 ;  /* 0x000000ff16167207 */ /* 0x000fe40000000000 */
[----:B------:R-:W-:-:S07]  /*e880*/  LOP3.LUT R29, R29, R0, RZ, 0x3c, !PT ;  /* 0x000000001d1d7212 */ /* 0x000fce00078e3cff */
.L_x_221:
[----:B------:R-:W-:Y:S05]  /*e890*/  BSYNC B7 ;  /* 0x0000000000077941 */ /* 0x000fea0003800000 */
.L_x_219:
[----:B------:R-:W-:-:S13]  /*e8a0*/  LOP3.LUT P0, RZ, R16, 0x40, RZ, 0xc0, !PT ;  /* 0x0000004010ff7812 */ /* 0x000fda000780c0ff */
[----:B------:R-:W-:Y:S05]  /*e8b0*/  @!P0 BRA `(.L_x_263) ;  /* 0x0000000000248947 */ /* 0x000fea0003800000 */
[----:B------:R-:W-:Y:S05]  /*e8c0*/  WARPSYNC.ALL ;  /* 0x0000000000007948 */ /* 0x000fea0003800000 */
[----:B------:R-:W0:Y:S08]  /*e8d0*/  S2UR UR5, SR_CgaCtaId ;  /* 0x00000000000579c3 */ /* 0x000e300000008800 */
[----:B------:R-:W-:Y:S06]  /*e8e0*/  BAR.SYNC.DEFER_BLOCKING 0x5, 0x200 ;  /* 0x0148000000007b1d */ /* 0x000fec0000010000 */
[----:B------:R-:W-:-:S02]  /*e8f0*/  UMOV UR4, 0x400 ;  /* 0x0000040000047882 */ /* 0x000fc40000000000 */
[----:B0-----:R-:W-:-:S06]  /*e900*/  ULEA UR4, UR5, UR4, 0x18 ;  /* 0x0000000405047291 */ /* 0x001fcc000f8ec03f */
[----:B------:R-:W-:-:S05]  /*e910*/  MOV R17, UR4 ;  /* 0x0000000400117c02 */ /* 0x000fca0008000f00 */
[----:B------:R0:W1:Y:S01]  /*e920*/  LDS.128 R24, [R17+0x2d8d0] ;  /* 0x02d8d00011187984 */ /* 0x0000620000000c00 */
[----:B------:R-:W-:Y:S06]  /*e930*/  BAR.ARV 0x4, 0x200 ;  /* 0x0108000000007b1d */ /* 0x000fec0000002000 */
[----:B------:R-:W-:Y:S05]  /*e940*/  BRA `(.L_x_264) ;  /* 0x0000000800d07947 */ /* 0x000fea0003800000 */
.L_x_263:
[----:B------:R-:W0:Y:S01]  /*e950*/  S2R R0, SR_TID.X ;  /* 0x0000000000007919 */ /* 0x000e220000002100 */
[----:B------:R-:W-:Y:S01]  /*e960*/  UMOV UR4, 0xffffffff ;  /* 0xffffffff00047882 */ /* 0x000fe20000000000 */
[----:B0-----:R-:W-:-:S04]  /*e970*/  LOP3.LUT R8, R0, 0x1f, RZ, 0xc0, !PT ;  /* 0x0000001f00087812 */ /* 0x001fc800078ec0ff */
[----:B------:R-:W-:Y:S01]  /*e980*/  ISETP.NE.AND P0, PT, R8, 0x1f, PT ;  /* 0x0000001f0800780c */ /* 0x000fe20003f05270 */
[----:B------:R-:W-:-:S12]  /*e990*/  BRA.DIV UR4, `(.L_x_265) ;  /* 0x0000003204507947 */ /* 0x000fd8000b800000 */
[----:B------:R-:W-:Y:S01]  /*e9a0*/  IMAD.IADD R9, R27, 0x1, R8 ;  /* 0x000000011b097824 */ /* 0x000fe200078e0208 */
[----:B------:R-:W-:-:S04]  /*e9b0*/  ULDC UR4, c[0x0][0xc3c] ;  /* 0x00030f0000047ab9 */ /* 0x000fc80000000800 */
[----:B------:R-:W-:-:S13]  /*e9c0*/  ISETP.GE.OR P1, PT, R9, UR4, !P0 ;  /* 0x0000000409007c0c */ /* 0x000fda000c726670 */
[----:B------:R-:W0:Y:S08]  /*e9d0*/  @!P1 LDC.64 R2, c[0x0][0xc80] ;  /* 0x00032000ff029b82 */ /* 0x000e300000000a00 */
[----:B------:R-:W1:Y:S01]  /*e9e0*/  @!P1 LDC.64 R4, c[0x0][0xc78] ;  /* 0x00031e00ff049b82 */ /* 0x000e620000000a00 */
[----:B0-----:R-:W-:-:S05]  /*e9f0*/  @!P1 IMAD.WIDE R2, R9, 0x4, R2 ;  /* 0x0000000409029825 */ /* 0x001fca00078e0202 */
[----:B------:R1:W2:Y:S02]  /*ea00*/  @!P1 LDG.E R7, desc[UR36][R2.64] ;  /* 0x0000002402079981 */ /* 0x0002a4000c1e1900 */
[----:B-1----:R-:W-:-:S05]  /*ea10*/  @!P1 IMAD.WIDE R2, R9, 0x4, R4 ;  /* 0x0000000409029825 */ /* 0x002fca00078e0204 */
[----:B------:R-:W3:Y:S01]  /*ea20*/  @!P1 LDG.E R5, desc[UR36][R2.64] ;  /* 0x0000002402059981 */ /* 0x000ee2000c1e1900 */
[----:B------:R-:W-:Y:S01]  /*ea30*/  IMAD.MOV.U32 R4, RZ, RZ, RZ ;  /* 0x000000ffff047224 */ /* 0x000fe200078e00ff */
[C---:B------:R-:W-:Y:S02]  /*ea40*/  ISETP.GE.U32.AND P2, PT, R8.reuse, 0x2, PT ;  /* 0x000000020800780c */ /* 0x040fe40003f46070 */
[C---:B------:R-:W-:Y:S01]  /*ea50*/  ISETP.GE.U32.AND P3, PT, R8.reuse, 0x4, PT ;  /* 0x000000040800780c */ /* 0x040fe20003f66070 */
[----:B------:R-:W-:Y:S01]  /*ea60*/  SHFL.IDX PT, R0, R24, RZ, 0x1f ;  /* 0x00001fff18007589 */ /* 0x000fe200000e0000 */
[C---:B------:R-:W-:Y:S02]  /*ea70*/  ISETP.GE.U32.AND P4, PT, R8.reuse, 0x8, PT ;  /* 0x000000080800780c */ /* 0x040fe40003f86070 */
[----:B------:R-:W-:Y:S01]  /*ea80*/  ISETP.GE.U32.AND P5, PT, R8, 0x10, PT ;  /* 0x000000100800780c */ /* 0x000fe20003fa6070 */
[----:B------:R0:W-:Y:S02]  /*ea90*/  SHFL.IDX PT, R6, R24, 0x1, 0x1f ;  /* 0x00201f0018067f89 */ /* 0x0001e400000e0000 */
[----:B0-----:R-:W-:-:S02]  /*eaa0*/  IMAD.MOV.U32 R24, RZ, RZ, RZ ;  /* 0x000000ffff187224 */ /* 0x001fc400078e00ff */
[----:B--2---:R-:W-:Y:S02]  /*eab0*/  @!P1 IMAD.MOV.U32 R4, RZ, RZ, R7 ;  /* 0x000000ffff049224 */ /* 0x004fe400078e0007 */
[----:B------:R-:W-:Y:S02]  /*eac0*/  IMAD.MOV.U32 R7, RZ, RZ, RZ ;  /* 0x000000ffff077224 */ /* 0x000fe400078e00ff */
[----:B---3--:R-:W-:Y:S01]  /*ead0*/  @!P1 IMAD.MOV.U32 R7, RZ, RZ, R5 ;  /* 0x000000ffff079224 */ /* 0x008fe200078e0005 */
[----:B------:R-:W-:-:S03]  /*eae0*/  ISETP.NE.AND P1, PT, R8, RZ, PT ;  /* 0x000000ff0800720c */ /* 0x000fc60003f25270 */
[----:B------:R-:W-:-:S05]  /*eaf0*/  IMAD R13, R7, R4, RZ ;  /* 0x00000004070d7224 */ /* 0x000fca00078e02ff */
[----:B------:R-:W0:Y:S02]  /*eb00*/  SHFL.UP PT, R14, R13, 0x1, RZ ;  /* 0x042000000d0e7989 */ /* 0x000e2400000e00ff */
[----:B0-----:R-:W-:-:S05]  /*eb10*/  SEL R14, R14, RZ, P1 ;  /* 0x000000ff0e0e7207 */ /* 0x001fca0000800000 */
[----:B------:R-:W-:-:S05]  /*eb20*/  IMAD.IADD R5, R13, 0x1, R14 ;  /* 0x000000010d057824 */ /* 0x000fca00078e020e */
        /* <DEDUP_REMOVED lines=12> */
[----:B------:R0:W1:Y:S02]  /*ebf0*/  SHFL.IDX PT, R14, R2, 0x1f, 0x1f ;  /* 0x03e01f00020e7f89 */ /* 0x00006400000e0000 */
.L_x_359:
[----:B------:R-:W-:Y:S02]  /*ec00*/  ULDC UR4, c[0x0][0xc38] ;  /* 0x00030e0000047ab9 */ /* 0x000fe40000000800 */
[----:B------:R-:W-:-:S04]  /*ec10*/  IMAD.U32 R3, RZ, RZ, UR4 ;  /* 0x00000004ff037e24 */ /* 0x000fc8000f8e00ff */
[----:B-1----:R-:W-:-:S04]  /*ec20*/  IMAD R5, R14, R3, RZ ;  /* 0x000000030e057224 */ /* 0x002fc800078e02ff */
[----:B------:R-:W-:-:S05]  /*ec30*/  IMAD.IADD R6, R6, 0x1, R5 ;  /* 0x0000000106067824 */ /* 0x000fca00078e0205 */
[----:B------:R-:W-:-:S13]  /*ec40*/  ISETP.GT.AND P6, PT, R6, R0, PT ;  /* 0x000000000600720c */ /* 0x000fda0003fc4270 */
[----:B------:R-:W-:Y:S05]  /*ec50*/  @P6 BRA `(.L_x_266) ;  /* 0x0000000000a46947 */ /* 0x000fea0003800000 */
.L_x_269:
[----:B0-----:R-:W0:Y:S01]  /*ec60*/  LDC R2, c[0x0][0xc3c] ;  /* 0x00030f00ff027b82 */ /* 0x001e220000000800 */
[----:B------:R-:W-:-:S05]  /*ec70*/  VIADD R27, R27, 0x1f ;  /* 0x0000001f1b1b7836 */ /* 0x000fca0000000000 */
[----:B0-----:R-:W-:-:S13]  /*ec80*/  ISETP.GE.AND P6, PT, R27, R2, PT ;  /* 0x000000021b00720c */ /* 0x001fda0003fc6270 */
[----:B------:R-:W-:Y:S05]  /*ec90*/  @P6 BRA `(.L_x_267) ;  /* 0x0000000400b86947 */ /* 0x000fea0003800000 */
[----:B------:R-:W0:Y:S01]  /*eca0*/  S2R R3, SR_TID.X ;  /* 0x0000000000037919 */ /* 0x000e220000002100 */
[----:B------:R-:W-:Y:S02]  /*ecb0*/  MOV R4, RZ ;  /* 0x000000ff00047202 */ /* 0x000fe40000000f00 */
[----:B0-----:R-:W-:-:S05]  /*ecc0*/  LOP3.LUT R3, R3, 0x1f, RZ, 0xc0, !PT ;  /* 0x0000001f03037812 */ /* 0x001fca00078ec0ff */
[----:B------:R-:W-:-:S05]  /*ecd0*/  IMAD.IADD R5, R27, 0x1, R3 ;  /* 0x000000011b057824 */ /* 0x000fca00078e0203 */
[----:B------:R-:W-:-:S13]  /*ece0*/  ISETP.GE.OR P6, PT, R5, R2, !P0 ;  /* 0x000000020500720c */ /* 0x000fda00047c6670 */
[----:B------:R-:W0:Y:S02]  /*ecf0*/  @!P6 LDC.64 R2, c[0x0][0xc80] ;  /* 0x00032000ff02eb82 */ /* 0x000e240000000a00 */
[----:B0-----:R-:W-:-:S05]  /*ed00*/  @!P6 IMAD.WIDE R2, R5, 0x4, R2 ;  /* 0x000000040502e825 */ /* 0x001fca00078e0202 */
[----:B------:R0:W2:Y:S01]  /*ed10*/  @!P6 LDG.E R4, desc[UR36][R2.64] ;  /* 0x000000240204e981 */ /* 0x0000a2000c1e1900 */
[----:B------:R-:W-:Y:S01]  /*ed20*/  IMAD.MOV.U32 R7, RZ, RZ, RZ ;  /* 0x000000ffff077224 */ /* 0x000fe200078e00ff */
[----:B0-----:R-:W0:Y:S02]  /*ed30*/  @!P6 LDC.64 R2, c[0x0][0xc78] ;  /* 0x00031e00ff02eb82 */ /* 0x001e240000000a00 */
[----:B0-----:R-:W-:-:S05]  /*ed40*/  @!P6 IMAD.WIDE R2, R5, 0x4, R2 ;  /* 0x000000040502e825 */ /* 0x001fca00078e0202 */
[----:B------:R-:W2:Y:S01]  /*ed50*/  @!P6 LDG.E R7, desc[UR36][R2.64] ;  /* 0x000000240207e981 */ /* 0x000ea2000c1e1900 */
[----:B------:R-:W-:Y:S01]  /*ed60*/  UMOV UR4, 0xffffffff ;  /* 0xffffffff00047882 */ /* 0x000fe20000000000 */
[----:B--2---:R-:W-:Y:S02]  /*ed70*/  IMAD R13, R7, R4, RZ ;  /* 0x00000004070d7224 */ /* 0x004fe400078e02ff */
[----:B------:R-:W-:Y:S05]  /*ed80*/  BRA.DIV UR4, `(.L_x_268) ;  /* 0x0000003204907947 */ /* 0x000fea000b800000 */
        /* <DEDUP_REMOVED lines=15> */
[----:B------:R0:W1:Y:S02]  /*ee80*/  SHFL.IDX PT, R14, R2, 0x1f, 0x1f ;  /* 0x03e01f00020e7f89 */ /* 0x00006400000e0000 */
.L_x_367:
[----:B------:R-:W-:Y:S02]  /*ee90*/  ULDC UR4, c[0x0][0xc38] ;  /* 0x00030e0000047ab9 */ /* 0x000fe40000000800 */
[----:B------:R-:W-:-:S04]  /*eea0*/  IMAD.U32 R3, RZ, RZ, UR4 ;  /* 0x00000004ff037e24 */ /* 0x000fc8000f8e00ff */
[----:B-1----:R-:W-:-:S05]  /*eeb0*/  IMAD R5, R14, R3, RZ ;  /* 0x000000030e057224 */ /* 0x002fca00078e02ff */
[----:B------:R-:W-:-:S04]  /*eec0*/  IADD3 R6, R5, R6, RZ ;  /* 0x0000000605067210 */ /* 0x000fc80007ffe0ff */
[----:B------:R-:W-:-:S13]  /*eed0*/  ISETP.GT.AND P6, PT, R6, R0, PT ;  /* 0x000000000600720c */ /* 0x000fda0003fc4270 */
[----:B------:R-:W-:Y:S05]  /*eee0*/  @!P6 BRA `(.L_x_269) ;  /* 0xfffffffc005ce947 */ /* 0x000fea000383ffff */
.L_x_266:
[----:B------:R-:W-:Y:S01]  /*eef0*/  IMAD.IADD R8, R6, 0x1, -R5 ;  /* 0x0000000106087824 */ /* 0x000fe200078e0a05 */
[----:B------:R-:W-:-:S03]  /*ef00*/  UMOV UR4, 0xffffffff ;  /* 0xffffffff00047882 */ /* 0x000fc60000000000 */
[----:B------:R-:W-:-:S05]  /*ef10*/  IMAD R5, R2, R3, R8 ;  /* 0x0000000302057224 */ /* 0x000fca00078e0208 */
[----:B------:R-:W-:Y:S01]  /*ef20*/  ISETP.GT.AND P6, PT, R5, R0, PT ;  /* 0x000000000500720c */ /* 0x000fe20003fc4270 */
[----:B------:R-:W-:-:S12]  /*ef30*/  BRA.DIV UR4, `(.L_x_270) ;  /* 0x0000003204dc7947 */ /* 0x000fd8000b800000 */
[----:B------:R-:W-:-:S04]  /*ef40*/  VOTE.ANY R6, PT, !P6 ;  /* 0x0000000000067806 */ /* 0x000fc800070e0100 */
[----:B------:R-:W1:Y:S02]  /*ef50*/  POPC R5, R6 ;  /* 0x0000000600057309 */ /* 0x000e640000000000 */
[----:B-1----:R1:W2:Y:S04]  /*ef60*/  SHFL.IDX PT, R4, R4, R5, 0x1f ;  /* 0x00001f0504047589 */ /* 0x0022a800000e0000 */
[----:B------:R1:W3:Y:S02]  /*ef70*/  SHFL.IDX PT, R7, R7, R5, 0x1f ;  /* 0x00001f0507077589 */ /* 0x0002e400000e0000 */
.L_x_372:
[----:B------:R-:W-:-:S13]  /*ef80*/  ISETP.NE.AND P0, PT, R6, RZ, PT ;  /* 0x000000ff0600720c */ /* 0x000fda0003f05270 */
[----:B------:R-:W-:Y:S05]  /*ef90*/  @!P0 BRA `(.L_x_271) ;  /* 0x0000000000108947 */ /* 0x000fea0003800000 */
[----:B------:R-:W-:Y:S01]  /*efa0*/  UMOV UR4, 0xffffffff ;  /* 0xffffffff00047882 */ /* 0x000fe20000000000 */
[----:B------:R-:W-:Y:S02]  /*efb0*/  VIADD R12, R5, 0xffffffff ;  /* 0xffffffff050c7836 */ /* 0x000fe40000000000 */
[----:B------:R-:W-:Y:S05]  /*efc0*/  BRA.DIV UR4, `(.L_x_272) ;  /* 0x0000003604147947 */ /* 0x000fea000b800000 */
[----:B------:R4:W0:Y:S02]  /*efd0*/  SHFL.IDX PT, R24, R2, R12, 0x1f ;  /* 0x00001f0c02187589 */ /* 0x00082400000e0000 */
.L_x_271:
[----:B0-----:R-:W-:Y:S01]  /*efe0*/  IMAD R24, R24, R3, R8 ;  /* 0x0000000318187224 */ /* 0x001fe200078e0208 */
[-C--:B--2---:R-:W-:Y:S01]  /*eff0*/  IABS R8, R4.reuse ;  /* 0x0000000400087213 */ /* 0x084fe20000000000 */
[----:B----4-:R-:W-:Y:S02]  /*f000*/  IMAD.MOV.U32 R2, RZ, RZ, RZ ;  /* 0x000000ffff027224 */ /* 0x010fe400078e00ff */
[----:B------:R-:W-:Y:S01]  /*f010*/  IMAD.IADD R25, R0, 0x1, -R24 ;  /* 0x0000000100197824 */ /* 0x000fe200078e0a18 */
[----:B------:R-:W0:Y:S01]  /*f020*/  I2F.RP R6, R8 ;  /* 0x0000000800067306 */ /* 0x000e220000209400 */
[----:B------:R-:W-:Y:S01]  /*f030*/  IABS R0, R4 ;  /* 0x0000000400007213 */ /* 0x000fe20000000000 */
[----:B------:R-:W-:-:S04]  /*f040*/  IMAD.IADD R27, R5, 0x1, R27 ;  /* 0x00000001051b7824 */ /* 0x000fc800078e021b */
[----:B------:R-:W-:Y:S02]  /*f050*/  IMAD.MOV R0, RZ, RZ, -R0 ;  /* 0x000000ffff007224 */ /* 0x000fe400078e0a00 */
[----:B0-----:R-:W0:Y:S02]  /*f060*/  MUFU.RCP R6, R6 ;  /* 0x0000000600067308 */ /* 0x001e240000001000 */
[----:B0-----:R-:W-:-:S06]  /*f070*/  VIADD R9, R6, 0xffffffe ;  /* 0x0ffffffe06097836 */ /* 0x001fcc0000000000 */
[----:B------:R-:W0:Y:S02]  /*f080*/  F2I.FTZ.U32.TRUNC.NTZ R3, R9 ;  /* 0x0000000900037305 */ /* 0x000e24000021f000 */
[----:B0-----:R-:W-:-:S04]  /*f090*/  IMAD.MOV R11, RZ, RZ, -R3 ;  /* 0x000000ffff0b7224 */ /* 0x001fc800078e0a03 */
[----:B------:R-:W-:-:S04]  /*f0a0*/  IMAD R11, R11, R8, RZ ;  /* 0x000000080b0b7224 */ /* 0x000fc800078e02ff */
[----:B------:R-:W-:Y:S01]  /*f0b0*/  IMAD.HI.U32 R2, R3, R11, R2 ;  /* 0x0000000b03027227 */ /* 0x000fe200078e0002 */
[----:B------:R-:W-:-:S05]  /*f0c0*/  IABS R3, R25 ;  /* 0x0000001900037213 */ /* 0x000fca0000000000 */
[----:B------:R-:W-:-:S04]  /*f0d0*/  IMAD.HI.U32 R6, R2, R3, RZ ;  /* 0x0000000302067227 */ /* 0x000fc800078e00ff */
[----:B------:R-:W-:Y:S01]  /*f0e0*/  IMAD R3, R6, R0, R3 ;  /* 0x0000000006037224 */ /* 0x000fe200078e0203 */
[----:B---3--:R-:W-:Y:S01]  /*f0f0*/  IABS R0, R7 ;  /* 0x0000000700007213 */ /* 0x008fe20000000000 */
[----:B------:R-:W-:-:S03]  /*f100*/  IMAD.MOV.U32 R2, RZ, RZ, RZ ;  /* 0x000000ffff027224 */ /* 0x000fc600078e00ff */
[----:B------:R-:W-:-:S13]  /*f110*/  ISETP.GT.U32.AND P1, PT, R8, R3, PT ;  /* 0x000000030800720c */ /* 0x000fda0003f24070 */
[-C--:B------:R-:W-:Y:S01]  /*f120*/  @!P1 IADD3 R3, R3, -R8.reuse, RZ ;  /* 0x8000000803039210 */ /* 0x080fe20007ffe0ff */
[----:B------:R-:W-:Y:S01]  /*f130*/  @!P1 VIADD R6, R6, 0x1 ;  /* 0x0000000106069836 */ /* 0x000fe20000000000 */
[----:B------:R-:W-:Y:S02]  /*f140*/  ISETP.NE.AND P1, PT, R4, RZ, PT ;  /* 0x000000ff0400720c */ /* 0x000fe40003f25270 */
[----:B------:R-:W-:Y:S02]  /*f150*/  ISETP.GE.U32.AND P0, PT, R3, R8, PT ;  /* 0x000000080300720c */ /* 0x000fe40003f06070 */
[----:B------:R-:W0:Y:S11]  /*f160*/  I2F.RP R8, R0 ;  /* 0x0000000000087306 */ /* 0x000e360000209400 */
[----:B------:R-:W-:Y:S01]  /*f170*/  @P0 VIADD R6, R6, 0x1 ;  /* 0x0000000106060836 */ /* 0x000fe20000000000 */
[----:B0-----:R-:W0:Y:S02]  /*f180*/  MUFU.RCP R8, R8 ;  /* 0x0000000800087308 */ /* 0x001e240000001000 */
[----:B0-----:R-:W-:Y:S01]  /*f190*/  VIADD R9, R8, 0xffffffe ;  /* 0x0ffffffe08097836 */ /* 0x001fe20000000000 */
[----:B------:R-:W-:-:S05]  /*f1a0*/  IABS R8, R7 ;  /* 0x0000000700087213 */ /* 0x000fca0000000000 */
[----:B------:R-:W0:Y:S01]  /*f1b0*/  F2I.FTZ.U32.TRUNC.NTZ R3, R9 ;  /* 0x0000000900037305 */ /* 0x000e22000021f000 */
[----:B------:R-:W-:Y:S02]  /*f1c0*/  IMAD.MOV R8, RZ, RZ, -R8 ;  /* 0x000000ffff087224 */ /* 0x000fe400078e0a08 */
[----:B0-----:R-:W-:-:S04]  /*f1d0*/  IMAD.MOV R11, RZ, RZ, -R3 ;  /* 0x000000ffff0b7224 */ /* 0x001fc800078e0a03 */
[----:B------:R-:W-:-:S04]  /*f1e0*/  IMAD R11, R11, R0, RZ ;  /* 0x000000000b0b7224 */ /* 0x000fc800078e02ff */
[----:B------:R-:W-:Y:S01]  /*f1f0*/  IMAD.HI.U32 R2, R3, R11, R2 ;  /* 0x0000000b03027227 */ /* 0x000fe200078e0002 */
[----:B------:R-:W-:-:S04]  /*f200*/  LOP3.LUT R3, R25, R4, RZ, 0x3c, !PT ;  /* 0x0000000419037212 */ /* 0x000fc800078e3cff */
[----:B------:R-:W-:-:S13]  /*f210*/  ISETP.GE.AND P2, PT, R3, RZ, PT ;  /* 0x000000ff0300720c */ /* 0x000fda0003f46270 */
[----:B------:R-:W-:Y:S01]  /*f220*/  @!P2 IMAD.MOV R6, RZ, RZ, -R6 ;  /* 0x000000ffff06a224 */ /* 0x000fe200078e0a06 */
[----:B------:R-:W-:-:S04]  /*f230*/  @!P1 LOP3.LUT R6, RZ, R4, RZ, 0x33, !PT ;  /* 0x00000004ff069212 */ /* 0x000fc800078e33ff */
[-C--:B------:R-:W-:Y:S01]  /*f240*/  IABS R3, R6.reuse ;  /* 0x0000000600037213 */ /* 0x080fe20000000000 */
[----:B------:R-:W-:-:S04]  /*f250*/  IMAD R4, R4, R6, RZ ;  /* 0x0000000604047224 */ /* 0x000fc800078e02ff */
[----:B------:R-:W-:-:S04]  /*f260*/  IMAD.HI.U32 R2, R2, R3, RZ ;  /* 0x0000000302027227 */ /* 0x000fc800078e00ff */
[----:B------:R-:W-:Y:S02]  /*f270*/  IMAD R3, R2, R8, R3 ;  /* 0x0000000802037224 */ /* 0x000fe400078e0203 */
[----:B------:R-:W-:-:S03]  /*f280*/  IMAD.IADD R25, R25, 0x1, -R4 ;  /* 0x0000000119197824 */ /* 0x000fc600078e0a04 */
[----:B------:R-:W-:-:S13]  /*f290*/  ISETP.GT.U32.AND P1, PT, R0, R3, PT ;  /* 0x000000030000720c */ /* 0x000fda0003f24070 */
[-C--:B------:R-:W-:Y:S01]  /*f2a0*/  @!P1 IADD3 R3, R3, -R0.reuse, RZ ;  /* 0x8000000003039210 */ /* 0x080fe20007ffe0ff */
[----:B------:R-:W-:Y:S01]  /*f2b0*/  @!P1 VIADD R2, R2, 0x1 ;  /* 0x0000000102029836 */ /* 0x000fe20000000000 */
[----:B------:R-:W-:Y:S02]  /*f2c0*/  ISETP.NE.AND P1, PT, R7, RZ, PT ;  /* 0x000000ff0700720c */ /* 0x000fe40003f25270 */
[----:B------:R-:W-:Y:S02]  /*f2d0*/  ISETP.GE.U32.AND P0, PT, R3, R0, PT ;  /* 0x000000000300720c */ /* 0x000fe40003f06070 */
[----:B------:R-:W-:-:S04]  /*f2e0*/  LOP3.LUT R0, R6, R7, RZ, 0x3c, !PT ;  /* 0x0000000706007212 */ /* 0x000fc800078e3cff */
[----:B------:R-:W-:-:S07]  /*f2f0*/  ISETP.GE.AND P2, PT, R0, RZ, PT ;  /* 0x000000ff0000720c */ /* 0x000fce0003f46270 */
[----:B------:R-:W-:-:S06]  /*f300*/  @P0 VIADD R2, R2, 0x1 ;  /* 0x0000000102020836 */ /* 0x000fcc0000000000 */
[----:B------:R-:W-:Y:S01]  /*f310*/  @!P2 IMAD.MOV R2, RZ, RZ, -R2 ;  /* 0x000000ffff02a224 */ /* 0x000fe200078e0a02 */
[----:B------:R-:W-:-:S05]  /*f320*/  @!P1 LOP3.LUT R2, RZ, R7, RZ, 0x33, !PT ;  /* 0x00000007ff029212 */ /* 0x000fca00078e33ff */
[----:B------:R-:W-:-:S04]  /*f330*/  IMAD.MOV R0, RZ, RZ, -R2 ;  /* 0x000000ffff007224 */ /* 0x000fc800078e0a02 */
[C---:B------:R-:W-:Y:S02]  /*f340*/  IMAD R6, R7.reuse, R0, R6 ;  /* 0x0000000007067224 */ /* 0x040fe400078e0206 */
[----:B------:R-:W-:-:S05]  /*f350*/  IMAD R7, R7, 0x1000000, R2 ;  /* 0x0100000007077824 */ /* 0x000fca00078e0202 */
[----:B------:R-:W-:Y:S01]  /*f360*/  LEA R26, R6, R7, 0x10 ;  /* 0x00000007061a7211 */ /* 0x000fe200078e80ff */
[----:B------:R-:W-:Y:S06]  /*f370*/  BRA `(.L_x_273) ;  /* 0x00000000001c7947 */ /* 0x000fec0003800000 */
.L_x_267:
[----:B------:R-:W-:Y:S01]  /*f380*/  UMOV UR4, URZ ;  /* 0x0000003f00047c82 */ /* 0x000fe20008000000 */
[----:B------:R-:W-:Y:S01]  /*f390*/  UMOV UR5, URZ ;  /* 0x0000003f00057c82 */ /* 0x000fe20008000000 */
[----:B------:R-:W-:Y:S01]  /*f3a0*/  ULDC UR6, c[0x0][0xc3c] ;  /* 0x00030f0000067ab9 */ /* 0x000fe20000000800 */
[----:B------:R-:W-:Y:S02]  /*f3b0*/  IMAD.MOV.U32 R24, RZ, RZ, R0 ;  /* 0x000000ffff187224 */ /* 0x000fe400078e0000 */
[----:B------:R-:W-:Y:S02]  /*f3c0*/  IMAD.U32 R25, RZ, RZ, UR4 ;  /* 0x00000004ff197e24 */ /* 0x000fe4000f8e00ff */
[----:B------:R-:W-:Y:S02]  /*f3d0*/  IMAD.U32 R26, RZ, RZ, UR5 ;  /* 0x00000005ff1a7e24 */ /* 0x000fe4000f8e00ff */
[----:B------:R-:W-:-:S07]  /*f3e0*/  IMAD.U32 R27, RZ, RZ, UR6 ;  /* 0x00000006ff1b7e24 */ /* 0x000fce000f8e00ff */
.L_x_273:
[----:B------:R-:W0:Y:S01]  /*f3f0*/  S2R R0, SR_TID.X ;  /* 0x0000000000007919 */ /* 0x000e220000002100 */
[----:B------:R-:W-:Y:S05]  /*f400*/  WARPSYNC.ALL ;  /* 0x0000000000007948 */ /* 0x000fea0003800000 */
[----:B------:R-:W-:Y:S01]  /*f410*/  BAR.SYNC.DEFER_BLOCKING 0x4, 0x200 ;  /* 0x0108000000007b1d */ /* 0x000fe20000010000 */
[----:B0-----:R-:W-:-:S04]  /*f420*/  LOP3.LUT R0, R0, 0x1f, RZ, 0xc0, !PT ;  /* 0x0000001f00007812 */ /* 0x001fc800078ec0ff */
[----:B------:R-:W-:-:S13]  /*f430*/  ISETP.NE.AND P0, PT, R0, RZ, PT ;  /* 0x000000ff0000720c */ /* 0x000fda0003f05270 */
[----:B------:R-:W0:Y:S01]  /*f440*/  @!P0 S2R R3, SR_CgaCtaId ;  /* 0x0000000000038919 */ /* 0x000e220000008800 */
[----:B------:R-:W-:-:S04]  /*f450*/  @!P0 MOV R0, 0x400 ;  /* 0x0000040000008802 */ /* 0x000fc80000000f00 */
[----:B0-----:R-:W-:-:S05]  /*f460*/  @!P0 LEA R17, R3, R0, 0x18 ;  /* 0x0000000003118211 */ /* 0x001fca00078ec0ff */
[----:B------:R2:W-:Y:S01]  /*f470*/  @!P0 STS.128 [R17+0x2d8d0], R24 ;  /* 0x02d8d01811008388 */ /* 0x0005e20000000c00 */
[----:B------:R-:W-:Y:S06]  /*f480*/  BAR.ARV 0x5, 0x200 ;  /* 0x0148000000007b1d */ /* 0x000fec0000002000 */
.L_x_264:
[----:B------:R-:W-:Y:S02]  /*f490*/  ULDC UR4, c[0x0][0xc3c] ;  /* 0x00030f0000047ab9 */ /* 0x000fe40000000800 */
[----:B-1----:R-:W-:-:S13]  /*f4a0*/  ISETP.GE.AND P0, PT, R27, UR4, PT ;  /* 0x000000041b007c0c */ /* 0x002fda000bf06270 */
[----:B------:R-:W-:Y:S05]  /*f4b0*/  @!P0 BRA `(.L_x_274) ;  /* 0xffffffb400f48947 */ /* 0x000fea000383ffff */
[----:B------:R-:W-:Y:S05]  /*f4c0*/  BSYNC B8 ;  /* 0x0000000000087941 */ /* 0x000fea0003800000 */
.L_x_213:
[----:B0-----:R-:W3:Y:S01]  /*f4d0*/  LDL.LU R0, [R1+0x3c] ;  /* 0x00003c0001007983 */ /* 0x001ee20000300800 */
[----:B------:R-:W-:Y:S01]  /*f4e0*/  BSSY B0, `(.L_x_275) ;  /* 0x000000b000007945 */ /* 0x000fe20003800000 */
[----:B------:R-:W0:Y:S01]  /*f4f0*/  S2R R5, SR_CgaCtaId ;  /* 0x0000000000057919 */ /* 0x000e220000008800 */
[----:B---3--:R-:W-:-:S05]  /*f500*/  VIADD R0, R0, 0x1 ;  /* 0x0000000100007836 */ /* 0x008fca0000000000 */
[----:B------:R-:W-:-:S04]  /*f510*/  LEA.HI R2, R0, R0, RZ, 0x1 ;  /* 0x0000000000027211 */ /* 0x000fc800078f08ff */
[----:B------:R-:W-:Y:S02]  /*f520*/  LOP3.LUT R3, R2, 0xfffffffe, RZ, 0xc0, !PT ;  /* 0xfffffffe02037812 */ /* 0x000fe400078ec0ff */
[----:B------:R-:W-:-:S03]  /*f530*/  MOV R2, 0x400 ;  /* 0x0000040000027802 */ /* 0x000fc60000000f00 */
[----:B------:R-:W-:Y:S01]  /*f540*/  IMAD.IADD R0, R0, 0x1, -R3 ;  /* 0x0000000100007824 */ /* 0x000fe200078e0a03 */
[----:B0-----:R-:W-:-:S04]  /*f550*/  LEA R5, R5, R2, 0x18 ;  /* 0x0000000205057211 */ /* 0x001fc800078ec0ff */
[----:B------:R-:W-:-:S04]  /*f560*/  SHF.L.U32 R0, R0, 0x1f, RZ ;  /* 0x0000001f00007819 */ /* 0x000fc800000006ff */
[----:B------:R-:W0:Y:S02]  /*f570*/  SYNCS.PHASECHK.TRANS64.TRYWAIT P0, [R5+URZ+0x2d820], R0 ;  /* 0x02d82000050075a7 */ /* 0x000e24000800017f */
[----:B0-----:R-:W-:Y:S05]  /*f580*/  @!P0 BRA `(.L_x_276) ;  /* 0x0000002c00cc8947 */ /* 0x001fea0003800000 */
.L_x_375:
[----:B------:R-:W-:Y:S05]  /*f590*/  BSYNC B0 ;  /* 0x0000000000007941 */ /* 0x000fea0003800000 */
.L_x_275:
[----:B------:R-:W-:-:S03]  /*f5a0*/  UMOV UR4, 0xffffffff ;  /* 0xffffffff00047882 */ /* 0x000fc60000000000 */
[----:B------:R-:W-:Y:S05]  /*f5b0*/  BRA.DIV UR4, `(.L_x_277) ;  /* 0x0000002e04d47947 */ /* 0x000fea000b800000 */
[----:B0-----:R-:W0:Y:S02]  /*f5c0*/  S2R R0, SR_TID.X ;  /* 0x0000000000007919 */ /* 0x001e240000002100 */
[----:B0-----:R-:W-:-:S04]  /*f5d0*/  SHF.R.U32.HI R0, RZ, 0x5, R0 ;  /* 0x00000005ff007819 */ /* 0x001fc80000011600 */
[----:B------:R-:W-:-:S05]  /*f5e0*/  LOP3.LUT R0, R0, 0x3, RZ, 0xc0, !PT ;  /* 0x0000000300007812 */ /* 0x000fca00078ec0ff */
[----:B------:R0:W1:Y:S02]  /*f5f0*/  SHFL.IDX PT, R14, R0, RZ, 0x1f ;  /* 0x00001fff000e7589 */ /* 0x00006400000e0000 */
.L_x_378:
[----:B-1----:R-:W-:Y:S01]  /*f600*/  ISETP.NE.AND P0, PT, R14, RZ, PT ;  /* 0x000000ff0e00720c */ /* 0x002fe20003f05270 */
[----:B------:R-:W-:-:S12]  /*f610*/  BSSY B0, `(.L_x_278) ;  /* 0x0000024000007945 */ /* 0x000fd80003800000 */
[----:B------:R-:W-:Y:S05]  /*f620*/  @P0 BRA `(.L_x_279) ;  /* 0x0000000000880947 */ /* 0x000fea0003800000 */
[----:B------:R-:W-:-:S03]  /*f630*/  UMOV UR4, 0xffffffff ;  /* 0xffffffff00047882 */ /* 0x000fc60000000000 */
[----:B------:R-:W-:Y:S05]  /*f640*/  BRA.DIV UR4, `(.L_x_280) ;  /* 0x0000002e04e47947 */ /* 0x000fea000b800000 */
[----:B------:R-:W-:-:S13]  /*f650*/  ELECT P6, URZ, PT ;  /* 0x00000000003f782f */ /* 0x000fda00038c0000 */
.L_x_381:
[----:B------:R-:W-:Y:S05]  /*f660*/  @!P6 BRA `(.L_x_279) ;  /* 0x000000000078e947 */ /* 0x000fea0003800000 */
[----:B0-----:R-:W3:Y:S02]  /*f670*/  LDL.LU R0, [R1+0x20] ;  /* 0x0000200001007983 */ /* 0x001ee40000300800 */
[----:B---3--:R-:W-:-:S04]  /*f680*/  LOP3.LUT R0, R0, 0x2, RZ, 0xfc, !PT ;  /* 0x0000000200007812 */ /* 0x008fc800078efcff */
[----:B------:R-:W-:-:S13]  /*f690*/  ISETP.NE.AND P0, PT, R0, 0x3, PT ;  /* 0x000000030000780c */ /* 0x000fda0003f05270 */
[----:B------:R-:W-:Y:S05]  /*f6a0*/  @!P0 BRA `(.L_x_281) ;  /* 0x0000000000048947 */ /* 0x000fea0003800000 */
[----:B------:R-:W-:Y:S01]  /*f6b0*/  BPT.TRAP 0x1 ;  /* 0x000000040000795c */ /* 0x000fe20000300000 */
.L_x_281:
[C---:B------:R-:W-:Y:S01]  /*f6c0*/  IMAD R3, R22.reuse, 0x8, R5 ;  /* 0x0000000816037824 */ /* 0x040fe200078e0205 */
[----:B------:R-:W-:Y:S02]  /*f6d0*/  SHF.L.U32 R2, R29, 0x1f, RZ ;  /* 0x0000001f1d027819 */ /* 0x000fe400000006ff */
[----:B------:R-:W-:Y:S02]  /*f6e0*/  IADD3 R22, R22, 0x1, RZ ;  /* 0x0000000116167810 */ /* 0x000fe40007ffe0ff */
[----:B------:R-:W0:Y:S02]  /*f6f0*/  SYNCS.PHASECHK.TRANS64.TRYWAIT P1, [R3+URZ+0x2d840], R2 ;  /* 0x02d84002030075a7 */ /* 0x000e24000802017f */
[----:B------:R-:W-:-:S04]  /*f700*/  ISETP.NE.AND P2, PT, R22, 0x2, PT ;  /* 0x000000021600780c */ /* 0x000fc80003f45270 */
[----:B------:R-:W-:Y:S01]  /*f710*/  SEL R0, RZ, 0x1, P2 ;  /* 0x00000001ff007807 */ /* 0x000fe20001000000 */
[----:B0-----:R-:W-:Y:S08]  /*f720*/  @!P1 BRA `(.L_x_282) ;  /* 0x0000002c00cc9947 */ /* 0x001ff00003800000 */
.L_x_382:
[----:B------:R-:W-:Y:S02]  /*f730*/  SEL R22, R22, RZ, P2 ;  /* 0x000000ff16167207 */ /* 0x000fe40001000000 */
[----:B------:R-:W-:Y:S01]  /*f740*/  LOP3.LUT R0, R29, R0, RZ, 0x3c, !PT ;  /* 0x000000001d007212 */ /* 0x000fe200078e3cff */
[----:B------:R-:W-:Y:S06]  /*f750*/  @!P0 BRA `(.L_x_283) ;  /* 0x0000000000048947 */ /* 0x000fec0003800000 */
[----:B------:R-:W-:Y:S01]  /*f760*/  BPT.TRAP 0x1 ;  /* 0x000000040000795c */ /* 0x000fe20000300000 */
.L_x_283:
[----:B------:R-:W-:Y:S01]  /*f770*/  IMAD R5, R22, 0x8, R5 ;  /* 0x0000000816057824 */ /* 0x000fe200078e0205 */
[----:B------:R-:W-:-:S04]  /*f780*/  SHF.L.U32 R0, R0, 0x1f, RZ ;  /* 0x0000001f00007819 */ /* 0x000fc800000006ff */
[----:B------:R-:W1:Y:S02]  /*f790*/  SYNCS.PHASECHK.TRANS64.TRYWAIT P1, [R5+URZ+0x2d840], R0 ;  /* 0x02d84000050075a7 */ /* 0x000e64000802017f */
[----:B-1----:R-:W-:Y:S05]  /*f7a0*/  @!P1 BRA `(.L_x_284) ;  /* 0x0000002c00c09947 */ /* 0x002fea0003800000 */
.L_x_383:
[----:B------:R-:W-:Y:S05]  /*f7b0*/  @!P0 BRA `(.L_x_285) ;  /* 0x0000000000048947 */ /* 0x000fea0003800000 */
[----:B------:R-:W-:Y:S01]  /*f7c0*/  BPT.TRAP 0x1 ;  /* 0x000000040000795c */ /* 0x000fe20000300000 */
.L_x_285:
[----:B------:R-:W3:Y:S02]  /*f7d0*/  SYNCS.PHASECHK.TRANS64.TRYWAIT P1, [R3+URZ+0x2d860], R2 ;  /* 0x02d86002030075a7 */ /* 0x000ee4000802017f */
[----:B---3--:R-:W-:Y:S05]  /*f7e0*/  @!P1 BRA `(.L_x_286) ;  /* 0x0000002c00c49947 */ /* 0x008fea0003800000 */
.L_x_384:
[----:B------:R-:W-:Y:S05]  /*f7f0*/  @!P0 BRA `(.L_x_287) ;  /* 0x0000000000048947 */ /* 0x000fea0003800000 */
[----:B------:R-:W-:Y:S01]  /*f800*/  BPT.TRAP 0x1 ;  /* 0x000000040000795c */ /* 0x000fe20000300000 */
.L_x_287:
[----:B----4-:R4:W0:Y:S02]  /*f810*/  SYNCS.PHASECHK.TRANS64.TRYWAIT P0, [R5+URZ+0x2d860], R0 ;  /* 0x02d86000050075a7 */ /* 0x010824000800017f */
[----:B0-----:R-:W-:Y:S05]  /*f820*/  @!P0 NANOSLEEP.SYNCS 0x989680 ;  /* 0x009896800000895d */ /* 0x001fea0003900000 */
[----:B------:R-:W0:Y:S02]  /*f830*/  @!P0 SYNCS.PHASECHK.TRANS64 P0, [R5+URZ+0x2d860], R0 ;  /* 0x02d86000050085a7 */ /* 0x000e24000800007f */
[----:B0-----:R-:W-:Y:S05]  /*f840*/  @!P0 BRA `(.L_x_287) ;  /* 0xfffffffc00f08947 */ /* 0x001fea000383ffff */
.L_x_279:
[----:B------:R-:W-:Y:S05]  /*f850*/  BSYNC B0 ;  /* 0x0000000000007941 */ /* 0x000fea0003800000 */
.L_x_278:
[----:B------:R-:W-:Y:S05]  /*f860*/  EXIT ;  /* 0x000000000000794d */ /* 0x000fea0003800000 */
.L_x_168:
[----:B0-----:R-:W-:-:S04]  /*f870*/  IMAD.U32 R3, RZ, RZ, UR41 ;  /* 0x00000029ff037e24 */ /* 0x001fc8000f8e00ff */
[----:B------:R0:W1:Y:S03]  /*f880*/  SYNCS.PHASECHK.TRANS64.TRYWAIT P1, [R3+URZ+0x2d800], R0 ;  /* 0x02d80000030075a7 */ /* 0x000066000802017f */
[----:B-1----:R-:W-:Y:S05]  /*f890*/  @!P1 NANOSLEEP.SYNCS 0x989680 ;  /* 0x009896800000995d */ /* 0x002fea0003900000 */
[----:B------:R-:W1:Y:S02]  /*f8a0*/  @!P1 SYNCS.PHASECHK.TRANS64 P1, [R3+URZ+0x2d800], R0 ;  /* 0x02d80000030095a7 */ /* 0x000e64000802007f */
[----:B-1----:R-:W-:Y:S05]  /*f8b0*/  @!P1 BRA `(.L_x_168) ;  /* 0xfffffffc00ec9947 */ /* 0x002fea000383ffff */
[----:B------:R-:W-:Y:S05]  /*f8c0*/  BRA `(.L_x_288) ;  /* 0xffffff2000347947 */ /* 0x000fea000383ffff */
.L_x_172:
[----:B-1----:R1:W2:Y:S02]  /*f8d0*/  SYNCS.PHASECHK.TRANS64.TRYWAIT P1, [R0+URZ+0x2d830], R3 ;  /* 0x02d83003000075a7 */ /* 0x0022a4000802017f */
[----:B--2---:R-:W-:Y:S05]  /*f8e0*/  @!P1 NANOSLEEP.SYNCS 0x989680 ;  /* 0x009896800000995d */ /* 0x004fea0003900000 */
[----:B------:R-:W2:Y:S02]  /*f8f0*/  @!P1 SYNCS.PHASECHK.TRANS64 P1, [R0+URZ+0x2d830], R3 ;  /* 0x02d83003000095a7 */ /* 0x000ea4000802007f */
[----:B--2---:R-:W-:Y:S05]  /*f900*/  @!P1 BRA `(.L_x_172) ;  /* 0xfffffffc00f09947 */ /* 0x004fea000383ffff */
[----:B------:R-:W-:Y:S05]  /*f910*/  BRA `(.L_x_171) ;  /* 0xffffff2000507947 */ /* 0x000fea000383ffff */
.L_x_178:
[----:B-1----:R-:W-:-:S04]  /*f920*/  IMAD.U32 R9, RZ, RZ, UR6 ;  /* 0x00000006ff097e24 */ /* 0x002fc8000f8e00ff */
[----:B------:R1:W2:Y:S03]  /*f930*/  SYNCS.PHASECHK.TRANS64.TRYWAIT P1, [R9+URZ+0x2d830], R8 ;  /* 0x02d83008090075a7 */ /* 0x0002a6000802017f */
[----:B--2---:R-:W-:Y:S05]  /*f940*/  @!P1 NANOSLEEP.SYNCS 0x989680 ;  /* 0x009896800000995d */ /* 0x004fea0003900000 */
[----:B------:R-:W2:Y:S02]  /*f950*/  @!P1 SYNCS.PHASECHK.TRANS64 P1, [R9+URZ+0x2d830], R8 ;  /* 0x02d83008090095a7 */ /* 0x000ea4000802007f */
[----:B--2---:R-:W-:Y:S05]  /*f960*/  @!P1 BRA `(.L_x_178) ;  /* 0xfffffffc00ec9947 */ /* 0x004fea000383ffff */
[----:B------:R-:W-:Y:S05]  /*f970*/  BRA `(.L_x_175) ;  /* 0xffffff4c00107947 */ /* 0x000fea000383ffff */
.L_x_182:
[----:B-1----:R-:W-:-:S04]  /*f980*/  IMAD.U32 R8, RZ, RZ, UR6 ;  /* 0x00000006ff087e24 */ /* 0x002fc8000f8e00ff */
[----:B------:R1:W2:Y:S03]  /*f990*/  SYNCS.PHASECHK.TRANS64.TRYWAIT P1, [R8+URZ+0x2d850], R7 ;  /* 0x02d85007080075a7 */ /* 0x0002a6000802017f */
[----:B--2---:R-:W-:Y:S05]  /*f9a0*/  @!P1 NANOSLEEP.SYNCS 0x989680 ;  /* 0x009896800000995d */ /* 0x004fea0003900000 */
[----:B------:R-:W2:Y:S02]  /*f9b0*/  @!P1 SYNCS.PHASECHK.TRANS64 P1, [R8+URZ+0x2d850], R7 ;  /* 0x02d85007080095a7 */ /* 0x000ea4000802007f */
[----:B--2---:R-:W-:Y:S05]  /*f9c0*/  @!P1 BRA `(.L_x_182) ;  /* 0xfffffffc00ec9947 */ /* 0x004fea000383ffff */
[----:B------:R-:W-:Y:S05]  /*f9d0*/  BRA `(.L_x_179) ;  /* 0xffffff4c00c07947 */ /* 0x000fea000383ffff */
.L_x_189:
[----:B-1----:R-:W-:-:S04]  /*f9e0*/  IMAD.U32 R3, RZ, RZ, UR4 ;  /* 0x00000004ff037e24 */ /* 0x002fc8000f8e00ff */
[----:B------:R1:W3:Y:S03]  /*f9f0*/  SYNCS.PHASECHK.TRANS64.TRYWAIT P1, [R3+URZ+0x2d850], R0 ;  /* 0x02d85000030075a7 */ /* 0x0002e6000802017f */
[----:B---3--:R-:W-:Y:S05]  /*fa00*/  @!P1 NANOSLEEP.SYNCS 0x989680 ;  /* 0x009896800000995d */ /* 0x008fea0003900000 */
[----:B------:R-:W3:Y:S02]  /*fa10*/  @!P1 SYNCS.PHASECHK.TRANS64 P1, [R3+URZ+0x2d850], R0 ;  /* 0x02d85000030095a7 */ /* 0x000ee4000802007f */
[----:B---3--:R-:W-:Y:S05]  /*fa20*/  @!P1 BRA `(.L_x_189) ;  /* 0xfffffffc00ec9947 */ /* 0x008fea000383ffff */
[----:B------:R-:W-:Y:S05]  /*fa30*/  BRA `(.L_x_188) ;  /* 0xffffff7000f07947 */ /* 0x000fea000383ffff */
.L_x_227:
[----:B------:R-:W0:Y:S01]  /*fa40*/  S2R R20, SR_TID.X ;  /* 0x0000000000147919 */ /* 0x000e220000002100 */
[----:B------:R-:W-:Y:S01]  /*fa50*/  BSSY B0, `(.L_x_289) ;  /* 0x000000a000007945 */ /* 0x000fe20003800000 */
[----:B------:R-:W-:Y:S01]  /*fa60*/  IMAD.MOV.U32 R12, RZ, RZ, RZ ;  /* 0x000000ffff0c7224 */ /* 0x000fe200078e00ff */
[----:B------:R-:W-:Y:S01]  /*fa70*/  MOV R11, 0x1f ;  /* 0x0000001f000b7802 */ /* 0x000fe20000000f00 */
[----:B------:R-:W-:Y:S01]  /*fa80*/  IMAD.MOV.U32 R15, RZ, RZ, -0x1 ;  /* 0xffffffffff0f7424 */ /* 0x000fe200078e00ff */
[----:B0-----:R-:W-:-:S04]  /*fa90*/  SHF.R.U32.HI R5, RZ, 0x5, R20 ;  /* 0x00000005ff057819 */ /* 0x001fc80000011614 */
[----:B------:R-:W-:-:S05]  /*faa0*/  LOP3.LUT R5, R5, 0x3, RZ, 0xc0, !PT ;  /* 0x0000000305057812 */ /* 0x000fca00078ec0ff */
[----:B------:R-:W-:-:S07]  /*fab0*/  IMAD.MOV.U32 R13, RZ, RZ, R5 ;  /* 0x000000ffff0d7224 */ /* 0x000fce00078e0005 */
[----:B-----5:R-:W-:Y:S05]  /*fac0*/  WARPSYNC.COLLECTIVE R15, `(.L_x_290) ;  /* 0x000000000f087348 */ /* 0x020fea0003c00000 */
[----:B------:R0:W1:Y:S02]  /*fad0*/  SHFL.IDX P6, R14, R13, R12, R11 ;  /* 0x0000000c0d0e7389 */ /* 0x00006400000c000b */
[----:B01---5:R-:W-:Y:S01]  /*fae0*/  ENDCOLLECTIVE ;  /* 0x000000000000791b */ /* 0x023fe20003800000 */
.L_x_290:
[----:B------:R-:W-:Y:S05]  /*faf0*/  BSYNC B0 ;  /* 0x0000000000007941 */ /* 0x000fea0003800000 */
.L_x_289:
[----:B------:R-:W-:Y:S05]  /*fb00*/  BRA `(.L_x_291) ;  /* 0xffffffc000747947 */ /* 0x000fea000383ffff */
.L_x_230:
[----:B0-----:R0:W1:Y:S02]  /*fb10*/  SYNCS.PHASECHK.TRANS64.TRYWAIT P0, [R2+URZ+0x2d840], R3 ;  /* 0x02d84003020075a7 */ /* 0x001064000800017f */
[----:B-1----:R-:W-:Y:S05]  /*fb20*/  @!P0 NANOSLEEP.SYNCS 0x989680 ;  /* 0x009896800000895d */ /* 0x002fea0003900000 */
[----:B------:R-:W1:Y:S02]  /*fb30*/  @!P0 SYNCS.PHASECHK.TRANS64 P0, [R2+URZ+0x2d840], R3 ;  /* 0x02d84003020085a7 */ /* 0x000e64000800007f */
[----:B-1----:R-:W-:Y:S05]  /*fb40*/  @!P0 BRA `(.L_x_230) ;  /* 0xfffffffc00f08947 */ /* 0x002fea000383ffff */
[----:B------:R-:W-:Y:S05]  /*fb50*/  BRA `(.L_x_292) ;  /* 0xffffffc000c87947 */ /* 0x000fea000383ffff */
.L_x_231:
[----:B------:R-:W-:Y:S01]  /*fb60*/  BSSY B0, `(.L_x_293) ;  /* 0x0000008000007945 */ /* 0x000fe20003800000 */
[----:B------:R-:W-:Y:S02]  /*fb70*/  IMAD.MOV.U32 R13, RZ, RZ, R6 ;  /* 0x000000ffff0d7224 */ /* 0x000fe400078e0006 */
[----:B------:R-:W-:Y:S02]  /*fb80*/  IMAD.MOV.U32 R12, RZ, RZ, RZ ;  /* 0x000000ffff0c7224 */ /* 0x000fe400078e00ff */
[----:B------:R-:W-:Y:S02]  /*fb90*/  IMAD.MOV.U32 R11, RZ, RZ, 0x1c1f ;  /* 0x00001c1fff0b7424 */ /* 0x000fe400078e00ff */
[----:B------:R-:W-:-:S07]  /*fba0*/  IMAD.MOV.U32 R15, RZ, RZ, -0x1 ;  /* 0xffffffffff0f7424 */ /* 0x000fce00078e00ff */
[----:B------:R-:W-:Y:S05]  /*fbb0*/  WARPSYNC.COLLECTIVE R15, `(.L_x_294) ;  /* 0x000000000f087348 */ /* 0x000fea0003c00000 */
[----:B------:R0:W1:Y:S02]  /*fbc0*/  SHFL.IDX P6, R14, R13, R12, R11 ;  /* 0x0000000c0d0e7389 */ /* 0x00006400000c000b */
[----:B01----:R-:W-:Y:S01]  /*fbd0*/  ENDCOLLECTIVE ;  /* 0x000000000000791b */ /* 0x003fe20003800000 */
.L_x_294:
[----:B------:R-:W-:Y:S05]  /*fbe0*/  BSYNC B0 ;  /* 0x0000000000007941 */ /* 0x000fea0003800000 */
.L_x_293:
[----:B------:R-:W-:Y:S01]  /*fbf0*/  IMAD.MOV.U32 R13, RZ, RZ, R0 ;  /* 0x000000ffff0d7224 */ /* 0x000fe200078e0000 */
[----:B------:R-:W-:Y:S01]  /*fc00*/  MOV R12, RZ ;  /* 0x000000ff000c7202 */ /* 0x000fe20000000f00 */
[----:B------:R-:W-:Y:S02]  /*fc10*/  IMAD.MOV.U32 R11, RZ, RZ, 0x1c1f ;  /* 0x00001c1fff0b7424 */ /* 0x000fe400078e00ff */
[----:B------:R-:W-:Y:S02]  /*fc20*/  IMAD.MOV.U32 R15, RZ, RZ, -0x1 ;  /* 0xffffffffff0f7424 */ /* 0x000fe400078e00ff */
[----:B------:R-:W-:Y:S02]  /*fc30*/  IMAD.MOV.U32 R4, RZ, RZ, R14 ;  /* 0x000000ffff047224 */ /* 0x000fe400078e000e */
[----:B------:R-:W-:-:S07]  /*fc40*/  @P0 IMAD R8, R7, 0x2, R17 ;  /* 0x0000000207080824 */ /* 0x000fce00078e0211 */
[----:B------:R-:W-:Y:S05]  /*fc50*/  WARPSYNC.COLLECTIVE R15, `(.L_x_295) ;  /* 0x000000000f087348 */ /* 0x000fea0003c00000 */
[----:B------:R0:W1:Y:S02]  /*fc60*/  SHFL.IDX P6, R14, R13, R12, R11 ;  /* 0x0000000c0d0e7389 */ /* 0x00006400000c000b */
[----:B01----:R-:W-:Y:S01]  /*fc70*/  ENDCOLLECTIVE ;  /* 0x000000000000791b */ /* 0x003fe20003800000 */
.L_x_295:
[----:B------:R-:W-:Y:S01]  /*fc80*/  IMAD.MOV.U32 R13, RZ, RZ, R6 ;  /* 0x000000ffff0d7224 */ /* 0x000fe200078e0006 */
[----:B------:R-:W-:Y:S01]  /*fc90*/  MOV R12, 0x1 ;  /* 0x00000001000c7802 */ /* 0x000fe20000000f00 */
[----:B------:R-:W-:-:S07]  /*fca0*/  IMAD.MOV.U32 R5, RZ, RZ, R14 ;  /* 0x000000ffff057224 */ /* 0x000fce00078e000e */
[----:B------:R-:W-:Y:S05]  /*fcb0*/  WARPSYNC.COLLECTIVE R15, `(.L_x_296) ;  /* 0x000000000f087348 */ /* 0x000fea0003c00000 */
[----:B------:R0:W1:Y:S02]  /*fcc0*/  SHFL.IDX P6, R14, R13, R12, R11 ;  /* 0x0000000c0d0e7389 */ /* 0x00006400000c000b */
[----:B01----:R-:W-:Y:S01]  /*fcd0*/  ENDCOLLECTIVE ;  /* 0x000000000000791b */ /* 0x003fe20003800000 */
.L_x_296:
[----:B------:R-:W-:-:S05]  /*fce0*/  @P0 LEA R5, P1, R9, R5, 0x1 ;  /* 0x0000000509050211 */ /* 0x000fca00078208ff */
[----:B------:R-:W-:Y:S01]  /*fcf0*/  @P0 IMAD.X R4, RZ, RZ, R4, P1 ;  /* 0x000000ffff040224 */ /* 0x000fe200008e0604 */
[----:B------:R-:W-:-:S04]  /*fd00*/  ISETP.GE.AND P1, PT, R3, 0x21, PT ;  /* 0x000000210300780c */ /* 0x000fc80003f26270 */
[----:B------:R-:W-:Y:S01]  /*fd10*/  @P0 LOP3.LUT R5, R5, R4, RZ, 0x3c, !PT ;  /* 0x0000000405050212 */ /* 0x000fe200078e3cff */
[----:B------:R-:W-:-:S03]  /*fd20*/  IMAD.MOV.U32 R13, RZ, RZ, R0 ;  /* 0x000000ffff0d7224 */ /* 0x000fc600078e0000 */
[----:B------:R-:W-:-:S04]  /*fd30*/  @P0 LOP3.LUT R4, R5, R4, RZ, 0x3c, !PT ;  /* 0x0000000405040212 */ /* 0x000fc800078e3cff */
[----:B------:R-:W-:-:S05]  /*fd40*/  @P0 LOP3.LUT R5, R5, R4, RZ, 0x3c, !PT ;  /* 0x0000000405050212 */ /* 0x000fca00078e3cff */
[----:B------:R-:W-:Y:S01]  /*fd50*/  @!PT LDS RZ, [RZ] ;  /* 0x00000000fffff984 */ /* 0x000fe20000000800 */
[----:B------:R-:W-:Y:S01]  /*fd60*/  @!PT LDS RZ, [RZ] ;  /* 0x00000000fffff984 */ /* 0x000fe20000000800 */
[----:B------:R-:W-:Y:S01]  /*fd70*/  @!PT LDS RZ, [RZ] ;  /* 0x00000000fffff984 */ /* 0x000fe20000000800 */
[----:B------:R-:W-:Y:S04]  /*fd80*/  @P0 LDGSTS.E.BYPASS.LTC128B.128 [R8+0x15400], desc[UR36][R4.64], !P4 ;  /* 0x1540000004080fae */ /* 0x000fe8000e101d64 */
[----:B------:R-:W-:Y:S04]  /*fd90*/  @P0 LDGSTS.E.BYPASS.LTC128B.128 [R8+0x17400], desc[UR36][R4.64+0x40], !P3 ;  /* 0x1740004004080fae */ /* 0x000fe8000d901d64 */
[----:B------:R0:W-:Y:S02]  /*fda0*/  @P0 LDGSTS.E.BYPASS.LTC128B.128 [R8+0x19400], desc[UR36][R4.64+0x80], !P2 ;  /* 0x1940008004080fae */ /* 0x0001e4000d101d64 */
[----:B0-----:R-:W-:-:S07]  /*fdb0*/  IMAD.MOV.U32 R4, RZ, RZ, R14 ;  /* 0x000000ffff047224 */ /* 0x001fce00078e000e */
[----:B------:R-:W-:Y:S05]  /*fdc0*/  WARPSYNC.COLLECTIVE R15, `(.L_x_297) ;  /* 0x000000000f087348 */ /* 0x000fea0003c00000 */
[----:B------:R0:W1:Y:S02]  /*fdd0*/  SHFL.IDX P6, R14, R13, R12, R11 ;  /* 0x0000000c0d0e7389 */ /* 0x00006400000c000b */
[----:B01----:R-:W-:Y:S01]  /*fde0*/  ENDCOLLECTIVE ;  /* 0x000000000000791b */ /* 0x003fe20003800000 */
.L_x_297:
[----:B------:R-:W-:Y:S02]  /*fdf0*/  @P1 IMAD R8, R7, 0x2, R17 ;  /* 0x0000000207081824 */ /* 0x000fe400078e0211 */
[----:B------:R-:W-:Y:S01]  /*fe00*/  IMAD.MOV.U32 R13, RZ, RZ, R6 ;  /* 0x000000ffff0d7224 */ /* 0x000fe200078e0006 */
[----:B------:R-:W-:Y:S01]  /*fe10*/  MOV R12, 0x2 ;  /* 0x00000002000c7802 */ /* 0x000fe20000000f00 */
[----:B------:R-:W-:-:S07]  /*fe20*/  IMAD.MOV.U32 R5, RZ, RZ, R14 ;  /* 0x000000ffff057224 */ /* 0x000fce00078e000e */
[----:B------:R-:W-:Y:S05]  /*fe30*/  WARPSYNC.COLLECTIVE R15, `(.L_x_298) ;  /* 0x000000000f087348 */ /* 0x000fea0003c00000 */
[----:B------:R0:W1:Y:S02]  /*fe40*/  SHFL.IDX P6, R14, R13, R12, R11 ;  /* 0x0000000c0d0e7389 */ /* 0x00006400000c000b */
[----:B01----:R-:W-:Y:S01]  /*fe50*/  ENDCOLLECTIVE ;  /* 0x000000000000791b */ /* 0x003fe20003800000 */
.L_x_298:
[----:B------:R-:W-:-:S05]  /*fe60*/  @P1 LEA R5, P0, R9, R5, 0x1 ;  /* 0x0000000509051211 */ /* 0x000fca00078008ff */
[----:B------:R-:W-:-:S05]  /*fe70*/  @P1 IMAD.X R4, RZ, RZ, R4, P0 ;  /* 0x000000ffff041224 */ /* 0x000fca00000e0604 */
        /* <DEDUP_REMOVED lines=9> */
[----:B------:R0:W-:Y:S01]  /*ff10*/  @P1 LDGSTS.E.BYPASS.LTC128B.128 [R8+0x19c00], desc[UR36][R4.64+0x80], !P2 ;  /* 0x19c0008004081fae */ /* 0x0001e2000d101d64 */
[----:B------:R-:W-:Y:S01]  /*ff20*/  ISETP.GE.AND P1, PT, R3, 0x41, PT ;  /* 0x000000410300780c */ /* 0x000fe20003f26270 */
[----:B0-----:R-:W-:-:S12]  /*ff30*/  IMAD.MOV.U32 R4, RZ, RZ, R14 ;  /* 0x000000ffff047224 */ /* 0x001fd800078e000e */
[----:B------:R-:W-:Y:S05]  /*ff40*/  WARPSYNC.COLLECTIVE R15, `(.L_x_299) ;  /* 0x000000000f087348 */ /* 0x000fea0003c00000 */
[----:B------:R0:W1:Y:S02]  /*ff50*/  SHFL.IDX P6, R14, R13, R12, R11 ;  /* 0x0000000c0d0e7389 */ /* 0x00006400000c000b */
[----:B01----:R-:W-:Y:S01]  /*ff60*/  ENDCOLLECTIVE ;  /* 0x000000000000791b */ /* 0x003fe20003800000 */
.L_x_299:
[----:B------:R-:W-:Y:S02]  /*ff70*/  @P1 IMAD R8, R7, 0x2, R17 ;  /* 0x0000000207081824 */ /* 0x000fe400078e0211 */
[----:B------:R-:W-:Y:S01]  /*ff80*/  IMAD.MOV.U32 R13, RZ, RZ, R6 ;  /* 0x000000ffff0d7224 */ /* 0x000fe200078e0006 */
[----:B------:R-:W-:Y:S01]  /*ff90*/  MOV R12, 0x3 ;  /* 0x00000003000c7802 */ /* 0x000fe20000000f00 */
[----:B------:R-:W-:-:S07]  /*ffa0*/  IMAD.MOV.U32 R5, RZ, RZ, R14 ;  /* 0x000000ffff057224 */ /* 0x000fce00078e000e */
[----:B------:R-:W-:Y:S05]  /*ffb0*/  WARPSYNC.COLLECTIVE R15, `(.L_x_300) ;  /* 0x000000000f087348 */ /* 0x000fea0003c00000 */
[----:B------:R0:W1:Y:S02]  /*ffc0*/  SHFL.IDX P6, R14, R13, R12, R11 ;  /* 0x0000000c0d0e7389 */ /* 0x00006400000c000b */
[----:B01----:R-:W-:Y:S01]  /*ffd0*/  ENDCOLLECTIVE ;  /* 0x000000000000791b */ /* 0x003fe20003800000 */
.L_x_300:
[----:B------:R-:W-:-:S05]  /*ffe0*/  @P1 LEA R5, P0, R9, R5, 0x1 ;  /* 0x0000000509051211 */ /* 0x000fca00078008ff */
[----:B------:R-:W-:-:S05]  /*fff0*/  @P1 IMAD.X R4, RZ, RZ, R4, P0 ;  /* 0x000000ffff041224 */ /* 0x000fca00000e0604 */
[----:B------:R-:W-:Y:S01]  /*10000*/  @P1 LOP3.LUT R5, R5, R4, RZ, 0x3c, !PT ;  /* 0x0000000405051212 */ /* 0x000fe200078e3cff */
[----:B------:R-:W-:-:S03]  /*10010*/  IMAD.MOV.U32 R13, RZ, RZ, R0 ;  /* 0x000000ffff0d7224 */ /* 0x000fc600078e0000 */
[----:B------:R-:W-:-:S04]  /*10020*/  @P1 LOP3.LUT R4, R5, R4, RZ, 0x3c, !PT ;  /* 0x0000000405041212 */ /* 0x000fc800078e3cff */
[----:B------:R-:W-:Y:S01]  /*10030*/  @P1 LOP3.LUT R5, R5, R4, RZ, 0x3c, !PT ;  /* 0x0000000405051212 */ /* 0x000fe200078e3cff */
[----:B------:R-:W-:-:S07]  /*10040*/  IMAD.MOV.U32 R6, RZ, RZ, R14 ;  /* 0x000000ffff067224 */ /* 0x000fce00078e000e */
[----:B------:R-:W-:Y:S05]  /*10050*/  WARPSYNC.COLLECTIVE R15, `(.L_x_301) ;  /* 0x000000000f087348 */ /* 0x000fea0003c00000 */
[----:B------:R0:W1:Y:S02]  /*10060*/  SHFL.IDX P6, R14, R13, R12, R11 ;  /* 0x0000000c0d0e7389 */ /* 0x00006400000c000b */
[----:B01----:R-:W-:Y:S01]  /*10070*/  ENDCOLLECTIVE ;  /* 0x000000000000791b */ /* 0x003fe20003800000 */
.L_x_301:
[----:B------:R-:W-:Y:S01]  /*10080*/  @!PT LDS RZ, [RZ] ;  /* 0x00000000fffff984 */ /* 0x000fe20000000800 */
[----:B------:R-:W-:Y:S01]  /*10090*/  @!PT LDS RZ, [RZ] ;  /* 0x00000000fffff984 */ /* 0x000fe20000000800 */
[----:B------:R-:W-:Y:S01]  /*100a0*/  @!PT LDS RZ, [RZ] ;  /* 0x00000000fffff984 */ /* 0x000fe20000000800 */
[----:B------:R0:W-:Y:S04]  /*100b0*/  @P1 LDGSTS.E.BYPASS.LTC128B.128 [R8+0x16400], desc[UR36][R4.64], !P4 ;  /* 0x1640000004081fae */ /* 0x0001e8000e101d64 */
[----:B------:R0:W-:Y:S04]  /*100c0*/  @P1 LDGSTS.E.BYPASS.LTC128B.128 [R8+0x18400], desc[UR36][R4.64+0x40], !P3 ;  /* 0x1840004004081fae */ /* 0x0001e8000d901d64 */
[----:B------:R0:W-:Y:S01]  /*100d0*/  @P1 LDGSTS.E.BYPASS.LTC128B.128 [R8+0x1a400], desc[UR36][R4.64+0x80], !P2 ;  /* 0x1a40008004081fae */ /* 0x0001e2000d101d64 */
[----:B------:R-:W-:Y:S01]  /*100e0*/  IMAD.MOV.U32 R0, RZ, RZ, R14 ;  /* 0x000000ffff007224 */ /* 0x000fe200078e000e */
[----:B------:R-:W-:Y:S06]  /*100f0*/  BRA `(.L_x_302) ;  /* 0xffffffc0008c7947 */ /* 0x000fec000383ffff */
.L_x_236:
[----:B------:R-:W2:Y:S04]  /*10100*/  LDL.LU R11, [R1+0x30] ;  /* 0x00003000010b7983 */ /* 0x000ea80000300800 */
[----:B------:R0:W5:Y:S01]  /*10110*/  LDL R9, [R1+0x1c] ;  /* 0x00001c0001097983 */ /* 0x0001620000100800 */
[----:B------:R-:W-:Y:S01]  /*10120*/  IMAD.MOV.U32 R13, RZ, RZ, R0 ;  /* 0x000000ffff0d7224 */ /* 0x000fe200078e0000 */
[----:B------:R-:W-:Y:S01]  /*10130*/  MOV R15, 0xffffffff ;  /* 0xffffffff000f7802 */ /* 0x000fe20000000f00 */
[----:B------:R-:W-:Y:S02]  /*10140*/  IMAD.MOV.U32 R12, RZ, RZ, RZ ;  /* 0x000000ffff0c7224 */ /* 0x000fe400078e00ff */
[----:B------:R-:W-:Y:S02]  /*10150*/  IMAD R25, R25, 0xc0, R21 ;  /* 0x000000c019197824 */ /* 0x000fe400078e0215 */
[----:B--2---:R-:W-:-:S02]  /*10160*/  IMAD R2, R11, R10, RZ ;  /* 0x0000000a0b027224 */ /* 0x004fc400078e02ff */
[----:B0-----:R-:W-:-:S07]  /*10170*/  IMAD.MOV.U32 R11, RZ, RZ, 0x1c1f ;  /* 0x00001c1fff0b7424 */ /* 0x001fce00078e00ff */
[----:B-----5:R-:W-:Y:S05]  /*10180*/  WARPSYNC.COLLECTIVE R15, `(.L_x_303) ;  /* 0x000000000f087348 */ /* 0x020fea0003c00000 */
[----:B------:R0:W1:Y:S02]  /*10190*/  SHFL.IDX P6, R14, R13, R12, R11 ;  /* 0x0000000c0d0e7389 */ /* 0x00006400000c000b */
[----:B01---5:R-:W-:Y:S01]  /*101a0*/  ENDCOLLECTIVE ;  /* 0x000000000000791b */ /* 0x023fe20003800000 */
.L_x_303:
[----:B------:R-:W-:Y:S02]  /*101b0*/  IMAD.MOV.U32 R13, RZ, RZ, R4 ;  /* 0x000000ffff0d7224 */ /* 0x000fe400078e0004 */
[----:B------:R-:W-:-:S07]  /*101c0*/  IMAD.MOV.U32 R6, RZ, RZ, R14 ;  /* 0x000000ffff067224 */ /* 0x000fce00078e000e */
[----:B------:R-:W-:Y:S05]  /*101d0*/  WARPSYNC.COLLECTIVE R15, `(.L_x_304) ;  /* 0x000000000f087348 */ /* 0x000fea0003c00000 */
[----:B------:R0:W1:Y:S02]  /*101e0*/  SHFL.IDX P6, R14, R13, R12, R11 ;  /* 0x0000000c0d0e7389 */ /* 0x00006400000c000b */
[----:B01----:R-:W-:Y:S01]  /*101f0*/  ENDCOLLECTIVE ;  /* 0x000000000000791b */ /* 0x003fe20003800000 */
.L_x_304:
[----:B------:R-:W-:Y:S01]  /*10200*/  ISETP.GE.AND P2, PT, R25, R2, PT ;  /* 0x000000021900720c */ /* 0x000fe20003f46270 */
[----:B------:R-:W-:Y:S02]  /*10210*/  IMAD.MOV.U32 R13, RZ, RZ, R0 ;  /* 0x000000ffff0d7224 */ /* 0x000fe400078e0000 */
[----:B------:R-:W-:Y:S02]  /*10220*/  IMAD.MOV.U32 R12, RZ, RZ, 0x1 ;  /* 0x00000001ff0c7424 */ /* 0x000fe400078e00ff */
[----:B------:R-:W-:-:S08]  /*10230*/  IMAD.MOV.U32 R5, RZ, RZ, R14 ;  /* 0x000000ffff057224 */ /* 0x000fd000078e000e */
[----:B------:R-:W-:Y:S05]  /*10240*/  WARPSYNC.COLLECTIVE R15, `(.L_x_305) ;  /* 0x000000000f087348 */ /* 0x000fea0003c00000 */
[----:B------:R0:W1:Y:S02]  /*10250*/  SHFL.IDX P6, R14, R13, R12, R11 ;  /* 0x0000000c0d0e7389 */ /* 0x00006400000c000b */
[----:B01----:R-:W-:Y:S01]  /*10260*/  ENDCOLLECTIVE ;  /* 0x000000000000791b */ /* 0x003fe20003800000 */
.L_x_305:
[----:B------:R-:W-:-:S05]  /*10270*/  @!P2 LEA R5, P4, R20, R5, 0x1 ;  /* 0x000000051405a211 */ /* 0x000fca00078808ff */
[----:B------:R-:W-:-:S04]  /*10280*/  @!P2 IMAD.X R6, RZ, RZ, R6, P4 ;  /* 0x000000ffff06a224 */ /* 0x000fc800020e0606 */
[----:B------:R-:W-:Y:S02]  /*10290*/  @!P2 IMAD.MOV.U32 R7, RZ, RZ, R6 ;  /* 0x000000ffff07a224 */ /* 0x000fe400078e0006 */
[----:B------:R-:W-:Y:S02]  /*102a0*/  @!P2 IMAD.MOV.U32 R6, RZ, RZ, R5 ;  /* 0x000000ffff06a224 */ /* 0x000fe400078e0005 */
[----:B------:R-:W-:-:S03]  /*102b0*/  IMAD.MOV.U32 R13, RZ, RZ, R4 ;  /* 0x000000ffff0d7224 */ /* 0x000fc600078e0004 */
[----:B------:R-:W-:Y:S01]  /*102c0*/  @!PT LDS RZ, [RZ] ;  /* 0x00000000fffff984 */ /* 0x000fe20000000800 */
[----:B------:R-:W-:Y:S01]  /*102d0*/  @!PT LDS RZ, [RZ] ;  /* 0x00000000fffff984 */ /* 0x000fe20000000800 */
[----:B------:R-:W-:Y:S01]  /*102e0*/  @!PT LDS RZ, [RZ] ;  /* 0x00000000fffff984 */ /* 0x000fe20000000800 */
[----:B------:R-:W-:Y:S04]  /*102f0*/  @!P2 LDGSTS.E.BYPASS.LTC128B.128 [R9+0xc400], desc[UR36][R6.64], !P3 ;  /* 0x0c4000000609afae */ /* 0x000fe8000d901d64 */
[----:B------:R-:W-:Y:S04]  /*10300*/  @!P2 LDGSTS.E.BYPASS.LTC128B.128 [R9+0xf400], desc[UR36][R6.64+0x40], !P0 ;  /* 0x0f4000400609afae */ /* 0x000fe8000c101d64 */
[----:B------:R0:W-:Y:S02]  /*10310*/  @!P2 LDGSTS.E.BYPASS.LTC128B.128 [R9+0x12400], desc[UR36][R6.64+0x80], !P1 ;  /* 0x124000800609afae */ /* 0x0001e4000c901d64 */
[----:B0-----:R-:W-:-:S07]  /*10320*/  IMAD.MOV.U32 R7, RZ, RZ, R14 ;  /* 0x000000ffff077224 */ /* 0x001fce00078e000e */
[----:B------:R-:W-:Y:S05]  /*10330*/  WARPSYNC.COLLECTIVE R15, `(.L_x_306) ;  /* 0x000000000f087348 */ /* 0x000fea0003c00000 */
[----:B------:R0:W1:Y:S02]  /*10340*/  SHFL.IDX P6, R14, R13, R12, R11 ;  /* 0x0000000c0d0e7389 */ /* 0x00006400000c000b */
[----:B01----:R-:W-:Y:S01]  /*10350*/  ENDCOLLECTIVE ;  /* 0x000000000000791b */ /* 0x003fe20003800000 */
.L_x_306:
[----:B------:R-:W-:-:S04]  /*10360*/  IADD3 R5, R25, 0x20, RZ ;  /* 0x0000002019057810 */ /* 0x000fc80007ffe0ff */
[----:B------:R-:W-:Y:S01]  /*10370*/  ISETP.GE.AND P2, PT, R5, R2, PT ;  /* 0x000000020500720c */ /* 0x000fe20003f46270 */
[----:B------:R-:W-:Y:S02]  /*10380*/  IMAD.MOV.U32 R13, RZ, RZ, R0 ;  /* 0x000000ffff0d7224 */ /* 0x000fe400078e0000 */
[----:B------:R-:W-:Y:S02]  /*10390*/  IMAD.MOV.U32 R12, RZ, RZ, 0x2 ;  /* 0x00000002ff0c7424 */ /* 0x000fe400078e00ff */
[----:B------:R-:W-:-:S08]  /*103a0*/  IMAD.MOV.U32 R5, RZ, RZ, R14 ;  /* 0x000000ffff057224 */ /* 0x000fd000078e000e */
[----:B------:R-:W-:Y:S05]  /*103b0*/  WARPSYNC.COLLECTIVE R15, `(.L_x_307) ;  /* 0x000000000f087348 */ /* 0x000fea0003c00000 */
[----:B------:R0:W1:Y:S02]  /*103c0*/  SHFL.IDX P6, R14, R13, R12, R11 ;  /* 0x0000000c0d0e7389 */ /* 0x00006400000c000b */
[----:B01----:R-:W-:Y:S01]  /*103d0*/  ENDCOLLECTIVE ;  /* 0x000000000000791b */ /* 0x003fe20003800000 */
.L_x_307:
[----:B------:R-:W-:-:S04]  /*103e0*/  @!P2 LEA R5, P4, R20, R5, 0x1 ;  /* 0x000000051405a211 */ /* 0x000fc800078808ff */
[----:B------:R-:W-:Y:S01]  /*103f0*/  @!P2 MOV R6, R5 ;  /* 0x000000050006a202 */ /* 0x000fe20000000f00 */
[----:B------:R-:W-:-:S05]  /*10400*/  @!P2 IMAD.X R7, RZ, RZ, R7, P4 ;  /* 0x000000ffff07a224 */ /* 0x000fca00020e0607 */
[----:B------:R-:W-:Y:S01]  /*10410*/  @!PT LDS RZ, [RZ] ;  /* 0x00000000fffff984 */ /* 0x000fe20000000800 */
[----:B------:R-:W-:Y:S01]  /*10420*/  @!PT LDS RZ, [RZ] ;  /* 0x00000000fffff984 */ /* 0x000fe20000000800 */
[----:B------:R-:W-:Y:S01]  /*10430*/  @!PT LDS RZ, [RZ] ;  /* 0x00000000fffff984 */ /* 0x000fe20000000800 */
[----:B------:R-:W-:Y:S01]  /*10440*/  @!P2 LDGSTS.E.BYPASS.LTC128B.128 [R9+0xcc00], desc[UR36][R6.64], !P3 ;  /* 0x0cc000000609afae */ /* 0x000fe2000d901d64 */
[----:B------:R-:W-:-:S03]  /*10450*/  IMAD.MOV.U32 R13, RZ, RZ, R4 ;  /* 0x000000ffff0d7224 */ /* 0x000fc600078e0004 */
[----:B------:R-:W-:Y:S04]  /*10460*/  @!P2 LDGSTS.E.BYPASS.LTC128B.128 [R9+0xfc00], desc[UR36][R6.64+0x40], !P0 ;  /* 0x0fc000400609afae */ /* 0x000fe8000c101d64 */
[----:B------:R0:W-:Y:S02]  /*10470*/  @!P2 LDGSTS.E.BYPASS.LTC128B.128 [R9+0x12c00], desc[UR36][R6.64+0x80], !P1 ;  /* 0x12c000800609afae */ /* 0x0001e4000c901d64 */
[----:B0-----:R-:W-:-:S07]  /*10480*/  IMAD.MOV.U32 R7, RZ, RZ, R14 ;  /* 0x000000ffff077224 */ /* 0x001fce00078e000e */
[----:B------:R-:W-:Y:S05]  /*10490*/  WARPSYNC.COLLECTIVE R15, `(.L_x_308) ;  /* 0x000000000f087348 */ /* 0x000fea0003c00000 */
[----:B------:R0:W1:Y:S02]  /*104a0*/  SHFL.IDX P6, R14, R13, R12, R11 ;  /* 0x0000000c0d0e7389 */ /* 0x00006400000c000b */
[----:B01----:R-:W-:Y:S01]  /*104b0*/  ENDCOLLECTIVE ;  /* 0x000000000000791b */ /* 0x003fe20003800000 */
.L_x_308:
[----:B------:R-:W-:-:S05]  /*104c0*/  VIADD R5, R25, 0x40 ;  /* 0x0000004019057836 */ /* 0x000fca0000000000 */
[----:B------:R-:W-:Y:S01]  /*104d0*/  ISETP.GE.AND P2, PT, R5, R2, PT ;  /* 0x000000020500720c */ /* 0x000fe20003f46270 */
[----:B------:R-:W-:Y:S02]  /*104e0*/  IMAD.MOV.U32 R13, RZ, RZ, R0 ;  /* 0x000000ffff0d7224 */ /* 0x000fe400078e0000 */
[----:B------:R-:W-:Y:S02]  /*104f0*/  IMAD.MOV.U32 R12, RZ, RZ, 0x3 ;  /* 0x00000003ff0c7424 */ /* 0x000fe400078e00ff */
[----:B------:R-:W-:-:S08]  /*10500*/  IMAD.MOV.U32 R5, RZ, RZ, R14 ;  /* 0x000000ffff057224 */ /* 0x000fd000078e000e */
[----:B------:R-:W-:Y:S05]  /*10510*/  WARPSYNC.COLLECTIVE R15, `(.L_x_309) ;  /* 0x000000000f087348 */ /* 0x000fea0003c00000 */
[----:B------:R0:W1:Y:S02]  /*10520*/  SHFL.IDX P6, R14, R13, R12, R11 ;  /* 0x0000000c0d0e7389 */ /* 0x00006400000c000b */
[----:B01----:R-:W-:Y:S01]  /*10530*/  ENDCOLLECTIVE ;  /* 0x000000000000791b */ /* 0x003fe20003800000 */
.L_x_309:
[----:B------:R-:W-:Y:S01]  /*10540*/  @!P2 LEA R5, P4, R20, R5, 0x1 ;  /* 0x000000051405a211 */ /* 0x000fe200078808ff */
[----:B------:R-:W-:Y:S02]  /*10550*/  IMAD.MOV.U32 R13, RZ, RZ, R4 ;  /* 0x000000ffff0d7224 */ /* 0x000fe400078e0004 */
[----:B------:R-:W-:-:S10]  /*10560*/  IMAD.MOV.U32 R0, RZ, RZ, R14 ;  /* 0x000000ffff007224 */ /* 0x000fd400078e000e */
[----:B------:R-:W-:Y:S05]  /*10570*/  WARPSYNC.COLLECTIVE R15, `(.L_x_310) ;  /* 0x000000000f087348 */ /* 0x000fea0003c00000 */
[----:B------:R0:W1:Y:S02]  /*10580*/  SHFL.IDX P6, R14, R13, R12, R11 ;  /* 0x0000000c0d0e7389 */ /* 0x00006400000c000b */
[----:B01----:R-:W-:Y:S01]  /*10590*/  ENDCOLLECTIVE ;  /* 0x000000000000791b */ /* 0x003fe20003800000 */
.L_x_310:
[----:B------:R-:W-:Y:S01]  /*105a0*/  @!P2 IADD3.X R7, RZ, R7, RZ, P4, !PT ;  /* 0x00000007ff07a210 */ /* 0x000fe200027fe4ff */
[----:B------:R-:W-:Y:S01]  /*105b0*/  @!P2 IMAD.MOV.U32 R6, RZ, RZ, R5 ;  /* 0x000000ffff06a224 */ /* 0x000fe200078e0005 */
[----:B------:R-:W-:-:S04]  /*105c0*/  IADD3 R5, R25, 0x60, RZ ;  /* 0x0000006019057810 */ /* 0x000fc80007ffe0ff */
[----:B------:R-:W-:Y:S01]  /*105d0*/  @!PT LDS RZ, [RZ] ;  /* 0x00000000fffff984 */ /* 0x000fe20000000800 */
[----:B------:R-:W-:Y:S01]  /*105e0*/  @!PT LDS RZ, [RZ] ;  /* 0x00000000fffff984 */ /* 0x000fe20000000800 */
[----:B------:R-:W-:Y:S01]  /*105f0*/  @!PT LDS RZ, [RZ] ;  /* 0x00000000fffff984 */ /* 0x000fe20000000800 */
[----:B------:R0:W-:Y:S04]  /*10600*/  @!P2 LDGSTS.E.BYPASS.LTC128B.128 [R9+0xd400], desc[UR36][R6.64], !P3 ;  /* 0x0d4000000609afae */ /* 0x0001e8000d901d64 */
[----:B------:R0:W-:Y:S04]  /*10610*/  @!P2 LDGSTS.E.BYPASS.LTC128B.128 [R9+0x10400], desc[UR36][R6.64+0x40], !P0 ;  /* 0x104000400609afae */ /* 0x0001e8000c101d64 */
[----:B------:R0:W-:Y:S01]  /*10620*/  @!P2 LDGSTS.E.BYPASS.LTC128B.128 [R9+0x13400], desc[UR36][R6.64+0x80], !P1 ;  /* 0x134000800609afae */ /* 0x0001e2000c901d64 */
[----:B------:R-:W-:Y:S01]  /*10630*/  ISETP.GE.AND P2, PT, R5, R2, PT ;  /* 0x000000020500720c */ /* 0x000fe20003f46270 */
[----:B------:R-:W-:-:S02]  /*10640*/  IMAD.MOV.U32 R13, RZ, RZ, R3 ;  /* 0x000000ffff0d7224 */ /* 0x000fc400078e0003 */
[----:B------:R-:W-:Y:S02]  /*10650*/  IMAD.MOV.U32 R12, RZ, RZ, RZ ;  /* 0x000000ffff0c7224 */ /* 0x000fe400078e00ff */
[----:B------:R-:W-:-:S08]  /*10660*/  IMAD.MOV.U32 R4, RZ, RZ, R14 ;  /* 0x000000ffff047224 */ /* 0x000fd000078e000e */
[----:B0-----:R-:W-:Y:S05]  /*10670*/  WARPSYNC.COLLECTIVE R15, `(.L_x_311) ;  /* 0x000000000f087348 */ /* 0x001fea0003c00000 */
[----:B------:R1:W2:Y:S02]  /*10680*/  SHFL.IDX P6, R14, R13, R12, R11 ;  /* 0x0000000c0d0e7389 */ /* 0x0002a400000c000b */
[----:B012---:R-:W-:Y:S01]  /*10690*/  ENDCOLLECTIVE ;  /* 0x000000000000791b */ /* 0x007fe20003800000 */
.L_x_311:
[----:B------:R-:W-:-:S05]  /*106a0*/  @!P2 LEA R4, P4, R20, R4, 0x1 ;  /* 0x000000041404a211 */ /* 0x000fca00078808ff */
[----:B------:R-:W-:-:S04]  /*106b0*/  @!P2 IMAD.X R0, RZ, RZ, R0, P4 ;  /* 0x000000ffff00a224 */ /* 0x000fc800020e0600 */
[----:B------:R-:W-:Y:S02]  /*106c0*/  @!P2 IMAD.MOV.U32 R5, RZ, RZ, R0 ;  /* 0x000000ffff05a224 */ /* 0x000fe400078e0000 */
[----:B------:R-:W-:Y:S01]  /*106d0*/  VIADD R0, R25, 0x80 ;  /* 0x0000008019007836 */ /* 0x000fe20000000000 */
[----:B------:R-:W-:Y:S02]  /*106e0*/  MOV R13, R8 ;  /* 0x00000008000d7202 */ /* 0x000fe40000000f00 */
[----:B------:R-:W-:Y:S01]  /*106f0*/  @!PT LDS RZ, [RZ] ;  /* 0x00000000fffff984 */ /* 0x000fe20000000800 */
[----:B------:R-:W-:Y:S01]  /*10700*/  @!PT LDS RZ, [RZ] ;  /* 0x00000000fffff984 */ /* 0x000fe20000000800 */
[----:B------:R-:W-:Y:S01]  /*10710*/  @!PT LDS RZ, [RZ] ;  /* 0x00000000fffff984 */ /* 0x000fe20000000800 */
[----:B------:R0:W-:Y:S04]  /*10720*/  @!P2 LDGSTS.E.BYPASS.LTC128B.128 [R9+0xdc00], desc[UR36][R4.64], !P3 ;  /* 0x0dc000000409afae */ /* 0x0001e8000d901d64 */
[----:B------:R0:W-:Y:S04]  /*10730*/  @!P2 LDGSTS.E.BYPASS.LTC128B.128 [R9+0x10c00], desc[UR36][R4.64+0x40], !P0 ;  /* 0x10c000400409afae */ /* 0x0001e8000c101d64 */
[----:B------:R0:W-:Y:S01]  /*10740*/  @!P2 LDGSTS.E.BYPASS.LTC128B.128 [R9+0x13c00], desc[UR36][R4.64+0x80], !P1 ;  /* 0x13c000800409afae */ /* 0x0001e2000c901d64 */
[----:B------:R-:W-:Y:S01]  /*10750*/  ISETP.GE.AND P2, PT, R0, R2, PT ;  /* 0x000000020000720c */ /* 0x000fe20003f46270 */
[----:B------:R-:W-:-:S12]  /*10760*/  IMAD.MOV.U32 R0, RZ, RZ, R14 ;  /* 0x000000ffff007224 */ /* 0x000fd800078e000e */
[----:B0-----:R-:W-:Y:S05]  /*10770*/  WARPSYNC.COLLECTIVE R15, `(.L_x_312) ;  /* 0x000000000f087348 */ /* 0x001fea0003c00000 */
[----:B------:R1:W2:Y:S02]  /*10780*/  SHFL.IDX P6, R14, R13, R12, R11 ;  /* 0x0000000c0d0e7389 */ /* 0x0002a400000c000b */
[----:B012---:R-:W-:Y:S01]  /*10790*/  ENDCOLLECTIVE ;  /* 0x000000000000791b */ /* 0x007fe20003800000 */
.L_x_312:
[----:B------:R-:W-:Y:S02]  /*107a0*/  IMAD.MOV.U32 R13, RZ, RZ, R3 ;  /* 0x000000ffff0d7224 */ /* 0x000fe400078e0003 */
[----:B------:R-:W-:Y:S02]  /*107b0*/  IMAD.MOV.U32 R12, RZ, RZ, 0x1 ;  /* 0x00000001ff0c7424 */ /* 0x000fe400078e00ff */
[----:B------:R-:W-:-:S07]  /*107c0*/  IMAD.MOV.U32 R4, RZ, RZ, R14 ;  /* 0x000000ffff047224 */ /* 0x000fce00078e000e */
[----:B------:R-:W-:Y:S05]  /*107d0*/  WARPSYNC.COLLECTIVE R15, `(.L_x_313) ;  /* 0x000000000f087348 */ /* 0x000fea0003c00000 */
[----:B------:R0:W1:Y:S02]  /*107e0*/  SHFL.IDX P6, R14, R13, R12, R11 ;  /* 0x0000000c0d0e7389 */ /* 0x00006400000c000b */
[----:B01----:R-:W-:Y:S01]  /*107f0*/  ENDCOLLECTIVE ;  /* 0x000000000000791b */ /* 0x003fe20003800000 */
.L_x_313:
[----:B------:R-:W-:-:S05]  /*10800*/  @!P2 LEA R4, P4, R20, R4, 0x1 ;  /* 0x000000041404a211 */ /* 0x000fca00078808ff */
[----:B------:R-:W-:-:S04]  /*10810*/  @!P2 IMAD.X R0, RZ, RZ, R0, P4 ;  /* 0x000000ffff00a224 */ /* 0x000fc800020e0600 */
[----:B------:R-:W-:Y:S01]  /*10820*/  @!P2 IMAD.MOV.U32 R5, RZ, RZ, R0 ;  /* 0x000000ffff05a224 */ /* 0x000fe200078e0000 */
[----:B------:R-:W-:-:S04]  /*10830*/  MOV R13, R8 ;  /* 0x00000008000d7202 */ /* 0x000fc80000000f00 */
[----:B------:R-:W-:Y:S01]  /*10840*/  @!PT LDS RZ, [RZ] ;  /* 0x00000000fffff984 */ /* 0x000fe20000000800 */
[----:B------:R-:W-:Y:S01]  /*10850*/  @!PT LDS RZ, [RZ] ;  /* 0x00000000fffff984 */ /* 0x000fe20000000800 */
[----:B------:R-:W-:Y:S01]  /*10860*/  @!PT LDS RZ, [RZ] ;  /* 0x00000000fffff984 */ /* 0x000fe20000000800 */
[----:B------:R0:W-:Y:S04]  /*10870*/  @!P2 LDGSTS.E.BYPASS.LTC128B.128 [R9+0xe400], desc[UR36][R4.64], !P3 ;  /* 0x0e4000000409afae */ /* 0x0001e8000d901d64 */
[----:B------:R0:W-:Y:S01]  /*10880*/  @!P2 LDGSTS.E.BYPASS.LTC128B.128 [R9+0x11400], desc[UR36][R4.64+0x40], !P0 ;  /* 0x114000400409afae */ /* 0x0001e2000c101d64 */
[----:B------:R-:W-:-:S03]  /*10890*/  IMAD.MOV.U32 R3, RZ, RZ, R14 ;  /* 0x000000ffff037224 */ /* 0x000fc600078e000e */
[----:B------:R0:W-:Y:S04]  /*108a0*/  @!P2 LDGSTS.E.BYPASS.LTC128B.128 [R9+0x14400], desc[UR36][R4.64+0x80], !P1 ;  /* 0x144000800409afae */ /* 0x0001e8000c901d64 */
[----:B0-----:R-:W-:Y:S05]  /*108b0*/  WARPSYNC.COLLECTIVE R15, `(.L_x_314) ;  /* 0x000000000f087348 */ /* 0x001fea0003c00000 */
[----:B------:R1:W2:Y:S02]  /*108c0*/  SHFL.IDX P6, R14, R13, R12, R11 ;  /* 0x0000000c0d0e7389 */ /* 0x0002a400000c000b */
[----:B012---:R-:W-:Y:S01]  /*108d0*/  ENDCOLLECTIVE ;  /* 0x000000000000791b */ /* 0x007fe20003800000 */
.L_x_314:
[----:B------:R-:W-:Y:S01]  /*108e0*/  IMAD.MOV.U32 R8, RZ, RZ, R14 ;  /* 0x000000ffff087224 */ /* 0x000fe200078e000e */
[----:B------:R-:W-:Y:S06]  /*108f0*/  BRA `(.L_x_315) ;  /* 0xffffffc400a07947 */ /* 0x000fec000383ffff */
.L_x_239:
[----:B-1----:R1:W2:Y:S02]  /*10900*/  SYNCS.PHASECHK.TRANS64.TRYWAIT P0, [R17+URZ+0x2d820], R0 ;  /* 0x02d82000110075a7 */ /* 0x0022a4000800017f */
[----:B--2---:R-:W-:Y:S05]  /*10910*/  @!P0 NANOSLEEP.SYNCS 0x989680 ;  /* 0x009896800000895d */ /* 0x004fea0003900000 */
[----:B------:R-:W2:Y:S02]  /*10920*/  @!P0 SYNCS.PHASECHK.TRANS64 P0, [R17+URZ+0x2d820], R0 ;  /* 0x02d82000110085a7 */ /* 0x000ea4000800007f */
[----:B--2---:R-:W-:Y:S05]  /*10930*/  @!P0 BRA `(.L_x_239) ;  /* 0xfffffffc00f08947 */ /* 0x004fea000383ffff */
[----:B------:R-:W-:Y:S05]  /*10940*/  BRA `(.L_x_316) ;  /* 0xffffffc800087947 */ /* 0x000fea000383ffff */
.L_x_244:
[----:B0-----:R0:W1:Y:S02]  /*10950*/  SYNCS.PHASECHK.TRANS64.TRYWAIT P0, [R5+URZ+0x2d840], R0 ;  /* 0x02d84000050075a7 */ /* 0x001064000800017f */
[----:B-1----:R-:W-:Y:S05]  /*10960*/  @!P0 NANOSLEEP.SYNCS 0x989680 ;  /* 0x009896800000895d */ /* 0x002fea0003900000 */
[----:B------:R-:W1:Y:S02]  /*10970*/  @!P0 SYNCS.PHASECHK.TRANS64 P0, [R5+URZ+0x2d840], R0 ;  /* 0x02d84000050085a7 */ /* 0x000e64000800007f */
[----:B-1----:R-:W-:Y:S05]  /*10980*/  @!P0 BRA `(.L_x_244) ;  /* 0xfffffffc00f08947 */ /* 0x002fea000383ffff */
[----:B------:R-:W-:Y:S05]  /*10990*/  BRA `(.L_x_317) ;  /* 0xffffffc800fc7947 */ /* 0x000fea000383ffff */
.L_x_245:
        /* <DEDUP_REMOVED lines=8> */
.L_x_319:
[----:B------:R-:W-:Y:S05]  /*10a20*/  BSYNC B1 ;  /* 0x0000000000017941 */ /* 0x000fea0003800000 */
.L_x_318:
[----:B------:R-:W0:Y:S01]  /*10a30*/  S2R R25, SR_TID.X ;  /* 0x0000000000197919 */ /* 0x000e220000002100 */
[----:B------:R-:W-:Y:S01]  /*10a40*/  MOV R13, R6 ;  /* 0x00000006000d7202 */ /* 0x000fe20000000f00 */
[----:B------:R-:W-:Y:S01]  /*10a50*/  IMAD.MOV.U32 R12, RZ, RZ, RZ ;  /* 0x000000ffff0c7224 */ /* 0x000fe200078e00ff */
[----:B------:R-:W-:Y:S01]  /*10a60*/  LOP3.LUT R16, R16, 0xffffff7f, RZ, 0xc0, !PT ;  /* 0xffffff7f10107812 */ /* 0x000fe200078ec0ff */
[----:B------:R-:W-:Y:S02]  /*10a70*/  IMAD.MOV.U32 R11, RZ, RZ, 0x1c1f ;  /* 0x00001c1fff0b7424 */ /* 0x000fe400078e00ff */
[----:B------:R-:W-:Y:S01]  /*10a80*/  IMAD.MOV.U32 R15, RZ, RZ, -0x1 ;  /* 0xffffffffff0f7424 */ /* 0x000fe200078e00ff */
[----:B------:R-:W-:Y:S01]  /*10a90*/  @P1 LOP3.LUT R16, R16, 0x80, RZ, 0xfc, !PT ;  /* 0x0000008010101812 */ /* 0x000fe200078efcff */
[----:B------:R-:W-:Y:S02]  /*10aa0*/  IMAD.MOV.U32 R3, RZ, RZ, R14 ;  /* 0x000000ffff037224 */ /* 0x000fe400078e000e */
[----:B------:R-:W-:-:S07]  /*10ab0*/  IMAD R4, R4, 0x2, R17 ;  /* 0x0000000204047824 */ /* 0x000fce00078e0211 */
[----:B0-----:R-:W-:Y:S05]  /*10ac0*/  WARPSYNC.COLLECTIVE R15, `(.L_x_320) ;  /* 0x000000000f087348 */ /* 0x001fea0003c00000 */
[----:B------:R1:W2:Y:S02]  /*10ad0*/  SHFL.IDX P6, R14, R13, R12, R11 ;  /* 0x0000000c0d0e7389 */ /* 0x0002a400000c000b */
[----:B012---:R-:W-:Y:S01]  /*10ae0*/  ENDCOLLECTIVE ;  /* 0x000000000000791b */ /* 0x007fe20003800000 */
.L_x_320:
[----:B------:R-:W-:Y:S01]  /*10af0*/  LOP3.LUT P1, RZ, R16, 0x4, RZ, 0xc0, !PT ;  /* 0x0000000410ff7812 */ /* 0x000fe2000782c0ff */
[----:B------:R-:W-:Y:S02]  /*10b00*/  IMAD.MOV.U32 R13, RZ, RZ, R8 ;  /* 0x000000ffff0d7224 */ /* 0x000fe400078e0008 */
[----:B------:R-:W-:Y:S02]  /*10b10*/  IMAD.MOV.U32 R12, RZ, RZ, 0x1 ;  /* 0x00000001ff0c7424 */ /* 0x000fe400078e00ff */
[----:B------:R-:W-:Y:S02]  /*10b20*/  IMAD.SHL.U32 R25, R25, 0x8, RZ ;  /* 0x0000000819197824 */ /* 0x000fe400078e00ff */
[----:B------:R-:W-:-:S07]  /*10b30*/  IMAD.MOV.U32 R2, RZ, RZ, R14 ;  /* 0x000000ffff027224 */ /* 0x000fce00078e000e */
[----:B------:R-:W-:Y:S05]  /*10b40*/  WARPSYNC.COLLECTIVE R15, `(.L_x_321) ;  /* 0x000000000f087348 */ /* 0x000fea0003c00000 */
[----:B------:R0:W1:Y:S02]  /*10b50*/  SHFL.IDX P6, R14, R13, R12, R11 ;  /* 0x0000000c0d0e7389 */ /* 0x00006400000c000b */
[----:B01----:R-:W-:Y:S01]  /*10b60*/  ENDCOLLECTIVE ;  /* 0x000000000000791b */ /* 0x003fe20003800000 */
.L_x_321:
[----:B------:R-:W-:-:S05]  /*10b70*/  LOP3.LUT R25, R25, 0x18, RZ, 0xc0, !PT ;  /* 0x0000001819197812 */ /* 0x000fca00078ec0ff */
[----:B------:R-:W-:-:S05]  /*10b80*/  IMAD.SHL.U32 R0, R25, 0x2, RZ ;  /* 0x0000000219007824 */ /* 0x000fca00078e00ff */
[----:B------:R-:W-:Y:S01]  /*10b90*/  IADD3 R2, P0, R2, R0, RZ ;  /* 0x0000000002027210 */ /* 0x000fe20007f1e0ff */
[----:B------:R-:W-:-:S03]  /*10ba0*/  IMAD.MOV.U32 R13, RZ, RZ, R6 ;  /* 0x000000ffff0d7224 */ /* 0x000fc600078e0006 */
[----:B------:R-:W-:-:S05]  /*10bb0*/  IADD3.X R3, RZ, R3, RZ, P0, !PT ;  /* 0x00000003ff037210 */ /* 0x000fca00007fe4ff */
        /* <DEDUP_REMOVED lines=10> */
.L_x_322:
[----:B------:R-:W-:Y:S02]  /*10c60*/  IMAD.MOV.U32 R13, RZ, RZ, R8 ;  /* 0x000000ffff0d7224 */ /* 0x000fe400078e0008 */
[----:B------:R-:W-:Y:S02]  /*10c70*/  IMAD.MOV.U32 R12, RZ, RZ, 0x2 ;  /* 0x00000002ff0c7424 */ /* 0x000fe400078e00ff */
[----:B------:R-:W-:-:S07]  /*10c80*/  IMAD.MOV.U32 R2, RZ, RZ, R14 ;  /* 0x000000ffff027224 */ /* 0x000fce00078e000e */
[----:B------:R-:W-:Y:S05]  /*10c90*/  WARPSYNC.COLLECTIVE R15, `(.L_x_323) ;  /* 0x000000000f087348 */ /* 0x000fea0003c00000 */
[----:B------:R0:W1:Y:S02]  /*10ca0*/  SHFL.IDX P6, R14, R13, R12, R11 ;  /* 0x0000000c0d0e7389 */ /* 0x00006400000c000b */
[----:B01----:R-:W-:Y:S01]  /*10cb0*/  ENDCOLLECTIVE ;  /* 0x000000000000791b */ /* 0x003fe20003800000 */
.L_x_323:
[----:B------:R-:W-:-:S04]  /*10cc0*/  IADD3 R2, P0, R2, R0, RZ ;  /* 0x0000000002027210 */ /* 0x000fc80007f1e0ff */
[----:B------:R-:W-:-:S05]  /*10cd0*/  IADD3.X R3, RZ, R3, RZ, P0, !PT ;  /* 0x00000003ff037210 */ /* 0x000fca00007fe4ff */
        /* <DEDUP_REMOVED lines=11> */
.L_x_324:
[----:B------:R-:W-:Y:S01]  /*10d90*/  MOV R13, R8 ;  /* 0x00000008000d7202 */ /* 0x000fe20000000f00 */
[----:B------:R-:W-:Y:S02]  /*10da0*/  IMAD.MOV.U32 R12, RZ, RZ, 0x3 ;  /* 0x00000003ff0c7424 */ /* 0x000fe400078e00ff */
[----:B------:R-:W-:-:S07]  /*10db0*/  IMAD.MOV.U32 R2, RZ, RZ, R14 ;  /* 0x000000ffff027224 */ /* 0x000fce00078e000e */
[----:B------:R-:W-:Y:S05]  /*10dc0*/  WARPSYNC.COLLECTIVE R15, `(.L_x_325) ;  /* 0x000000000f087348 */ /* 0x000fea0003c00000 */
[----:B------:R0:W1:Y:S02]  /*10dd0*/  SHFL.IDX P6, R14, R13, R12, R11 ;  /* 0x0000000c0d0e7389 */ /* 0x00006400000c000b */
[----:B01----:R-:W-:Y:S01]  /*10de0*/  ENDCOLLECTIVE ;  /* 0x000000000000791b */ /* 0x003fe20003800000 */
.L_x_325:
[----:B------:R-:W-:-:S05]  /*10df0*/  IADD3 R2, P0, R2, R0, RZ ;  /* 0x0000000002027210 */ /* 0x000fca0007f1e0ff */
[----:B------:R-:W-:-:S05]  /*10e00*/  IMAD.X R3, RZ, RZ, R25, P0 ;  /* 0x000000ffff037224 */ /* 0x000fca00000e0619 */
[----:B------:R-:W-:Y:S01]  /*10e10*/  @!PT LDS RZ, [RZ] ;  /* 0x00000000fffff984 */ /* 0x000fe20000000800 */
[----:B------:R-:W-:Y:S01]  /*10e20*/  @!PT LDS RZ, [RZ] ;  /* 0x00000000fffff984 */ /* 0x000fe20000000800 */
[----:B------:R-:W-:Y:S01]  /*10e30*/  @!PT LDS RZ, [RZ] ;  /* 0x00000000fffff984 */ /* 0x000fe20000000800 */
[----:B------:R0:W-:Y:S01]  /*10e40*/  LDGSTS.E.BYPASS.LTC128B.128 [R4+0x16400], desc[UR36][R2.64], !P1 ;  /* 0x1640000002047fae */ /* 0x0001e2000c901d64 */
[----:B------:R-:W-:Y:S01]  /*10e50*/  IMAD.MOV.U32 R13, RZ, RZ, R6 ;  /* 0x000000ffff0d7224 */ /* 0x000fe200078e0006 */
[----:B------:R-:W-:Y:S02]  /*10e60*/  LOP3.LUT P1, RZ, R16, 0x80, RZ, 0xc0, !PT ;  /* 0x0000008010ff7812 */ /* 0x000fe4000782c0ff */
[----:B------:R0:W-:Y:S04]  /*10e70*/  LDGSTS.E.BYPASS.LTC128B.128 [R4+0x18400], desc[UR36][R2.64+0x40], !P5 ;  /* 0x1840004002047fae */ /* 0x0001e8000e901d64 */
[----:B------:R0:W-:Y:S01]  /*10e80*/  LDGSTS.E.BYPASS.LTC128B.128 [R4+0x1a400], desc[UR36][R2.64+0x80], !P4 ;  /* 0x1a40008002047fae */ /* 0x0001e2000e101d64 */
[----:B------:R-:W-:-:S07]  /*10e90*/  IMAD.MOV.U32 R25, RZ, RZ, R14 ;  /* 0x000000ffff197224 */ /* 0x000fce00078e000e */
[----:B0-----:R-:W-:Y:S05]  /*10ea0*/  WARPSYNC.COLLECTIVE R15, `(.L_x_326) ;  /* 0x000000000f087348 */ /* 0x001fea0003c00000 */
[----:B------:R1:W2:Y:S02]  /*10eb0*/  SHFL.IDX P6, R14, R13, R12, R11 ;  /* 0x0000000c0d0e7389 */ /* 0x0002a400000c000b */
[----:B012---:R-:W-:Y:S01]  /*10ec0*/  ENDCOLLECTIVE ;  /* 0x000000000000791b */ /* 0x007fe20003800000 */
.L_x_326:
[----:B------:R-:W-:Y:S01]  /*10ed0*/  IMAD.MOV.U32 R2, RZ, RZ, R14 ;  /* 0x000000ffff027224 */ /* 0x000fe200078e000e */
[----:B------:R-:W-:Y:S06]  /*10ee0*/  BRA `(.L_x_327) ;  /* 0xffffffc800907947 */ /* 0x000fec000383ffff */
.L_x_250:
[----:B-1----:R1:W2:Y:S02]  /*10ef0*/  SYNCS.PHASECHK.TRANS64.TRYWAIT P0, [R5+URZ+0x2d860], R2 ;  /* 0x02d86002050075a7 */ /* 0x0022a4000800017f */
[----:B--2---:R-:W-:Y:S05]  /*10f00*/  @!P0 NANOSLEEP.SYNCS 0x989680 ;  /* 0x009896800000895d */ /* 0x004fea0003900000 */
[----:B------:R-:W2:Y:S02]  /*10f10*/  @!P0 SYNCS.PHASECHK.TRANS64 P0, [R5+URZ+0x2d860], R2 ;  /* 0x02d86002050085a7 */ /* 0x000ea4000800007f */
[----:B--2---:R-:W-:Y:S05]  /*10f20*/  @!P0 BRA `(.L_x_250) ;  /* 0xfffffffc00f08947 */ /* 0x004fea000383ffff */
[----:B------:R-:W-:Y:S05]  /*10f30*/  BRA `(.L_x_328) ;  /* 0xffffffc800f47947 */ /* 0x000fea000383ffff */
.L_x_251:
        /* <DEDUP_REMOVED lines=8> */
.L_x_330:
[----:B------:R-:W-:Y:S05]  /*10fc0*/  BSYNC B1 ;  /* 0x0000000000017941 */ /* 0x000fea0003800000 */
.L_x_329:
[----:B------:R-:W-:Y:S02]  /*10fd0*/  IMAD.MOV.U32 R13, RZ, RZ, R18 ;  /* 0x000000ffff0d7224 */ /* 0x000fe400078e0012 */
[----:B------:R-:W-:Y:S02]  /*10fe0*/  IMAD.MOV.U32 R12, RZ, RZ, RZ ;  /* 0x000000ffff0c7224 */ /* 0x000fe400078e00ff */
[----:B------:R-:W-:Y:S02]  /*10ff0*/  IMAD.MOV.U32 R11, RZ, RZ, 0x1c1f ;  /* 0x00001c1fff0b7424 */ /* 0x000fe400078e00ff */
[----:B------:R-:W-:Y:S02]  /*11000*/  IMAD.MOV.U32 R15, RZ, RZ, -0x1 ;  /* 0xffffffffff0f7424 */ /* 0x000fe400078e00ff */
[----:B------:R-:W-:Y:S02]  /*11010*/  IMAD.MOV.U32 R3, RZ, RZ, R14 ;  /* 0x000000ffff037224 */ /* 0x000fe400078e000e */
[----:B------:R-:W-:-:S07]  /*11020*/  IMAD R4, R4, 0x2, R17 ;  /* 0x0000000204047824 */ /* 0x000fce00078e0211 */
[----:B------:R-:W-:Y:S05]  /*11030*/  WARPSYNC.COLLECTIVE R15, `(.L_x_331) ;  /* 0x000000000f087348 */ /* 0x000fea0003c00000 */
[----:B------:R0:W1:Y:S02]  /*11040*/  SHFL.IDX P6, R14, R13, R12, R11 ;  /* 0x0000000c0d0e7389 */ /* 0x00006400000c000b */
[----:B01----:R-:W-:Y:S01]  /*11050*/  ENDCOLLECTIVE ;  /* 0x000000000000791b */ /* 0x003fe20003800000 */
.L_x_331:
[----:B------:R-:W-:Y:S02]  /*11060*/  IMAD.MOV.U32 R13, RZ, RZ, R19 ;  /* 0x000000ffff0d7224 */ /* 0x000fe400078e0013 */
[----:B------:R-:W-:Y:S01]  /*11070*/  IMAD.MOV.U32 R12, RZ, RZ, 0x1 ;  /* 0x00000001ff0c7424 */ /* 0x000fe200078e00ff */
[----:B------:R-:W-:-:S07]  /*11080*/  MOV R2, R14 ;  /* 0x0000000e00027202 */ /* 0x000fce0000000f00 */
[----:B------:R-:W-:Y:S05]  /*11090*/  WARPSYNC.COLLECTIVE R15, `(.L_x_332) ;  /* 0x000000000f087348 */ /* 0x000fea0003c00000 */
[----:B------:R0:W1:Y:S02]  /*110a0*/  SHFL.IDX P6, R14, R13, R12, R11 ;  /* 0x0000000c0d0e7389 */ /* 0x00006400000c000b */
[----:B01----:R-:W-:Y:S01]  /*110b0*/  ENDCOLLECTIVE ;  /* 0x000000000000791b */ /* 0x003fe20003800000 */
.L_x_332:
[----:B------:R-:W-:-:S05]  /*110c0*/  IADD3 R2, P0, R2, R0, RZ ;  /* 0x0000000002027210 */ /* 0x000fca0007f1e0ff */
        /* <DEDUP_REMOVED lines=15> */
.L_x_333:
[----:B------:R-:W-:Y:S02]  /*111c0*/  IMAD.MOV.U32 R13, RZ, RZ, R19 ;  /* 0x000000ffff0d7224 */ /* 0x000fe400078e0013 */
[----:B------:R-:W-:Y:S01]  /*111d0*/  IMAD.MOV.U32 R12, RZ, RZ, 0x2 ;  /* 0x00000002ff0c7424 */ /* 0x000fe200078e00ff */
[----:B------:R-:W-:-:S07]  /*111e0*/  MOV R2, R14 ;  /* 0x0000000e00027202 */ /* 0x000fce0000000f00 */
[----:B------:R-:W-:Y:S05]  /*111f0*/  WARPSYNC.COLLECTIVE R15, `(.L_x_334) ;  /* 0x000000000f087348 */ /* 0x000fea0003c00000 */
[----:B------:R0:W1:Y:S02]  /*11200*/  SHFL.IDX P6, R14, R13, R12, R11 ;  /* 0x0000000c0d0e7389 */ /* 0x00006400000c000b */
[----:B01----:R-:W-:Y:S01]  /*11210*/  ENDCOLLECTIVE ;  /* 0x000000000000791b */ /* 0x003fe20003800000 */
.L_x_334:
        /* <DEDUP_REMOVED lines=16> */
.L_x_335:
[----:B------:R-:W-:Y:S02]  /*11320*/  IMAD.MOV.U32 R13, RZ, RZ, R19 ;  /* 0x000000ffff0d7224 */ /* 0x000fe400078e0013 */
[----:B------:R-:W-:Y:S02]  /*11330*/  IMAD.MOV.U32 R12, RZ, RZ, 0x3 ;  /* 0x00000003ff0c7424 */ /* 0x000fe400078e00ff */
[----:B------:R-:W-:-:S07]  /*11340*/  IMAD.MOV.U32 R2, RZ, RZ, R14 ;  /* 0x000000ffff027224 */ /* 0x000fce00078e000e */
[----:B------:R-:W-:Y:S05]  /*11350*/  WARPSYNC.COLLECTIVE R15, `(.L_x_336) ;  /* 0x000000000f087348 */ /* 0x000fea0003c00000 */
[----:B------:R0:W1:Y:S02]  /*11360*/  SHFL.IDX P6, R14, R13, R12, R11 ;  /* 0x0000000c0d0e7389 */ /* 0x00006400000c000b */
[----:B01----:R-:W-:Y:S01]  /*11370*/  ENDCOLLECTIVE ;  /* 0x000000000000791b */ /* 0x003fe20003800000 */
.L_x_336:
[----:B------:R-:W-:-:S04]  /*11380*/  IADD3 R2, P0, R2, R0, RZ ;  /* 0x0000000002027210 */ /* 0x000fc80007f1e0ff */
[----:B------:R-:W-:Y:S02]  /*11390*/  IADD3.X R3, RZ, R3, RZ, P0, !PT ;  /* 0x00000003ff037210 */ /* 0x000fe400007fe4ff */
[----:B------:R-:W-:Y:S01]  /*113a0*/  ISETP.LT.OR P0, PT, R6, 0x41, P3 ;  /* 0x000000410600780c */ /* 0x000fe20001f01670 */
[----:B------:R-:W-:-:S12]  /*113b0*/  IMAD.MOV.U32 R13, RZ, RZ, R18 ;  /* 0x000000ffff0d7224 */ /* 0x000fd800078e0012 */
        /* <DEDUP_REMOVED lines=9> */
.L_x_337:
[----:B------:R-:W-:Y:S01]  /*11450*/  @!PT LDS RZ, [RZ] ;  /* 0x00000000fffff984 */ /* 0x000fe20000000800 */
[----:B------:R-:W-:Y:S01]  /*11460*/  @!PT LDS RZ, [RZ] ;  /* 0x00000000fffff984 */ /* 0x000fe20000000800 */
[----:B------:R-:W-:Y:S01]  /*11470*/  @!PT LDS RZ, [RZ] ;  /* 0x00000000fffff984 */ /* 0x000fe20000000800 */
[----:B------:R-:W-:Y:S01]  /*11480*/  LDGSTS.E.BYPASS.LTC128B.128 [R4+0x3400], desc[UR36][R2.64+0x40], !P0 ;  /* 0x0340004002047fae */ /* 0x000fe2000c101d64 */
[----:B------:R-:W-:-:S13]  /*11490*/  ISETP.LT.OR P0, PT, R6, 0x41, P1 ;  /* 0x000000410600780c */ /* 0x000fda0000f01670 */
[----:B------:R0:W-:Y:S02]  /*114a0*/  LDGSTS.E.BYPASS.LTC128B.128 [R4+0x5400], desc[UR36][R2.64+0x80], !P0 ;  /* 0x0540008002047fae */ /* 0x0001e4000c101d64 */
[----:B0-----:R-:W-:Y:S01]  /*114b0*/  IMAD.MOV.U32 R2, RZ, RZ, R14 ;  /* 0x000000ffff027224 */ /* 0x001fe200078e000e */
[----:B------:R-:W-:Y:S06]  /*114c0*/  BRA `(.L_x_338) ;  /* 0xffffffc800587947 */ /* 0x000fec000383ffff */
.L_x_259:
[----:B-1----:R1:W2:Y:S02]  /*114d0*/  SYNCS.PHASECHK.TRANS64.TRYWAIT P0, [R0+URZ+0x2d860], R3 ;  /* 0x02d86003000075a7 */ /* 0x0022a4000800017f */
[----:B--2---:R-:W-:Y:S05]  /*114e0*/  @!P0 NANOSLEEP.SYNCS 0x989680 ;  /* 0x009896800000895d */ /* 0x004fea0003900000 */
[----:B------:R-:W2:Y:S02]  /*114f0*/  @!P0 SYNCS.PHASECHK.TRANS64 P0, [R0+URZ+0x2d860], R3 ;  /* 0x02d86003000085a7 */ /* 0x000ea4000800007f */
[----:B--2---:R-:W-:Y:S05]  /*11500*/  @!P0 BRA `(.L_x_259) ;  /* 0xfffffffc00f08947 */ /* 0x004fea000383ffff */
[----:B------:R-:W-:Y:S05]  /*11510*/  BRA `(.L_x_339) ;  /* 0xffffffcc00807947 */ /* 0x000fea000383ffff */
.L_x_260:
[----:B------:R-:W-:Y:S01]  /*11520*/  BSSY B0, `(.L_x_340) ;  /* 0x0000008000007945 */ /* 0x000fe20003800000 */
[----:B------:R-:W-:Y:S01]  /*11530*/  IMAD.MOV.U32 R13, RZ, RZ, R19 ;  /* 0x000000ffff0d7224 */ /* 0x000fe200078e0013 */
[----:B------:R-:W-:Y:S01]  /*11540*/  MOV R12, RZ ;  /* 0x000000ff000c7202 */ /* 0x000fe20000000f00 */
[----:B------:R-:W-:Y:S02]  /*11550*/  IMAD.MOV.U32 R11, RZ, RZ, 0x1c1f ;  /* 0x00001c1fff0b7424 */ /* 0x000fe400078e00ff */
[----:B------:R-:W-:-:S07]  /*11560*/  IMAD.MOV.U32 R15, RZ, RZ, -0x1 ;  /* 0xffffffffff0f7424 */ /* 0x000fce00078e00ff */
[----:B-1----:R-:W-:Y:S05]  /*11570*/  WARPSYNC.COLLECTIVE R15, `(.L_x_341) ;  /* 0x000000000f087348 */ /* 0x002fea0003c00000 */
[----:B------:R0:W2:Y:S02]  /*11580*/  SHFL.IDX P6, R14, R13, R12, R11 ;  /* 0x0000000c0d0e7389 */ /* 0x0000a400000c000b */
[----:B012---:R-:W-:Y:S01]  /*11590*/  ENDCOLLECTIVE ;  /* 0x000000000000791b */ /* 0x007fe20003800000 */
.L_x_341:
[----:B------:R-:W-:Y:S05]  /*115a0*/  BSYNC B0 ;  /* 0x0000000000007941 */ /* 0x000fea0003800000 */
.L_x_340:
[----:B------:R-:W0:Y:S01]  /*115b0*/  S2R R2, SR_TID.X ;  /* 0x0000000000027919 */ /* 0x000e220000002100 */
[----:B------:R-:W-:Y:S01]  /*115c0*/  IMAD.MOV.U32 R13, RZ, RZ, R18 ;  /* 0x000000ffff0d7224 */ /* 0x000fe200078e0012 */
[----:B------:R-:W-:Y:S01]  /*115d0*/  MOV R15, 0xffffffff ;  /* 0xffffffff000f7802 */ /* 0x000fe20000000f00 */
[----:B------:R-:W-:Y:S02]  /*115e0*/  IMAD.MOV.U32 R12, RZ, RZ, RZ ;  /* 0x000000ffff0c7224 */ /* 0x000fe400078e00ff */
[----:B------:R-:W-:Y:S02]  /*115f0*/  IMAD.MOV.U32 R11, RZ, RZ, 0x1c1f ;  /* 0x00001c1fff0b7424 */ /* 0x000fe400078e00ff */
[----:B------:R-:W-:Y:S02]  /*11600*/  IMAD.MOV.U32 R3, RZ, RZ, R14 ;  /* 0x000000ffff037224 */ /* 0x000fe400078e000e */
[----:B------:R-:W-:-:S07]  /*11610*/  IMAD R4, R4, 0x2, R17 ;  /* 0x0000000204047824 */ /* 0x000fce00078e0211 */
[----:B0-----:R-:W-:Y:S05]  /*11620*/  WARPSYNC.COLLECTIVE R15, `(.L_x_342) ;  /* 0x000000000f087348 */ /* 0x001fea0003c00000 */
[----:B------:R1:W2:Y:S02]  /*11630*/  SHFL.IDX P6, R14, R13, R12, R11 ;  /* 0x0000000c0d0e7389 */ /* 0x0002a400000c000b */
[----:B012---:R-:W-:Y:S01]  /*11640*/  ENDCOLLECTIVE ;  /* 0x000000000000791b */ /* 0x007fe20003800000 */
.L_x_342:
[----:B------:R-:W-:Y:S01]  /*11650*/  ULDC UR4, c[0x0][0x2f4] ;  /* 0x0000bd0000047ab9 */ /* 0x000fe20000000800 */
[----:B------:R-:W-:Y:S02]  /*11660*/  IMAD.MOV.U32 R13, RZ, RZ, R19 ;  /* 0x000000ffff0d7224 */ /* 0x000fe400078e0013 */
[----:B------:R-:W-:Y:S02]  /*11670*/  IMAD.MOV.U32 R12, RZ, RZ, 0x1 ;  /* 0x00000001ff0c7424 */ /* 0x000fe400078e00ff */
[----:B------:R-:W-:-:S05]  /*11680*/  IMAD.SHL.U32 R7, R2, 0x8, RZ ;  /* 0x0000000802077824 */ /* 0x000fca00078e00ff */
[----:B------:R-:W-:-:S04]  /*11690*/  LOP3.LUT R7, R7, 0x18, RZ, 0xc0, !PT ;  /* 0x0000001807077812 */ /* 0x000fc800078ec0ff */
[C---:B------:R-:W-:Y:S01]  /*116a0*/  ISETP.GE.AND P2, PT, R7.reuse, UR4, PT ;  /* 0x0000000407007c0c */ /* 0x040fe2000bf46270 */
[C---:B------:R-:W-:Y:S01]  /*116b0*/  IMAD.SHL.U32 R5, R7.reuse, 0x2, RZ ;  /* 0x0000000207057824 */ /* 0x040fe200078e00ff */
[C---:B------:R-:W-:Y:S02]  /*116c0*/  LOP3.LUT R8, R7.reuse, 0x20, RZ, 0xfc, !PT ;  /* 0x0000002007087812 */ /* 0x040fe400078efcff */
[----:B------:R-:W-:Y:S02]  /*116d0*/  LOP3.LUT R7, R7, 0x40, RZ, 0xfc, !PT ;  /* 0x0000004007077812 */ /* 0x000fe400078efcff */
[----:B------:R-:W-:Y:S02]  /*116e0*/  IADD3 R2, P0, R14, R5, RZ ;  /* 0x000000050e027210 */ /* 0x000fe40007f1e0ff */
[----:B------:R-:W-:Y:S02]  /*116f0*/  ISETP.LT.OR P3, PT, R6, 0x1, P2 ;  /* 0x000000010600780c */ /* 0x000fe40001761670 */
[----:B------:R-:W-:Y:S01]  /*11700*/  ISETP.GE.AND P1, PT, R8, UR4, PT ;  /* 0x0000000408007c0c */ /* 0x000fe2000bf26270 */
[----:B------:R-:W-:Y:S01]  /*11710*/  IMAD.X R3, RZ, RZ, R3, P0 ;  /* 0x000000ffff037224 */ /* 0x000fe200000e0603 */
[----:B------:R-:W-:-:S13]  /*11720*/  ISETP.GE.AND P0, PT, R7, UR4, PT ;  /* 0x0000000407007c0c */ /* 0x000fda000bf06270 */
[----:B------:R-:W-:Y:S05]  /*11730*/  WARPSYNC.COLLECTIVE R15, `(.L_x_343) ;  /* 0x000000000f087348 */ /* 0x000fea0003c00000 */
[----:B------:R0:W1:Y:S02]  /*11740*/  SHFL.IDX P6, R14, R13, R12, R11 ;  /* 0x0000000c0d0e7389 */ /* 0x00006400000c000b */
[----:B01----:R-:W-:Y:S01]  /*11750*/  ENDCOLLECTIVE ;  /* 0x000000000000791b */ /* 0x003fe20003800000 */
.L_x_343:
[C---:B------:R-:W-:Y:S01]  /*11760*/  ISETP.LT.OR P4, PT, R6.reuse, 0x1, P1 ;  /* 0x000000010600780c */ /* 0x040fe20000f81670 */
[----:B------:R-:W-:Y:S01]  /*11770*/  @!PT LDS RZ, [RZ] ;  /* 0x00000000fffff984 */ /* 0x000fe20000000800 */
[----:B------:R-:W-:Y:S01]  /*11780*/  @!PT LDS RZ, [RZ] ;  /* 0x00000000fffff984 */ /* 0x000fe20000000800 */
[----:B------:R-:W-:Y:S01]  /*11790*/  @!PT LDS RZ, [RZ] ;  /* 0x00000000fffff984 */ /* 0x000fe20000000800 */
[----:B------:R-:W-:Y:S01]  /*117a0*/  LDGSTS.E.BYPASS.LTC128B.128 [R4+0x400], desc[UR36][R2.64], !P3 ;  /* 0x0040000002047fae */ /* 0x000fe2000d901d64 */
[----:B------:R-:W-:Y:S01]  /*117b0*/  ISETP.LT.OR P3, PT, R6, 0x1, P0 ;  /* 0x000000010600780c */ /* 0x000fe20000761670 */
[----:B------:R-:W-:-:S10]  /*117c0*/  IMAD.MOV.U32 R13, RZ, RZ, R18 ;  /* 0x000000ffff0d7224 */ /* 0x000fd400078e0012 */
[----:B------:R-:W-:Y:S04]  /*117d0*/  LDGSTS.E.BYPASS.LTC128B.128 [R4+0x2400], desc[UR36][R2.64+0x40], !P4 ;  /* 0x0240004002047fae */ /* 0x000fe8000e101d64 */
[----:B------:R0:W-:Y:S01]  /*117e0*/  LDGSTS.E.BYPASS.LTC128B.128 [R4+0x4400], desc[UR36][R2.64+0x80], !P3 ;  /* 0x0440008002047fae */ /* 0x0001e2000d901d64 */
[----:B------:R-:W-:Y:S02]  /*117f0*/  ISETP.LT.OR P3, PT, R6, 0x21, P2 ;  /* 0x000000210600780c */ /* 0x000fe40001761670 */
[----:B0-----:R-:W-:-:S11]  /*11800*/  MOV R3, R14 ;  /* 0x0000000e00037202 */ /* 0x001fd60000000f00 */
[----:B------:R-:W-:Y:S05]  /*11810*/  WARPSYNC.COLLECTIVE R15, `(.L_x_344) ;  /* 0x000000000f087348 */ /* 0x000fea0003c00000 */
[----:B------:R0:W1:Y:S02]  /*11820*/  SHFL.IDX P6, R14, R13, R12, R11 ;  /* 0x0000000c0d0e7389 */ /* 0x00006400000c000b */
[----:B01----:R-:W-:Y:S01]  /*11830*/  ENDCOLLECTIVE ;  /* 0x000000000000791b */ /* 0x003fe20003800000 */
.L_x_344:
[----:B------:R-:W-:Y:S02]  /*11840*/  IMAD.MOV.U32 R13, RZ, RZ, R19 ;  /* 0x000000ffff0d7224 */ /* 0x000fe400078e0013 */
[----:B------:R-:W-:Y:S01]  /*11850*/  IMAD.MOV.U32 R12, RZ, RZ, 0x2 ;  /* 0x00000002ff0c7424 */ /* 0x000fe200078e00ff */
[----:B------:R-:W-:-:S13]  /*11860*/  IADD3 R2, P4, R14, R5, RZ ;  /* 0x000000050e027210 */ /* 0x000fda0007f9e0ff */
[----:B------:R-:W-:Y:S05]  /*11870*/  WARPSYNC.COLLECTIVE R15, `(.L_x_345) ;  /* 0x000000000f087348 */ /* 0x000fea0003c00000 */
[----:B------:R0:W1:Y:S02]  /*11880*/  SHFL.IDX P6, R14, R13, R12, R11 ;  /* 0x0000000c0d0e7389 */ /* 0x00006400000c000b */
[----:B01----:R-:W-:Y:S01]  /*11890*/  ENDCOLLECTIVE ;  /* 0x000000000000791b */ /* 0x003fe20003800000 */
.L_x_345:
[----:B------:R-:W-:Y:S01]  /*118a0*/  IMAD.X R3, RZ, RZ, R3, P4 ;  /* 0x000000ffff037224 */ /* 0x000fe200020e0603 */
[----:B------:R-:W-:-:S04]  /*118b0*/  ISETP.LT.OR P4, PT, R6, 0x21, P1 ;  /* 0x000000210600780c */ /* 0x000fc80000f81670 */
[----:B------:R-:W-:Y:S01]  /*118c0*/  @!PT LDS RZ, [RZ] ;  /* 0x00000000fffff984 */ /* 0x000fe20000000800 */
[----:B------:R-:W-:Y:S01]  /*118d0*/  @!PT LDS RZ, [RZ] ;  /* 0x00000000fffff984 */ /* 0x000fe20000000800 */
[----:B------:R-:W-:Y:S01]  /*118e0*/  @!PT LDS RZ, [RZ] ;  /* 0x00000000fffff984 */ /* 0x000fe20000000800 */
[----:B------:R-:W-:Y:S01]  /*118f0*/  LDGSTS.E.BYPASS.LTC128B.128 [R4+0xc00], desc[UR36][R2.64], !P3 ;  /* 0x00c0000002047fae */ /* 0x000fe2000d901d64 */
[----:B------:R-:W-:Y:S01]  /*11900*/  ISETP.LT.OR P3, PT, R6, 0x21, P0 ;  /* 0x000000210600780c */ /* 0x000fe20000761670 */
[----:B------:R-:W-:-:S07]  /*11910*/  IMAD.MOV.U32 R13, RZ, RZ, R18 ;  /* 0x000000ffff0d7224 */ /* 0x000fce00078e0012 */
[----:B------:R-:W-:Y:S05]  /*11920*/  LDGSTS.E.BYPASS.LTC128B.128 [R4+0x2c00], desc[UR36][R2.64+0x40], !P4 ;  /* 0x02c0004002047fae */ /* 0x000fea000e101d64 */
[----:B------:R0:W-:Y:S01]  /*11930*/  LDGSTS.E.BYPASS.LTC128B.128 [R4+0x4c00], desc[UR36][R2.64+0x80], !P3 ;  /* 0x04c0008002047fae */ /* 0x0001e2000d901d64 */
[----:B------:R-:W-:Y:S01]  /*11940*/  ISETP.LT.OR P3, PT, R6, 0x41, P2 ;  /* 0x000000410600780c */ /* 0x000fe20001761670 */
[----:B0-----:R-:W-:-:S12]  /*11950*/  IMAD.MOV.U32 R3, RZ, RZ, R14 ;  /* 0x000000ffff037224 */ /* 0x001fd800078e000e */
[----:B------:R-:W-:Y:S05]  /*11960*/  WARPSYNC.COLLECTIVE R15, `(.L_x_346) ;  /* 0x000000000f087348 */ /* 0x000fea0003c00000 */
[----:B------:R0:W1:Y:S02]  /*11970*/  SHFL.IDX P6, R14, R13, R12, R11 ;  /* 0x0000000c0d0e7389 */ /* 0x00006400000c000b */
[----:B01----:R-:W-:Y:S01]  /*11980*/  ENDCOLLECTIVE ;  /* 0x000000000000791b */ /* 0x003fe20003800000 */
.L_x_346:
[----:B------:R-:W-:Y:S02]  /*11990*/  IMAD.MOV.U32 R13, RZ, RZ, R19 ;  /* 0x000000ffff0d7224 */ /* 0x000fe400078e0013 */
[----:B------:R-:W-:Y:S01]  /*119a0*/  IMAD.MOV.U32 R12, RZ, RZ, 0x3 ;  /* 0x00000003ff0c7424 */ /* 0x000fe200078e00ff */
[----:B------:R-:W-:-:S13]  /*119b0*/  IADD3 R2, P4, R14, R5, RZ ;  /* 0x000000050e027210 */ /* 0x000fda0007f9e0ff */
[----:B------:R-:W-:Y:S05]  /*119c0*/  WARPSYNC.COLLECTIVE R15, `(.L_x_347) ;  /* 0x000000000f087348 */ /* 0x000fea0003c00000 */
[----:B------:R0:W1:Y:S02]  /*119d0*/  SHFL.IDX P6, R14, R13, R12, R11 ;  /* 0x0000000c0d0e7389 */ /* 0x00006400000c000b */
[----:B01----:R-:W-:Y:S01]  /*119e0*/  ENDCOLLECTIVE ;  /* 0x000000000000791b */ /* 0x003fe20003800000 */
.L_x_347:
[----:B------:R-:W-:Y:S02]  /*119f0*/  IADD3.X R3, RZ, R3, RZ, P4, !PT ;  /* 0x00000003ff037210 */ /* 0x000fe400027fe4ff */
[----:B------:R-:W-:-:S03]  /*11a00*/  ISETP.LT.OR P4, PT, R6, 0x41, P1 ;  /* 0x000000410600780c */ /* 0x000fc60000f81670 */
[----:B------:R-:W-:Y:S01]  /*11a10*/  @!PT LDS RZ, [RZ] ;  /* 0x00000000fffff984 */ /* 0x000fe20000000800 */
[----:B------:R-:W-:Y:S01]  /*11a20*/  @!PT LDS RZ, [RZ] ;  /* 0x00000000fffff984 */ /* 0x000fe20000000800 */
[----:B------:R-:W-:Y:S01]  /*11a30*/  @!PT LDS RZ, [RZ] ;  /* 0x00000000fffff984 */ /* 0x000fe20000000800 */
[----:B------:R0:W-:Y:S01]  /*11a40*/  LDGSTS.E.BYPASS.LTC128B.128 [R4+0x1400], desc[UR36][R2.64], !P3 ;  /* 0x0140000002047fae */ /* 0x0001e2000d901d64 */
[----:B------:R-:W-:Y:S01]  /*11a50*/  ISETP.LT.OR P3, PT, R6, 0x41, P0 ;  /* 0x000000410600780c */ /* 0x000fe20000761670 */
[----:B------:R-:W-:-:S08]  /*11a60*/  IMAD.MOV.U32 R13, RZ, RZ, R18 ;  /* 0x000000ffff0d7224 */ /* 0x000fd000078e0012 */
[----:B------:R0:W-:Y:S04]  /*11a70*/  LDGSTS.E.BYPASS.LTC128B.128 [R4+0x3400], desc[UR36][R2.64+0x40], !P4 ;  /* 0x0340004002047fae */ /* 0x0001e8000e101d64 */
[----:B------:R0:W-:Y:S01]  /*11a80*/  LDGSTS.E.BYPASS.LTC128B.128 [R4+0x5400], desc[UR36][R2.64+0x80], !P3 ;  /* 0x0540008002047fae */ /* 0x0001e2000d901d64 */
[----:B------:R-:W-:-:S07]  /*11a90*/  IMAD.MOV.U32 R19, RZ, RZ, R14 ;  /* 0x000000ffff137224 */ /* 0x000fce00078e000e */
[----:B0-----:R-:W-:Y:S05]  /*11aa0*/  WARPSYNC.COLLECTIVE R15, `(.L_x_348) ;  /* 0x000000000f087348 */ /* 0x001fea0003c00000 */
[----:B------:R1:W2:Y:S02]  /*11ab0*/  SHFL.IDX P6, R14, R13, R12, R11 ;  /* 0x0000000c0d0e7389 */ /* 0x0002a400000c000b */
[----:B012---:R-:W-:Y:S01]  /*11ac0*/  ENDCOLLECTIVE ;  /* 0x000000000000791b */ /* 0x007fe20003800000 */
.L_x_348:
[----:B------:R-:W-:Y:S05]  /*11ad0*/  BRA `(.L_x_349) ;  /* 0xffffffc800f47947 */ /* 0x000fea000383ffff */
.L_x_265:
        /* <DEDUP_REMOVED lines=8> */
.L_x_351:
[----:B------:R-:W-:Y:S05]  /*11b60*/  BSYNC B0 ;  /* 0x0000000000007941 */ /* 0x000fea0003800000 */
.L_x_350:
[----:B------:R-:W-:Y:S02]  /*11b70*/  IMAD.MOV.U32 R13, RZ, RZ, R24 ;  /* 0x000000ffff0d7224 */ /* 0x000fe400078e0018 */
[----:B------:R-:W-:Y:S02]  /*11b80*/  IMAD.MOV.U32 R12, RZ, RZ, 0x1 ;  /* 0x00000001ff0c7424 */ /* 0x000fe400078e00ff */
[----:B------:R-:W-:Y:S02]  /*11b90*/  IMAD.MOV.U32 R11, RZ, RZ, 0x1f ;  /* 0x0000001fff0b7424 */ /* 0x000fe400078e00ff */
[----:B------:R-:W-:Y:S02]  /*11ba0*/  IMAD.MOV.U32 R15, RZ, RZ, -0x1 ;  /* 0xffffffffff0f7424 */ /* 0x000fe400078e00ff */
[----:B------:R-:W-:Y:S02]  /*11bb0*/  IMAD.IADD R9, R27, 0x1, R8 ;  /* 0x000000011b097824 */ /* 0x000fe400078e0208 */
[----:B------:R-:W-:-:S07]  /*11bc0*/  IMAD.MOV.U32 R0, RZ, RZ, R14 ;  /* 0x000000ffff007224 */ /* 0x000fce00078e000e */
[----:B------:R-:W-:Y:S05]  /*11bd0*/  WARPSYNC.COLLECTIVE R15, `(.L_x_352) ;  /* 0x000000000f087348 */ /* 0x000fea0003c00000 */
[----:B------:R0:W1:Y:S02]  /*11be0*/  SHFL.IDX P6, R14, R13, R12, R11 ;  /* 0x0000000c0d0e7389 */ /* 0x00006400000c000b */
[----:B01----:R-:W-:Y:S01]  /*11bf0*/  ENDCOLLECTIVE ;  /* 0x000000000000791b */ /* 0x003fe20003800000 */
.L_x_352:
[----:B------:R-:W-:Y:S02]  /*11c00*/  ULDC UR4, c[0x0][0xc3c] ;  /* 0x00030f0000047ab9 */ /* 0x000fe40000000800 */
[----:B------:R-:W-:-:S13]  /*11c10*/  ISETP.GE.OR P1, PT, R9, UR4, !P0 ;  /* 0x0000000409007c0c */ /* 0x000fda000c726670 */
[----:B------:R-:W0:Y:S08]  /*11c20*/  @!P1 LDC.64 R2, c[0x0][0xc80] ;  /* 0x00032000ff029b82 */ /* 0x000e300000000a00 */
[----:B------:R-:W1:Y:S01]  /*11c30*/  @!P1 LDC.64 R4, c[0x0][0xc78] ;  /* 0x00031e00ff049b82 */ /* 0x000e620000000a00 */
[----:B------:R-:W-:Y:S01]  /*11c40*/  IMAD.MOV.U32 R11, RZ, RZ, RZ ;  /* 0x000000ffff0b7224 */ /* 0x000fe200078e00ff */
[----:B------:R-:W-:Y:S01]  /*11c50*/  MOV R6, R14 ;  /* 0x0000000e00067202 */ /* 0x000fe20000000f00 */
[----:B0-----:R-:W-:-:S05]  /*11c60*/  @!P1 IMAD.WIDE R2, R9, 0x4, R2 ;  /* 0x0000000409029825 */ /* 0x001fca00078e0202 */
[----:B------:R1:W2:Y:S02]  /*11c70*/  @!P1 LDG.E R7, desc[UR36][R2.64] ;  /* 0x0000002402079981 */ /* 0x0002a4000c1e1900 */
[----:B-1----:R-:W-:-:S05]  /*11c80*/  @!P1 IMAD.WIDE R2, R9, 0x4, R4 ;  /* 0x0000000409029825 */ /* 0x002fca00078e0204 */
[----:B------:R-:W3:Y:S01]  /*11c90*/  @!P1 LDG.E R5, desc[UR36][R2.64] ;  /* 0x0000002402059981 */ /* 0x000ee2000c1e1900 */
[----:B------:R-:W-:Y:S01]  /*11ca0*/  IMAD.MOV.U32 R4, RZ, RZ, RZ ;  /* 0x000000ffff047224 */ /* 0x000fe200078e00ff */
[C---:B------:R-:W-:Y:S01]  /*11cb0*/  ISETP.GE.U32.AND P2, PT, R8.reuse, 0x2, PT ;  /* 0x000000020800780c */ /* 0x040fe20003f46070 */
[----:B------:R-:W-:Y:S01]  /*11cc0*/  IMAD.MOV.U32 R24, RZ, RZ, RZ ;  /* 0x000000ffff187224 */ /* 0x000fe200078e00ff */
[C---:B------:R-:W-:Y:S02]  /*11cd0*/  ISETP.GE.U32.AND P3, PT, R8.reuse, 0x4, PT ;  /* 0x000000040800780c */ /* 0x040fe40003f66070 */
[C---:B------:R-:W-:Y:S02]  /*11ce0*/  ISETP.GE.U32.AND P4, PT, R8.reuse, 0x8, PT ;  /* 0x000000080800780c */ /* 0x040fe40003f86070 */
[----:B------:R-:W-:Y:S01]  /*11cf0*/  ISETP.GE.U32.AND P5, PT, R8, 0x10, PT ;  /* 0x000000100800780c */ /* 0x000fe20003fa6070 */
[----:B--2---:R-:W-:Y:S02]  /*11d00*/  @!P1 IMAD.MOV.U32 R4, RZ, RZ, R7 ;  /* 0x000000ffff049224 */ /* 0x004fe400078e0007 */
[----:B------:R-:W-:-:S02]  /*11d10*/  IMAD.MOV.U32 R7, RZ, RZ, RZ ;  /* 0x000000ffff077224 */ /* 0x000fc400078e00ff */
[----:B---3--:R-:W-:Y:S01]  /*11d20*/  @!P1 IMAD.MOV.U32 R7, RZ, RZ, R5 ;  /* 0x000000ffff079224 */ /* 0x008fe200078e0005 */
[----:B------:R-:W-:-:S03]  /*11d30*/  ISETP.NE.AND P1, PT, R8, RZ, PT ;  /* 0x000000ff0800720c */ /* 0x000fc60003f25270 */
[----:B------:R-:W-:-:S10]  /*11d40*/  IMAD R13, R7, R4, RZ ;  /* 0x00000004070d7224 */ /* 0x000fd400078e02ff */
[----:B------:R-:W-:Y:S05]  /*11d50*/  WARPSYNC.COLLECTIVE R15, `(.L_x_353) ;  /* 0x000000000f087348 */ /* 0x000fea0003c00000 */
[----:B------:R0:W1:Y:S02]  /*11d60*/  SHFL.UP P6, R14, R13, R12, R11 ;  /* 0x0400000c0d0e7389 */ /* 0x00006400000c000b */
[----:B01----:R-:W-:Y:S01]  /*11d70*/  ENDCOLLECTIVE ;  /* 0x000000000000791b */ /* 0x003fe20003800000 */
.L_x_353:
[----:B------:R-:W-:Y:S01]  /*11d80*/  IMAD.MOV.U32 R12, RZ, RZ, 0x2 ;  /* 0x00000002ff0c7424 */ /* 0x000fe200078e00ff */
[----:B------:R-:W-:-:S04]  /*11d90*/  SEL R14, R14, RZ, P1 ;  /* 0x000000ff0e0e7207 */ /* 0x000fc80000800000 */
[----:B------:R-:W-:-:S05]  /*11da0*/  IADD3 R5, R13, R14, RZ ;  /* 0x0000000e0d057210 */ /* 0x000fca0007ffe0ff */
[----:B------:R-:W-:-:S07]  /*11db0*/  IMAD.MOV.U32 R13, RZ, RZ, R5 ;  /* 0x000000ffff0d7224 */ /* 0x000fce00078e0005 */
[----:B------:R-:W-:Y:S05]  /*11dc0*/  WARPSYNC.COLLECTIVE R15, `(.L_x_354) ;  /* 0x000000000f087348 */ /* 0x000fea0003c00000 */
[----:B------:R0:W1:Y:S02]  /*11dd0*/  SHFL.UP P6, R14, R13, R12, R11 ;  /* 0x0400000c0d0e7389 */ /* 0x00006400000c000b */
[----:B01----:R-:W-:Y:S01]  /*11de0*/  ENDCOLLECTIVE ;  /* 0x000000000000791b */ /* 0x003fe20003800000 */
.L_x_354:
[----:B------:R-:W-:Y:S01]  /*11df0*/  IMAD.MOV.U32 R12, RZ, RZ, 0x4 ;  /* 0x00000004ff0c7424 */ /* 0x000fe200078e00ff */
[----:B------:R-:W-:-:S05]  /*11e00*/  SEL R2, R14, RZ, P2 ;  /* 0x000000ff0e027207 */ /* 0x000fca0001000000 */
[----:B------:R-:W-:-:S04]  /*11e10*/  IMAD.IADD R2, R5, 0x1, R2 ;  /* 0x0000000105027824 */ /* 0x000fc800078e0202 */
[----:B------:R-:W-:-:S07]  /*11e20*/  IMAD.MOV.U32 R13, RZ, RZ, R2 ;  /* 0x000000ffff0d7224 */ /* 0x000fce00078e0002 */
[----:B------:R-:W-:Y:S05]  /*11e30*/  WARPSYNC.COLLECTIVE R15, `(.L_x_355) ;  /* 0x000000000f087348 */ /* 0x000fea0003c00000 */
[----:B------:R0:W1:Y:S02]  /*11e40*/  SHFL.UP P6, R14, R13, R12, R11 ;  /* 0x0400000c0d0e7389 */ /* 0x00006400000c000b */
[----:B01----:R-:W-:Y:S01]  /*11e50*/  ENDCOLLECTIVE ;  /* 0x000000000000791b */ /* 0x003fe20003800000 */
.L_x_355:
[----:B------:R-:W-:Y:S01]  /*11e60*/  IMAD.MOV.U32 R12, RZ, RZ, 0x8 ;  /* 0x00000008ff0c7424 */ /* 0x000fe200078e00ff */
[----:B------:R-:W-:-:S05]  /*11e70*/  SEL R3, R14, RZ, P3 ;  /* 0x000000ff0e037207 */ /* 0x000fca0001800000 */
[----:B------:R-:W-:-:S05]  /*11e80*/  IMAD.IADD R3, R2, 0x1, R3 ;  /* 0x0000000102037824 */ /* 0x000fca00078e0203 */
[----:B------:R-:W-:-:S07]  /*11e90*/  MOV R13, R3 ;  /* 0x00000003000d7202 */ /* 0x000fce0000000f00 */
[----:B------:R-:W-:Y:S05]  /*11ea0*/  WARPSYNC.COLLECTIVE R15, `(.L_x_356) ;  /* 0x000000000f087348 */ /* 0x000fea0003c00000 */
[----:B------:R0:W1:Y:S02]  /*11eb0*/  SHFL.UP P6, R14, R13, R12, R11 ;  /* 0x0400000c0d0e7389 */ /* 0x00006400000c000b */
[----:B01----:R-:W-:Y:S01]  /*11ec0*/  ENDCOLLECTIVE ;  /* 0x000000000000791b */ /* 0x003fe20003800000 */
.L_x_356:
[----:B------:R-:W-:Y:S01]  /*11ed0*/  IMAD.MOV.U32 R12, RZ, RZ, 0x10 ;  /* 0x00000010ff0c7424 */ /* 0x000fe200078e00ff */
[----:B------:R-:W-:-:S05]  /*11ee0*/  SEL R14, R14, RZ, P4 ;  /* 0x000000ff0e0e7207 */ /* 0x000fca0002000000 */
[----:B------:R-:W-:-:S04]  /*11ef0*/  IMAD.IADD R5, R3, 0x1, R14 ;  /* 0x0000000103057824 */ /* 0x000fc800078e020e */
[----:B------:R-:W-:-:S07]  /*11f00*/  IMAD.MOV.U32 R13, RZ, RZ, R5 ;  /* 0x000000ffff0d7224 */ /* 0x000fce00078e0005 */
[----:B------:R-:W-:Y:S05]  /*11f10*/  WARPSYNC.COLLECTIVE R15, `(.L_x_357) ;  /* 0x000000000f087348 */ /* 0x000fea0003c00000 */
[----:B------:R0:W1:Y:S02]  /*11f20*/  SHFL.UP P6, R14, R13, R12, R11 ;  /* 0x0400000c0d0e7389 */ /* 0x00006400000c000b */
[----:B01----:R-:W-:Y:S01]  /*11f30*/  ENDCOLLECTIVE ;  /* 0x000000000000791b */ /* 0x003fe20003800000 */
.L_x_357:
[----:B------:R-:W-:Y:S01]  /*11f40*/  MOV R12, 0x1f ;  /* 0x0000001f000c7802 */ /* 0x000fe20000000f00 */
[----:B------:R-:W-:Y:S01]  /*11f50*/  IMAD.MOV.U32 R11, RZ, RZ, 0x1f ;  /* 0x0000001fff0b7424 */ /* 0x000fe200078e00ff */
[----:B------:R-:W-:-:S05]  /*11f60*/  SEL R2, R14, RZ, P5 ;  /* 0x000000ff0e027207 */ /* 0x000fca0002800000 */
[----:B------:R-:W-:-:S04]  /*11f70*/  IMAD.IADD R2, R5, 0x1, R2 ;  /* 0x0000000105027824 */ /* 0x000fc800078e0202 */
[----:B------:R-:W-:-:S07]  /*11f80*/  IMAD.MOV.U32 R13, RZ, RZ, R2 ;  /* 0x000000ffff0d7224 */ /* 0x000fce00078e0002 */
[----:B------:R-:W-:Y:S05]  /*11f90*/  WARPSYNC.COLLECTIVE R15, `(.L_x_358) ;  /* 0x000000000f087348 */ /* 0x000fea0003c00000 */
[----:B------:R0:W1:Y:S02]  /*11fa0*/  SHFL.IDX P6, R14, R13, R12, R11 ;  /* 0x0000000c0d0e7389 */ /* 0x00006400000c000b */
[----:B01----:R-:W-:Y:S01]  /*11fb0*/  ENDCOLLECTIVE ;  /* 0x000000000000791b */ /* 0x003fe20003800000 */
.L_x_358:
[----:B------:R-:W-:Y:S05]  /*11fc0*/  BRA `(.L_x_359) ;  /* 0xffffffcc000c7947 */ /* 0x000fea000383ffff */
.L_x_268:
[----:B------:R-:W-:Y:S01]  /*11fd0*/  BSSY B0, `(.L_x_360) ;  /* 0x0000007000007945 */ /* 0x000fe20003800000 */
[----:B------:R-:W-:Y:S02]  /*11fe0*/  IMAD.MOV.U32 R12, RZ, RZ, 0x1 ;  /* 0x00000001ff0c7424 */ /* 0x000fe400078e00ff */
[----:B------:R-:W-:Y:S02]  /*11ff0*/  IMAD.MOV.U32 R11, RZ, RZ, RZ ;  /* 0x000000ffff0b7224 */ /* 0x000fe400078e00ff */
[----:B------:R-:W-:-:S07]  /*12000*/  IMAD.MOV.U32 R15, RZ, RZ, -0x1 ;  /* 0xffffffffff0f7424 */ /* 0x000fce00078e00ff */
[----:B------:R-:W-:Y:S05]  /*12010*/  WARPSYNC.COLLECTIVE R15, `(.L_x_361) ;  /* 0x000000000f087348 */ /* 0x000fea0003c00000 */
[----:B------:R0:W1:Y:S02]  /*12020*/  SHFL.UP P6, R14, R13, R12, R11 ;  /* 0x0400000c0d0e7389 */ /* 0x00006400000c000b */
[----:B01----:R-:W-:Y:S01]  /*12030*/  ENDCOLLECTIVE ;  /* 0x000000000000791b */ /* 0x003fe20003800000 */
.L_x_361:
[----:B------:R-:W-:Y:S05]  /*12040*/  BSYNC B0 ;  /* 0x0000000000007941 */ /* 0x000fea0003800000 */
.L_x_360:
[----:B------:R-:W-:Y:S01]  /*12050*/  SEL R14, R14, RZ, P1 ;  /* 0x000000ff0e0e7207 */ /* 0x000fe20000800000 */
[----:B------:R-:W-:Y:S01]  /*12060*/  IMAD.MOV.U32 R11, RZ, RZ, RZ ;  /* 0x000000ffff0b7224 */ /* 0x000fe200078e00ff */
[----:B------:R-:W-:Y:S01]  /*12070*/  MOV R12, 0x2 ;  /* 0x00000002000c7802 */ /* 0x000fe20000000f00 */
[----:B------:R-:W-:Y:S02]  /*12080*/  IMAD.MOV.U32 R15, RZ, RZ, -0x1 ;  /* 0xffffffffff0f7424 */ /* 0x000fe400078e00ff */
[----:B------:R-:W-:-:S07]  /*12090*/  IMAD.IADD R13, R13, 0x1, R14 ;  /* 0x000000010d0d7824 */ /* 0x000fce00078e020e */
[----:B------:R-:W-:Y:S05]  /*120a0*/  WARPSYNC.COLLECTIVE R15, `(.L_x_362) ;  /* 0x000000000f087348 */ /* 0x000fea0003c00000 */
[----:B------:R0:W1:Y:S02]  /*120b0*/  SHFL.UP P6, R14, R13, R12, R11 ;  /* 0x0400000c0d0e7389 */ /* 0x00006400000c000b */
[----:B01----:R-:W-:Y:S01]  /*120c0*/  ENDCOLLECTIVE ;  /* 0x000000000000791b */ /* 0x003fe20003800000 */
.L_x_362:
[----:B------:R-:W-:Y:S01]  /*120d0*/  IMAD.MOV.U32 R12, RZ, RZ, 0x4 ;  /* 0x00000004ff0c7424 */ /* 0x000fe200078e00ff */
[----:B------:R-:W-:-:S05]  /*120e0*/  SEL R14, R14, RZ, P2 ;  /* 0x000000ff0e0e7207 */ /* 0x000fca0001000000 */
[----:B------:R-:W-:-:S04]  /*120f0*/  IMAD.IADD R3, R13, 0x1, R14 ;  /* 0x000000010d037824 */ /* 0x000fc800078e020e */
[----:B------:R-:W-:-:S07]  /*12100*/  IMAD.MOV.U32 R13, RZ, RZ, R3 ;  /* 0x000000ffff0d7224 */ /* 0x000fce00078e0003 */
[----:B------:R-:W-:Y:S05]  /*12110*/  WARPSYNC.COLLECTIVE R15, `(.L_x_363) ;  /* 0x000000000f087348 */ /* 0x000fea0003c00000 */
[----:B------:R0:W1:Y:S02]  /*12120*/  SHFL.UP P6, R14, R13, R12, R11 ;  /* 0x0400000c0d0e7389 */ /* 0x00006400000c000b */
[----:B01----:R-:W-:Y:S01]  /*12130*/  ENDCOLLECTIVE ;  /* 0x000000000000791b */ /* 0x003fe20003800000 */
.L_x_363:
[----:B------:R-:W-:Y:S01]  /*12140*/  IMAD.MOV.U32 R12, RZ, RZ, 0x8 ;  /* 0x00000008ff0c7424 */ /* 0x000fe200078e00ff */
[----:B------:R-:W-:-:S05]  /*12150*/  SEL R14, R14, RZ, P3 ;  /* 0x000000ff0e0e7207 */ /* 0x000fca0001800000 */
[----:B------:R-:W-:-:S05]  /*12160*/  IMAD.IADD R5, R3, 0x1, R14 ;  /* 0x0000000103057824 */ /* 0x000fca00078e020e */
[----:B------:R-:W-:-:S07]  /*12170*/  MOV R13, R5 ;  /* 0x00000005000d7202 */ /* 0x000fce0000000f00 */
[----:B------:R-:W-:Y:S05]  /*12180*/  WARPSYNC.COLLECTIVE R15, `(.L_x_364) ;  /* 0x000000000f087348 */ /* 0x000fea0003c00000 */
[----:B------:R0:W1:Y:S02]  /*12190*/  SHFL.UP P6, R14, R13, R12, R11 ;  /* 0x0400000c0d0e7389 */ /* 0x00006400000c000b */
[----:B01----:R-:W-:Y:S01]  /*121a0*/  ENDCOLLECTIVE ;  /* 0x000000000000791b */ /* 0x003fe20003800000 */
.L_x_364:
[----:B------:R-:W-:Y:S01]  /*121b0*/  IMAD.MOV.U32 R12, RZ, RZ, 0x10 ;  /* 0x00000010ff0c7424 */ /* 0x000fe200078e00ff */
[----:B------:R-:W-:-:S05]  /*121c0*/  SEL R8, R14, RZ, P4 ;  /* 0x000000ff0e087207 */ /* 0x000fca0002000000 */
[----:B------:R-:W-:-:S04]  /*121d0*/  IMAD.IADD R8, R5, 0x1, R8 ;  /* 0x0000000105087824 */ /* 0x000fc800078e0208 */
[----:B------:R-:W-:-:S07]  /*121e0*/  IMAD.MOV.U32 R13, RZ, RZ, R8 ;  /* 0x000000ffff0d7224 */ /* 0x000fce00078e0008 */
[----:B------:R-:W-:Y:S05]  /*121f0*/  WARPSYNC.COLLECTIVE R15, `(.L_x_365) ;  /* 0x000000000f087348 */ /* 0x000fea0003c00000 */
[----:B------:R0:W1:Y:S02]  /*12200*/  SHFL.UP P6, R14, R13, R12, R11 ;  /* 0x0400000c0d0e7389 */ /* 0x00006400000c000b */
[----:B01----:R-:W-:Y:S01]  /*12210*/  ENDCOLLECTIVE ;  /* 0x000000000000791b */ /* 0x003fe20003800000 */
.L_x_365:
        /* <DEDUP_REMOVED lines=8> */
.L_x_366:
[----:B------:R-:W-:Y:S05]  /*122a0*/  BRA `(.L_x_367) ;  /* 0xffffffc800f87947 */ /* 0x000fea000383ffff */
.L_x_270:
[----:B------:R-:W-:Y:S01]  /*122b0*/  BSSY B0, `(.L_x_368) ;  /* 0x0000006000007945 */ /* 0x000fe20003800000 */
[----:B------:R-:W-:Y:S01]  /*122c0*/  PLOP3.LUT P6, PT, P6, PT, PT, 0x8, 0x0 ;  /* 0x000000000000781c */ /* 0x000fe200037ce170 */
[----:B------:R-:W-:-:S12]  /*122d0*/  IMAD.MOV.U32 R15, RZ, RZ, -0x1 ;  /* 0xffffffffff0f7424 */ /* 0x000fd800078e00ff */
[----:B0-----:R-:W-:Y:S05]  /*122e0*/  WARPSYNC.COLLECTIVE R15, `(.L_x_369) ;  /* 0x000000000f087348 */ /* 0x001fea0003c00000 */
[----:B------:R-:W-:Y:S01]  /*122f0*/  VOTE.ANY R14, PT, P6 ;  /* 0x00000000000e7806 */ /* 0x000fe200030e0100 */
[----:B0-----:R-:W-:Y:S06]  /*12300*/  ENDCOLLECTIVE ;  /* 0x000000000000791b */ /* 0x001fec0003800000 */
.L_x_369:
[----:B------:R-:W-:Y:S05]  /*12310*/  BSYNC B0 ;  /* 0x0000000000007941 */ /* 0x000fea0003800000 */
.L_x_368:
[----:B------:R-:W-:Y:S01]  /*12320*/  IMAD.MOV.U32 R6, RZ, RZ, R14 ;  /* 0x000000ffff067224 */ /* 0x000fe200078e000e */
[----:B------:R-:W-:Y:S01]  /*12330*/  MOV R15, 0xffffffff ;  /* 0xffffffff000f7802 */ /* 0x000fe20000000f00 */
[----:B------:R-:W-:Y:S02]  /*12340*/  IMAD.MOV.U32 R13, RZ, RZ, R4 ;  /* 0x000000ffff0d7224 */ /* 0x000fe400078e0004 */
[----:B------:R-:W0:Y:S01]  /*12350*/  POPC R5, R6 ;  /* 0x0000000600057309 */ /* 0x000e220000000000 */
[----:B------:R-:W-:Y:S02]  /*12360*/  IMAD.MOV.U32 R11, RZ, RZ, 0x1f ;  /* 0x0000001fff0b7424 */ /* 0x000fe400078e00ff */
[----:B0-----:R-:W-:-:S07]  /*12370*/  IMAD.MOV.U32 R12, RZ, RZ, R5 ;  /* 0x000000ffff0c7224 */ /* 0x001fce00078e0005 */
[----:B------:R-:W-:Y:S05]  /*12380*/  WARPSYNC.COLLECTIVE R15, `(.L_x_370) ;  /* 0x000000000f087348 */ /* 0x000fea0003c00000 */
[----:B------:R0:W1:Y:S02]  /*12390*/  SHFL.IDX P6, R14, R13, R12, R11 ;  /* 0x0000000c0d0e7389 */ /* 0x00006400000c000b */
[----:B01----:R-:W-:Y:S01]  /*123a0*/  ENDCOLLECTIVE ;  /* 0x000000000000791b */ /* 0x003fe20003800000 */
.L_x_370:
[----:B------:R-:W-:Y:S02]  /*123b0*/  IMAD.MOV.U32 R13, RZ, RZ, R7 ;  /* 0x000000ffff0d7224 */ /* 0x000fe400078e0007 */
[----:B------:R-:W-:-:S07]  /*123c0*/  IMAD.MOV.U32 R4, RZ, RZ, R14 ;  /* 0x000000ffff047224 */ /* 0x000fce00078e000e */
[----:B------:R-:W-:Y:S05]  /*123d0*/  WARPSYNC.COLLECTIVE R15, `(.L_x_371) ;  /* 0x000000000f087348 */ /* 0x000fea0003c00000 */
[----:B------:R0:W1:Y:S02]  /*123e0*/  SHFL.IDX P6, R14, R13, R12, R11 ;  /* 0x0000000c0d0e7389 */ /* 0x00006400000c000b */
[----:B01----:R-:W-:Y:S01]  /*123f0*/  ENDCOLLECTIVE ;  /* 0x000000000000791b */ /* 0x003fe20003800000 */
.L_x_371:
[----:B------:R-:W-:Y:S01]  /*12400*/  IMAD.MOV.U32 R7, RZ, RZ, R14 ;  /* 0x000000ffff077224 */ /* 0x000fe200078e000e */
[----:B------:R-:W-:Y:S06]  /*12410*/  BRA `(.L_x_372) ;  /* 0xffffffc800d87947 */ /* 0x000fec000383ffff */
.L_x_272:
[----:B------:R-:W-:Y:S01]  /*12420*/  BSSY B0, `(.L_x_373) ;  /* 0x0000007000007945 */ /* 0x000fe20003800000 */
[----:B------:R-:W-:Y:S02]  /*12430*/  IMAD.MOV.U32 R13, RZ, RZ, R2 ;  /* 0x000000ffff0d7224 */ /* 0x000fe400078e0002 */
[----:B------:R-:W-:Y:S02]  /*12440*/  IMAD.MOV.U32 R11, RZ, RZ, 0x1f ;  /* 0x0000001fff0b7424 */ /* 0x000fe400078e00ff */
[----:B------:R-:W-:-:S07]  /*12450*/  IMAD.MOV.U32 R15, RZ, RZ, -0x1 ;  /* 0xffffffffff0f7424 */ /* 0x000fce00078e00ff */
[----:B0123--:R-:W-:Y:S05]  /*12460*/  WARPSYNC.COLLECTIVE R15, `(.L_x_374) ;  /* 0x000000000f087348 */ /* 0x00ffea0003c00000 */
[----:B------:R4:W0:Y:S02]  /*12470*/  SHFL.IDX P6, R14, R13, R12, R11 ;  /* 0x0000000c0d0e7389 */ /* 0x00082400000c000b */
[----:B01234-:R-:W-:Y:S01]  /*12480*/  ENDCOLLECTIVE ;  /* 0x000000000000791b */ /* 0x01ffe20003800000 */
.L_x_374:
[----:B------:R-:W-:Y:S05]  /*12490*/  BSYNC B0 ;  /* 0x0000000000007941 */ /* 0x000fea0003800000 */
.L_x_373:
[----:B------:R-:W-:Y:S01]  /*124a0*/  MOV R24, R14 ;  /* 0x0000000e00187202 */ /* 0x000fe20000000f00 */
[----:B------:R-:W-:Y:S06]  /*124b0*/  BRA `(.L_x_271) ;  /* 0xffffffc800c87947 */ /* 0x000fec000383ffff */
.L_x_276:
[----:B0-----:R0:W1:Y:S02]  /*124c0*/  SYNCS.PHASECHK.TRANS64.TRYWAIT P0, [R5+URZ+0x2d820], R0 ;  /* 0x02d82000050075a7 */ /* 0x001064000800017f */
[----:B-1----:R-:W-:Y:S05]  /*124d0*/  @!P0 NANOSLEEP.SYNCS 0x989680 ;  /* 0x009896800000895d */ /* 0x002fea0003900000 */
[----:B------:R-:W1:Y:S02]  /*124e0*/  @!P0 SYNCS.PHASECHK.TRANS64 P0, [R5+URZ+0x2d820], R0 ;  /* 0x02d82000050085a7 */ /* 0x000e64000800007f */
[----:B-1----:R-:W-:Y:S05]  /*124f0*/  @!P0 BRA `(.L_x_276) ;  /* 0xfffffffc00f08947 */ /* 0x002fea000383ffff */
[----:B------:R-:W-:Y:S05]  /*12500*/  BRA `(.L_x_375) ;  /* 0xffffffd000207947 */ /* 0x000fea000383ffff */
.L_x_277:
[----:B------:R-:W1:Y:S01]  /*12510*/  S2R R2, SR_TID.X ;  /* 0x0000000000027919 */ /* 0x000e620000002100 */
[----:B------:R-:W-:Y:S01]  /*12520*/  BSSY B0, `(.L_x_376) ;  /* 0x000000a000007945 */ /* 0x000fe20003800000 */
[----:B------:R-:W-:Y:S02]  /*12530*/  IMAD.MOV.U32 R12, RZ, RZ, RZ ;  /* 0x000000ffff0c7224 */ /* 0x000fe400078e00ff */
[----:B------:R-:W-:Y:S02]  /*12540*/  IMAD.MOV.U32 R11, RZ, RZ, 0x1f ;  /* 0x0000001fff0b7424 */ /* 0x000fe400078e00ff */
[----:B------:R-:W-:Y:S01]  /*12550*/  IMAD.MOV.U32 R15, RZ, RZ, -0x1 ;  /* 0xffffffffff0f7424 */ /* 0x000fe200078e00ff */
[----:B-1----:R-:W-:-:S04]  /*12560*/  SHF.R.U32.HI R2, RZ, 0x5, R2 ;  /* 0x00000005ff027819 */ /* 0x002fc80000011602 */
[----:B------:R-:W-:-:S05]  /*12570*/  LOP3.LUT R2, R2, 0x3, RZ, 0xc0, !PT ;  /* 0x0000000302027812 */ /* 0x000fca00078ec0ff */
[----:B------:R-:W-:-:S07]  /*12580*/  IMAD.MOV.U32 R13, RZ, RZ, R2 ;  /* 0x000000ffff0d7224 */ /* 0x000fce00078e0002 */
[----:B0-2---:R-:W-:Y:S05]  /*12590*/  WARPSYNC.COLLECTIVE R15, `(.L_x_377) ;  /* 0x000000000f087348 */ /* 0x005fea0003c00000 */
[----:B------:R1:W3:Y:S02]  /*125a0*/  SHFL.IDX P6, R14, R13, R12, R11 ;  /* 0x0000000c0d0e7389 */ /* 0x0002e400000c000b */
[----:B0123--:R-:W-:Y:S01]  /*125b0*/  ENDCOLLECTIVE ;  /* 0x000000000000791b */ /* 0x00ffe20003800000 */
.L_x_377:
[----:B------:R-:W-:Y:S05]  /*125c0*/  BSYNC B0 ;  /* 0x0000000000007941 */ /* 0x000fea0003800000 */
.L_x_376:
[----:B------:R-:W-:Y:S05]  /*125d0*/  BRA `(.L_x_378) ;  /* 0xffffffd000087947 */ /* 0x000fea000383ffff */
.L_x_280:
[----:B------:R-:W-:Y:S01]  /*125e0*/  BSSY B1, `(.L_x_379) ;  /* 0x0000006000017945 */ /* 0x000fe20003800000 */
[----:B------:R-:W-:-:S07]  /*125f0*/  IMAD.MOV.U32 R15, RZ, RZ, -0x1 ;  /* 0xffffffffff0f7424 */ /* 0x000fce00078e00ff */
[----:B0-2---:R-:W-:Y:S05]  /*12600*/  WARPSYNC.COLLECTIVE R15, `(.L_x_380) ;  /* 0x000000000f0c7348 */ /* 0x005fea0003c00000 */
[----:B------:R-:W-:Y:S02]  /*12610*/  ELECT P6, UR62, PT ;  /* 0x00000000003e782f */ /* 0x000fe400038c0000 */
[----:B------:R-:W-:Y:S01]  /*12620*/  MOV R14, UR62 ;  /* 0x0000003e000e7c02 */ /* 0x000fe20008000f00 */
[----:B0-2---:R-:W-:Y:S10]  /*12630*/  ENDCOLLECTIVE ;  /* 0x000000000000791b */ /* 0x005ff40003800000 */
.L_x_380:
[----:B------:R-:W-:Y:S05]  /*12640*/  BSYNC B1 ;  /* 0x0000000000017941 */ /* 0x000fea0003800000 */
.L_x_379:
[----:B------:R-:W-:Y:S05]  /*12650*/  BRA `(.L_x_381) ;  /* 0xffffffd000007947 */ /* 0x000fea000383ffff */
.L_x_282:
[----:B0-----:R0:W1:Y:S02]  /*12660*/  SYNCS.PHASECHK.TRANS64.TRYWAIT P1, [R3+URZ+0x2d840], R2 ;  /* 0x02d84002030075a7 */ /* 0x001064000802017f */
[----:B-1----:R-:W-:Y:S05]  /*12670*/  @!P1 NANOSLEEP.SYNCS 0x989680 ;  /* 0x009896800000995d */ /* 0x002fea0003900000 */
[----:B------:R-:W1:Y:S02]  /*12680*/  @!P1 SYNCS.PHASECHK.TRANS64 P1, [R3+URZ+0x2d840], R2 ;  /* 0x02d84002030095a7 */ /* 0x000e64000802007f */
[----:B-1----:R-:W-:Y:S05]  /*12690*/  @!P1 BRA `(.L_x_282) ;  /* 0xfffffffc00f09947 */ /* 0x002fea000383ffff */
[----:B------:R-:W-:Y:S05]  /*126a0*/  BRA `(.L_x_382) ;  /* 0xffffffd000207947 */ /* 0x000fea000383ffff */
.L_x_284:
[----:B-1----:R1:W3:Y:S02]  /*126b0*/  SYNCS.PHASECHK.TRANS64.TRYWAIT P1, [R5+URZ+0x2d840], R0 ;  /* 0x02d84000050075a7 */ /* 0x0022e4000802017f */
[----:B---3--:R-:W-:Y:S05]  /*126c0*/  @!P1 NANOSLEEP.SYNCS 0x989680 ;  /* 0x009896800000995d */ /* 0x008fea0003900000 */
[----:B------:R-:W3:Y:S02]  /*126d0*/  @!P1 SYNCS.PHASECHK.TRANS64 P1, [R5+URZ+0x2d840], R0 ;  /* 0x02d84000050095a7 */ /* 0x000ee4000802007f */
[----:B---3--:R-:W-:Y:S05]  /*126e0*/  @!P1 BRA `(.L_x_284) ;  /* 0xfffffffc00f09947 */ /* 0x008fea000383ffff */
[----:B------:R-:W-:Y:S05]  /*126f0*/  BRA `(.L_x_383) ;  /* 0xffffffd0002c7947 */ /* 0x000fea000383ffff */
.L_x_286:
[----:B---3--:R3:W4:Y:S02]  /*12700*/  SYNCS.PHASECHK.TRANS64.TRYWAIT P1, [R3+URZ+0x2d860], R2 ;  /* 0x02d86002030075a7 */ /* 0x008724000802017f */
[----:B----4-:R-:W-:Y:S05]  /*12710*/  @!P1 NANOSLEEP.SYNCS 0x989680 ;  /* 0x009896800000995d */ /* 0x010fea0003900000 */
[----:B------:R-:W4:Y:S02]  /*12720*/  @!P1 SYNCS.PHASECHK.TRANS64 P1, [R3+URZ+0x2d860], R2 ;  /* 0x02d86002030095a7 */ /* 0x000f24000802007f */
[----:B----4-:R-:W-:Y:S05]  /*12730*/  @!P1 BRA `(.L_x_286) ;  /* 0xfffffffc00f09947 */ /* 0x010fea000383ffff */
[----:B------:R-:W-:Y:S05]  /*12740*/  BRA `(.L_x_384) ;  /* 0xffffffd000287947 */ /* 0x000fea000383ffff */
.L_x_385:
        /* <DEDUP_REMOVED lines=11> */
.L_x_2781:


//--------------------- .text._ZN7cutlass13device_kernelIN5flash11enable_sm90INS1_16FlashAttnFwdSm90INS1_25CollectiveMainloopFwdSm90ILi2EN4cute5tupleIJNS5_1CILi1EEES8_S8_EEENS6_IJNS7_ILi192EEENS7_ILi128EEENS7_ILi96EEEEEELi96ENS_10bfloat16_tEfNS_4arch4Sm90ELb0ELb0ELb1ELb1ELb1ELb1ELb0ELb0ELb1ELb1ELb1ELb0EEENS1_21CollectiveEpilogueFwdINS6_IJSA_SC_SB_EEES9_SE_SG_Li384ELb1ELb1ELb1ELb0EEENS1_36VarlenDynamicPersistentTileSchedulerILi192ELi128ELi384ELi128ELb1ELb1ELb1ELb0ELb1ELb1EEEEEEEEEvNT_6ParamsE --------------------------
	.section	.text._ZN7cutlass13device_kernelIN5flash11enable_sm90INS1_16FlashAttnFwdSm90INS1_25CollectiveMainloopFwdSm90ILi2EN4cute5tupleIJNS5_1CILi1EEES8_S8_EEENS6_IJNS7_ILi192EEENS7_ILi128EEENS7_ILi96EEEEEELi96ENS_10bfloat16_tEfNS_4arch4Sm90ELb0ELb0ELb1ELb1ELb1ELb1ELb0ELb0ELb1ELb1ELb1ELb0EEENS1_21CollectiveEpilogueFwdINS6_IJSA_SC_SB_EEES9_SE_SG_Li384ELb1ELb1ELb1ELb0EEENS1_36VarlenDynamicPersistentTileSchedulerILi192ELi128ELi384ELi128ELb1ELb1ELb1ELb0ELb1ELb1EEEEEEEEEvNT_6ParamsE,"ax",@progbits
	.align	128
.text._ZN7cutlass13device_kernelIN5flash11enable_sm90INS1_16FlashAttnFwdSm90INS1_25CollectiveMainloopFwdSm90ILi2EN4cute5tupleIJNS5_1CILi1EEES8_S8_EEENS6_IJNS7_ILi192EEENS7_ILi128EEENS7_ILi96EEEEEELi96ENS_10bfloat16_tEfNS_4arch4Sm90ELb0ELb0ELb1ELb1ELb1ELb1ELb0ELb0ELb1ELb1ELb1ELb0EEENS1_21CollectiveEpilogueFwdINS6_IJSA_SC_SB_EEES9_SE_SG_Li384ELb1ELb1ELb1ELb0EEENS1_36VarlenDynamicPersistentTileSchedulerILi192ELi128ELi384ELi128ELb1ELb1ELb1ELb0ELb1ELb1EEEEEEEEEvNT_6ParamsE:
        .type           _ZN7cutlass13device_kernelIN5flash11enable_sm90INS1_16FlashAttnFwdSm90INS1_25CollectiveMainloopFwdSm90ILi2EN4cute5tupleIJNS5_1CILi1EEES8_S8_EEENS6_IJNS7_ILi192EEENS7_ILi128EEENS7_ILi96EEEEEELi96ENS_10bfloat16_tEfNS_4arch4Sm90ELb0ELb0ELb1ELb1ELb1ELb1ELb0ELb0ELb1ELb1ELb1ELb0EEENS1_21CollectiveEpilogueFwdINS6_IJSA_SC_SB_EEES9_SE_SG_Li384ELb1ELb1ELb1ELb0EEENS1_36VarlenDynamicPersistentTileSchedulerILi192ELi128ELi384ELi128ELb1ELb1ELb1ELb0ELb1ELb1EEEEEEEEEvNT_6ParamsE,@function
        .size           _ZN7cutlass13device_kernelIN5flash11enable_sm90INS1_16FlashAttnFwdSm90INS1_25CollectiveMainloopFwdSm90ILi2EN4cute5tupleIJNS5_1CILi1EEES8_S8_EEENS6_IJNS7_ILi192EEENS7_ILi128EEENS7_ILi96EEEEEELi96ENS_10bfloat16_tEfNS_4arch4Sm90ELb0ELb0ELb1ELb1ELb1ELb1ELb0ELb0ELb1ELb1ELb1ELb0EEENS1_21CollectiveEpilogueFwdINS6_IJSA_SC_SB_EEES9_SE_SG_Li384ELb1ELb1ELb1ELb0EEENS1_36VarlenDynamicPersistentTileSchedulerILi192ELi128ELi384ELi128ELb1ELb1ELb1ELb0ELb1ELb1EEEEEEEEEvNT_6ParamsE,(.L_x_2782 - _ZN7cutlass13device_kernelIN5flash11enable_sm90INS1_16FlashAttnFwdSm90INS1_25CollectiveMainloopFwdSm90ILi2EN4cute5tupleIJNS5_1CILi1EEES8_S8_EEENS6_IJNS7_ILi192EEENS7_ILi128EEENS7_ILi96EEEEEELi96ENS_10bfloat16_tEfNS_4arch4Sm90ELb0ELb0ELb1ELb1ELb1ELb1ELb0ELb0ELb1ELb1ELb1ELb0EEENS1_21CollectiveEpilogueFwdINS6_IJSA_SC_SB_EEES9_SE_SG_Li384ELb1ELb1ELb1ELb0EEENS1_36VarlenDynamicPersistentTileSchedulerILi192ELi128ELi384ELi128ELb1ELb1ELb1ELb0ELb1ELb1EEEEEEEEEvNT_6ParamsE)
        .other          _ZN7cutlass13device_kernelIN5flash11enable_sm90INS1_16FlashAttnFwdSm90INS1_25CollectiveMainloopFwdSm90ILi2EN4cute5tupleIJNS5_1CILi1EEES8_S8_EEENS6_IJNS7_ILi192EEENS7_ILi128EEENS7_ILi96EEEEEELi96ENS_10bfloat16_tEfNS_4arch4Sm90ELb0ELb0ELb1ELb1ELb1ELb1ELb0ELb0ELb1ELb1ELb1ELb0EEENS1_21CollectiveEpilogueFwdINS6_IJSA_SC_SB_EEES9_SE_SG_Li384ELb1ELb1ELb1ELb0EEENS1_36VarlenDynamicPersistentTileSchedulerILi192ELi128ELi384ELi128ELb1ELb1ELb1ELb0ELb1ELb1EEEEEEEEEvNT_6ParamsE,@"STO_CUDA_ENTRY STV_DEFAULT"
_ZN7cutlass13device_kernelIN5flash11enable_sm90INS1_16FlashAttnFwdSm90INS1_25CollectiveMainloopFwdSm90ILi2EN4cute5tupleIJNS5_1CILi1EEES8_S8_EEENS6_IJNS7_ILi192EEENS7_ILi128EEENS7_ILi96EEEEEELi96ENS_10bfloat16_tEfNS_4arch4Sm90ELb0ELb0ELb1ELb1ELb1ELb1ELb0ELb0ELb1ELb1ELb1ELb0EEENS1_21CollectiveEpilogueFwdINS6_IJSA_SC_SB_EEES9_SE_SG_Li384ELb1ELb1ELb1ELb0EEENS1_36VarlenDynamicPersistentTileSchedulerILi192ELi128ELi384ELi128ELb1ELb1ELb1ELb0ELb1ELb1EEEEEEEEEvNT_6ParamsE:
[----:B------:R-:W0:Y:S02]  /*0000*/  LDC R1, c[0x0][0x28] ;  /* 0x00000a00ff017b82 */ /* 0x000e240000000800 */
[----:B0-----:R-:W-:Y:S01]  /*0010*/  VIADD R1, R1, 0xfffffee8 ;  /* 0xfffffee801017836 */ /* 0x001fe20000000000 */
[----:B------:R-:W0:Y:S01]  /*0020*/  S2R R3, SR_TID.X ;  /* 0x0000000000037919 */ /* 0x000e220000002100 */
[----:B------:R-:W-:Y:S01]  /*0030*/  ELECT P0, URZ, PT ;  /* 0x00000000003f782f */ /* 0x000fe20003800000 */
[----:B------:R-:W-:Y:S01]  /*0040*/  BSSY B0, `(.L_x_386) ;  /* 0x000000e000007945 */ /* 0x000fe20003800000 */
[--C-:B0-----:R-:W-:Y:S02]  /*0050*/  SHF.R.U32.HI R0, RZ, 0x5, R3.reuse ;  /* 0x00000005ff007819 */ /* 0x101fe40000011603 */
[----:B------:R-:W-:-:S03]  /*0060*/  SHF.R.U32.HI R3, RZ, 0x7, R3 ;  /* 0x00000007ff037819 */ /* 0x000fc60000011603 */
[----:B------:R-:W0:Y:S02]  /*0070*/  SHFL.IDX PT, R2, R0, RZ, 0x1f ;  /* 0x00001fff00027589 */ /* 0x000e2400000e0000 */
[----:B0-----:R-:W-:-:S13]  /*0080*/  ISETP.EQ.AND P0, PT, R2, RZ, P0 ;  /* 0x000000ff0200720c */ /* 0x001fda0000702270 */
[----:B------:R-:W-:Y:S05]  /*0090*/  @!P0 BRA `(.L_x_387) ;  /* 0x0000000000208947 */ /* 0x000fea0003800000 */
[----:B------:R-:W-:Y:S02]  /*00a0*/  ULDC.64 UR4, c[0x0][0x198] ;  /* 0x0000660000047ab9 */ /* 0x000fe40000000a00 */
[----:B------:R-:W-:Y:S02]  /*00b0*/  UIADD3 UR6, UP0, UR4, 0x570, URZ ;  /* 0x0000057004067890 */ /* 0x000fe4000ff1e03f */
[----:B------:R-:W-:Y:S02]  /*00c0*/  UIADD3 UR4, UP1, UR4, 0x670, URZ ;  /* 0x0000067004047890 */ /* 0x000fe4000ff3e03f */
[----:B------:R-:W-:Y:S02]  /*00d0*/  UIADD3.X UR7, URZ, UR5, URZ, UP0, !UPT ;  /* 0x000000053f077290 */ /* 0x000fe400087fe43f */
[----:B------:R-:W-:-:S07]  /*00e0*/  UIADD3.X UR5, URZ, UR5, URZ, UP1, !UPT ;  /* 0x000000053f057290 */ /* 0x000fce0008ffe43f */
[----:B------:R0:W-:Y:S02]  /*00f0*/  UTMACCTL.PF [UR6] ;  /* 0x00000000060079b9 */ /* 0x0001e40008040000 */
[----:B------:R0:W-:Y:S02]  /*0100*/  UTMACCTL.PF [UR4] ;  /* 0x00000000040079b9 */ /* 0x0001e40008040000 */
[----:B0-----:R-:W-:Y:S01]  /*0110*/  NOP ;  /* 0x0000000000007918 */ /* 0x001fe20000000000 */
.L_x_387:
[----:B------:R-:W-:Y:S05]  /*0120*/  BSYNC B0 ;  /* 0x0000000000007941 */ /* 0x000fea0003800000 */
.L_x_386:
[----:B------:R-:W-:Y:S01]  /*0130*/  VOTEU.ANY UP0, P0 ;  /* 0x00000000003f7886 */ /* 0x000fe20000000100 */
[----:B------:R-:W0:Y:S01]  /*0140*/  SHFL.IDX PT, R3, R3, RZ, 0x1f ;  /* 0x00001fff03037589 */ /* 0x000e2200000e0000 */
[----:B------:R-:W-:Y:S01]  /*0150*/  UMOV UR4, 0x80 ;  /* 0x0000008000047882 */ /* 0x000fe20000000000 */
[----:B------:R-:W-:Y:S01]  /*0160*/  UMOV UR7, 0x180 ;  /* 0x0000018000077882 */ /* 0x000fe20000000000 */
[----:B------:R-:W-:Y:S01]  /*0170*/  VOTEU.ANY UP1, P0 ;  /* 0x00000000003f7886 */ /* 0x000fe20000020100 */
[----:B------:R-:W1:Y:S01]  /*0180*/  @UP0 S2UR UR8, SR_CgaCtaId ;  /* 0x00000000000809c3 */ /* 0x000e620000008800 */
[----:B------:R-:W2:Y:S01]  /*0190*/  SHFL.IDX PT, R2, R0, RZ, 0x1f ;  /* 0x00001fff00027589 */ /* 0x000ea200000e0000 */
[----:B------:R-:W-:Y:S01]  /*01a0*/  @UP0 UMOV UR6, 0x400 ;  /* 0x0000040000060882 */ /* 0x000fe20000000000 */
[----:B------:R-:W-:-:S04]  /*01b0*/  @UP0 UIADD3 UR4, -UR4, 0x100000, URZ ;  /* 0x0010000004040890 */ /* 0x000fc8000fffe13f */
[----:B------:R-:W-:Y:S02]  /*01c0*/  @UP0 USHF.L.U32 UR5, UR4, 0xb, URZ ;  /* 0x0000000b04050899 */ /* 0x000fe4000800063f */
[----:B------:R-:W-:Y:S01]  /*01d0*/  @UP0 USHF.L.U32 UR4, UR4, 0x1, URZ ;  /* 0x0000000104040899 */ /* 0x000fe2000800063f */
[----:B------:R-:W-:Y:S01]  /*01e0*/  VOTEU.ANY UP2, P0 ;  /* 0x00000000003f7886 */ /* 0x000fe20000040100 */
[----:B0-----:R-:W-:Y:S01]  /*01f0*/  R2UR UR9, R3 ;  /* 0x00000000030972ca */ /* 0x001fe200000e0000 */
[----:B-1----:R-:W-:Y:S01]  /*0200*/  @UP0 ULEA UR8, UR8, UR6, 0x18 ;  /* 0x0000000608080291 */ /* 0x002fe2000f8ec03f */
[----:B--2---:R-:W-:Y:S01]  /*0210*/  ISETP.NE.AND P1, PT, R2, RZ, PT ;  /* 0x000000ff0200720c */ /* 0x004fe20003f25270 */
[----:B------:R-:W-:-:S04]  /*0220*/  @UP0 UIADD3 UR6, -UR7, 0x100000, URZ ;  /* 0x0010000007060890 */ /* 0x000fc8000fffe13f */
[----:B------:R-:W-:Y:S02]  /*0230*/  @UP0 USHF.L.U32 UR7, UR6, 0xb, URZ ;  /* 0x0000000b06070899 */ /* 0x000fe4000800063f */
[----:B------:R-:W-:-:S04]  /*0240*/  @UP0 USHF.L.U32 UR6, UR6, 0x1, URZ ;  /* 0x0000000106060899 */ /* 0x000fc8000800063f */
[----:B------:R-:W-:Y:S01]  /*0250*/  UISETP.NE.AND UP0, UPT, UR9, URZ, UPT ;  /* 0x0000003f0900728c */ /* 0x000fe2000bf05270 */
[----:B------:R-:W0:Y:S02]  /*0260*/  FENCE.VIEW.ASYNC.S ;  /* 0x00000000000073c6 */ /* 0x000e240000000000 */
[----:B0-----:R0:W1:Y:S05]  /*0270*/  @UP1 SYNCS.EXCH.64 URZ, [UR8+0x2d800], UR4 ;  /* 0x02d80004083f15b2 */ /* 0x00106a0008000100 */
[----:B------:R0:W2:Y:S01]  /*0280*/  @UP2 SYNCS.EXCH.64 URZ, [UR8+0x2d820], UR6 ;  /* 0x02d82006083f25b2 */ /* 0x0000a20008000100 */
        /* <DEDUP_REMOVED lines=14> */
[----:B0-----:R3:W4:Y:S08]  /*0370*/  SYNCS.EXCH.64 URZ, [UR8+0x2d830], UR4 ;  /* 0x02d83004083f75b2 */ /* 0x0017300008000100 */
[----:B------:R3:W0:Y:S01]  /*0380*/  SYNCS.EXCH.64 URZ, [UR8+0x2d840], UR6 ;  /* 0x02d84006083f75b2 */ /* 0x0006220008000100 */
[----:B------:R3:W0:Y:S01]  /*0390*/  SYNCS.EXCH.64 URZ, [UR8+0x2d838], UR4 ;  /* 0x02d83804083f75b2 */ /* 0x0006220008000100 */
[----:B------:R3:W0:Y:S02]  /*03a0*/  SYNCS.EXCH.64 URZ, [UR8+0x2d848], UR6 ;  /* 0x02d84806083f75b2 */ /* 0x0006240008000100 */
[----:B---3--:R-:W-:Y:S01]  /*03b0*/  NOP ;  /* 0x0000000000007918 */ /* 0x008fe20000000000 */
.L_x_388:
[----:B------:R-:W3:Y:S01]  /*03c0*/  SHFL.IDX PT, R2, R0, RZ, 0x1f ;  /* 0x00001fff00027589 */ /* 0x000ee200000e0000 */
[----:B------:R-:W-:Y:S01]  /*03d0*/  NOP ;  /* 0x0000000000007918 */ /* 0x000fe20000000000 */
[----:B---3--:R-:W-:-:S13]  /*03e0*/  ISETP.NE.AND P0, PT, R2, RZ, PT ;  /* 0x000000ff0200720c */ /* 0x008fda0003f05270 */
        /* <DEDUP_REMOVED lines=17> */
[----:B------:R3:W0:Y:S02]  /*0500*/  SYNCS.EXCH.64 URZ, [UR8+0x2d868], UR6 ;  /* 0x02d86806083f75b2 */ /* 0x0006240008000100 */
[----:B---3--:R-:W-:Y:S01]  /*0510*/  NOP ;  /* 0x0000000000007918 */ /* 0x008fe20000000000 */
.L_x_389:
[----:B------:R-:W3:Y:S01]  /*0520*/  SHFL.IDX PT, R2, R0, RZ, 0x1f ;  /* 0x00001fff00027589 */ /* 0x000ee200000e0000 */
[----:B------:R-:W-:Y:S01]  /*0530*/  NOP ;  /* 0x0000000000007918 */ /* 0x000fe20000000000 */
[----:B---3--:R-:W-:-:S13]  /*0540*/  ISETP.NE.AND P0, PT, R2, RZ, PT ;  /* 0x000000ff0200720c */ /* 0x008fda0003f05270 */
        /* <DEDUP_REMOVED lines=13> */
[----:B------:R3:W0:Y:S02]  /*0620*/  SYNCS.EXCH.64 URZ, [UR6+0x2d888], UR4 ;  /* 0x02d88804063f75b2 */ /* 0x0006240008000100 */
[----:B---3--:R-:W-:Y:S01]  /*0630*/  NOP ;  /* 0x0000000000007918 */ /* 0x008fe20000000000 */
.L_x_390:
        /* <DEDUP_REMOVED lines=22> */
.L_x_391:
        /* <DEDUP_REMOVED lines=22> */
.L_x_392:
[----:B------:R-:W-:Y:S01]  /*0900*/  PLOP3.LUT P0, PT, PT, PT, UP0, 0x80, 0x0 ;  /* 0x000000000000781c */ /* 0x000fe20003f0f008 */
[----:B------:R-:W-:Y:S01]  /*0910*/  UMOV UR36, 0x1 ;  /* 0x0000000100247882 */ /* 0x000fe20000000000 */
[----:B------:R-:W-:Y:S01]  /*0920*/  NOP ;  /* 0x0000000000007918 */ /* 0x000fe20000000000 */
[----:B------:R-:W-:Y:S01]  /*0930*/  USEL UR36, UR36, 0x2, !UP0 ;  /* 0x0000000224247887 */ /* 0x000fe2000c000000 */
[----:B------:R-:W-:Y:S01]  /*0940*/  BSSY B9, `(.L_x_393) ;  /* 0x0001b6e000097945 */ /* 0x000fe20003800000 */
[----:B------:R-:W-:Y:S01]  /*0950*/  ULDC.64 UR42, c[0x0][0x208] ;  /* 0x00008200002a7ab9 */ /* 0x000fe20000000a00 */
[----:B012-4-:R-:W-:Y:S07]  /*0960*/  BAR.SYNC.DEFER_BLOCKING 0x0 ;  /* 0x0000000000007b1d */ /* 0x017fee0000010000 */
[----:B------:R-:W-:Y:S05]  /*0970*/  @!P0 BRA `(.L_x_394) ;  /* 0x0000014400408947 */ /* 0x000fea0003800000 */
.L_x_395:
[----:B------:R-:W-:-:S08]  /*0980*/  NOP ;  /* 0x0000000000007918 */ /* 0x000fd00000000000 */
[----:B------:R-:W0:Y:S02]  /*0990*/  USETMAXREG.TRY_ALLOC.CTAPOOL UP0, 0xa0 ;  /* 0x000000a0000079c8 */ /* 0x000e240008000600 */
[----:B0-----:R-:W-:-:S13]  /*09a0*/  PLOP3.LUT P0, PT, PT, PT, UP0, 0x80, 0x0 ;  /* 0x000000000000781c */ /* 0x001fda0003f0f008 */
[----:B------:R-:W-:Y:S05]  /*09b0*/  @!P0 BRA `(.L_x_395) ;  /* 0xfffffffc00f08947 */ /* 0x000fea000383ffff */
[----:B------:R-:W0:Y:S01]  /*09c0*/  S2R R0, SR_TID.X ;  /* 0x0000000000007919 */ /* 0x000e220000002100 */
[----:B------:R-:W1:Y:S01]  /*09d0*/  S2UR UR38, SR_CgaCtaId ;  /* 0x00000000002679c3 */ /* 0x000e620000008800 */
[----:B------:R-:W-:Y:S01]  /*09e0*/  UMOV UR4, 0x400 ;  /* 0x0000040000047882 */ /* 0x000fe20000000000 */
[----:B------:R-:W-:-:S06]  /*09f0*/  LOP3.LUT R19, R19, 0xffffffef, RZ, 0xc0, !PT ;  /* 0xffffffef13137812 */ /* 0x000fcc00078ec0ff */
[----:B------:R-:W-:Y:S06]  /*0a00*/  BAR.ARV 0x8, 0x200 ;  /* 0x0208000000007b1d */ /* 0x000fec0000002000 */
[----:B-1----:R-:W-:-:S06]  /*0a10*/  ULEA UR4, UR38, UR4, 0x18 ;  /* 0x0000000426047291 */ /* 0x002fcc000f8ec03f */
[----:B------:R-:W-:Y:S01]  /*0a20*/  IMAD.U32 R2, RZ, RZ, UR4 ;  /* 0x00000004ff027e24 */ /* 0x000fe2000f8e00ff */
[----:B0-----:R-:W-:Y:S01]  /*0a30*/  SHF.R.U32.HI R0, RZ, 0x7, R0 ;  /* 0x00000007ff007819 */ /* 0x001fe20000011600 */
[----:B------:R-:W-:-:S03]  /*0a40*/  ULDC UR4, c[0x0][0xc3c] ;  /* 0x00030f0000047ab9 */ /* 0x000fc60000000800 */
[----:B------:R-:W-:-:S13]  /*0a50*/  ISETP.NE.AND P0, PT, R0, 0x1, PT ;  /* 0x000000010000780c */ /* 0x000fda0003f05270 */
[----:B------:R-:W-:Y:S01]  /*0a60*/  @P0 LOP3.LUT R19, R19, 0x10, RZ, 0xfc, !PT ;  /* 0x0000001013130812 */ /* 0x000fe200078efcff */
[----:B------:R-:W-:Y:S08]  /*0a70*/  @!P0 BAR.ARV 0x9, 0x100 ;  /* 0x0244000000008b1d */ /* 0x000ff00000002000 */
[----:B------:R-:W-:Y:S06]  /*0a80*/  BAR.SYNC.DEFER_BLOCKING 0x5, 0x200 ;  /* 0x0148000000007b1d */ /* 0x000fec0000010000 */
[----:B------:R-:W0:Y:S02]  /*0a90*/  LDS.128 R96, [R2+0x2d8d0] ;  /* 0x02d8d00002607984 */ /* 0x000e240000000c00 */
[----:B------:R-:W-:Y:S06]  /*0aa0*/  BAR.ARV 0x4, 0x200 ;  /* 0x0108000000007b1d */ /* 0x000fec0000002000 */
[----:B0-----:R-:W-:-:S13]  /*0ab0*/  ISETP.GE.AND P0, PT, R99, UR4, PT ;  /* 0x0000000463007c0c */ /* 0x001fda000bf06270 */
[----:B------:R-:W-:Y:S05]  /*0ac0*/  @P0 BRA `(.L_x_396) ;  /* 0x000001b400540947 */ /* 0x000fea0003800000 */
[----:B------:R-:W0:Y:S01]  /*0ad0*/  S2R R0, SR_TID.X ;  /* 0x0000000000007919 */ /* 0x000e220000002100 */
[----:B------:R-:W-:Y:S01]  /*0ae0*/  R2UR UR40, R2 ;  /* 0x00000000022872ca */ /* 0x000fe200000e0000 */
[----:B------:R-:W-:Y:S01]  /*0af0*/  IMAD.MOV.U32 R18, RZ, RZ, RZ ;  /* 0x000000ffff127224 */ /* 0x000fe200078e00ff */
[----:B------:R-:W-:Y:S01]  /*0b00*/  ULOP3.LUT UR39, UR36, 0x1, URZ, 0xfc, !UPT ;  /* 0x0000000124277892 */ /* 0x000fe2000f8efc3f */
[----:B------:R-:W-:Y:S01]  /*0b10*/  IMAD.MOV.U32 R140, RZ, RZ, RZ ;  /* 0x000000ffff8c7224 */ /* 0x000fe200078e00ff */
[----:B------:R-:W-:Y:S01]  /*0b20*/  UMOV UR37, URZ ;  /* 0x0000003f00257c82 */ /* 0x000fe20008000000 */
[----:B------:R-:W-:-:S08]  /*0b30*/  IMAD.MOV.U32 R142, RZ, RZ, RZ ;  /* 0x000000ffff8e7224 */ /* 0x000fd000078e00ff */
[----:B------:R-:W-:Y:S01]  /*0b40*/  UIADD3 UR40, UR40, 0xc400, URZ ;  /* 0x0000c40028287890 */ /* 0x000fe2000fffe03f */
[----:B0-----:R-:W-:-:S05]  /*0b50*/  VIADD R0, R0, 0xffffff80 ;  /* 0xffffff8000007836 */ /* 0x001fca0000000000 */
[----:B------:R-:W-:Y:S02]  /*0b60*/  SHF.R.S32.HI R3, RZ, 0x1f, R0 ;  /* 0x0000001fff037819 */ /* 0x000fe40000011400 */
[-C--:B------:R-:W-:Y:S02]  /*0b70*/  LEA.HI R12, R0, R0.reuse, RZ, 0x1 ;  /* 0x00000000000c7211 */ /* 0x080fe400078f08ff */
[CC--:B------:R-:W-:Y:S02]  /*0b80*/  LEA.HI R4, R3.reuse, R0.reuse, RZ, 0x7 ;  /* 0x0000000003047211 */ /* 0x0c0fe400078f38ff */
[CC--:B------:R-:W-:Y:S02]  /*0b90*/  LEA.HI R5, R3.reuse, R0.reuse, RZ, 0x4 ;  /* 0x0000000003057211 */ /* 0x0c0fe400078f20ff */
[----:B------:R-:W-:Y:S02]  /*0ba0*/  SHF.R.S32.HI R141, RZ, 0x1, R12 ;  /* 0x00000001ff8d7819 */ /* 0x000fe4000001140c */
[----:B------:R-:W-:-:S02]  /*0bb0*/  LEA.HI R6, R3, R0, RZ, 0x5 ;  /* 0x0000000003067211 */ /* 0x000fc400078f28ff */
[----:B------:R-:W-:Y:S02]  /*0bc0*/  LEA.HI R7, R3, R0, RZ, 0x2 ;  /* 0x0000000003077211 */ /* 0x000fe400078f10ff */
[----:B------:R-:W-:Y:S02]  /*0bd0*/  LOP3.LUT R13, R12, 0xfffffffe, RZ, 0xc0, !PT ;  /* 0xfffffffe0c0d7812 */ /* 0x000fe400078ec0ff */
[----:B------:R-:W-:Y:S02]  /*0be0*/  SHF.R.S32.HI R3, RZ, 0x7, R4 ;  /* 0x00000007ff037819 */ /* 0x000fe40000011404 */
[----:B------:R-:W-:Y:S01]  /*0bf0*/  LOP3.LUT R11, R4, 0xffffff80, RZ, 0xc0, !PT ;  /* 0xffffff80040b7812 */ /* 0x000fe200078ec0ff */
[----:B------:R-:W-:Y:S01]  /*0c00*/  IMAD.IADD R16, R0, 0x1, -R13 ;  /* 0x0000000100107824 */ /* 0x000fe200078e0a0d */
[----:B------:R-:W-:Y:S01]  /*0c10*/  SHF.R.S32.HI R4, RZ, 0x4, R5 ;  /* 0x00000004ff047819 */ /* 0x000fe20000011405 */
[----:B------:R-:W-:Y:S01]  /*0c20*/  IMAD.HI R10, R3, 0x55555556, RZ ;  /* 0x55555556030a7827 */ /* 0x000fe200078e02ff */
[----:B------:R-:W-:-:S02]  /*0c30*/  LEA.HI R12, R12, R141, RZ, 0x1 ;  /* 0x0000008d0c0c7211 */ /* 0x000fc400078f08ff */
[----:B------:R-:W-:Y:S01]  /*0c40*/  LOP3.LUT R9, R7, 0xfffffffc, RZ, 0xc0, !PT ;  /* 0xfffffffc07097812 */ /* 0x000fe200078ec0ff */
[----:B------:R-:W-:Y:S01]  /*0c50*/  IMAD.SHL.U32 R138, R16, 0x4, RZ ;  /* 0x00000004108a7824 */ /* 0x000fe200078e00ff */
[----:B------:R-:W-:Y:S01]  /*0c60*/  SHF.R.S32.HI R8, RZ, 0x2, R7 ;  /* 0x00000002ff087819 */ /* 0x000fe20000011407 */
[C---:B------:R-:W-:Y:S01]  /*0c70*/  IMAD.IADD R20, R0.reuse, 0x1, -R11 ;  /* 0x0000000100147824 */ /* 0x040fe200078e0a0b */
[----:B------:R-:W-:Y:S01]  /*0c80*/  SHF.R.S32.HI R15, RZ, 0x1f, R7 ;  /* 0x0000001fff0f7819 */ /* 0x000fe20000011407 */
[----:B------:R-:W-:Y:S01]  /*0c90*/  IMAD.IADD R9, R0, 0x1, -R9 ;  /* 0x0000000100097824 */ /* 0x000fe200078e0a09 */
[C---:B------:R-:W-:Y:S01]  /*0ca0*/  LOP3.LUT R7, R5.reuse, 0xfffffff0, RZ, 0xc0, !PT ;  /* 0xfffffff005077812 */ /* 0x040fe200078ec0ff */
[----:B------:R-:W-:Y:S01]  /*0cb0*/  VIADD R14, R138, 0x10 ;  /* 0x000000108a0e7836 */ /* 0x000fe20000000000 */
[----:B------:R-:W-:Y:S01]  /*0cc0*/  LEA.HI R5, R5, R4, RZ, 0x1 ;  /* 0x0000000405057211 */ /* 0x000fe200078f08ff */
[----:B------:R-:W-:Y:S01]  /*0cd0*/  STL [R1+0xdc], R16 ;  /* 0x0000dc1001007387 */ /* 0x000fe20000100800 */
[----:B------:R-:W-:Y:S01]  /*0ce0*/  LOP3.LUT R12, R12, 0x7fffffe, RZ, 0xc0, !PT ;  /* 0x07fffffe0c0c7812 */ /* 0x000fe200078ec0ff */
[----:B------:R-:W-:Y:S01]  /*0cf0*/  IMAD.IADD R7, R0, 0x1, -R7 ;  /* 0x0000000100077824 */ /* 0x000fe200078e0a07 */
[----:B------:R-:W-:Y:S01]  /*0d00*/  LEA.HI R15, R15, R8, RZ, 0x2 ;  /* 0x000000080f0f7211 */ /* 0x000fe200078f10ff */
[----:B------:R-:W-:Y:S01]  /*0d10*/  STL [R1+0xe0], R20 ;  /* 0x0000e01401007387 */ /* 0x000fe20000100800 */
[----:B------:R-:W-:Y:S01]  /*0d20*/  LOP3.LUT R5, R5, 0x1ffffffe, RZ, 0xc0, !PT ;  /* 0x1ffffffe05057812 */ /* 0x000fe200078ec0ff */
[----:B------:R-:W-:Y:S01]  /*0d30*/  IMAD.IADD R13, R141, 0x1, -R12 ;  /* 0x000000018d0d7824 */ /* 0x000fe200078e0a0c */
[----:B------:R-:W-:Y:S01]  /*0d40*/  LOP3.LUT R15, R15, 0xfffffffc, RZ, 0xc0, !PT ;  /* 0xfffffffc0f0f7812 */ /* 0x000fe200078ec0ff */
[----:B------:R0:W-:Y:S01]  /*0d50*/  STL [R1+0x4c], R14 ;  /* 0x00004c0e01007387 */ /* 0x0001e20000100800 */
[----:B------:R-:W-:Y:S01]  /*0d60*/  LEA.HI R10, R10, R10, RZ, 0x1 ;  /* 0x0000000a0a0a7211 */ /* 0x000fe200078f08ff */
[C---:B------:R-:W-:Y:S01]  /*0d70*/  IMAD.IADD R5, R4.reuse, 0x1, -R5 ;  /* 0x0000000104057824 */ /* 0x040fe200078e0a05 */
[----:B------:R-:W-:Y:S01]  /*0d80*/  SHF.R.S32.HI R0, RZ, 0x1f, R7 ;  /* 0x0000001fff007819 */ /* 0x000fe20000011407 */
[----:B------:R-:W-:Y:S01]  /*0d90*/  IMAD R153, R4, 0x8, R13 ;  /* 0x0000000804997824 */ /* 0x000fe200078e020d */
[C---:B------:R-:W-:Y:S01]  /*0da0*/  LEA.HI R4, R9.reuse, R9, RZ, 0x1 ;  /* 0x0000000909047211 */ /* 0x040fe200078f08ff */
[----:B------:R-:W-:Y:S01]  /*0db0*/  IMAD.IADD R15, R8, 0x1, -R15 ;  /* 0x00000001080f7824 */ /* 0x000fe200078e0a0f */
[----:B------:R-:W-:Y:S01]  /*0dc0*/  LEA.HI R0, R0, R7, RZ, 0x3 ;  /* 0x0000000700007211 */ /* 0x000fe200078f18ff */
[----:B------:R-:W-:Y:S01]  /*0dd0*/  IMAD.IADD R8, R138, 0x1, R14 ;  /* 0x000000018a087824 */ /* 0x000fe200078e020e */
[----:B------:R-:W-:Y:S01]  /*0de0*/  LOP3.LUT R4, R4, 0x1ffffffe, RZ, 0xc0, !PT ;  /* 0x1ffffffe04047812 */ /* 0x000fe200078ec0ff */
[----:B------:R-:W-:Y:S01]  /*0df0*/  IMAD R10, R10, -0x3, R3 ;  /* 0xfffffffd0a0a7824 */ /* 0x000fe200078e0203 */
[----:B------:R-:W-:Y:S01]  /*0e00*/  SHF.R.S32.HI R3, RZ, 0x1f, R20 ;  /* 0x0000001fff037819 */ /* 0x000fe20000011414 */
[----:B0-----:R-:W-:Y:S01]  /*0e10*/  VIADD R14, R138, 0x20 ;  /* 0x000000208a0e7836 */ /* 0x001fe20000000000 */
[----:B------:R-:W-:Y:S01]  /*0e20*/  SHF.R.S32.HI R17, RZ, 0x1f, R8 ;  /* 0x0000001fff117819 */ /* 0x000fe20000011408 */
[----:B------:R-:W-:Y:S01]  /*0e30*/  IMAD.IADD R9, R9, 0x1, -R4 ;  /* 0x0000000109097824 */ /* 0x000fe200078e0a04 */
[C---:B------:R-:W-:Y:S01]  /*0e40*/  LOP3.LUT R4, R0.reuse, 0xfffffff8, RZ, 0xc0, !PT ;  /* 0xfffffff800047812 */ /* 0x040fe200078ec0ff */
[----:B------:R-:W-:Y:S01]  /*0e50*/  IMAD.SHL.U32 R15, R15, 0x40, RZ ;  /* 0x000000400f0f7824 */ /* 0x000fe200078e00ff */
[----:B------:R-:W-:Y:S01]  /*0e60*/  LEA.HI R156, R17, R8, RZ, 0x3 ;  /* 0x00000008119c7211 */ /* 0x000fe200078f18ff */
[----:B------:R-:W-:Y:S01]  /*0e70*/  STL [R1+0x48], R14 ;  /* 0x0000480e01007387 */ /* 0x000fe20000100800 */
[-C--:B------:R-:W-:Y:S01]  /*0e80*/  LEA.HI R11, R3, R20.reuse, RZ, 0x2 ;  /* 0x00000014030b7211 */ /* 0x080fe200078f10ff */
[----:B------:R-:W-:Y:S01]  /*0e90*/  IMAD.IADD R4, R7, 0x1, -R4 ;  /* 0x0000000107047824 */ /* 0x000fe200078e0a04 */
[----:B------:R-:W-:Y:S01]  /*0ea0*/  SHF.R.S32.HI R8, RZ, 0x5, R6 ;  /* 0x00000005ff087819 */ /* 0x000fe20000011406 */
[----:B------:R-:W-:Y:S01]  /*0eb0*/  IMAD.SHL.U32 R6, R0, 0x40, RZ ;  /* 0x0000004000067824 */ /* 0x000fe200078e00ff */
[--C-:B------:R-:W-:Y:S01]  /*0ec0*/  SHF.R.S32.HI R12, RZ, 0x2, R11.reuse ;  /* 0x00000002ff0c7819 */ /* 0x100fe2000001140b */
[----:B------:R-:W-:Y:S01]  /*0ed0*/  IMAD.SHL.U32 R0, R5, 0x8, RZ ;  /* 0x0000000805007824 */ /* 0x000fe200078e00ff */
[----:B------:R-:W-:Y:S01]  /*0ee0*/  SHF.R.S32.HI R13, RZ, 0x1f, R11 ;  /* 0x0000001fff0d7819 */ /* 0x000fe2000001140b */
[----:B------:R-:W-:Y:S01]  /*0ef0*/  IMAD R17, R8, 0x10, R7 ;  /* 0x0000001008117824 */ /* 0x000fe200078e0207 */
[----:B------:R-:W-:Y:S01]  /*0f00*/  LEA.HI R7, R3, R20, RZ, 0x5 ;  /* 0x0000001403077211 */ /* 0x000fe200078f28ff */
[----:B------:R-:W-:Y:S01]  /*0f10*/  IMAD.SHL.U32 R3, R4, 0x40, RZ ;  /* 0x0000004004037824 */ /* 0x000fe200078e00ff */
[----:B------:R-:W-:Y:S01]  /*0f20*/  LEA.HI R13, R13, R12, RZ, 0x3 ;  /* 0x0000000c0d0d7211 */ /* 0x000fe200078f18ff */
[----:B------:R-:W-:Y:S01]  /*0f30*/  IMAD.U32 R5, R17, 0x20, R0 ;  /* 0x0000002011057824 */ /* 0x000fe200078e0000 */
[----:B------:R-:W-:Y:S01]  /*0f40*/  SHF.R.S32.HI R7, RZ, 0x5, R7 ;  /* 0x00000005ff077819 */ /* 0x000fe20000011407 */
[----:B------:R-:W-:Y:S01]  /*0f50*/  IMAD.SHL.U32 R153, R153, 0x20, RZ ;  /* 0x0000002099997824 */ /* 0x000fe200078e00ff */
[----:B------:R-:W-:-:S02]  /*0f60*/  LOP3.LUT R13, R13, 0xfffffff8, RZ, 0xc0, !PT ;  /* 0xfffffff80d0d7812 */ /* 0x000fc400078ec0ff */
[----:B------:R-:W-:Y:S01]  /*0f70*/  LOP3.LUT R3, R3, 0x1c0, RZ, 0xc0, !PT ;  /* 0x000001c003037812 */ /* 0x000fe200078ec0ff */
[----:B------:R0:W-:Y:S01]  /*0f80*/  STL [R1+0x114], R5 ;  /* 0x0001140501007387 */ /* 0x0001e20000100800 */
[----:B------:R-:W-:Y:S01]  /*0f90*/  LOP3.LUT R6, R6, 0x7ffffe00, RZ, 0xc0, !PT ;  /* 0x7ffffe0006067812 */ /* 0x000fe200078ec0ff */
[----:B------:R-:W-:Y:S01]  /*0fa0*/  IMAD.IADD R12, R12, 0x1, -R13 ;  /* 0x000000010c0c7824 */ /* 0x000fe200078e0a0d */
[----:B------:R-:W-:Y:S01]  /*0fb0*/  LOP3.LUT R0, R3, 0x8, R0, 0xf8, !PT ;  /* 0x0000000803007812 */ /* 0x000fe200078ef800 */
[----:B------:R-:W-:Y:S01]  /*0fc0*/  IMAD.IADD R13, R138, 0x1, R14 ;  /* 0x000000018a0d7824 */ /* 0x000fe200078e020e */
[----:B------:R-:W-:Y:S01]  /*0fd0*/  SHF.R.U32.HI R3, RZ, 0x3, R3 ;  /* 0x00000003ff037819 */ /* 0x000fe20000011603 */
[----:B------:R-:W-:Y:S01]  /*0fe0*/  IMAD R7, R7, 0x10, R12 ;  /* 0x0000001007077824 */ /* 0x000fe200078e020c */
[----:B------:R-:W-:Y:S01]  /*0ff0*/  SHF.L.U32 R16, R16, 0x3, RZ ;  /* 0x0000000310107819 */ /* 0x000fe200000006ff */
[----:B------:R-:W-:Y:S01]  /*1000*/  IMAD R6, R8, 0x400, R6 ;  /* 0x0000040008067824 */ /* 0x000fe200078e0206 */
[----:B------:R-:W-:Y:S01]  /*1010*/  LOP3.LUT R3, R0, R3, RZ, 0x3c, !PT ;  /* 0x0000000300037212 */ /* 0x000fe200078e3cff */
[----:B------:R-:W-:Y:S01]  /*1020*/  IMAD R10, R10, 0x40, R7 ;  /* 0x000000400a0a7824 */ /* 0x000fe200078e0207 */
[----:B------:R-:W-:Y:S01]  /*1030*/  LOP3.LUT R11, R11, 0x7ffffffc, RZ, 0xc0, !PT ;  /* 0x7ffffffc0b0b7812 */ /* 0x000fe200078ec0ff */
[----:B0-----:R-:W-:Y:S01]  /*1040*/  VIADD R5, R138, 0x18 ;  /* 0x000000188a057836 */ /* 0x001fe20000000000 */
[----:B------:R-:W-:Y:S01]  /*1050*/  LOP3.LUT R143, R15, 0xc0, RZ, 0xc0, !PT ;  /* 0x000000c00f8f7812 */ /* 0x000fe200078ec0ff */
[----:B------:R-:W-:Y:S01]  /*1060*/  IMAD.IADD R3, R6, 0x1, R3 ;  /* 0x0000000106037824 */ /* 0x000fe200078e0203 */
[----:B------:R-:W-:Y:S01]  /*1070*/  STL [R1+0x10c], R10 ;  /* 0x00010c0a01007387 */ /* 0x000fe20000100800 */
[----:B------:R-:W-:Y:S01]  /*1080*/  VIADD R6, R138, 0x8 ;  /* 0x000000088a067836 */ /* 0x000fe20000000000 */
[----:B------:R-:W-:Y:S01]  /*1090*/  R2P PR, R4, 0x6 ;  /* 0x0000000604007804 */ /* 0x000fe20000000000 */
[----:B------:R-:W-:Y:S01]  /*10a0*/  VIADD R23, R16, 0x30 ;  /* 0x0000003010177836 */ /* 0x000fe20000000000 */
[----:B------:R-:W-:Y:S01]  /*10b0*/  STL [R1], RZ ;  /* 0x000000ff01007387 */ /* 0x000fe20000100800 */
[----:B------:R-:W-:Y:S01]  /*10c0*/  VIADD R0, R138, 0x28 ;  /* 0x000000288a007836 */ /* 0x000fe20000000000 */
[----:B------:R-:W-:Y:S01]  /*10d0*/  SHF.R.S32.HI R14, RZ, 0x1f, R13 ;  /* 0x0000001fff0e7819 */ /* 0x000fe2000001140d */
[----:B------:R-:W-:Y:S01]  /*10e0*/  VIADD R22, R16, 0x40 ;  /* 0x0000004010167836 */ /* 0x000fe20000000000 */
[----:B------:R-:W-:Y:S01]  /*10f0*/  STL [R1+0x54], R6 ;  /* 0x0000540601007387 */ /* 0x000fe20000100800 */
[----:B------:R-:W-:Y:S01]  /*1100*/  IMAD.IADD R11, R20, 0x1, -R11 ;  /* 0x00000001140b7824 */ /* 0x000fe200078e0a0b */
[----:B------:R-:W-:Y:S01]  /*1110*/  SHF.R.U32.HI R144, RZ, 0x3, R143 ;  /* 0x00000003ff907819 */ /* 0x000fe2000001168f */
[----:B------:R-:W-:Y:S01]  /*1120*/  VIADD R136, R16, 0x50 ;  /* 0x0000005010887836 */ /* 0x000fe20000000000 */
[----:B------:R0:W-:Y:S01]  /*1130*/  STL [R1+0x50], R5 ;  /* 0x0000500501007387 */ /* 0x0001e20000100800 */
[----:B------:R-:W-:Y:S01]  /*1140*/  IMAD.SHL.U32 R11, R11, 0x2, RZ ;  /* 0x000000020b0b7824 */ /* 0x000fe200078e00ff */
[--C-:B------:R-:W-:Y:S01]  /*1150*/  LOP3.LUT R7, R143, 0x18, R16.reuse, 0xf8, !PT ;  /* 0x000000188f077812 */ /* 0x100fe200078ef810 */
[----:B------:R-:W-:Y:S01]  /*1160*/  IMAD.MOV.U32 R4, RZ, RZ, 0x40 ;  /* 0x00000040ff047424 */ /* 0x000fe200078e00ff */
[----:B------:R1:W-:Y:S01]  /*1170*/  STL [R1+0x58], R0 ;  /* 0x0000580001007387 */ /* 0x0003e20000100800 */
[C---:B------:R-:W-:Y:S01]  /*1180*/  VIADD R25, R11.reuse, 0x8 ;  /* 0x000000080b197836 */ /* 0x040fe20000000000 */
[----:B------:R-:W-:Y:S01]  /*1190*/  LEA.HI R14, R14, R13, RZ, 0x3 ;  /* 0x0000000d0e0e7211 */ /* 0x000fe200078f18ff */
[C---:B------:R-:W-:Y:S01]  /*11a0*/  VIADD R24, R11.reuse, 0x10 ;  /* 0x000000100b187836 */ /* 0x040fe20000000000 */
[----:B------:R-:W-:Y:S01]  /*11b0*/  SHF.R.S32.HI R17, RZ, 0x1f, R16 ;  /* 0x0000001fff117819 */ /* 0x000fe20000011410 */
[C---:B------:R-:W-:Y:S01]  /*11c0*/  VIADD R21, R11.reuse, 0x18 ;  /* 0x000000180b157836 */ /* 0x040fe20000000000 */
[----:B0-----:R-:W-:Y:S01]  /*11d0*/  SHF.R.S32.HI R5, RZ, 0x1f, R23 ;  /* 0x0000001fff057819 */ /* 0x001fe20000011417 */
[C---:B------:R-:W-:Y:S01]  /*11e0*/  VIADD R20, R11.reuse, 0x20 ;  /* 0x000000200b147836 */ /* 0x040fe20000000000 */
[----:B------:R-:W-:Y:S01]  /*11f0*/  SHF.R.S32.HI R156, RZ, 0x3, R156 ;  /* 0x00000003ff9c7819 */ /* 0x000fe2000001149c */
[C---:B------:R-:W-:Y:S01]  /*1200*/  VIADD R15, R11.reuse, 0x28 ;  /* 0x000000280b0f7836 */ /* 0x040fe20000000000 */
[----:B-1----:R-:W-:Y:S01]  /*1210*/  SHF.R.S32.HI R0, RZ, 0x1f, R22 ;  /* 0x0000001fff007819 */ /* 0x002fe20000011416 */
[----:B------:R0:W-:Y:S01]  /*1220*/  STL [R1+0x2c], R5 ;  /* 0x00002c0501007387 */ /* 0x0001e20000100800 */
[C---:B------:R-:W-:Y:S01]  /*1230*/  VIADD R13, R11.reuse, 0x30 ;  /* 0x000000300b0d7836 */ /* 0x040fe20000000000 */
[----:B------:R-:W-:Y:S01]  /*1240*/  SHF.R.S32.HI R157, RZ, 0x3, R14 ;  /* 0x00000003ff9d7819 */ /* 0x000fe2000001140e */
[C---:B------:R-:W-:Y:S01]  /*1250*/  VIADD R12, R11.reuse, 0x38 ;  /* 0x000000380b0c7836 */ /* 0x040fe20000000000 */
[----:B------:R1:W-:Y:S01]  /*1260*/  STL [R1+0x28], R0 ;  /* 0x0000280001007387 */ /* 0x0003e20000100800 */
[----:B------:R-:W-:-:S02]  /*1270*/  VIADD R8, R11, 0x40 ;  /* 0x000000400b087836 */ /* 0x000fc40000000000 */
[----:B------:R-:W-:Y:S02]  /*1280*/  VIADD R6, R11, 0x48 ;  /* 0x000000480b067836 */ /* 0x000fe40000000000 */
[----:B------:R-:W-:Y:S01]  /*1290*/  IMAD R3, R3, 0x2, R2 ;  /* 0x0000000203037824 */ /* 0x000fe200078e0202 */
[----:B0-----:R-:W-:Y:S02]  /*12a0*/  LOP3.LUT R5, R143, 0x8, R16, 0xf8, !PT ;  /* 0x000000088f057812 */ /* 0x001fe400078ef810 */
[----:B-1----:R-:W-:-:S05]  /*12b0*/  SHF.R.S32.HI R0, RZ, 0x1f, R136 ;  /* 0x0000001fff007819 */ /* 0x002fca0000011488 */
[----:B------:R0:W-:Y:S04]  /*12c0*/  STL [R1+0x24], R0 ;  /* 0x0000240001007387 */ /* 0x0001e80000100800 */
[----:B------:R1:W-:Y:S04]  /*12d0*/  STL [R1+0xac], R11 ;  /* 0x0000ac0b01007387 */ /* 0x0003e80000100800 */
[----:B------:R-:W-:Y:S01]  /*12e0*/  STL [R1+0xd4], R25 ;  /* 0x0000d41901007387 */ /* 0x000fe20000100800 */
[-C--:B0-----:R-:W-:Y:S02]  /*12f0*/  LOP3.LUT R0, R5, R144.reuse, RZ, 0x3c, !PT ;  /* 0x0000009005007212 */ /* 0x081fe400078e3cff */
[----:B------:R-:W-:Y:S01]  /*1300*/  SEL R5, R4, 0xffffffc0, !P2 ;  /* 0xffffffc004057807 */ /* 0x000fe20005000000 */
[----:B------:R-:W-:Y:S01]  /*1310*/  STL [R1+0xd0], R24 ;  /* 0x0000d01801007387 */ /* 0x000fe20000100800 */
[----:B------:R-:W-:Y:S01]  /*1320*/  LOP3.LUT R4, R7, R144, RZ, 0x3c, !PT ;  /* 0x0000009007047212 */ /* 0x000fe200078e3cff */
[----:B------:R-:W-:Y:S01]  /*1330*/  VIADD R7, R11, 0x50 ;  /* 0x000000500b077836 */ /* 0x000fe20000000000 */
[----:B-1----:R-:W-:Y:S01]  /*1340*/  SHF.R.S32.HI R11, RZ, 0x1f, R25 ;  /* 0x0000001fff0b7819 */ /* 0x002fe20000011419 */
[----:B------:R-:W-:Y:S01]  /*1350*/  STL [R1+0xcc], R21 ;  /* 0x0000cc1501007387 */ /* 0x000fe20000100800 */
[----:B------:R-:W-:-:S02]  /*1360*/  IMAD.IADD R0, R153, 0x1, R0 ;  /* 0x0000000199007824 */ /* 0x000fc400078e0200 */
[----:B------:R-:W-:Y:S01]  /*1370*/  IMAD.IADD R4, R153, 0x1, R4 ;  /* 0x0000000199047824 */ /* 0x000fe200078e0204 */
[----:B------:R-:W-:Y:S04]  /*1380*/  STL [R1+0xc8], R20 ;  /* 0x0000c81401007387 */ /* 0x000fe80000100800 */
[----:B------:R-:W-:Y:S04]  /*1390*/  STL [R1+0xc4], R15 ;  /* 0x0000c40f01007387 */ /* 0x000fe80000100800 */
[----:B------:R-:W-:Y:S04]  /*13a0*/  STL [R1+0xc0], R13 ;  /* 0x0000c00d01007387 */ /* 0x000fe80000100800 */
[----:B------:R-:W-:Y:S04]  /*13b0*/  STL [R1+0xbc], R12 ;  /* 0x0000bc0c01007387 */ /* 0x000fe80000100800 */
[----:B------:R0:W-:Y:S04]  /*13c0*/  STL [R1+0xa8], R7 ;  /* 0x0000a80701007387 */ /* 0x0001e80000100800 */
[----:B------:R1:W-:Y:S04]  /*13d0*/  STL [R1+0xb8], R8 ;  /* 0x0000b80801007387 */ /* 0x0003e80000100800 */
[----:B------:R2:W-:Y:S01]  /*13e0*/  STL [R1+0x88], R0 ;  /* 0x0000880001007387 */ /* 0x0005e20000100800 */
[----:B0-----:R-:W-:-:S03]  /*13f0*/  SHF.R.S32.HI R7, RZ, 0x1f, R24 ;  /* 0x0000001fff077819 */ /* 0x001fc60000011418 */
[----:B------:R-:W-:Y:S01]  /*1400*/  STL [R1+0xb4], R6 ;  /* 0x0000b40601007387 */ /* 0x000fe20000100800 */
[----:B-1----:R-:W-:-:S03]  /*1410*/  SHF.R.S32.HI R8, RZ, 0x1f, R8 ;  /* 0x0000001fff087819 */ /* 0x002fc60000011408 */
[----:B------:R0:W-:Y:S01]  /*1420*/  STL [R1+0x104], R11 ;  /* 0x0001040b01007387 */ /* 0x0001e20000100800 */
[----:B--2---:R-:W-:-:S03]  /*1430*/  SHF.R.S32.HI R0, RZ, 0x1f, R21 ;  /* 0x0000001fff007819 */ /* 0x004fc60000011415 */
[----:B------:R1:W-:Y:S04]  /*1440*/  STL [R1+0x100], R7 ;  /* 0x0001000701007387 */ /* 0x0003e80000100800 */
[----:B------:R2:W-:Y:S01]  /*1450*/  STL [R1+0xfc], R0 ;  /* 0x0000fc0001007387 */ /* 0x0005e20000100800 */
[----:B0-----:R-:W-:Y:S02]  /*1460*/  SHF.R.S32.HI R11, RZ, 0x1f, R20 ;  /* 0x0000001fff0b7819 */ /* 0x001fe40000011414 */
[----:B-1----:R-:W-:-:S03]  /*1470*/  SHF.R.S32.HI R7, RZ, 0x1f, R13 ;  /* 0x0000001fff077819 */ /* 0x002fc6000001140d */
[----:B------:R0:W-:Y:S01]  /*1480*/  STL [R1+0xf8], R11 ;  /* 0x0000f80b01007387 */ /* 0x0001e20000100800 */
[----:B--2---:R-:W-:-:S03]  /*1490*/  SHF.R.S32.HI R0, RZ, 0x1f, R15 ;  /* 0x0000001fff007819 */ /* 0x004fc6000001140f */
[----:B------:R-:W-:Y:S04]  /*14a0*/  STL [R1+0x5c], R3 ;  /* 0x00005c0301007387 */ /* 0x000fe80000100800 */
[----:B------:R1:W-:Y:S01]  /*14b0*/  STL [R1+0xf4], R0 ;  /* 0x0000f40001007387 */ /* 0x0003e20000100800 */
[----:B0-----:R-:W-:-:S03]  /*14c0*/  SHF.R.S32.HI R11, RZ, 0x1f, R12 ;  /* 0x0000001fff0b7819 */ /* 0x001fc6000001140c */
[----:B------:R0:W-:Y:S04]  /*14d0*/  STL [R1+0xf0], R7 ;  /* 0x0000f00701007387 */ /* 0x0001e80000100800 */
[----:B------:R-:W-:Y:S01]  /*14e0*/  STL [R1+0xec], R11 ;  /* 0x0000ec0b01007387 */ /* 0x000fe20000100800 */
[C---:B-1----:R-:W-:Y:S02]  /*14f0*/  VIADD R0, R3.reuse, 0x21800 ;  /* 0x0002180003007836 */ /* 0x042fe40000000000 */
[----:B------:R-:W-:Y:S01]  /*1500*/  VIADD R3, R3, 0x21820 ;  /* 0x0002182003037836 */ /* 0x000fe20000000000 */
[----:B------:R-:W-:Y:S01]  /*1510*/  STL [R1+0xe8], R8 ;  /* 0x0000e80801007387 */ /* 0x000fe20000100800 */
[----:B0-----:R-:W-:Y:S01]  /*1520*/  SHF.R.S32.HI R7, RZ, 0x1f, R6 ;  /* 0x0000001fff077819 */ /* 0x001fe20000011406 */
[----:B------:R-:W-:Y:S01]  /*1530*/  @P1 VIADD R3, R0, 0xffffffe0 ;  /* 0xffffffe000031836 */ /* 0x000fe20000000000 */
[----:B------:R-:W-:Y:S01]  /*1540*/  LEA R6, R4, UR40, 0x1 ;  /* 0x0000002804067c11 */ /* 0x000fe2000f8e08ff */
[----:B------:R-:W-:-:S02]  /*1550*/  IMAD R4, R9, 0x8, R10 ;  /* 0x0000000809047824 */ /* 0x000fc400078e020a */
[----:B------:R-:W-:Y:S01]  /*1560*/  IMAD.IADD R0, R0, 0x1, R5 ;  /* 0x0000000100007824 */ /* 0x000fe200078e0205 */
[----:B------:R-:W-:Y:S04]  /*1570*/  STL [R1+0xe4], R7 ;  /* 0x0000e40701007387 */ /* 0x000fe80000100800 */
[----:B------:R-:W-:Y:S04]  /*1580*/  STL [R1+0x108], R6 ;  /* 0x0001080601007387 */ /* 0x000fe80000100800 */
[----:B------:R-:W-:Y:S04]  /*1590*/  STL [R1+0x8c], R3 ;  /* 0x00008c0301007387 */ /* 0x000fe80000100800 */
[----:B------:R0:W-:Y:S04]  /*15a0*/  STL [R1+0x110], R4 ;  /* 0x0001100401007387 */ /* 0x0001e80000100800 */
[----:B------:R1:W-:Y:S01]  /*15b0*/  STL [R1+0x74], R0 ;  /* 0x0000740001007387 */ /* 0x0003e20000100800 */
[----:B0-----:R-:W-:-:S02]  /*15c0*/  IMAD.IADD R4, R5, 0x1, R3 ;  /* 0x0000000105047824 */ /* 0x001fc400078e0203 */
[----:B-1----:R-:W-:-:S03]  /*15d0*/  VIADD R0, R3, 0x6000 ;  /* 0x0000600003007836 */ /* 0x002fc60000000000 */
[----:B------:R0:W-:Y:S04]  /*15e0*/  STL [R1+0x70], R4 ;  /* 0x0000700401007387 */ /* 0x0001e80000100800 */
[----:B------:R0:W-:Y:S02]  /*15f0*/  STL [R1+0x90], R0 ;  /* 0x0000900001007387 */ /* 0x0001e40000100800 */
.L_x_549:
[----:B0-2---:R-:W0:Y:S02]  /*1600*/  LDC.64 R4, c[0x0][0xc88] ;  /* 0x00032200ff047b82 */ /* 0x005e240000000a00 */
[----:B0-----:R-:W-:-:S05]  /*1610*/  IMAD.WIDE R4, R99, 0x4, R4 ;  /* 0x0000000463047825 */ /* 0x001fca00078e0204 */
[----:B----4-:R-:W2:Y:S01]  /*1620*/  LDG.E R27, desc[UR42][R4.64] ;  /* 0x0000002a041b7981 */ /* 0x010ea2000c1e1900 */
[----:B------:R-:W-:Y:S05]  /*1630*/  YIELD ;  /* 0x0000000000007946 */ /* 0x000fea0003800000 */
[----:B------:R-:W-:Y:S01]  /*1640*/  ULDC.64 UR4, c[0x0][0xa28] ;  /* 0x00028a0000047ab9 */ /* 0x000fe20000000a00 */
[----:B------:R-:W-:Y:S01]  /*1650*/  ULDC.64 UR8, c[0x0][0xa18] ;  /* 0x0002860000087ab9 */ /* 0x000fe20000000a00 */
[----:B------:R-:W-:Y:S01]  /*1660*/  ISETP.NE.U32.AND P1, PT, RZ, UR4, PT ;  /* 0x00000004ff007c0c */ /* 0x000fe2000bf25070 */
[----:B------:R-:W-:Y:S01]  /*1670*/  ULDC.64 UR6, c[0x0][0xa08] ;  /* 0x0002820000067ab9 */ /* 0x000fe20000000a00 */
[----:B------:R-:W-:Y:S01]  /*1680*/  IMAD.MOV.U32 R11, RZ, RZ, RZ ;  /* 0x000000ffff0b7224 */ /* 0x000fe200078e00ff */
[----:B------:R-:W-:Y:S01]  /*1690*/  ISETP.NE.U32.AND P0, PT, RZ, UR6, PT ;  /* 0x00000006ff007c0c */ /* 0x000fe2000bf05070 */
[----:B------:R-:W-:Y:S01]  /*16a0*/  IMAD.MOV.U32 R83, RZ, RZ, RZ ;  /* 0x000000ffff537224 */ /* 0x000fe200078e00ff */
[----:B------:R-:W-:-:S02]  /*16b0*/  ISETP.NE.AND.EX P1, PT, RZ, UR5, PT, P1 ;  /* 0x00000005ff007c0c */ /* 0x000fc4000bf25310 */
[----:B------:R-:W-:Y:S02]  /*16c0*/  ISETP.NE.AND.EX P0, PT, RZ, UR7, PT, P0 ;  /* 0x00000007ff007c0c */ /* 0x000fe4000bf05300 */
[----:B-12---:R-:W-:Y:S01]  /*16d0*/  SHF.R.S32.HI R0, RZ, 0x1f, R27 ;  /* 0x0000001fff007819 */ /* 0x006fe2000001141b */
[----:B------:R0:W-:Y:S08]  /*16e0*/  STL [R1+0x98], R27 ;  /* 0x0000981b01007387 */ /* 0x0001f00000100800 */
[----:B------:R-:W-:-:S02]  /*16f0*/  @P1 LEA R6, P2, R27, UR4, 0x2 ;  /* 0x000000041b061c11 */ /* 0x000fc4000f8410ff */
[C---:B------:R-:W-:Y:S01]  /*1700*/  SHF.L.U32 R31, R27.reuse, 0x2, RZ ;  /* 0x000000021b1f7819 */ /* 0x040fe200000006ff */
[----:B------:R0:W-:Y:S01]  /*1710*/  STL [R1+0xd8], R0 ;  /* 0x0000d80001007387 */ /* 0x0001e20000100800 */
[C-C-:B------:R-:W-:Y:S02]  /*1720*/  @P1 LEA.HI.X R7, R27.reuse, UR5, R0.reuse, 0x2, P2 ;  /* 0x000000051b071c11 */ /* 0x140fe400090f1400 */
[----:B------:R-:W-:Y:S01]  /*1730*/  ISETP.NE.U32.AND P2, PT, RZ, UR8, PT ;  /* 0x00000008ff007c0c */ /* 0x000fe2000bf45070 */
[----:B------:R-:W-:Y:S01]  /*1740*/  ULDC UR4, c[0x0][0x288] ;  /* 0x0000a20000047ab9 */ /* 0x000fe20000000800 */
[----:B------:R-:W-:Y:S01]  /*1750*/  SHF.L.U64.HI R30, R27, 0x2, R0 ;  /* 0x000000021b1e7819 */ /* 0x000fe20000010200 */
[----:B------:R0:W5:Y:S01]  /*1760*/  @P1 LDG.E R11, desc[UR42][R6.64] ;  /* 0x0000002a060b1981 */ /* 0x000162000c1e1900 */
[----:B------:R-:W-:Y:S02]  /*1770*/  ISETP.NE.AND.EX P2, PT, RZ, UR9, PT, P2 ;  /* 0x00000009ff007c0c */ /* 0x000fe4000bf45320 */
[----:B------:R-:W-:Y:S01]  /*1780*/  IADD3 R4, P3, R31, UR6, RZ ;  /* 0x000000061f047c10 */ /* 0x000fe2000ff7e0ff */
[----:B------:R-:W-:Y:S01]  /*1790*/  IMAD.U32 R100, RZ, RZ, UR4 ;  /* 0x00000004ff647e24 */ /* 0x000fe2000f8e00ff */
[----:B------:R-:W-:Y:S01]  /*17a0*/  ULDC.64 UR4, c[0x0][0x418] ;  /* 0x0001060000047ab9 */ /* 0x000fe20000000a00 */
[----:B------:R0:W-:Y:S01]  /*17b0*/  STL [R1+0x9c], R31 ;  /* 0x00009c1f01007387 */ /* 0x0001e20000100800 */
[----:B------:R-:W-:-:S07]  /*17c0*/  IADD3.X R5, R30, UR7, RZ, P3, !PT ;  /* 0x000000071e057c10 */ /* 0x000fce0009ffe4ff */
[----:B------:R-:W-:Y:S01]  /*17d0*/  @P2 IADD3 R8, P1, R31, UR8, RZ ;  /* 0x000000081f082c10 */ /* 0x000fe2000ff3e0ff */
[----:B------:R0:W5:Y:S03]  /*17e0*/  @P0 LDG.E R83, desc[UR42][R4.64] ;  /* 0x0000002a04530981 */ /* 0x000166000c1e1900 */
[----:B------:R-:W-:Y:S01]  /*17f0*/  @P2 IADD3.X R9, R30, UR9, RZ, P1, !PT ;  /* 0x000000091e092c10 */ /* 0x000fe20008ffe4ff */
[----:B------:R-:W-:Y:S01]  /*1800*/  UISETP.NE.U32.AND UP0, UPT, UR4, URZ, UPT ;  /* 0x0000003f0400728c */ /* 0x000fe2000bf05070 */
[----:B------:R0:W-:Y:S02]  /*1810*/  STL [R1+0xa0], R30 ;  /* 0x0000a01e01007387 */ /* 0x0001e40000100800 */
[----:B------:R-:W-:Y:S02]  /*1820*/  ULDC UR4, c[0x0][0x424] ;  /* 0x0001090000047ab9 */ /* 0x000fe40000000800 */
[----:B------:R0:W5:Y:S01]  /*1830*/  @P2 LDG.E R100, desc[UR42][R8.64] ;  /* 0x0000002a08642981 */ /* 0x000162000c1e1900 */
[----:B------:R-:W-:-:S03]  /*1840*/  UISETP.NE.AND.EX UP0, UPT, UR5, URZ, UPT, UP0 ;  /* 0x0000003f0500728c */ /* 0x000fc6000bf05300 */
[----:B------:R-:W-:Y:S01]  /*1850*/  ULDC UR5, c[0x0][0x2f0] ;  /* 0x0000bc0000057ab9 */ /* 0x000fe20000000800 */
[----:B------:R-:W-:-:S04]  /*1860*/  USEL UR4, UR4, 0x1, UP0 ;  /* 0x0000000104047887 */ /* 0x000fc80008000000 */
[----:B------:R-:W-:-:S03]  /*1870*/  UIMAD UR4, UR4, UR5, URZ ;  /* 0x00000005040472a4 */ /* 0x000fc6000f8e023f */
[----:B------:R-:W-:Y:S02]  /*1880*/  ULDC UR5, c[0x0][0x348] ;  /* 0x0000d20000057ab9 */ /* 0x000fe40000000800 */
[----:B------:R-:W-:Y:S02]  /*1890*/  IMAD.U32 R24, RZ, RZ, UR5 ;  /* 0x00000005ff187e24 */ /* 0x000fe4000f8e00ff */
[----:B------:R-:W-:Y:S01]  /*18a0*/  IMAD.U32 R28, RZ, RZ, UR4 ;  /* 0x00000004ff1c7e24 */ /* 0x000fe2000f8e00ff */
[----:B0--3--:R-:W-:Y:S06]  /*18b0*/  @P2 BRA `(.L_x_397) ;  /* 0x0000000000242947 */ /* 0x009fec0003800000 */
[----:B------:R-:W-:Y:S02]  /*18c0*/  ULDC.64 UR4, c[0x0][0xa00] ;  /* 0x0002800000047ab9 */ /* 0x000fe40000000a00 */
[----:B------:R-:W-:-:S04]  /*18d0*/  ISETP.NE.U32.AND P1, PT, RZ, UR4, PT ;  /* 0x00000004ff007c0c */ /* 0x000fc8000bf25070 */
[----:B------:R-:W-:-:S13]  /*18e0*/  ISETP.NE.AND.EX P1, PT, RZ, UR5, PT, P1 ;  /* 0x00000005ff007c0c */ /* 0x000fda000bf25310 */
[----:B------:R-:W-:Y:S05]  /*18f0*/  @!P1 BRA `(.L_x_397) ;  /* 0x0000000000149947 */ /* 0x000fea0003800000 */
[----:B------:R-:W0:Y:S02]  /*1900*/  LDC.64 R6, c[0x0][0xa00] ;  /* 0x00028000ff067b82 */ /* 0x000e240000000a00 */
[----:B0-----:R-:W-:-:S05]  /*1910*/  IMAD.WIDE R6, R27, 0x4, R6 ;  /* 0x000000041b067825 */ /* 0x001fca00078e0206 */
[----:B-----5:R-:W2:Y:S04]  /*1920*/  LDG.E R100, desc[UR42][R6.64] ;  /* 0x0000002a06647981 */ /* 0x020ea8000c1e1900 */
[----:B------:R-:W2:Y:S02]  /*1930*/  LDG.E R3, desc[UR42][R6.64+0x4] ;  /* 0x0000042a06037981 */ /* 0x000ea4000c1e1900 */
[----:B--2---:R-:W-:-:S07]  /*1940*/  IMAD.IADD R100, R3, 0x1, -R100 ;  /* 0x0000000103647824 */ /* 0x004fce00078e0a64 */
.L_x_397:
[----:B------:R-:W-:Y:S01]  /*1950*/  ULDC.64 UR4, c[0x0][0xa20] ;  /* 0x0002880000047ab9 */ /* 0x000fe20000000a00 */
[----:B------:R0:W-:Y:S01]  /*1960*/  STL [R1+0xa4], R97 ;  /* 0x0000a46101007387 */ /* 0x0001e20000100800 */
[----:B------:R-:W-:Y:S02]  /*1970*/  ISETP.NE.U32.AND P1, PT, RZ, UR4, PT ;  /* 0x00000004ff007c0c */ /* 0x000fe4000bf25070 */
[C---:B------:R-:W-:Y:S02]  /*1980*/  LOP3.LUT R3, R98.reuse, 0xff000000, RZ, 0xc0, !PT ;  /* 0xff00000062037812 */ /* 0x040fe400078ec0ff */
[----:B------:R-:W-:Y:S02]  /*1990*/  ISETP.NE.AND.EX P1, PT, RZ, UR5, PT, P1 ;  /* 0x00000005ff007c0c */ /* 0x000fe4000bf25310 */
[----:B------:R-:W-:Y:S02]  /*19a0*/  LOP3.LUT R0, R98, 0xff0000, RZ, 0xc0, !PT ;  /* 0x00ff000062007812 */ /* 0x000fe400078ec0ff */
[----:B------:R-:W-:-:S02]  /*19b0*/  SHF.R.U32.HI R3, RZ, 0x8, R3 ;  /* 0x00000008ff037819 */ /* 0x000fc40000011603 */
[----:B------:R-:W-:Y:S02]  /*19c0*/  LOP3.LUT R137, R98, 0xffff, RZ, 0xc0, !PT ;  /* 0x0000ffff62897812 */ /* 0x000fe400078ec0ff */
[----:B------:R-:W-:-:S05]  /*19d0*/  LEA.HI R8, R0, R3, RZ, 0x10 ;  /* 0x0000000300087211 */ /* 0x000fca00078f80ff */
[----:B0-----:R-:W-:Y:S05]  /*19e0*/  @!P1 BRA `(.L_x_398) ;  /* 0x0000000000109947 */ /* 0x001fea0003800000 */
[----:B------:R-:W-:-:S04]  /*19f0*/  IADD3 R28, P0, R31, UR4, RZ ;  /* 0x000000041f1c7c10 */ /* 0x000fc8000ff1e0ff */
[----:B------:R-:W-:-:S05]  /*1a00*/  IADD3.X R29, R30, UR5, RZ, P0, !PT ;  /* 0x000000051e1d7c10 */ /* 0x000fca00087fe4ff */
[----:B------:R0:W5:Y:S01]  /*1a10*/  LDG.E R28, desc[UR42][R28.64] ;  /* 0x0000002a1c1c7981 */ /* 0x000162000c1e1900 */
[----:B------:R-:W-:Y:S05]  /*1a20*/  BRA `(.L_x_399) ;  /* 0x0000000000107947 */ /* 0x000fea0003800000 */
.L_x_398:
[----:B------:R-:W-:Y:S05]  /*1a30*/  @!P0 BRA `(.L_x_399) ;  /* 0x00000000000c8947 */ /* 0x000fea0003800000 */
[----:B------:R-:W2:Y:S04]  /*1a40*/  LDG.E R3, desc[UR42][R4.64] ;  /* 0x0000002a04037981 */ /* 0x000ea8000c1e1900 */
[----:B------:R-:W2:Y:S02]  /*1a50*/  LDG.E R28, desc[UR42][R4.64+0x4] ;  /* 0x0000042a041c7981 */ /* 0x000ea4000c1e1900 */
[----:B--2---:R-:W-:-:S07]  /*1a60*/  IMAD.IADD R28, R28, 0x1, -R3 ;  /* 0x000000011c1c7824 */ /* 0x004fce00078e0a03 */
.L_x_399:
[----:B------:R-:W-:Y:S02]  /*1a70*/  ULDC.64 UR4, c[0x0][0xa10] ;  /* 0x0002840000047ab9 */ /* 0x000fe40000000a00 */
[----:B------:R-:W-:-:S04]  /*1a80*/  ISETP.NE.U32.AND P0, PT, RZ, UR4, PT ;  /* 0x00000004ff007c0c */ /* 0x000fc8000bf05070 */
[----:B------:R-:W-:Y:S01]  /*1a90*/  ISETP.NE.AND.EX P0, PT, RZ, UR5, PT, P0 ;  /* 0x00000005ff007c0c */ /* 0x000fe2000bf05300 */
[----:B------:R-:W-:Y:S02]  /*1aa0*/  ULDC.64 UR4, c[0x0][0xa30] ;  /* 0x00028c0000047ab9 */ /* 0x000fe40000000a00 */
[----:B------:R-:W-:-:S10]  /*1ab0*/  ISETP.NE.U32.AND P1, PT, RZ, UR4, PT ;  /* 0x00000004ff007c0c */ /* 0x000fd4000bf25070 */
[----:B------:R-:W1:Y:S01]  /*1ac0*/  @P0 LDC.64 R4, c[0x0][0xa10] ;  /* 0x00028400ff040b82 */ /* 0x000e620000000a00 */
[----:B------:R-:W-:Y:S01]  /*1ad0*/  ISETP.NE.AND.EX P1, PT, RZ, UR5, PT, P1 ;  /* 0x00000005ff007c0c */ /* 0x000fe2000bf25310 */
[----:B-1----:R-:W-:-:S05]  /*1ae0*/  @P0 IMAD.WIDE R4, R27, 0x4, R4 ;  /* 0x000000041b040825 */ /* 0x002fca00078e0204 */
[----:B------:R-:W2:Y:S04]  /*1af0*/  @P0 LDG.E R0, desc[UR42][R4.64] ;  /* 0x0000002a04000981 */ /* 0x000ea8000c1e1900 */
[----:B------:R-:W2:Y:S03]  /*1b00*/  @P0 LDG.E R3, desc[UR42][R4.64+0x4] ;  /* 0x0000042a04030981 */ /* 0x000ea6000c1e1900 */
[----:B------:R-:W-:Y:S01]  /*1b10*/  @P1 IADD3 R6, P2, R31, UR4, RZ ;  /* 0x000000041f061c10 */ /* 0x000fe2000ff5e0ff */
[----:B-----5:R-:W-:-:S03]  /*1b20*/  IMAD.MOV.U32 R95, RZ, RZ, R28 ;  /* 0x000000ffff5f7224 */ /* 0x020fc600078e001c */
[----:B------:R-:W-:-:S05]  /*1b30*/  @P1 IADD3.X R7, R30, UR5, RZ, P2, !PT ;  /* 0x000000051e071c10 */ /* 0x000fca00097fe4ff */
[----:B------:R1:W5:Y:S01]  /*1b40*/  @P1 LDG.E R95, desc[UR42][R6.64] ;  /* 0x0000002a065f1981 */ /* 0x000362000c1e1900 */
[----:B------:R-:W-:Y:S01]  /*1b50*/  LOP3.LUT R12, R8, 0xff, RZ, 0xc0, !PT ;  /* 0x000000ff080c7812 */ /* 0x000fe200078ec0ff */
[----:B------:R-:W-:Y:S01]  /*1b60*/  IMAD.IADD R11, R28, 0x1, -R11 ;  /* 0x000000011c0b7824 */ /* 0x000fe200078e0a0b */
[----:B------:R-:W-:Y:S01]  /*1b70*/  SHF.R.U32.HI R9, RZ, 0x10, R8 ;  /* 0x00000010ff097819 */ /* 0x000fe20000011608 */
[----:B------:R-:W-:Y:S01]  /*1b80*/  BSSY B0, `(.L_x_400) ;  /* 0x000002b000007945 */ /* 0x000fe20003800000 */
[----:B------:R-:W-:Y:S01]  /*1b90*/  LOP3.LUT R19, R19, 0xfffffff7, RZ, 0xc0, !PT ;  /* 0xfffffff713137812 */ /* 0x000fe200078ec0ff */
[----:B------:R1:W-:Y:S04]  /*1ba0*/  STL [R1+0xb0], R12 ;  /* 0x0000b00c01007387 */ /* 0x0003e80000100800 */
[----:B------:R1:W-:Y:S01]  /*1bb0*/  STL [R1+0x94], R9 ;  /* 0x0000940901007387 */ /* 0x0003e20000100800 */
[----:B--2---:R-:W-:-:S04]  /*1bc0*/  @P0 IMAD.IADD R24, R3, 0x1, -R0 ;  /* 0x0000000103180824 */ /* 0x004fc800078e0a00 */
[----:B------:R-:W-:-:S04]  /*1bd0*/  IMAD.IADD R102, R11, 0x1, R24 ;  /* 0x000000010b667824 */ /* 0x000fc800078e0218 */
[C---:B------:R-:W-:Y:S01]  /*1be0*/  VIADD R0, R102.reuse, 0x7f ;  /* 0x0000007f66007836 */ /* 0x040fe20000000000 */
[----:B------:R-:W-:-:S04]  /*1bf0*/  ISETP.GE.AND P3, PT, R102, 0x1, PT ;  /* 0x000000016600780c */ /* 0x000fc80003f66270 */
[----:B------:R-:W-:-:S04]  /*1c00*/  SHF.R.S32.HI R3, RZ, 0x1f, R0 ;  /* 0x0000001fff037819 */ /* 0x000fc80000011400 */
[----:B------:R-:W-:Y:S01]  /*1c10*/  LEA.HI R3, R3, R0, RZ, 0x7 ;  /* 0x0000000003037211 */ /* 0x000fe200078f38ff */
[----:B------:R-:W-:-:S03]  /*1c20*/  IMAD.MOV.U32 R0, RZ, RZ, RZ ;  /* 0x000000ffff007224 */ /* 0x000fc600078e00ff */
[----:B------:R-:W-:Y:S02]  /*1c30*/  SHF.R.S32.HI R99, RZ, 0x7, R3 ;  /* 0x00000007ff637819 */ /* 0x000fe40000011403 */
[----:B------:R-:W-:Y:S01]  /*1c40*/  @P3 LOP3.LUT R19, R19, 0x8, RZ, 0xfc, !PT ;  /* 0x0000000813133812 */ /* 0x000fe200078efcff */
[----:B-1----:R-:W-:Y:S06]  /*1c50*/  @!P3 BRA `(.L_x_401) ;  /* 0x000000000074b947 */ /* 0x002fec0003800000 */
[----:B------:R-:W-:Y:S01]  /*1c60*/  ISETP.NE.AND P0, PT, R9, RZ, PT ;  /* 0x000000ff0900720c */ /* 0x000fe20003f05270 */
[----:B------:R-:W-:-:S03]  /*1c70*/  ULDC UR4, c[0x0][0x9f0] ;  /* 0x00027c0000047ab9 */ /* 0x000fc60000000800 */
[----:B------:R-:W-:-:S04]  /*1c80*/  SEL R9, R9, UR4, P0 ;  /* 0x0000000409097c07 */ /* 0x000fc80008000000 */
[-C--:B------:R-:W-:Y:S02]  /*1c90*/  IABS R6, R9.reuse ;  /* 0x0000000900067213 */ /* 0x080fe40000000000 */
[----:B------:R-:W-:Y:S02]  /*1ca0*/  IADD3 R0, R99, -0x1, R9 ;  /* 0xffffffff63007810 */ /* 0x000fe40007ffe009 */
[----:B------:R-:W1:Y:S01]  /*1cb0*/  I2F.RP R3, R6 ;  /* 0x0000000600037306 */ /* 0x000e620000209400 */
[-C--:B------:R-:W-:Y:S02]  /*1cc0*/  IABS R10, R9.reuse ;  /* 0x00000009000a7213 */ /* 0x080fe40000000000 */
[----:B------:R-:W-:Y:S02]  /*1cd0*/  IABS R8, R0 ;  /* 0x0000000000087213 */ /* 0x000fe40000000000 */
[----:B------:R-:W-:-:S04]  /*1ce0*/  LOP3.LUT R0, R0, R9, RZ, 0x3c, !PT ;  /* 0x0000000900007212 */ /* 0x000fc800078e3cff */
[----:B------:R-:W-:Y:S01]  /*1cf0*/  ISETP.GE.AND P2, PT, R0, RZ, PT ;  /* 0x000000ff0000720c */ /* 0x000fe20003f46270 */
[----:B-1----:R-:W1:Y:S02]  /*1d00*/  MUFU.RCP R3, R3 ;  /* 0x0000000300037308 */ /* 0x002e640000001000 */
[----:B-1----:R-:W-:Y:S02]  /*1d10*/  VIADD R4, R3, 0xffffffe ;  /* 0x0ffffffe03047836 */ /* 0x002fe40000000000 */
[----:B------:R-:W-:-:S04]  /*1d20*/  IMAD.MOV R3, RZ, RZ, -R10 ;  /* 0x000000ffff037224 */ /* 0x000fc800078e0a0a */
[----:B------:R1:W2:Y:S02]  /*1d30*/  F2I.FTZ.U32.TRUNC.NTZ R5, R4 ;  /* 0x0000000400057305 */ /* 0x0002a4000021f000 */
[----:B-1----:R-:W-:Y:S02]  /*1d40*/  IMAD.MOV.U32 R4, RZ, RZ, RZ ;  /* 0x000000ffff047224 */ /* 0x002fe400078e00ff */
[----:B--2---:R-:W-:-:S04]  /*1d50*/  IMAD.MOV R7, RZ, RZ, -R5 ;  /* 0x000000ffff077224 */ /* 0x004fc800078e0a05 */
        /* <DEDUP_REMOVED lines=10> */
[----:B------:R-:W-:-:S04]  /*1e00*/  IMAD.MOV.U32 R0, RZ, RZ, R5 ;  /* 0x000000ffff007224 */ /* 0x000fc800078e0005 */
[----:B------:R-:W-:Y:S01]  /*1e10*/  @!P2 IMAD.MOV R0, RZ, RZ, -R0 ;  /* 0x000000ffff00a224 */ /* 0x000fe200078e0a00 */
[----:B------:R-:W-:-:S07]  /*1e20*/  @!P1 LOP3.LUT R0, RZ, R9, RZ, 0x33, !PT ;  /* 0x00000009ff009212 */ /* 0x000fce00078e33ff */
.L_x_401:
[----:B------:R-:W-:Y:S05]  /*1e30*/  BSYNC B0 ;  /* 0x0000000000007941 */ /* 0x000fea0003800000 */
.L_x_400:
[----:B------:R-:W-:-:S05]  /*1e40*/  IMAD R3, R12, R0, RZ ;  /* 0x000000000c037224 */ /* 0x000fca00078e02ff */
[C---:B------:R-:W-:Y:S01]  /*1e50*/  VIADDMNMX R0, R3.reuse, R0, R99, PT ;  /* 0x0000000003007246 */ /* 0x040fe20003800163 */
[----:B------:R-:W-:-:S04]  /*1e60*/  IMAD R3, R3, 0x80, -R11 ;  /* 0x0000008003037824 */ /* 0x000fc800078e0a0b */
[----:B------:R-:W-:Y:S01]  /*1e70*/  IMAD R5, R0, 0x80, -R11 ;  /* 0x0000008000057824 */ /* 0x000fe200078e0a0b */
[----:B------:R-:W-:-:S04]  /*1e80*/  VIMNMX R3, RZ, R3, !PT ;  /* 0x00000003ff037248 */ /* 0x000fc80007fe0100 */
[----:B------:R-:W-:Y:S02]  /*1e90*/  VIMNMX R0, R5, R24, PT ;  /* 0x0000001805007248 */ /* 0x000fe40003fe0100 */
[----:B------:R-:W-:Y:S02]  /*1ea0*/  SHF.R.U32.HI R72, RZ, 0x7, R3 ;  /* 0x00000007ff487819 */ /* 0x000fe40000011603 */
[----:B------:R-:W-:-:S03]  /*1eb0*/  ISETP.GT.AND P0, PT, R0, R3, PT ;  /* 0x000000030000720c */ /* 0x000fc60003f04270 */
[----:B------:R-:W-:-:S10]  /*1ec0*/  IMAD.MOV.U32 R25, RZ, RZ, R72 ;  /* 0x000000ffff197224 */ /* 0x000fd400078e0048 */
[----:B------:R-:W-:-:S05]  /*1ed0*/  @P0 VIADD R0, R0, 0x7f ;  /* 0x0000007f00000836 */ /* 0x000fca0000000000 */
[----:B------:R-:W-:-:S04]  /*1ee0*/  @P0 SHF.R.S32.HI R3, RZ, 0x1f, R0 ;  /* 0x0000001fff030819 */ /* 0x000fc80000011400 */
[----:B------:R-:W-:-:S04]  /*1ef0*/  @P0 LEA.HI R3, R3, R0, RZ, 0x7 ;  /* 0x0000000003030211 */ /* 0x000fc800078f38ff */
[----:B------:R-:W-:Y:S02]  /*1f00*/  @P0 SHF.R.S32.HI R25, RZ, 0x7, R3 ;  /* 0x00000007ff190819 */ /* 0x000fe40000011403 */
[----:B------:R-:W-:Y:S02]  /*1f10*/  PLOP3.LUT P0, PT, PT, PT, PT, 0x80, 0x0 ;  /* 0x000000000000781c */ /* 0x000fe40003f0f070 */
[----:B------:R-:W-:-:S13]  /*1f20*/  ISETP.GT.AND P1, PT, R25, R72, PT ;  /* 0x000000481900720c */ /* 0x000fda0003f24270 */
[----:B------:R-:W-:Y:S05]  /*1f30*/  @!P1 BRA `(.L_x_402) ;  /* 0x00000054007c9947 */ /* 0x000fea0003800000 */
[----:B------:R-:W-:Y:S01]  /*1f40*/  VIADD R0, R2, 0x15400 ;  /* 0x0001540002007836 */ /* 0x000fe20000000000 */
[----:B------:R-:W-:Y:S04]  /*1f50*/  BSSY B6, `(.L_x_403) ;  /* 0x0000013000067945 */ /* 0x000fe80003800000 */
[----:B------:R-:W-:-:S13]  /*1f60*/  LOP3.LUT P0, RZ, R0, 0x1bf, RZ, 0xc0, !PT ;  /* 0x000001bf00ff7812 */ /* 0x000fda000780c0ff */
[----:B------:R-:W-:Y:S05]  /*1f70*/  @!P0 BRA `(.L_x_404) ;  /* 0x0000000000408947 */ /* 0x000fea0003800000 */
[----:B------:R-:W-:Y:S01]  /*1f80*/  MOV R14, 0x0 ;  /* 0x00000000000e7802 */ /* 0x000fe20000000f00 */
[----:B------:R-:W-:Y:S01]  /*1f90*/  ULDC.64 UR4, c[0x4][0x88] ;  /* 0x0100220000047ab9 */ /* 0x000fe20000000a00 */
[----:B------:R-:W-:Y:S01]  /*1fa0*/  ULDC.64 UR6, c[0x4][0x18] ;  /* 0x0100060000067ab9 */ /* 0x000fe20000000a00 */
[----:B------:R-:W-:Y:S01]  /*1fb0*/  IMAD.U32 R4, RZ, RZ, UR4 ;  /* 0x00000004ff047e24 */ /* 0x000fe2000f8e00ff */
[----:B------:R-:W-:Y:S01]  /*1fc0*/  MOV R10, UR6 ;  /* 0x00000006000a7c02 */ /* 0x000fe20008000f00 */
[----:B------:R-:W-:Y:S01]  /*1fd0*/  IMAD.U32 R5, RZ, RZ, UR5 ;  /* 0x00000005ff057e24 */ /* 0x000fe2000f8e00ff */
[----:B------:R-:W1:Y:S01]  /*1fe0*/  LDC.64 R14, c[0x4][R14] ;  /* 0x010000000e0e7b82 */ /* 0x000e620000000a00 */
[----:B------:R-:W-:Y:S01]  /*1ff0*/  ULDC.64 UR4, c[0x4][0x90] ;  /* 0x0100240000047ab9 */ /* 0x000fe20000000a00 */
[----:B------:R-:W-:Y:S02]  /*2000*/  IMAD.U32 R11, RZ, RZ, UR7 ;  /* 0x00000007ff0b7e24 */ /* 0x000fe4000f8e00ff */
[----:B------:R-:W-:-:S02]  /*2010*/  IMAD.U32 R6, RZ, RZ, UR4 ;  /* 0x00000004ff067e24 */ /* 0x000fc4000f8e00ff */
[----:B------:R-:W-:Y:S02]  /*2020*/  IMAD.U32 R7, RZ, RZ, UR5 ;  /* 0x00000005ff077e24 */ /* 0x000fe4000f8e00ff */
[----:B------:R-:W-:Y:S02]  /*2030*/  IMAD.MOV.U32 R8, RZ, RZ, 0x70 ;  /* 0x00000070ff087424 */ /* 0x000fe400078e00ff */
[----:B------:R-:W-:Y:S02]  /*2040*/  IMAD.MOV.U32 R12, RZ, RZ, 0x1 ;  /* 0x00000001ff0c7424 */ /* 0x000fe400078e00ff */
[----:B------:R-:W-:-:S07]  /*2050*/  IMAD.MOV.U32 R13, RZ, RZ, RZ ;  /* 0x000000ffff0d7224 */ /* 0x000fce00078e00ff */
[----:B------:R-:W-:-:S07]  /*2060*/  LEPC R20, `(.L_x_404) ;  /* 0x000000001014794e */ /* 0x000fce0000000000 */
[----:B01---5:R-:W-:Y:S05]  /*2070*/  CALL.ABS.NOINC R14 ;  /* 0x000000000e007343 */ /* 0x023fea0003c00000 */
.L_x_404:
[----:B------:R-:W-:Y:S05]  /*2080*/  BSYNC B6 ;  /* 0x0000000000067941 */ /* 0x000fea0003800000 */
.L_x_403:
[----:B------:R-:W-:Y:S01]  /*2090*/  VIADD R26, R2, 0x400 ;  /* 0x00000400021a7836 */ /* 0x000fe20000000000 */
[----:B------:R-:W-:Y:S04]  /*20a0*/  BSSY B6, `(.L_x_405) ;  /* 0x0000013000067945 */ /* 0x000fe80003800000 */
[----:B------:R-:W-:-:S13]  /*20b0*/  LOP3.LUT P0, RZ, R26, 0x1bf, RZ, 0xc0, !PT ;  /* 0x000001bf1aff7812 */ /* 0x000fda000780c0ff */
[----:B------:R-:W-:Y:S05]  /*20c0*/  @!P0 BRA `(.L_x_406) ;  /* 0x0000000000408947 */ /* 0x000fea0003800000 */
[----:B------:R-:W-:Y:S01]  /*20d0*/  MOV R14, 0x0 ;  /* 0x00000000000e7802 */ /* 0x000fe20000000f00 */
[----:B------:R-:W-:Y:S01]  /*20e0*/  ULDC.64 UR4, c[0x4][0x88] ;  /* 0x0100220000047ab9 */ /* 0x000fe20000000a00 */
[----:B------:R-:W-:Y:S01]  /*20f0*/  ULDC.64 UR6, c[0x4][0x18] ;  /* 0x0100060000067ab9 */ /* 0x000fe20000000a00 */
[----:B------:R-:W-:Y:S02]  /*2100*/  IMAD.U32 R4, RZ, RZ, UR4 ;  /* 0x00000004ff047e24 */ /* 0x000fe4000f8e00ff */
[----:B------:R-:W-:Y:S01]  /*2110*/  IMAD.U32 R5, RZ, RZ, UR5 ;  /* 0x00000005ff057e24 */ /* 0x000fe2000f8e00ff */
[----:B------:R-:W1:Y:S01]  /*2120*/  LDC.64 R14, c[0x4][R14] ;  /* 0x010000000e0e7b82 */ /* 0x000e620000000a00 */
[----:B------:R-:W-:Y:S01]  /*2130*/  ULDC.64 UR4, c[0x4][0x90] ;  /* 0x0100240000047ab9 */ /* 0x000fe20000000a00 */
[----:B------:R-:W-:Y:S02]  /*2140*/  IMAD.U32 R10, RZ, RZ, UR6 ;  /* 0x00000006ff0a7e24 */ /* 0x000fe4000f8e00ff */
[----:B------:R-:W-:-:S02]  /*2150*/  IMAD.U32 R6, RZ, RZ, UR4 ;  /* 0x00000004ff067e24 */ /* 0x000fc4000f8e00ff */
[----:B------:R-:W-:Y:S02]  /*2160*/  IMAD.U32 R7, RZ, RZ, UR5 ;  /* 0x00000005ff077e24 */ /* 0x000fe4000f8e00ff */
[----:B------:R-:W-:Y:S02]  /*2170*/  IMAD.U32 R11, RZ, RZ, UR7 ;  /* 0x00000007ff0b7e24 */ /* 0x000fe4000f8e00ff */
[----:B------:R-:W-:Y:S02]  /*2180*/  IMAD.MOV.U32 R8, RZ, RZ, 0x70 ;  /* 0x00000070ff087424 */ /* 0x000fe400078e00ff */
[----:B------:R-:W-:Y:S02]  /*2190*/  IMAD.MOV.U32 R12, RZ, RZ, 0x1 ;  /* 0x00000001ff0c7424 */ /* 0x000fe400078e00ff */
[----:B------:R-:W-:-:S07]  /*21a0*/  IMAD.MOV.U32 R13, RZ, RZ, RZ ;  /* 0x000000ffff0d7224 */ /* 0x000fce00078e00ff */
[----:B------:R-:W-:-:S07]  /*21b0*/  LEPC R20, `(.L_x_406) ;  /* 0x000000001014794e */ /* 0x000fce0000000000 */
[----:B01---5:R-:W-:Y:S05]  /*21c0*/  CALL.ABS.NOINC R14 ;  /* 0x000000000e007343 */ /* 0x023fea0003c00000 */
.L_x_406:
[----:B------:R-:W-:Y:S05]  /*21d0*/  BSYNC B6 ;  /* 0x0000000000067941 */ /* 0x000fea0003800000 */
.L_x_405:
[----:B------:R-:W-:Y:S01]  /*21e0*/  ULDC.64 UR4, c[0x0][0x9f8] ;  /* 0x00027e0000047ab9 */ /* 0x000fe20000000a00 */
[----:B------:R-:W-:Y:S01]  /*21f0*/  IMAD.MOV.U32 R0, RZ, RZ, R27 ;  /* 0x000000ffff007224 */ /* 0x000fe200078e001b */
[----:B------:R-:W-:Y:S01]  /*2200*/  ISETP.NE.U32.AND P0, PT, RZ, UR4, PT ;  /* 0x00000004ff007c0c */ /* 0x000fe2000bf05070 */
[----:B------:R-:W2:Y:S01]  /*2210*/  LDL R27, [R1+0xdc] ;  /* 0x0000dc00011b7983 */ /* 0x000ea20000100800 */
[----:B------:R-:W1:Y:S02]  /*2220*/  LDC.64 R86, c[0x0][0x408] ;  /* 0x00010200ff567b82 */ /* 0x000e640000000a00 */
[----:B------:R-:W-:Y:S01]  /*2230*/  ISETP.NE.AND.EX P0, PT, RZ, UR5, PT, P0 ;  /* 0x00000005ff007c0c */ /* 0x000fe2000bf05300 */
[----:B------:R-:W3:Y:S01]  /*2240*/  S2R R20, SR_TID.X ;  /* 0x0000000000147919 */ /* 0x000ee20000002100 */
[----:B------:R-:W-:-:S04]  /*2250*/  SHF.R.S32.HI R11, RZ, 0x1f, R141 ;  /* 0x0000001fff0b7819 */ /* 0x000fc8000001148d */
[----:B------:R-:W4:Y:S07]  /*2260*/  LDC R9, c[0x0][0x3f4] ;  /* 0x0000fd00ff097b82 */ /* 0x000f2e0000000800 */
[----:B------:R-:W-:-:S04]  /*2270*/  @P0 IADD3 R4, P1, R31, UR4, RZ ;  /* 0x000000041f040c10 */ /* 0x000fc8000ff3e0ff */
[----:B------:R-:W-:-:S05]  /*2280*/  @P0 IADD3.X R5, R30, UR5, RZ, P1, !PT ;  /* 0x000000051e050c10 */ /* 0x000fca0008ffe4ff */
[----:B------:R0:W2:Y:S01]  /*2290*/  @P0 LDG.E R0, desc[UR42][R4.64] ;  /* 0x0000002a04000981 */ /* 0x0000a2000c1e1900 */
[----:B---3--:R-:W-:Y:S01]  /*22a0*/  VIADD R3, R20, 0xffffff80 ;  /* 0xffffff8014037836 */ /* 0x008fe20000000000 */
[----:B------:R-:W-:-:S04]  /*22b0*/  SHF.R.U32.HI R20, RZ, 0x7, R20 ;  /* 0x00000007ff147819 */ /* 0x000fc80000011614 */
[----:B------:R-:W-:Y:S02]  /*22c0*/  ISETP.NE.AND P6, PT, R20, 0x1, PT ;  /* 0x000000011400780c */ /* 0x000fe40003fc5270 */
[----:B------:R-:W-:-:S04]  /*22d0*/  SHF.R.S32.HI R6, RZ, 0x1f, R3 ;  /* 0x0000001fff067819 */ /* 0x000fc80000011403 */
[----:B------:R-:W-:Y:S01]  /*22e0*/  LEA.HI R6, R6, R3, RZ, 0x2 ;  /* 0x0000000306067211 */ /* 0x000fe200078f10ff */
[----:B------:R-:W-:-:S06]  /*22f0*/  VIADD R3, R16, 0x10 ;  /* 0x0000001010037836 */ /* 0x000fcc0000000000 */
[----:B------:R-:W-:Y:S05]  /*2300*/  @!P6 WARPSYNC.ALL ;  /* 0x000000000000e948 */ /* 0x000fea0003800000 */
[----:B------:R-:W-:Y:S02]  /*2310*/  ULDC UR4, c[0x0][0x2f4] ;  /* 0x0000bd0000047ab9 */ /* 0x000fe40000000800 */
[----:B------:R-:W-:Y:S02]  /*2320*/  ISETP.GE.AND P1, PT, R3, UR4, PT ;  /* 0x0000000403007c0c */ /* 0x000fe4000bf26270 */
[----:B------:R-:W-:Y:S02]  /*2330*/  ISETP.GE.AND P0, PT, R16, UR4, PT ;  /* 0x0000000410007c0c */ /* 0x000fe4000bf06270 */
[----:B0-----:R-:W-:-:S02]  /*2340*/  SEL R5, RZ, 0xffffffff, P1 ;  /* 0xffffffffff057807 */ /* 0x001fc40000800000 */
[--C-:B------:R-:W-:Y:S02]  /*2350*/  SHF.R.S32.HI R71, RZ, 0x2, R6.reuse ;  /* 0x00000002ff477819 */ /* 0x100fe40000011406 */
[----:B------:R-:W-:Y:S01]  /*2360*/  SHF.R.S32.HI R6, RZ, 0x1f, R6 ;  /* 0x0000001fff067819 */ /* 0x000fe20000011406 */
[----:B------:R-:W-:Y:S01]  /*2370*/  IMAD.SHL.U32 R5, R5, 0x2, RZ ;  /* 0x0000000205057824 */ /* 0x000fe200078e00ff */
[----:B------:R-:W-:Y:S02]  /*2380*/  SEL R4, RZ, 0x1, P0 ;  /* 0x00000001ff047807 */ /* 0x000fe40000000000 */
[----:B------:R-:W-:Y:S02]  /*2390*/  LEA.HI R6, R6, R71, RZ, 0x2 ;  /* 0x0000004706067211 */ /* 0x000fe400078f10ff */
[----:B------:R-:W-:Y:S01]  /*23a0*/  LOP3.LUT R5, R5, 0x2, R4, 0xe2, !PT ;  /* 0x0000000205057812 */ /* 0x000fe200078ee204 */
[----:B------:R-:W-:Y:S01]  /*23b0*/  VIADD R4, R16, 0x20 ;  /* 0x0000002010047836 */ /* 0x000fe20000000000 */
[----:B------:R-:W-:Y:S01]  /*23c0*/  LOP3.LUT R6, R6, 0xfffffffc, RZ, 0xc0, !PT ;  /* 0xfffffffc06067812 */ /* 0x000fe200078ec0ff */
[----:B-1----:R-:W-:Y:S01]  /*23d0*/  IMAD R8, R11, R86, RZ ;  /* 0x000000560b087224 */ /* 0x002fe200078e02ff */
[----:B------:R-:W-:-:S02]  /*23e0*/  ISETP.GE.AND P1, PT, R23, UR4, PT ;  /* 0x0000000417007c0c */ /* 0x000fc4000bf26270 */
[----:B------:R-:W-:Y:S01]  /*23f0*/  ISETP.GE.AND P0, PT, R4, UR4, PT ;  /* 0x0000000404007c0c */ /* 0x000fe2000bf06270 */
[----:B------:R-:W-:Y:S01]  /*2400*/  IMAD.IADD R71, R71, 0x1, -R6 ;  /* 0x0000000147477824 */ /* 0x000fe200078e0a06 */
[----:B------:R-:W-:Y:S01]  /*2410*/  SEL R10, RZ, 0x8, P1 ;  /* 0x00000008ff0a7807 */ /* 0x000fe20000800000 */
[----:B------:R-:W0:Y:S01]  /*2420*/  LDC.64 R6, c[0x0][0x3f8] ;  /* 0x0000fe00ff067b82 */ /* 0x000e220000000a00 */
[----:B------:R-:W-:Y:S01]  /*2430*/  IMAD R13, R141, R87, R8 ;  /* 0x000000578d0d7224 */ /* 0x000fe200078e0208 */
[----:B------:R-:W-:Y:S02]  /*2440*/  SEL R8, RZ, 0x4, P0 ;  /* 0x00000004ff087807 */ /* 0x000fe40000000000 */
[----:B------:R-:W-:Y:S02]  /*2450*/  ISETP.GE.AND P0, PT, R22, UR4, PT ;  /* 0x0000000416007c0c */ /* 0x000fe4000bf06270 */
[----:B------:R-:W-:Y:S02]  /*2460*/  LOP3.LUT R5, R10, R5, R8, 0xfe, !PT ;  /* 0x000000050a057212 */ /* 0x000fe400078efe08 */
[----:B------:R-:W-:-:S02]  /*2470*/  SEL R8, RZ, 0x10, P0 ;  /* 0x00000010ff087807 */ /* 0x000fc40000000000 */
[----:B------:R-:W-:Y:S02]  /*2480*/  LOP3.LUT P0, RZ, R71, 0x2, RZ, 0xc0, !PT ;  /* 0x0000000247ff7812 */ /* 0x000fe4000780c0ff */
[----:B------:R-:W-:Y:S02]  /*2490*/  LOP3.LUT R19, R19, 0xfffffffb, RZ, 0xc0, !PT ;  /* 0xfffffffb13137812 */ /* 0x000fe400078ec0ff */
[----:B------:R-:W-:Y:S01]  /*24a0*/  SHF.R.S32.HI R139, RZ, 0x1f, R138 ;  /* 0x0000001fff8b7819 */ /* 0x000fe2000001148a */
[----:B------:R-:W-:Y:S01]  /*24b0*/  IMAD.WIDE.U32 R60, R141, R86, R16 ;  /* 0x000000568d3c7225 */ /* 0x000fe200078e0010 */
[----:B------:R-:W-:-:S03]  /*24c0*/  LOP3.LUT R21, R5, R8, RZ, 0xfc, !PT ;  /* 0x0000000805157212 */ /* 0x000fc600078efcff */
[----:B------:R-:W-:-:S04]  /*24d0*/  IMAD.WIDE.U32 R62, R141, R86, R138 ;  /* 0x000000568d3e7225 */ /* 0x000fc800078e008a */
[----:B------:R-:W-:Y:S02]  /*24e0*/  @P0 LOP3.LUT R19, R19, 0x4, RZ, 0xfc, !PT ;  /* 0x0000000413130812 */ /* 0x000fe400078efcff */
[CC--:B----4-:R-:W-:Y:S01]  /*24f0*/  ISETP.GE.AND P0, PT, R16.reuse, R9.reuse, PT ;  /* 0x000000091000720c */ /* 0x0d0fe20003f06270 */
[----:B0-----:R-:W-:Y:S01]  /*2500*/  IMAD R8, R11, R6, RZ ;  /* 0x000000060b087224 */ /* 0x001fe200078e02ff */
[----:B------:R-:W-:Y:S02]  /*2510*/  ISETP.GE.AND P2, PT, R3, R9, PT ;  /* 0x000000090300720c */ /* 0x000fe40003f46270 */
[----:B------:R-:W-:Y:S01]  /*2520*/  SEL R5, R9, RZ, P0 ;  /* 0x000000ff09057207 */ /* 0x000fe20000000000 */
[----:B------:R-:W-:Y:S02]  /*2530*/  IMAD.IADD R61, R61, 0x1, R13 ;  /* 0x000000013d3d7824 */ /* 0x000fe400078e020d */
[----:B------:R-:W-:Y:S02]  /*2540*/  IMAD.IADD R63, R13, 0x1, R63 ;  /* 0x000000010d3f7824 */ /* 0x000fe400078e023f */
[----:B------:R-:W-:Y:S01]  /*2550*/  IMAD R13, R141, R7, R8 ;  /* 0x000000078d0d7224 */ /* 0x000fe200078e0208 */
[----:B------:R-:W-:Y:S01]  /*2560*/  SEL R8, R9, RZ, P2 ;  /* 0x000000ff09087207 */ /* 0x000fe20001000000 */
[----:B------:R-:W-:Y:S01]  /*2570*/  IMAD.IADD R5, R16, 0x1, R5 ;  /* 0x0000000110057824 */ /* 0x000fe200078e0205 */
[----:B------:R-:W-:-:S03]  /*2580*/  ISETP.GE.AND P1, PT, R4, R9, PT ;  /* 0x000000090400720c */ /* 0x000fc60003f26270 */
[----:B------:R-:W-:Y:S01]  /*2590*/  IMAD.IADD R10, R3, 0x1, R8 ;  /* 0x00000001030a7824 */ /* 0x000fe200078e0208 */
[----:B------:R-:W-:Y:S02]  /*25a0*/  SEL R11, R9, RZ, P1 ;  /* 0x000000ff090b7207 */ /* 0x000fe40000800000 */
[----:B------:R-:W-:Y:S01]  /*25b0*/  SHF.R.S32.HI R8, RZ, 0x1f, R5 ;  /* 0x0000001fff087819 */ /* 0x000fe20000011405 */
[-C--:B------:R-:W-:Y:S01]  /*25c0*/  IMAD.WIDE.U32 R64, R141, R6.reuse, R16 ;  /* 0x000000068d407225 */ /* 0x080fe200078e0010 */
[----:B------:R-:W-:Y:S02]  /*25d0*/  LOP3.LUT R19, R19, 0xfffffffe, RZ, 0xc0, !PT ;  /* 0xfffffffe13137812 */ /* 0x000fe400078ec0ff */
[-C--:B------:R-:W-:Y:S01]  /*25e0*/  LEA.HI R70, R8, R5.reuse, RZ, 0x3 ;  /* 0x0000000508467211 */ /* 0x080fe200078f18ff */
[----:B------:R-:W-:Y:S01]  /*25f0*/  IMAD.IADD R12, R4, 0x1, R11 ;  /* 0x00000001040c7824 */ /* 0x000fe200078e020b */
[----:B------:R-:W-:Y:S01]  /*2600*/  SHF.R.S32.HI R11, RZ, 0x1f, R10 ;  /* 0x0000001fff0b7819 */ /* 0x000fe2000001140a */
[----:B------:R-:W-:Y:S01]  /*2610*/  IMAD.WIDE.U32 R66, R141, R6, R138 ;  /* 0x000000068d427225 */ /* 0x000fe200078e008a */
[----:B------:R-:W-:-:S02]  /*2620*/  LEA.HI R5, R8, R5, RZ, 0x5 ;  /* 0x0000000508057211 */ /* 0x000fc400078f28ff */
[----:B------:R-:W-:Y:S01]  /*2630*/  @P2 LOP3.LUT R19, R19, 0x1, RZ, 0xfc, !PT ;  /* 0x0000000113132812 */ /* 0x000fe200078efcff */
[----:B------:R-:W-:Y:S01]  /*2640*/  IMAD.IADD R65, R65, 0x1, R13 ;  /* 0x0000000141417824 */ /* 0x000fe200078e020d */
[-C--:B------:R-:W-:Y:S01]  /*2650*/  LEA.HI R69, R11, R10.reuse, RZ, 0x3 ;  /* 0x0000000a0b457211 */ /* 0x080fe200078f18ff */
[----:B------:R-:W-:Y:S01]  /*2660*/  IMAD.IADD R67, R13, 0x1, R67 ;  /* 0x000000010d437824 */ /* 0x000fe200078e0243 */
[----:B------:R-:W-:Y:S01]  /*2670*/  SHF.R.S32.HI R13, RZ, 0x1f, R12 ;  /* 0x0000001fff0d7819 */ /* 0x000fe2000001140c */
[----:B------:R-:W-:Y:S01]  /*2680*/  IMAD.SHL.U32 R8, R5, 0x80, RZ ;  /* 0x0000008005087824 */ /* 0x000fe200078e00ff */
[----:B------:R-:W-:Y:S02]  /*2690*/  LEA.HI R10, R11, R10, RZ, 0x5 ;  /* 0x0000000a0b0a7211 */ /* 0x000fe400078f28ff */
[----:B------:R-:W-:Y:S02]  /*26a0*/  LOP3.LUT R5, R143, 0x18, R70, 0xf8, !PT ;  /* 0x000000188f057812 */ /* 0x000fe400078ef846 */
[----:B------:R-:W-:Y:S01]  /*26b0*/  LOP3.LUT R19, R19, 0xfffffffd, RZ, 0xc0, !PT ;  /* 0xfffffffd13137812 */ /* 0x000fe200078ec0ff */
[----:B------:R-:W-:Y:S01]  /*26c0*/  IMAD.SHL.U32 R10, R10, 0x80, RZ ;  /* 0x000000800a0a7824 */ /* 0x000fe200078e00ff */
[----:B------:R-:W-:-:S02]  /*26d0*/  LEA.HI R68, R13, R12, RZ, 0x3 ;  /* 0x0000000c0d447211 */ /* 0x000fc400078f18ff */
[----:B------:R-:W-:Y:S02]  /*26e0*/  LEA.HI R12, R13, R12, RZ, 0x5 ;  /* 0x0000000c0d0c7211 */ /* 0x000fe400078f28ff */
[----:B-----5:R-:W-:Y:S02]  /*26f0*/  SHF.R.S32.HI R15, RZ, 0x1f, R95 ;  /* 0x0000001fff0f7819 */ /* 0x020fe4000001145f */
[----:B------:R-:W-:Y:S02]  /*2700*/  LOP3.LUT R8, R8, 0xfffff000, RZ, 0xc0, !PT ;  /* 0xfffff00008087812 */ /* 0x000fe400078ec0ff */
[----:B------:R-:W-:Y:S02]  /*2710*/  LOP3.LUT R5, R5, R144, RZ, 0x3c, !PT ;  /* 0x0000009005057212 */ /* 0x000fe400078e3cff */
[----:B------:R-:W-:Y:S02]  /*2720*/  @P1 LOP3.LUT R19, R19, 0x2, RZ, 0xfc, !PT ;  /* 0x0000000213131812 */ /* 0x000fe400078efcff */
[----:B------:R-:W-:-:S02]  /*2730*/  LOP3.LUT R11, R143, 0x18, R69, 0xf8, !PT ;  /* 0x000000188f0b7812 */ /* 0x000fc400078ef845 */
[----:B------:R-:W-:Y:S01]  /*2740*/  ISETP.GE.AND P1, PT, R136, UR4, PT ;  /* 0x0000000488007c0c */ /* 0x000fe2000bf26270 */
[----:B------:R-:W-:Y:S01]  /*2750*/  IMAD.SHL.U32 R12, R12, 0x80, RZ ;  /* 0x000000800c0c7824 */ /* 0x000fe200078e00ff */
[--C-:B------:R-:W-:Y:S01]  /*2760*/  IADD3 R94, R5, R8, R153.reuse ;  /* 0x00000008055e7210 */ /* 0x100fe20007ffe099 */
[----:B------:R-:W-:Y:S01]  /*2770*/  IMAD R8, R15, R6, RZ ;  /* 0x000000060f087224 */ /* 0x000fe200078e02ff */
[----:B------:R-:W-:Y:S01]  /*2780*/  LOP3.LUT R10, R10, 0xfffff000, RZ, 0xc0, !PT ;  /* 0xfffff0000a0a7812 */ /* 0x000fe200078ec0ff */
[----:B------:R-:W-:Y:S01]  /*2790*/  VIADD R101, R20, 0x8 ;  /* 0x0000000814657836 */ /* 0x000fe20000000000 */
[----:B------:R-:W-:Y:S01]  /*27a0*/  LOP3.LUT R11, R11, R144, RZ, 0x3c, !PT ;  /* 0x000000900b0b7212 */ /* 0x000fe200078e3cff */
[----:B------:R-:W-:Y:S01]  /*27b0*/  IMAD R14, R15, R86, RZ ;  /* 0x000000560f0e7224 */ /* 0x000fe200078e02ff */
[----:B------:R-:W-:Y:S02]  /*27c0*/  LOP3.LUT R13, R143, 0x18, R68, 0xf8, !PT ;  /* 0x000000188f0d7812 */ /* 0x000fe400078ef844 */
[----:B------:R-:W-:Y:S01]  /*27d0*/  SEL R20, RZ, 0x20, P1 ;  /* 0x00000020ff147807 */ /* 0x000fe20000800000 */
[----:B------:R-:W-:Y:S01]  /*27e0*/  IMAD R73, R95, R7, R8 ;  /* 0x000000075f497224 */ /* 0x000fe200078e0208 */
[----:B------:R-:W-:Y:S01]  /*27f0*/  IADD3 R93, R11, R10, R153 ;  /* 0x0000000a0b5d7210 */ /* 0x000fe20007ffe099 */
[----:B------:R-:W-:Y:S01]  /*2800*/  IMAD.WIDE.U32 R64, R95, R6, R64 ;  /* 0x000000065f407225 */ /* 0x000fe200078e0040 */
[----:B------:R-:W-:-:S02]  /*2810*/  LOP3.LUT R12, R12, 0xfffff000, RZ, 0xc0, !PT ;  /* 0xfffff0000c0c7812 */ /* 0x000fc400078ec0ff */
[----:B------:R-:W-:Y:S01]  /*2820*/  LOP3.LUT R13, R13, R144, RZ, 0x3c, !PT ;  /* 0x000000900d0d7212 */ /* 0x000fe200078e3cff */
[----:B------:R-:W-:Y:S01]  /*2830*/  IMAD.SHL.U32 R98, R9, 0x2, RZ ;  /* 0x0000000209627824 */ /* 0x000fe200078e00ff */
[----:B------:R-:W-:Y:S01]  /*2840*/  LOP3.LUT R8, R70, 0xfffffff8, RZ, 0xc0, !PT ;  /* 0xfffffff846087812 */ /* 0x000fe200078ec0ff */
[----:B------:R-:W-:Y:S01]  /*2850*/  IMAD R11, R95, R87, R14 ;  /* 0x000000575f0b7224 */ /* 0x000fe200078e020e */
[----:B------:R-:W-:Y:S01]  /*2860*/  LOP3.LUT R9, R69, 0xfffffff8, RZ, 0xc0, !PT ;  /* 0xfffffff845097812 */ /* 0x000fe200078ec0ff */
[----:B------:R-:W-:Y:S01]  /*2870*/  IMAD.WIDE.U32 R60, R95, R86, R60 ;  /* 0x000000565f3c7225 */ /* 0x000fe200078e003c */
[----:B------:R-:W-:Y:S02]  /*2880*/  LOP3.LUT R10, R68, 0xfffffff8, RZ, 0xc0, !PT ;  /* 0xfffffff8440a7812 */ /* 0x000fe400078ec0ff */
[----:B------:R-:W-:Y:S01]  /*2890*/  LOP3.LUT R20, R21, R20, RZ, 0xfc, !PT ;  /* 0x0000001415147212 */ /* 0x000fe200078efcff */
[----:B------:R-:W-:Y:S01]  /*28a0*/  IMAD.WIDE.U32 R62, R95, R86, R62 ;  /* 0x000000565f3e7225 */ /* 0x000fe200078e003e */
[----:B------:R-:W-:-:S03]  /*28b0*/  SHF.L.U64.HI R88, R6, 0x7, R7 ;  /* 0x0000000706587819 */ /* 0x000fc60000010207 */
[----:B------:R-:W-:Y:S01]  /*28c0*/  IMAD.WIDE.U32 R66, R95, R6, R66 ;  /* 0x000000065f427225 */ /* 0x000fe200078e0042 */
[C---:B------:R-:W-:Y:S02]  /*28d0*/  SHF.L.U64.HI R87, R86.reuse, 0x7, R87 ;  /* 0x0000000756577819 */ /* 0x040fe40000010257 */
[----:B------:R-:W-:Y:S01]  /*28e0*/  SHF.L.U32 R5, R86, 0x7, RZ ;  /* 0x0000000756057819 */ /* 0x000fe200000006ff */
[----:B------:R-:W-:Y:S01]  /*28f0*/  IMAD.IADD R81, R65, 0x1, R73 ;  /* 0x0000000141517824 */ /* 0x000fe200078e0249 */
[----:B------:R-:W-:Y:S01]  /*2900*/  IADD3 R92, R13, R12, R153 ;  /* 0x0000000c0d5c7210 */ /* 0x000fe20007ffe099 */
[----:B------:R-:W-:Y:S01]  /*2910*/  IMAD.IADD R83, R83, 0x1, R28 ;  /* 0x0000000153537824 */ /* 0x000fe200078e021c */
[----:B------:R-:W-:Y:S01]  /*2920*/  SHF.R.S32.HI R91, RZ, 0x1f, R8 ;  /* 0x0000001fff5b7819 */ /* 0x000fe20000011408 */
[----:B------:R-:W-:Y:S01]  /*2930*/  IMAD.SHL.U32 R6, R6, 0x80, RZ ;  /* 0x0000008006067824 */ /* 0x000fe200078e00ff */
[----:B------:R-:W-:Y:S01]  /*2940*/  SHF.R.S32.HI R90, RZ, 0x1f, R9 ;  /* 0x0000001fff5a7819 */ /* 0x000fe20000011409 */
[----:B------:R-:W-:Y:S01]  /*2950*/  IMAD.IADD R82, R61, 0x1, R11 ;  /* 0x000000013d527824 */ /* 0x000fe200078e020b */
[----:B------:R-:W-:Y:S01]  /*2960*/  SHF.R.S32.HI R89, RZ, 0x1f, R10 ;  /* 0x0000001fff597819 */ /* 0x000fe2000001140a */
[----:B------:R-:W-:Y:S01]  /*2970*/  IMAD.IADD R74, R11, 0x1, R63 ;  /* 0x000000010b4a7824 */ /* 0x000fe200078e023f */
[----:B------:R-:W-:Y:S01]  /*2980*/  LOP3.LUT R21, R21, 0x1, RZ, 0xc0, !PT ;  /* 0x0000000115157812 */ /* 0x000fe200078ec0ff */
[----:B------:R-:W-:Y:S01]  /*2990*/  IMAD.IADD R73, R73, 0x1, R67 ;  /* 0x0000000149497824 */ /* 0x000fe200078e0243 */
[C---:B------:R-:W-:Y:S01]  /*29a0*/  LOP3.LUT R52, R20.reuse, 0x4, RZ, 0xc0, !PT ;  /* 0x0000000414347812 */ /* 0x040fe200078ec0ff */
[----:B--2---:R-:W-:Y:S01]  /*29b0*/  IMAD R7, R27, 0xc0, R141 ;  /* 0x000000c01b077824 */ /* 0x004fe200078e028d */
[----:B------:R-:W-:-:S02]  /*29c0*/  LOP3.LUT R27, R20, 0x2, RZ, 0xc0, !PT ;  /* 0x00000002141b7812 */ /* 0x000fc400078ec0ff */
[----:B------:R-:W-:Y:S01]  /*29d0*/  SHF.R.S32.HI R86, RZ, 0x1f, R0 ;  /* 0x0000001fff567819 */ /* 0x000fe20000011400 */
[----:B------:R-:W-:Y:S06]  /*29e0*/  @!P6 BAR.SYNC.DEFER_BLOCKING 0x9, 0x100 ;  /* 0x024400000000eb1d */ /* 0x000fec0000010000 */
.L_x_465:
[----:B--2---:R-:W2:Y:S01]  /*29f0*/  LDL R30, [R1+0x88] ;  /* 0x00008800011e7983 */ /* 0x004ea20000100800 */
[----:B0-----:R-:W0:Y:S01]  /*2a00*/  LDC R76, c[0x0][0x430] ;  /* 0x00010c00ff4c7b82 */ /* 0x001e220000000800 */
[----:B------:R-:W-:Y:S02]  /*2a10*/  VIADD R11, R25, 0xffffffff ;  /* 0xffffffff190b7836 */ /* 0x000fe40000000000 */
[----:B------:R-:W-:Y:S02]  /*2a20*/  IMAD.MOV.U32 R75, RZ, RZ, RZ ;  /* 0x000000ffff4b7224 */ /* 0x000fe400078e00ff */
[----:B------:R-:W-:-:S03]  /*2a30*/  IMAD R14, R11, 0x80, R7 ;  /* 0x000000800b0e7824 */ /* 0x000fc600078e0207 */
[----:B-1----:R-:W1:Y:S01]  /*2a40*/  LDC R96, c[0x0][0x3f4] ;  /* 0x0000fd00ff607b82 */ /* 0x002e620000000800 */
[----:B------:R-:W-:-:S04]  /*2a50*/  IMAD.IADD R31, R83, 0x1, R14 ;  /* 0x00000001531f7824 */ /* 0x000fc800078e020e */
[----:B------:R-:W-:Y:S01]  /*2a60*/  IMAD.MOV.U32 R28, RZ, RZ, R31 ;  /* 0x000000ffff1c7224 */ /* 0x000fe200078e001f */
[----:B0-----:R-:W-:-:S13]  /*2a70*/  ISETP.NE.AND P1, PT, R76, 0x1, PT ;  /* 0x000000014c00780c */ /* 0x001fda0003f25270 */
[----:B------:R-:W0:Y:S08]  /*2a80*/  @P1 LDC R12, c[0x0][0x434] ;  /* 0x00010d00ff0c1b82 */ /* 0x000e300000000800 */
[----:B---3--:R-:W3:Y:S01]  /*2a90*/  @P1 LDC R13, c[0x0][0x438] ;  /* 0x00010e00ff0d1b82 */ /* 0x008ee20000000800 */
[----:B0-----:R-:W-:-:S05]  /*2aa0*/  @P1 IMAD.HI.U32 R12, R31, R12, RZ ;  /* 0x0000000c1f0c1227 */ /* 0x001fca00078e00ff */
[----:B---3--:R-:W-:Y:S02]  /*2ab0*/  @P1 SHF.R.U32.HI R28, RZ, R13, R12 ;  /* 0x0000000dff1c1219 */ /* 0x008fe4000001160c */
[----:B------:R-:W-:-:S04]  /*2ac0*/  ISETP.GE.AND P1, PT, R14, R24, PT ;  /* 0x000000180e00720c */ /* 0x000fc80003f26270 */
[----:B------:R-:W-:-:S13]  /*2ad0*/  ISETP.GT.OR P1, PT, R7, 0x7f, P1 ;  /* 0x0000007f0700780c */ /* 0x000fda0000f24670 */
[----:B------:R-:W0:Y:S01]  /*2ae0*/  @!P1 LDC.64 R14, c[0x0][0x428] ;  /* 0x00010a00ff0e9b82 */ /* 0x000e220000000a00 */
[----:B------:R-:W-:-:S07]  /*2af0*/  @!P1 SHF.R.S32.HI R29, RZ, 0x1f, R28 ;  /* 0x0000001fff1d9819 */ /* 0x000fce000001141c */
[----:B------:R-:W3:Y:S01]  /*2b00*/  @!P1 LDC.64 R12, c[0x0][0x418] ;  /* 0x00010600ff0c9b82 */ /* 0x000ee20000000a00 */
[----:B------:R-:W-:Y:S01]  /*2b10*/  LOP3.LUT P3, RZ, R71, 0x2, RZ, 0xc0, !PT ;  /* 0x0000000247ff7812 */ /* 0x000fe2000786c0ff */
[----:B0-----:R-:W-:-:S04]  /*2b20*/  @!P1 IMAD R25, R86, R14, RZ ;  /* 0x0000000e56199224 */ /* 0x001fc800078e02ff */
[C---:B------:R-:W-:Y:S02]  /*2b30*/  @!P1 IMAD R25, R0.reuse, R15, R25 ;  /* 0x0000000f00199224 */ /* 0x040fe400078e0219 */
[----:B------:R-:W-:-:S04]  /*2b40*/  @!P1 IMAD.WIDE.U32 R14, R0, R14, R28 ;  /* 0x0000000e000e9225 */ /* 0x000fc800078e001c */
[----:B------:R-:W-:Y:S01]  /*2b50*/  @!P1 IMAD.IADD R15, R15, 0x1, R25 ;  /* 0x000000010f0f9824 */ /* 0x000fe200078e0219 */
[----:B---3--:R-:W-:-:S04]  /*2b60*/  @!P1 LEA R12, P2, R14, R12, 0x2 ;  /* 0x0000000c0e0c9211 */ /* 0x008fc800078410ff */
[----:B------:R-:W-:Y:S02]  /*2b70*/  @!P1 LEA.HI.X R13, R14, R13, R15, 0x2, P2 ;  /* 0x0000000d0e0d9211 */ /* 0x000fe400010f140f */
[----:B-1----:R-:W-:Y:S01]  /*2b80*/  ISETP.GE.AND P2, PT, R96, 0x1, PT ;  /* 0x000000016000780c */ /* 0x002fe20003f46270 */
[----:B------:R-:W-:Y:S01]  /*2b90*/  IMAD.MOV R15, RZ, RZ, -R28 ;  /* 0x000000ffff0f7224 */ /* 0x000fe200078e0a1c */
[----:B------:R-:W-:Y:S05]  /*2ba0*/  YIELD ;  /* 0x0000000000007946 */ /* 0x000fea0003800000 */
[----:B------:R-:W-:Y:S01]  /*2bb0*/  IMAD R76, R76, R15, R31 ;  /* 0x0000000f4c4c7224 */ /* 0x000fe200078e021f */
[----:B------:R-:W-:Y:S01]  /*2bc0*/  BSSY B0, `(.L_x_407) ;  /* 0x0000432000007945 */ /* 0x000fe20003800000 */
[----:B------:R0:W5:Y:S01]  /*2bd0*/  @!P1 LDG.E R75, desc[UR42][R12.64] ;  /* 0x0000002a0c4b9981 */ /* 0x000162000c1e1900 */
[----:B------:R-:W-:Y:S01]  /*2be0*/  ISETP.GT.AND P1, PT, R11, R72, PT ;  /* 0x000000480b00720c */ /* 0x000fe20003f24270 */
[----:B------:R-:W-:-:S02]  /*2bf0*/  IMAD.MOV.U32 R25, RZ, RZ, R11 ;  /* 0x000000ffff197224 */ /* 0x000fc400078e000b */
[----:B--2---:R-:W-:-:S04]  /*2c00*/  IMAD R55, R18, 0x3000, R30 ;  /* 0x0000300012377824 */ /* 0x004fc800078e021e */
[C---:B------:R-:W-:Y:S02]  /*2c10*/  VIADD R15, R55.reuse, 0x10 ;  /* 0x00000010370f7836 */ /* 0x040fe40000000000 */
[C---:B------:R-:W-:Y:S02]  /*2c20*/  @P3 VIADD R15, R55.reuse, 0xfffffff0 ;  /* 0xfffffff0370f3836 */ /* 0x040fe40000000000 */
[--C-:B------:R-:W-:Y:S02]  /*2c30*/  IMAD R55, R55, 0x2, R26.reuse ;  /* 0x0000000237377824 */ /* 0x100fe400078e021a */
[----:B------:R-:W-:Y:S01]  /*2c40*/  IMAD R54, R15, 0x2, R26 ;  /* 0x000000020f367824 */ /* 0x000fe200078e021a */
[----:B0-----:R-:W-:Y:S06]  /*2c50*/  @!P2 BRA `(.L_x_408) ;  /* 0x0000003c0078a947 */ /* 0x001fec0003800000 */
[----:B------:R-:W-:Y:S01]  /*2c60*/  SHF.R.S32.HI R77, RZ, 0x1f, R76 ;  /* 0x0000001fff4d7819 */ /* 0x000fe2000001144c */
[----:B------:R-:W-:Y:S01]  /*2c70*/  ULDC.64 UR4, c[0x0][0x300] ;  /* 0x0000c00000047ab9 */ /* 0x000fe20000000a00 */
[----:B-----5:R-:W-:Y:S01]  /*2c80*/  SHF.R.S32.HI R78, RZ, 0x1f, R75 ;  /* 0x0000001fff4e7819 */ /* 0x020fe2000001144b */
[----:B------:R-:W-:Y:S01]  /*2c90*/  IMAD.WIDE.U32 R12, R76, UR4, RZ ;  /* 0x000000044c0c7c25 */ /* 0x000fe2000f8e00ff */
[----:B------:R-:W-:-:S03]  /*2ca0*/  ULDC.64 UR6, c[0x0][0x2e8] ;  /* 0x0000ba0000067ab9 */ /* 0x000fc60000000a00 */
[----:B------:R-:W-:Y:S02]  /*2cb0*/  IMAD R15, R77, UR4, RZ ;  /* 0x000000044d0f7c24 */ /* 0x000fe4000f8e02ff */
[----:B------:R-:W-:Y:S02]  /*2cc0*/  IMAD R79, R11, -0x80, R24 ;  /* 0xffffff800b4f7824 */ /* 0x000fe400078e0218 */
[----:B------:R-:W-:Y:S01]  /*2cd0*/  IMAD R15, R76, UR5, R15 ;  /* 0x000000054c0f7c24 */ /* 0x000fe2000f8e020f */
[----:B------:R-:W-:Y:S02]  /*2ce0*/  ULDC.64 UR4, c[0x0][0x310] ;  /* 0x0000c40000047ab9 */ /* 0x000fe40000000a00 */
[----:B------:R-:W-:Y:S01]  /*2cf0*/  IMAD R14, R78, UR4, RZ ;  /* 0x000000044e0e7c24 */ /* 0x000fe2000f8e02ff */
[----:B------:R-:W-:Y:S01]  /*2d00*/  VIMNMX R79, R79, 0x80, PT ;  /* 0x000000804f4f7848 */ /* 0x000fe20003fe0100 */
[----:B------:R-:W-:Y:S02]  /*2d10*/  IMAD.IADD R13, R13, 0x1, R15 ;  /* 0x000000010d0d7824 */ /* 0x000fe400078e020f */
[----:B------:R-:W-:-:S02]  /*2d20*/  IMAD R15, R75, UR5, R14 ;  /* 0x000000054b0f7c24 */ /* 0x000fc4000f8e020e */
[----:B------:R-:W-:Y:S01]  /*2d30*/  IMAD.WIDE.U32 R12, R75, UR4, R12 ;  /* 0x000000044b0c7c25 */ /* 0x000fe2000f8e000c */
[----:B------:R-:W-:-:S03]  /*2d40*/  ULDC.64 UR4, c[0x0][0x308] ;  /* 0x0000c20000047ab9 */ /* 0x000fc60000000a00 */
[----:B------:R-:W-:Y:S02]  /*2d50*/  IMAD.IADD R13, R13, 0x1, R15 ;  /* 0x000000010d0d7824 */ /* 0x000fe400078e020f */
[----:B------:R-:W-:Y:S02]  /*2d60*/  IMAD R14, R87, R25, RZ ;  /* 0x00000019570e7224 */ /* 0x000fe400078e02ff */
[----:B------:R-:W-:Y:S01]  /*2d70*/  IMAD.WIDE.U32 R12, R137, UR4, R12 ;  /* 0x00000004890c7c25 */ /* 0x000fe2000f8e000c */
[----:B------:R-:W-:-:S03]  /*2d80*/  ULDC.U8 UR4, c[0x0][0x410] ;  /* 0x0001040000047ab9 */ /* 0x000fc60000000000 */
[----:B------:R-:W-:Y:S01]  /*2d90*/  IMAD R57, R137, UR5, R13 ;  /* 0x0000000589397c24 */ /* 0x000fe2000f8e020d */
[----:B------:R-:W-:Y:S01]  /*2da0*/  LEA R56, P2, R12, UR6, 0x1 ;  /* 0x000000060c387c11 */ /* 0x000fe2000f8408ff */
[----:B------:R-:W-:-:S03]  /*2db0*/  IMAD R13, R88, R25, RZ ;  /* 0x00000019580d7224 */ /* 0x000fc600078e02ff */
[----:B------:R-:W-:Y:S02]  /*2dc0*/  LEA.HI.X R57, R12, UR7, R57, 0x1, P2 ;  /* 0x000000070c397c11 */ /* 0x000fe400090f0c39 */
[----:B------:R-:W-:Y:S02]  /*2dd0*/  ISETP.NE.AND P2, PT, RZ, UR4, PT ;  /* 0x00000004ff007c0c */ /* 0x000fe4000bf45270 */
[----:B------:R-:W-:-:S05]  /*2de0*/  SHF.R.S32.HI R12, RZ, 0x1f, R25 ;  /* 0x0000001fff0c7819 */ /* 0x000fca0000011419 */
[C---:B------:R-:W-:Y:S02]  /*2df0*/  IMAD R29, R12.reuse, R6, R13 ;  /* 0x000000060c1d7224 */ /* 0x040fe400078e020d */
[----:B------:R-:W-:Y:S02]  /*2e00*/  IMAD R53, R12, R5, R14 ;  /* 0x000000050c357224 */ /* 0x000fe400078e020e */
[----:B------:R-:W-:-:S04]  /*2e10*/  IMAD.WIDE.U32 R14, R6, R25, RZ ;  /* 0x00000019060e7225 */ /* 0x000fc800078e00ff */
[----:B------:R-:W-:-:S04]  /*2e20*/  IMAD.WIDE.U32 R12, R5, R25, RZ ;  /* 0x00000019050c7225 */ /* 0x000fc800078e00ff */
[----:B------:R-:W-:Y:S02]  /*2e30*/  IMAD.IADD R11, R15, 0x1, R29 ;  /* 0x000000010f0b7824 */ /* 0x000fe400078e021d */
[----:B------:R-:W-:Y:S01]  /*2e40*/  IMAD.IADD R53, R13, 0x1, R53 ;  /* 0x000000010d357824 */ /* 0x000fe200078e0235 */
[----:B------:R-:W-:Y:S06]  /*2e50*/  @!P2 BRA `(.L_x_409) ;  /* 0x0000001c0068a947 */ /* 0x000fec0003800000 */
[----:B------:R-:W-:Y:S01]  /*2e60*/  ISETP.GE.AND P3, PT, R141, R79, PT ;  /* 0x0000004f8d00720c */ /* 0x000fe20003f66270 */
[----:B------:R-:W-:Y:S01]  /*2e70*/  BSSY B1, `(.L_x_410) ;  /* 0x000003b000017945 */ /* 0x000fe20003800000 */
        /* <DEDUP_REMOVED lines=12> */
[----:B------:R-:W-:Y:S06]  /*2f40*/  @P3 BRA `(.L_x_411) ;  /* 0x0000000000b43947 */ /* 0x000fec0003800000 */
[----:B------:R-:W2:Y:S04]  /*2f50*/  LDL R85, [R1+0x54] ;  /* 0x0000540001557983 */ /* 0x000ea80000100800 */
[----:B------:R-:W3:Y:S04]  /*2f60*/  LDL R84, [R1+0x4c] ;  /* 0x00004c0001547983 */ /* 0x000ee80000100800 */
[----:B------:R-:W4:Y:S04]  /*2f70*/  LDL R80, [R1+0x50] ;  /* 0x0000500001507983 */ /* 0x000f280000100800 */
[----:B------:R-:W4:Y:S04]  /*2f80*/  LDL R59, [R1+0x48] ;  /* 0x00004800013b7983 */ /* 0x000f280000100800 */
[----:B------:R-:W4:Y:S01]  /*2f90*/  LDL R58, [R1+0x58] ;  /* 0x00005800013a7983 */ /* 0x000f220000100800 */
[----:B------:R-:W-:Y:S01]  /*2fa0*/  IADD3 R15, P2, R66, R14, RZ ;  /* 0x0000000e420f7210 */ /* 0x000fe20007f5e0ff */
[----:B------:R-:W-:Y:S01]  /*2fb0*/  ULDC.64 UR4, c[0x0][0x3e8] ;  /* 0x0000fa0000047ab9 */ /* 0x000fe20000000a00 */
[----:B------:R-:W-:-:S02]  /*2fc0*/  CS2R R48, SRZ ;  /* 0x0000000000307805 */ /* 0x000fc4000001ff00 */
[----:B------:R-:W-:Y:S01]  /*2fd0*/  CS2R R50, SRZ ;  /* 0x0000000000327805 */ /* 0x000fe2000001ff00 */
[----:B------:R-:W-:Y:S01]  /*2fe0*/  IMAD.X R30, R11, 0x1, R73, P2 ;  /* 0x000000010b1e7824 */ /* 0x000fe200010e0649 */
[----:B------:R-:W-:-:S05]  /*2ff0*/  IADD3 R13, P2, R62, R12, RZ ;  /* 0x0000000c3e0d7210 */ /* 0x000fca0007f5e0ff */
[----:B------:R-:W-:Y:S01]  /*3000*/  IMAD.X R28, R53, 0x1, R74, P2 ;  /* 0x00000001351c7824 */ /* 0x000fe200010e064a */
[----:B------:R-:W-:-:S04]  /*3010*/  LEA R14, P2, R15, UR4, 0x1 ;  /* 0x000000040f0e7c11 */ /* 0x000fc8000f8408ff */
[----:B------:R-:W-:Y:S01]  /*3020*/  LEA.HI.X R15, R15, UR5, R30, 0x1, P2 ;  /* 0x000000050f0f7c11 */ /* 0x000fe200090f0c1e */
[----:B------:R-:W-:Y:S02]  /*3030*/  ULDC.64 UR4, c[0x0][0x400] ;  /* 0x0001000000047ab9 */ /* 0x000fe40000000a00 */
[----:B------:R-:W-:-:S04]  /*3040*/  LEA R12, P2, R13, UR4, 0x1 ;  /* 0x000000040d0c7c11 */ /* 0x000fc8000f8408ff */
[----:B------:R-:W-:Y:S02]  /*3050*/  LEA.HI.X R13, R13, UR5, R28, 0x1, P2 ;  /* 0x000000050d0d7c11 */ /* 0x000fe400090f0c1c */
[----:B------:R-:W-:Y:S02]  /*3060*/  ISETP.GE.AND P2, PT, R138, R96, PT ;  /* 0x000000608a00720c */ /* 0x000fe40003f46270 */
[----:B------:R-:W-:Y:S02]  /*3070*/  CS2R R44, SRZ ;  /* 0x00000000002c7805 */ /* 0x000fe4000001ff00 */
[----:B------:R-:W-:-:S09]  /*3080*/  CS2R R46, SRZ ;  /* 0x00000000002e7805 */ /* 0x000fd2000001ff00 */
[----:B------:R0:W5:Y:S04]  /*3090*/  @!P2 LDG.E.64 R48, desc[UR42][R14.64] ;  /* 0x0000002a0e30a981 */ /* 0x000168000c1e1b00 */
[----:B------:R0:W5:Y:S01]  /*30a0*/  @!P2 LDG.E.64 R50, desc[UR42][R12.64] ;  /* 0x0000002a0c32a981 */ /* 0x000162000c1e1b00 */
        /* <DEDUP_REMOVED lines=8> */
[----:B--2---:R-:W-:-:S13]  /*3130*/  ISETP.GE.AND P2, PT, R85, R96, PT ;  /* 0x000000605500720c */ /* 0x004fda0003f46270 */
[----:B------:R0:W5:Y:S04]  /*3140*/  @!P2 LDG.E.64 R44, desc[UR42][R14.64+0x10] ;  /* 0x0000102a0e2ca981 */ /* 0x000168000c1e1b00 */
[----:B------:R0:W5:Y:S01]  /*3150*/  @!P2 LDG.E.64 R46, desc[UR42][R12.64+0x10] ;  /* 0x0000102a0c2ea981 */ /* 0x000162000c1e1b00 */
[----:B---3--:R-:W-:-:S13]  /*3160*/  ISETP.GE.AND P2, PT, R84, R96, PT ;  /* 0x000000605400720c */ /* 0x008fda0003f46270 */
[----:B------:R0:W5:Y:S04]  /*3170*/  @!P2 LDG.E.64 R40, desc[UR42][R14.64+0x20] ;  /* 0x0000202a0e28a981 */ /* 0x000168000c1e1b00 */
[----:B------:R0:W5:Y:S01]  /*3180*/  @!P2 LDG.E.64 R42, desc[UR42][R12.64+0x20] ;  /* 0x0000202a0c2aa981 */ /* 0x000162000c1e1b00 */
[----:B----4-:R-:W-:-:S13]  /*3190*/  ISETP.GE.AND P2, PT, R80, R96, PT ;  /* 0x000000605000720c */ /* 0x010fda0003f46270 */
[----:B------:R0:W5:Y:S04]  /*31a0*/  @!P2 LDG.E.64 R36, desc[UR42][R14.64+0x30] ;  /* 0x0000302a0e24a981 */ /* 0x000168000c1e1b00 */
[----:B------:R0:W5:Y:S01]  /*31b0*/  @!P2 LDG.E.64 R38, desc[UR42][R12.64+0x30] ;  /* 0x0000302a0c26a981 */ /* 0x000162000c1e1b00 */
[----:B------:R-:W-:-:S13]  /*31c0*/  ISETP.GE.AND P2, PT, R59, R96, PT ;  /* 0x000000603b00720c */ /* 0x000fda0003f46270 */
[----:B------:R0:W5:Y:S04]  /*31d0*/  @!P2 LDG.E.64 R32, desc[UR42][R14.64+0x40] ;  /* 0x0000402a0e20a981 */ /* 0x000168000c1e1b00 */
[----:B------:R0:W5:Y:S01]  /*31e0*/  @!P2 LDG.E.64 R34, desc[UR42][R12.64+0x40] ;  /* 0x0000402a0c22a981 */ /* 0x000162000c1e1b00 */
[----:B------:R-:W-:-:S13]  /*31f0*/  ISETP.GE.AND P2, PT, R58, R96, PT ;  /* 0x000000603a00720c */ /* 0x000fda0003f46270 */
[----:B------:R0:W5:Y:S04]  /*3200*/  @!P2 LDG.E.64 R28, desc[UR42][R14.64+0x50] ;  /* 0x0000502a0e1ca981 */ /* 0x000168000c1e1b00 */
[----:B------:R0:W5:Y:S02]  /*3210*/  @!P2 LDG.E.64 R30, desc[UR42][R12.64+0x50] ;  /* 0x0000502a0c1ea981 */ /* 0x000164000c1e1b00 */
.L_x_411:
[----:B------:R-:W-:Y:S05]  /*3220*/  BSYNC B1 ;  /* 0x0000000000017941 */ /* 0x000fea0003800000 */
.L_x_410:
[----:B-----5:R-:W-:Y:S01]  /*3230*/  IMAD.MOV.U32 R11, RZ, RZ, R28 ;  /* 0x000000ffff0b7224 */ /* 0x020fe200078e001c */
[----:B------:R-:W-:Y:S01]  /*3240*/  UISETP.NE.AND UP0, UPT, UR39, 0x3, UPT ;  /* 0x000000032700788c */ /* 0x000fe2000bf05270 */
[----:B0-----:R-:W-:-:S05]  /*3250*/  IMAD.MOV.U32 R12, RZ, RZ, R29 ;  /* 0x000000ffff0c7224 */ /* 0x001fca00078e001d */
[----:B------:R-:W-:Y:S01]  /*3260*/  PRMT R103, R11, 0x5410, R12 ;  /* 0x000054100b677816 */ /* 0x000fe2000000000c */
[----:B------:R-:W-:Y:S01]  /*3270*/  IMAD.MOV.U32 R12, RZ, RZ, R32 ;  /* 0x000000ffff0c7224 */ /* 0x000fe200078e0020 */
[----:B------:R-:W-:Y:S01]  /*3280*/  PLOP3.LUT P2, PT, PT, PT, UP0, 0x80, 0x0 ;  /* 0x000000000000781c */ /* 0x000fe20003f4f008 */
[----:B------:R-:W-:-:S05]  /*3290*/  IMAD.MOV.U32 R11, RZ, RZ, R33 ;  /* 0x000000ffff0b7224 */ /* 0x000fca00078e0021 */
[----:B------:R-:W-:Y:S01]  /*32a0*/  PRMT R105, R12, 0x5410, R11 ;  /* 0x000054100c697816 */ /* 0x000fe2000000000b */
[----:B------:R-:W-:Y:S02]  /*32b0*/  IMAD.MOV.U32 R12, RZ, RZ, R36 ;  /* 0x000000ffff0c7224 */ /* 0x000fe400078e0024 */
[----:B------:R-:W-:-:S05]  /*32c0*/  IMAD.MOV.U32 R11, RZ, RZ, R37 ;  /* 0x000000ffff0b7224 */ /* 0x000fca00078e0025 */
[----:B------:R-:W-:Y:S01]  /*32d0*/  PRMT R107, R12, 0x5410, R11 ;  /* 0x000054100c6b7816 */ /* 0x000fe2000000000b */
[----:B------:R-:W-:Y:S01]  /*32e0*/  IMAD.MOV.U32 R12, RZ, RZ, R41 ;  /* 0x000000ffff0c7224 */ /* 0x000fe200078e0029 */
[----:B------:R-:W-:-:S04]  /*32f0*/  MOV R11, R40 ;  /* 0x00000028000b7202 */ /* 0x000fc80000000f00 */
[----:B------:R-:W-:Y:S01]  /*3300*/  PRMT R109, R11, 0x5410, R12 ;  /* 0x000054100b6d7816 */ /* 0x000fe2000000000c */
[----:B------:R-:W-:Y:S02]  /*3310*/  IMAD.MOV.U32 R11, RZ, RZ, R44 ;  /* 0x000000ffff0b7224 */ /* 0x000fe400078e002c */
[----:B------:R-:W-:-:S05]  /*3320*/  IMAD.MOV.U32 R12, RZ, RZ, R45 ;  /* 0x000000ffff0c7224 */ /* 0x000fca00078e002d */
        /* <DEDUP_REMOVED lines=25> */
[----:B------:R-:W-:Y:S06]  /*34c0*/  @!P2 BRA `(.L_x_412) ;  /* 0x000000000004a947 */ /* 0x000fec0003800000 */
[----:B------:R-:W-:Y:S01]  /*34d0*/  BPT.TRAP 0x1 ;  /* 0x000000040000795c */ /* 0x000fe20000300000 */
.L_x_412:
[----:B------:R-:W-:Y:S01]  /*34e0*/  IMAD R53, R18, 0x8, R2 ;  /* 0x0000000812357824 */ /* 0x000fe200078e0202 */
[----:B------:R-:W-:Y:S01]  /*34f0*/  SHF.L.U32 R80, R140, 0x1f, RZ ;  /* 0x0000001f8c507819 */ /* 0x000fe200000006ff */
[----:B------:R-:W-:Y:S03]  /*3500*/  BSSY B1, `(.L_x_413) ;  /* 0x0000003000017945 */ /* 0x000fe60003800000 */
[----:B------:R-:W0:Y:S02]  /*3510*/  SYNCS.PHASECHK.TRANS64.TRYWAIT P4, [R53+URZ+0x2d890], R80 ;  /* 0x02d89050350075a7 */ /* 0x000e24000808017f */
[----:B0-----:R-:W-:Y:S05]  /*3520*/  @!P4 BRA `(.L_x_414) ;  /* 0x0000018800c4c947 */ /* 0x001fea0003800000 */
.L_x_672:
[----:B------:R-:W-:Y:S05]  /*3530*/  BSYNC B1 ;  /* 0x0000000000017941 */ /* 0x000fea0003800000 */
.L_x_413:
[----:B------:R-:W-:-:S03]  /*3540*/  UMOV UR4, 0xffffffff ;  /* 0xffffffff00047882 */ /* 0x000fc60000000000 */
[----:B------:R-:W-:Y:S05]  /*3550*/  BRA.DIV UR4, `(.L_x_415) ;  /* 0x0000018a04cc7947 */ /* 0x000fea000b800000 */
[----:B------:R-:W1:Y:S04]  /*3560*/  SHFL.IDX PT, R57, R57, RZ, 0x1e1f ;  /* 0x001e1fff39397589 */ /* 0x000e6800000e0000 */
[----:B------:R-:W2:Y:S02]  /*3570*/  SHFL.IDX PT, R56, R56, RZ, 0x1e1f ;  /* 0x001e1fff38387589 */ /* 0x000ea400000e0000 */
.L_x_676:
[----:B------:R-:W-:Y:S05]  /*3580*/  @P3 BRA `(.L_x_416) ;  /* 0x0000003800543947 */ /* 0x000fea0003800000 */
[----:B------:R-:W-:Y:S01]  /*3590*/  ISETP.NE.AND P3, PT, R21, RZ, PT ;  /* 0x000000ff1500720c */ /* 0x000fe20003f65270 */
[----:B------:R-:W-:-:S12]  /*35a0*/  BSSY B1, `(.L_x_417) ;  /* 0x0000039000017945 */ /* 0x000fd80003800000 */
[----:B------:R-:W-:Y:S05]  /*35b0*/  @!P3 BRA `(.L_x_418) ;  /* 0x0000000000dcb947 */ /* 0x000fea0003800000 */
[----:B------:R3:W4:Y:S01]  /*35c0*/  LDS.128 R12, [R55+0x15000] ;  /* 0x01500000370c7984 */ /* 0x0007220000000c00 */
[----:B------:R-:W-:Y:S01]  /*35d0*/  ISETP.GE.AND P3, PT, R138, R96, PT ;  /* 0x000000608a00720c */ /* 0x000fe20003f66270 */
[----:B------:R-:W-:-:S12]  /*35e0*/  BSSY B2, `(.L_x_419) ;  /* 0x0000031000027945 */ /* 0x000fd80003800000 */
[----:B---3--:R-:W-:Y:S05]  /*35f0*/  @P3 BRA `(.L_x_420) ;  /* 0x0000000000bc3947 */ /* 0x008fea0003800000 */
[----:B------:R-:W-:Y:S02]  /*3600*/  SHF.R.U64 R50, R50, 0x10, R51 ;  /* 0x0000001032327819 */ /* 0x000fe40000001233 */
[--C-:B------:R-:W-:Y:S02]  /*3610*/  SHF.R.U64 R11, R48, 0x10, R49.reuse ;  /* 0x00000010300b7819 */ /* 0x100fe40000001231 */
[----:B------:R-:W-:Y:S02]  /*3620*/  SHF.R.U32.HI R48, RZ, 0x10, R49 ;  /* 0x00000010ff307819 */ /* 0x000fe40000011631 */
[----:B------:R-:W-:Y:S02]  /*3630*/  SHF.R.U32.HI R49, RZ, 0x10, R51 ;  /* 0x00000010ff317819 */ /* 0x000fe40000011633 */
[----:B------:R-:W-:Y:S02]  /*3640*/  PRMT R50, R59, 0x5432, R50 ;  /* 0x000054323b327816 */ /* 0x000fe40000000032 */
[----:B------:R-:W-:-:S02]  /*3650*/  PRMT R51, R58, 0x5432, R48 ;  /* 0x000054323a337816 */ /* 0x000fc40000000030 */
[----:B------:R-:W-:Y:S02]  /*3660*/  PRMT R48, R59, 0x5410, R49 ;  /* 0x000054103b307816 */ /* 0x000fe40000000031 */
[----:B------:R-:W-:Y:S01]  /*3670*/  PRMT R11, R58, 0x5410, R11 ;  /* 0x000054103a0b7816 */ /* 0x000fe2000000000b */
[C---:B----4-:R-:W-:Y:S01]  /*3680*/  IMAD.U32 R58, R13.reuse, 0x10000, RZ ;  /* 0x000100000d3a7824 */ /* 0x050fe200078e00ff */
[----:B------:R-:W-:Y:S02]  /*3690*/  LOP3.LUT R84, R13, 0xffff0000, RZ, 0xc0, !PT ;  /* 0xffff00000d547812 */ /* 0x000fe400078ec0ff */
[C---:B------:R-:W-:Y:S01]  /*36a0*/  LOP3.LUT R59, R50.reuse, 0xffff0000, RZ, 0xc0, !PT ;  /* 0xffff0000323b7812 */ /* 0x040fe200078ec0ff */
[----:B------:R-:W-:Y:S01]  /*36b0*/  IMAD.U32 R50, R50, 0x10000, RZ ;  /* 0x0001000032327824 */ /* 0x000fe200078e00ff */
[C---:B------:R-:W-:Y:S01]  /*36c0*/  LOP3.LUT R13, R11.reuse, 0xffff0000, RZ, 0xc0, !PT ;  /* 0xffff00000b0d7812 */ /* 0x040fe200078ec0ff */
[----:B------:R-:W-:Y:S02]  /*36d0*/  IMAD.U32 R11, R11, 0x10000, RZ ;  /* 0x000100000b0b7824 */ /* 0x000fe400078e00ff */
[----:B------:R-:W-:-:S04]  /*36e0*/  FMUL.FTZ R49, R84, R59 ;  /* 0x0000003b54317220 */ /* 0x000fc80000410000 */
[-C--:B------:R-:W-:Y:S01]  /*36f0*/  FFMA.FTZ R49, R58, R13.reuse, -R49 ;  /* 0x0000000d3a317223 */ /* 0x080fe20000010831 */
[----:B------:R-:W-:Y:S01]  /*3700*/  FMUL.FTZ R13, R84, R13 ;  /* 0x0000000d540d7220 */ /* 0x000fe20000410000 */
[C---:B------:R-:W-:Y:S01]  /*3710*/  IMAD.U32 R84, R51.reuse, 0x10000, RZ ;  /* 0x0001000033547824 */ /* 0x040fe200078e00ff */
[----:B------:R-:W-:Y:S02]  /*3720*/  LOP3.LUT R51, R51, 0xffff0000, RZ, 0xc0, !PT ;  /* 0xffff000033337812 */ /* 0x000fe400078ec0ff */
[----:B------:R-:W-:Y:S01]  /*3730*/  FFMA.FTZ R13, R58, R59, R13 ;  /* 0x0000003b3a0d7223 */ /* 0x000fe2000001000d */
[----:B------:R-:W-:Y:S01]  /*3740*/  LOP3.LUT R59, R14, 0xffff0000, RZ, 0xc0, !PT ;  /* 0xffff00000e3b7812 */ /* 0x000fe200078ec0ff */
[C---:B------:R-:W-:Y:S01]  /*3750*/  IMAD.U32 R58, R48.reuse, 0x10000, RZ ;  /* 0x00010000303a7824 */ /* 0x040fe200078e00ff */
[----:B------:R-:W-:Y:S01]  /*3760*/  LOP3.LUT R48, R48, 0xffff0000, RZ, 0xc0, !PT ;  /* 0xffff000030307812 */ /* 0x000fe200078ec0ff */
[----:B------:R-:W-:Y:S01]  /*3770*/  IMAD.U32 R14, R14, 0x10000, RZ ;  /* 0x000100000e0e7824 */ /* 0x000fe200078e00ff */
[----:B------:R-:W-:Y:S01]  /*3780*/  F2FP.BF16.F32.PACK_AB R13, R13, R49 ;  /* 0x000000310d0d723e */ /* 0x000fe200000010ff */
[C---:B------:R-:W-:Y:S01]  /*3790*/  FMUL.FTZ R85, R59.reuse, R58 ;  /* 0x0000003a3b557220 */ /* 0x040fe20000410000 */
[----:B------:R-:W-:-:S03]  /*37a0*/  FMUL.FTZ R59, R59, R84 ;  /* 0x000000543b3b7220 */ /* 0x000fc60000410000 */
[C---:B------:R-:W-:Y:S01]  /*37b0*/  FFMA.FTZ R85, R14.reuse, R84, -R85 ;  /* 0x000000540e557223 */ /* 0x040fe20000010855 */
[----:B------:R-:W-:Y:S01]  /*37c0*/  FFMA.FTZ R59, R14, R58, R59 ;  /* 0x0000003a0e3b7223 */ /* 0x000fe2000001003b */
[C---:B------:R-:W-:Y:S01]  /*37d0*/  LOP3.LUT R14, R15.reuse, 0xffff0000, RZ, 0xc0, !PT ;  /* 0xffff00000f0e7812 */ /* 0x040fe200078ec0ff */
[----:B------:R-:W-:-:S03]  /*37e0*/  IMAD.U32 R15, R15, 0x10000, RZ ;  /* 0x000100000f0f7824 */ /* 0x000fc600078e00ff */
        /* <DEDUP_REMOVED lines=11> */
[----:B------:R-:W-:-:S05]  /*38a0*/  FFMA.FTZ R15, R12, R50, R15 ;  /* 0x000000320c0f7223 */ /* 0x000fca000001000f */
[----:B------:R-:W-:Y:S01]  /*38b0*/  F2FP.BF16.F32.PACK_AB R48, R15, R48 ;  /* 0x000000300f30723e */ /* 0x000fe200000010ff */
[----:B------:R-:W-:Y:S02]  /*38c0*/  IMAD.MOV.U32 R15, RZ, RZ, R14 ;  /* 0x000000ffff0f7224 */ /* 0x000fe400078e000e */
[----:B------:R-:W-:Y:S02]  /*38d0*/  IMAD.MOV.U32 R14, RZ, RZ, R59 ;  /* 0x000000ffff0e7224 */ /* 0x000fe400078e003b */
[----:B------:R-:W-:-:S07]  /*38e0*/  IMAD.MOV.U32 R12, RZ, RZ, R48 ;  /* 0x000000ffff0c7224 */ /* 0x000fce00078e0030 */
.L_x_420:
[----:B------:R-:W-:Y:S05]  /*38f0*/  BSYNC B2 ;  /* 0x0000000000027941 */ /* 0x000fea0003800000 */
.L_x_419:
[----:B--2---:R-:W-:-:S04]  /*3900*/  LEA R48, P3, R16, R56, 0x1 ;  /* 0x0000003810307211 */ /* 0x004fc800078608ff */
[----:B-1----:R-:W-:-:S05]  /*3910*/  LEA.HI.X R49, R16, R57, R17, 0x1, P3 ;  /* 0x0000003910317211 */ /* 0x002fca00018f0c11 */
[----:B----4-:R3:W-:Y:S04]  /*3920*/  ST.E.128 desc[UR42][R48.64], R12 ;  /* 0x0000000c30007985 */ /* 0x0107e8000c101d2a */
.L_x_418:
[----:B------:R-:W-:Y:S05]  /*3930*/  BSYNC B1 ;  /* 0x0000000000017941 */ /* 0x000fea0003800000 */
.L_x_417:
[----:B------:R-:W-:Y:S01]  /*3940*/  ISETP.NE.AND P3, PT, R27, RZ, PT ;  /* 0x000000ff1b00720c */ /* 0x000fe20003f65270 */
[----:B------:R-:W-:-:S12]  /*3950*/  BSSY B1, `(.L_x_421) ;  /* 0x000003c000017945 */ /* 0x000fd80003800000 */
[----:B------:R-:W-:Y:S05]  /*3960*/  @!P3 BRA `(.L_x_422) ;  /* 0x0000000000e8b947 */ /* 0x000fea0003800000 */
[----:B------:R-:W4:Y:S01]  /*3970*/  LDL R11, [R1+0x54] ;  /* 0x00005400010b7983 */ /* 0x000f220000100800 */
[----:B------:R-:W-:Y:S03]  /*3980*/  BSSY B2, `(.L_x_423) ;  /* 0x0000033000027945 */ /* 0x000fe60003800000 */
[----:B---3--:R3:W0:Y:S01]  /*3990*/  LDS.128 R12, [R54+0x15000] ;  /* 0x01500000360c7984 */ /* 0x0086220000000c00 */
[----:B----4-:R-:W-:-:S13]  /*39a0*/  ISETP.GE.AND P3, PT, R11, R96, PT ;  /* 0x000000600b00720c */ /* 0x010fda0003f66270 */
[----:B0--3--:R-:W-:Y:S05]  /*39b0*/  @P3 BRA `(.L_x_424) ;  /* 0x0000000000bc3947 */ /* 0x009fea0003800000 */
[----:B------:R-:W-:Y:S01]  /*39c0*/  SHF.R.U64 R46, R46, 0x10, R47 ;  /* 0x000000102e2e7819 */ /* 0x000fe2000000122f */
[----:B------:R-:W-:Y:S01]  /*39d0*/  IMAD.U32 R48, R13, 0x10000, RZ ;  /* 0x000100000d307824 */ /* 0x000fe200078e00ff */
[--C-:B------:R-:W-:Y:S02]  /*39e0*/  SHF.R.U64 R11, R44, 0x10, R45.reuse ;  /* 0x000000102c0b7819 */ /* 0x100fe4000000122d */
[----:B------:R-:W-:Y:S02]  /*39f0*/  PRMT R46, R112, 0x5432, R46 ;  /* 0x00005432702e7816 */ /* 0x000fe4000000002e */
[----:B------:R-:W-:Y:S02]  /*3a00*/  SHF.R.U32.HI R44, RZ, 0x10, R45 ;  /* 0x00000010ff2c7819 */ /* 0x000fe4000001162d */
[----:B------:R-:W-:Y:S02]  /*3a10*/  SHF.R.U32.HI R45, RZ, 0x10, R47 ;  /* 0x00000010ff2d7819 */ /* 0x000fe4000001162f */
[----:B------:R-:W-:-:S02]  /*3a20*/  PRMT R11, R110, 0x5410, R11 ;  /* 0x000054106e0b7816 */ /* 0x000fc4000000000b */
[----:B------:R-:W-:Y:S02]  /*3a30*/  LOP3.LUT R50, R13, 0xffff0000, RZ, 0xc0, !PT ;  /* 0xffff00000d327812 */ /* 0x000fe400078ec0ff */
[C---:B------:R-:W-:Y:S01]  /*3a40*/  LOP3.LUT R49, R46.reuse, 0xffff0000, RZ, 0xc0, !PT ;  /* 0xffff00002e317812 */ /* 0x040fe200078ec0ff */
[----:B------:R-:W-:Y:S01]  /*3a50*/  IMAD.U32 R46, R46, 0x10000, RZ ;  /* 0x000100002e2e7824 */ /* 0x000fe200078e00ff */
[----:B------:R-:W-:Y:S02]  /*3a60*/  PRMT R47, R110, 0x5432, R44 ;  /* 0x000054326e2f7816 */ /* 0x000fe4000000002c */
[----:B------:R-:W-:Y:S01]  /*3a70*/  PRMT R44, R112, 0x5410, R45 ;  /* 0x00005410702c7816 */ /* 0x000fe2000000002d */
[----:B------:R-:W-:Y:S01]  /*3a80*/  FMUL.FTZ R45, R50, R49 ;  /* 0x00000031322d7220 */ /* 0x000fe20000410000 */
[C---:B------:R-:W-:Y:S01]  /*3a90*/  LOP3.LUT R13, R11.reuse, 0xffff0000, RZ, 0xc0, !PT ;  /* 0xffff00000b0d7812 */ /* 0x040fe200078ec0ff */
[----:B------:R-:W-:-:S04]  /*3aa0*/  IMAD.U32 R11, R11, 0x10000, RZ ;  /* 0x000100000b0b7824 */ /* 0x000fc800078e00ff */
[-C--:B------:R-:W-:Y:S01]  /*3ab0*/  FFMA.FTZ R45, R48, R13.reuse, -R45 ;  /* 0x0000000d302d7223 */ /* 0x080fe2000001082d */
[----:B------:R-:W-:Y:S01]  /*3ac0*/  FMUL.FTZ R13, R50, R13 ;  /* 0x0000000d320d7220 */ /* 0x000fe20000410000 */
[C---:B------:R-:W-:Y:S01]  /*3ad0*/  IMAD.U32 R50, R47.reuse, 0x10000, RZ ;  /* 0x000100002f327824 */ /* 0x040fe200078e00ff */
[----:B------:R-:W-:Y:S02]  /*3ae0*/  LOP3.LUT R47, R47, 0xffff0000, RZ, 0xc0, !PT ;  /* 0xffff00002f2f7812 */ /* 0x000fe400078ec0ff */
[----:B------:R-:W-:Y:S01]  /*3af0*/  FFMA.FTZ R13, R48, R49, R13 ;  /* 0x00000031300d7223 */ /* 0x000fe2000001000d */
[----:B------:R-:W-:Y:S01]  /*3b00*/  LOP3.LUT R49, R14, 0xffff0000, RZ, 0xc0, !PT ;  /* 0xffff00000e317812 */ /* 0x000fe200078ec0ff */
[----:B------:R-:W-:Y:S01]  /*3b10*/  IMAD.U32 R48, R44, 0x10000, RZ ;  /* 0x000100002c307824 */ /* 0x000fe200078e00ff */
[----:B------:R-:W-:Y:S02]  /*3b20*/  SHF.L.U32 R14, R14, 0x10, RZ ;  /* 0x000000100e0e7819 */ /* 0x000fe400000006ff */
[----:B------:R-:W-:Y:S01]  /*3b30*/  LOP3.LUT R44, R44, 0xffff0000, RZ, 0xc0, !PT ;  /* 0xffff00002c2c7812 */ /* 0x000fe200078ec0ff */
[C---:B------:R-:W-:Y:S01]  /*3b40*/  FMUL.FTZ R51, R49.reuse, R48 ;  /* 0x0000003031337220 */ /* 0x040fe20000410000 */
[----:B------:R-:W-:Y:S01]  /*3b50*/  FMUL.FTZ R49, R49, R50 ;  /* 0x0000003231317220 */ /* 0x000fe20000410000 */
[----:B------:R-:W-:-:S02]  /*3b60*/  F2FP.BF16.F32.PACK_AB R13, R13, R45 ;  /* 0x0000002d0d0d723e */ /* 0x000fc400000010ff */
        /* <DEDUP_REMOVED lines=20> */
.L_x_424:
[----:B------:R-:W-:Y:S05]  /*3cb0*/  BSYNC B2 ;  /* 0x0000000000027941 */ /* 0x000fea0003800000 */
.L_x_423:
[----:B------:R-:W-:Y:S02]  /*3cc0*/  IMAD.SHL.U32 R11, R156, 0x8, RZ ;  /* 0x000000089c0b7824 */ /* 0x000fe400078e00ff */
[----:B--2---:R-:W-:Y:S02]  /*3cd0*/  IMAD.MOV.U32 R44, RZ, RZ, R56 ;  /* 0x000000ffff2c7224 */ /* 0x004fe400078e0038 */
[----:B-1----:R-:W-:Y:S02]  /*3ce0*/  IMAD.MOV.U32 R45, RZ, RZ, R57 ;  /* 0x000000ffff2d7224 */ /* 0x002fe400078e0039 */
[----:B------:R-:W-:-:S05]  /*3cf0*/  IMAD.WIDE R44, R11, 0x2, R44 ;  /* 0x000000020b2c7825 */ /* 0x000fca00078e022c */
[----:B------:R4:W-:Y:S02]  /*3d00*/  ST.E.128 desc[UR42][R44.64], R12 ;  /* 0x0000000c2c007985 */ /* 0x0009e4000c101d2a */
.L_x_422:
[----:B------:R-:W-:Y:S05]  /*3d10*/  BSYNC B1 ;  /* 0x0000000000017941 */ /* 0x000fea0003800000 */
.L_x_421:
[----:B------:R-:W-:Y:S01]  /*3d20*/  ISETP.NE.AND P3, PT, R52, RZ, PT ;  /* 0x000000ff3400720c */ /* 0x000fe20003f65270 */
[----:B------:R-:W-:-:S12]  /*3d30*/  BSSY B1, `(.L_x_425) ;  /* 0x000003c000017945 */ /* 0x000fd80003800000 */
[----:B------:R-:W-:Y:S05]  /*3d40*/  @!P3 BRA `(.L_x_426) ;  /* 0x0000000000e8b947 */ /* 0x000fea0003800000 */
[----:B------:R-:W5:Y:S01]  /*3d50*/  LDL R11, [R1+0x4c] ;  /* 0x00004c00010b7983 */ /* 0x000f620000100800 */
[----:B------:R-:W-:Y:S03]  /*3d60*/  BSSY B2, `(.L_x_427) ;  /* 0x0000033000027945 */ /* 0x000fe60003800000 */
[----:B---34-:R3:W4:Y:S01]  /*3d70*/  LDS.128 R12, [R55+0x17000] ;  /* 0x01700000370c7984 */ /* 0x0187220000000c00 */
[----:B-----5:R-:W-:-:S13]  /*3d80*/  ISETP.GE.AND P3, PT, R11, R96, PT ;  /* 0x000000600b00720c */ /* 0x020fda0003f66270 */
[----:B---34-:R-:W-:Y:S05]  /*3d90*/  @P3 BRA `(.L_x_428) ;  /* 0x0000000000bc3947 */ /* 0x018fea0003800000 */
        /* <DEDUP_REMOVED lines=47> */
.L_x_428:
[----:B------:R-:W-:Y:S05]  /*4090*/  BSYNC B2 ;  /* 0x0000000000027941 */ /* 0x000fea0003800000 */
.L_x_427:
[----:B------:R-:W-:Y:S02]  /*40a0*/  IMAD.SHL.U32 R11, R157, 0x8, RZ ;  /* 0x000000089d0b7824 */ /* 0x000fe400078e00ff */
[----:B--2---:R-:W-:Y:S02]  /*40b0*/  IMAD.MOV.U32 R40, RZ, RZ, R56 ;  /* 0x000000ffff287224 */ /* 0x004fe400078e0038 */
[----:B-1----:R-:W-:Y:S02]  /*40c0*/  IMAD.MOV.U32 R41, RZ, RZ, R57 ;  /* 0x000000ffff297224 */ /* 0x002fe400078e0039 */
[----:B------:R-:W-:-:S05]  /*40d0*/  IMAD.WIDE R40, R11, 0x2, R40 ;  /* 0x000000020b287825 */ /* 0x000fca00078e0228 */
[----:B------:R1:W-:Y:S02]  /*40e0*/  ST.E.128 desc[UR42][R40.64], R12 ;  /* 0x0000000c28007985 */ /* 0x0003e4000c101d2a */
.L_x_426:
[----:B------:R-:W-:Y:S05]  /*40f0*/  BSYNC B1 ;  /* 0x0000000000017941 */ /* 0x000fea0003800000 */
.L_x_425:
[----:B------:R-:W-:Y:S01]  /*4100*/  LOP3.LUT P3, RZ, R20, 0x8, RZ, 0xc0, !PT ;  /* 0x0000000814ff7812 */ /* 0x000fe2000786c0ff */
[----:B------:R-:W-:-:S12]  /*4110*/  BSSY B1, `(.L_x_429) ;  /* 0x000003a000017945 */ /* 0x000fd80003800000 */
[----:B------:R-:W-:Y:S05]  /*4120*/  @!P3 BRA `(.L_x_430) ;  /* 0x0000000000e0b947 */ /* 0x000fea0003800000 */
[----:B------:R-:W5:Y:S01]  /*4130*/  LDL R11, [R1+0x50] ;  /* 0x00005000010b7983 */ /* 0x000f620000100800 */
[----:B------:R-:W-:Y:S03]  /*4140*/  BSSY B2, `(.L_x_431) ;  /* 0x0000032000027945 */ /* 0x000fe60003800000 */
[----:B-1-34-:R1:W3:Y:S01]  /*4150*/  LDS.128 R12, [R54+0x17000] ;  /* 0x01700000360c7984 */ /* 0x01a2e20000000c00 */
[----:B-----5:R-:W-:-:S13]  /*4160*/  ISETP.GE.AND P3, PT, R11, R96, PT ;  /* 0x000000600b00720c */ /* 0x020fda0003f66270 */
[----:B-1-3--:R-:W-:Y:S05]  /*4170*/  @P3 BRA `(.L_x_432) ;  /* 0x0000000000b83947 */ /* 0x00afea0003800000 */
[--C-:B------:R-:W-:Y:S02]  /*4180*/  SHF.R.U64 R11, R36, 0x10, R37.reuse ;  /* 0x00000010240b7819 */ /* 0x100fe40000001225 */
[----:B------:R-:W-:Y:S02]  /*4190*/  SHF.R.U32.HI R36, RZ, 0x10, R37 ;  /* 0x00000010ff247819 */ /* 0x000fe40000011625 */
[----:B------:R-:W-:Y:S02]  /*41a0*/  SHF.R.U64 R37, R38, 0x10, R39 ;  /* 0x0000001026257819 */ /* 0x000fe40000001227 */
[----:B------:R-:W-:Y:S02]  /*41b0*/  PRMT R11, R107, 0x5410, R11 ;  /* 0x000054106b0b7816 */ /* 0x000fe4000000000b */
[----:B------:R-:W-:Y:S02]  /*41c0*/  PRMT R37, R108, 0x5410, R37 ;  /* 0x000054106c257816 */ /* 0x000fe40000000025 */
[----:B------:R-:W-:-:S02]  /*41d0*/  SHF.R.U32.HI R38, RZ, 0x10, R39 ;  /* 0x00000010ff267819 */ /* 0x000fc40000011627 */
[C---:B------:R-:W-:Y:S01]  /*41e0*/  LOP3.LUT R42, R13.reuse, 0xffff0000, RZ, 0xc0, !PT ;  /* 0xffff00000d2a7812 */ /* 0x040fe200078ec0ff */
[----:B------:R-:W-:Y:S01]  /*41f0*/  IMAD.U32 R13, R13, 0x10000, RZ ;  /* 0x000100000d0d7824 */ /* 0x000fe200078e00ff */
[----:B------:R-:W-:Y:S02]  /*4200*/  LOP3.LUT R39, R37, 0xffff0000, RZ, 0xc0, !PT ;  /* 0xffff000025277812 */ /* 0x000fe400078ec0ff */
[C---:B------:R-:W-:Y:S01]  /*4210*/  LOP3.LUT R40, R11.reuse, 0xffff0000, RZ, 0xc0, !PT ;  /* 0xffff00000b287812 */ /* 0x040fe200078ec0ff */
[----:B------:R-:W-:Y:S01]  /*4220*/  IMAD.U32 R11, R11, 0x10000, RZ ;  /* 0x000100000b0b7824 */ /* 0x000fe200078e00ff */
[----:B------:R-:W-:Y:S01]  /*4230*/  PRMT R38, R108, 0x5432, R38 ;  /* 0x000054326c267816 */ /* 0x000fe20000000026 */
[CC--:B------:R-:W-:Y:S01]  /*4240*/  FMUL.FTZ R41, R42.reuse, R39.reuse ;  /* 0x000000272a297220 */ /* 0x0c0fe20000410000 */
[----:B------:R-:W-:Y:S01]  /*4250*/  PRMT R36, R107, 0x5432, R36 ;  /* 0x000054326b247816 */ /* 0x000fe20000000024 */
[-C--:B------:R-:W-:Y:S01]  /*4260*/  FMUL.FTZ R42, R42, R40.reuse ;  /* 0x000000282a2a7220 */ /* 0x080fe20000410000 */
[----:B------:R-:W-:Y:S01]  /*4270*/  SHF.L.U32 R37, R37, 0x10, RZ ;  /* 0x0000001025257819 */ /* 0x000fe200000006ff */
[C---:B------:R-:W-:Y:S01]  /*4280*/  FFMA.FTZ R41, R13.reuse, R40, -R41 ;  /* 0x000000280d297223 */ /* 0x040fe20000010829 */
[----:B------:R-:W-:Y:S01]  /*4290*/  LOP3.LUT R40, R14, 0xffff0000, RZ, 0xc0, !PT ;  /* 0xffff00000e287812 */ /* 0x000fe200078ec0ff */
[----:B------:R-:W-:Y:S01]  /*42a0*/  FFMA.FTZ R42, R13, R39, R42 ;  /* 0x000000270d2a7223 */ /* 0x000fe2000001002a */
[C---:B------:R-:W-:Y:S01]  /*42b0*/  IMAD.U32 R39, R38.reuse, 0x10000, RZ ;  /* 0x0001000026277824 */ /* 0x040fe200078e00ff */
[----:B------:R-:W-:Y:S01]  /*42c0*/  LOP3.LUT R38, R38, 0xffff0000, RZ, 0xc0, !PT ;  /* 0xffff000026267812 */ /* 0x000fe200078ec0ff */
[----:B------:R-:W-:-:S02]  /*42d0*/  IMAD.U32 R13, R14, 0x10000, RZ ;  /* 0x000100000e0d7824 */ /* 0x000fc400078e00ff */
[----:B------:R-:W-:Y:S02]  /*42e0*/  IMAD.U32 R14, R36, 0x10000, RZ ;  /* 0x00010000240e7824 */ /* 0x000fe400078e00ff */
[----:B------:R-:W-:Y:S01]  /*42f0*/  FMUL.FTZ R43, R40, R39 ;  /* 0x00000027282b7220 */ /* 0x000fe20000410000 */
[----:B------:R-:W-:Y:S02]  /*4300*/  LOP3.LUT R36, R36, 0xffff0000, RZ, 0xc0, !PT ;  /* 0xffff000024247812 */ /* 0x000fe400078ec0ff */
[----:B------:R-:W-:Y:S01]  /*4310*/  F2FP.BF16.F32.PACK_AB R41, R42, R41 ;  /* 0x000000292a29723e */ /* 0x000fe200000010ff */
[-C--:B------:R-:W-:Y:S01]  /*4320*/  FFMA.FTZ R43, R13, R14.reuse, -R43 ;  /* 0x0000000e0d2b7223 */ /* 0x080fe2000001082b */
[----:B------:R-:W-:-:S04]  /*4330*/  FMUL.FTZ R14, R40, R14 ;  /* 0x0000000e280e7220 */ /* 0x000fc80000410000 */
        /* <DEDUP_REMOVED lines=17> */
[----:B------:R-:W-:-:S07]  /*4450*/  IMAD.MOV.U32 R13, RZ, RZ, R41 ;  /* 0x000000ffff0d7224 */ /* 0x000fce00078e0029 */
.L_x_432:
[----:B------:R-:W-:Y:S05]  /*4460*/  BSYNC B2 ;  /* 0x0000000000027941 */ /* 0x000fea0003800000 */
.L_x_431:
[----:B------:R-:W3:Y:S01]  /*4470*/  LDL R11, [R1+0x2c] ;  /* 0x00002c00010b7983 */ /* 0x000ee20000100800 */
[----:B--2---:R-:W-:-:S04]  /*4480*/  LEA R36, P3, R23, R56, 0x1 ;  /* 0x0000003817247211 */ /* 0x004fc800078608ff */
[----:B---3--:R-:W-:-:S05]  /*4490*/  LEA.HI.X R37, R23, R57, R11, 0x1, P3 ;  /* 0x0000003917257211 */ /* 0x008fca00018f0c0b */
[----:B------:R1:W-:Y:S04]  /*44a0*/  ST.E.128 desc[UR42][R36.64], R12 ;  /* 0x0000000c24007985 */ /* 0x0003e8000c101d2a */
.L_x_430:
[----:B------:R-:W-:Y:S05]  /*44b0*/  BSYNC B1 ;  /* 0x0000000000017941 */ /* 0x000fea0003800000 */
.L_x_429:
[----:B------:R-:W-:Y:S01]  /*44c0*/  LOP3.LUT P3, RZ, R20, 0x10, RZ, 0xc0, !PT ;  /* 0x0000001014ff7812 */ /* 0x000fe2000786c0ff */
[----:B------:R-:W-:-:S12]  /*44d0*/  BSSY B1, `(.L_x_433) ;  /* 0x0000038000017945 */ /* 0x000fd80003800000 */
[----:B------:R-:W-:Y:S05]  /*44e0*/  @!P3 BRA `(.L_x_434) ;  /* 0x0000000000d8b947 */ /* 0x000fea0003800000 */
[----:B-1-34-:R-:W3:Y:S04]  /*44f0*/  LDL R12, [R1+0x28] ;  /* 0x00002800010c7983 */ /* 0x01aee80000100800 */
[----:B------:R-:W4:Y:S01]  /*4500*/  LDL R11, [R1+0x48] ;  /* 0x00004800010b7983 */ /* 0x000f220000100800 */
[C---:B--2---:R-:W-:Y:S01]  /*4510*/  LEA R36, P3, R22.reuse, R56, 0x1 ;  /* 0x0000003816247211 */ /* 0x044fe200078608ff */
[----:B------:R-:W-:Y:S03]  /*4520*/  BSSY B2, `(.L_x_435) ;  /* 0x0000031000027945 */ /* 0x000fe60003800000 */
[----:B---3--:R-:W-:Y:S02]  /*4530*/  LEA.HI.X R37, R22, R57, R12, 0x1, P3 ;  /* 0x0000003916257211 */ /* 0x008fe400018f0c0c */
[----:B------:R1:W2:Y:S01]  /*4540*/  LDS.128 R12, [R55+0x19000] ;  /* 0x01900000370c7984 */ /* 0x0002a20000000c00 */
[----:B----4-:R-:W-:-:S13]  /*4550*/  ISETP.GE.AND P3, PT, R11, R96, PT ;  /* 0x000000600b00720c */ /* 0x010fda0003f66270 */
[----:B-1----:R-:W-:Y:S05]  /*4560*/  @P3 BRA `(.L_x_436) ;  /* 0x0000000000b03947 */ /* 0x002fea0003800000 */
[--C-:B------:R-:W-:Y:S02]  /*4570*/  SHF.R.U64 R32, R32, 0x10, R33.reuse ;  /* 0x0000001020207819 */ /* 0x100fe40000001221 */
[----:B------:R-:W-:Y:S02]  /*4580*/  SHF.R.U32.HI R38, RZ, 0x10, R33 ;  /* 0x00000010ff267819 */ /* 0x000fe40000011621 */
[----:B------:R-:W-:Y:S02]  /*4590*/  SHF.R.U64 R33, R34, 0x10, R35 ;  /* 0x0000001022217819 */ /* 0x000fe40000001223 */
[----:B------:R-:W-:Y:S02]  /*45a0*/  PRMT R11, R105, 0x5410, R32 ;  /* 0x00005410690b7816 */ /* 0x000fe40000000020 */
[----:B------:R-:W-:Y:S02]  /*45b0*/  PRMT R33, R106, 0x5410, R33 ;  /* 0x000054106a217816 */ /* 0x000fe40000000021 */
[C---:B--2---:R-:W-:Y:S01]  /*45c0*/  LOP3.LUT R39, R13.reuse, 0xffff0000, RZ, 0xc0, !PT ;  /* 0xffff00000d277812 */ /* 0x044fe200078ec0ff */
[----:B------:R-:W-:Y:S01]  /*45d0*/  IMAD.U32 R13, R13, 0x10000, RZ ;  /* 0x000100000d0d7824 */ /* 0x000fe200078e00ff */
[C---:B------:R-:W-:Y:S01]  /*45e0*/  LOP3.LUT R34, R33.reuse, 0xffff0000, RZ, 0xc0, !PT ;  /* 0xffff000021227812 */ /* 0x040fe200078ec0ff */
[----:B------:R-:W-:Y:S01]  /*45f0*/  IMAD.U32 R33, R33, 0x10000, RZ ;  /* 0x0001000021217824 */ /* 0x000fe200078e00ff */
[----:B------:R-:W-:-:S02]  /*4600*/  LOP3.LUT R32, R11, 0xffff0000, RZ, 0xc0, !PT ;  /* 0xffff00000b207812 */ /* 0x000fc400078ec0ff */
[----:B------:R-:W-:Y:S01]  /*4610*/  SHF.R.U32.HI R35, RZ, 0x10, R35 ;  /* 0x00000010ff237819 */ /* 0x000fe20000011623 */
[----:B------:R-:W-:Y:S01]  /*4620*/  FMUL.FTZ R40, R39, R34 ;  /* 0x0000002227287220 */ /* 0x000fe20000410000 */
[----:B------:R-:W-:Y:S01]  /*4630*/  PRMT R38, R105, 0x5432, R38 ;  /* 0x0000543269267816 */ /* 0x000fe20000000026 */
[-C--:B------:R-:W-:Y:S01]  /*4640*/  FMUL.FTZ R39, R39, R32.reuse ;  /* 0x0000002027277220 */ /* 0x080fe20000410000 */
[----:B------:R-:W-:Y:S01]  /*4650*/  PRMT R106, R106, 0x5432, R35 ;  /* 0x000054326a6a7816 */ /* 0x000fe20000000023 */
[C---:B------:R-:W-:Y:S01]  /*4660*/  FFMA.FTZ R32, R13.reuse, R32, -R40 ;  /* 0x000000200d207223 */ /* 0x040fe20000010828 */
[C---:B------:R-:W-:Y:S02]  /*4670*/  IMAD.U32 R35, R14.reuse, 0x10000, RZ ;  /* 0x000100000e237824 */ /* 0x040fe400078e00ff */
[----:B------:R-:W-:Y:S01]  /*4680*/  FFMA.FTZ R13, R13, R34, R39 ;  /* 0x000000220d0d7223 */ /* 0x000fe20000010027 */
[----:B------:R-:W-:Y:S01]  /*4690*/  LOP3.LUT R39, R14, 0xffff0000, RZ, 0xc0, !PT ;  /* 0xffff00000e277812 */ /* 0x000fe200078ec0ff */
[----:B------:R-:W-:Y:S01]  /*46a0*/  IMAD.U32 R34, R106, 0x10000, RZ ;  /* 0x000100006a227824 */ /* 0x000fe200078e00ff */
[----:B------:R-:W-:Y:S01]  /*46b0*/  LOP3.LUT R41, R15, 0xffff0000, RZ, 0xc0, !PT ;  /* 0xffff00000f297812 */ /* 0x000fe200078ec0ff */
[C---:B------:R-:W-:Y:S01]  /*46c0*/  IMAD.U32 R40, R38.reuse, 0x10000, RZ ;  /* 0x0001000026287824 */ /* 0x040fe200078e00ff */
[----:B------:R-:W-:Y:S01]  /*46d0*/  LOP3.LUT R38, R38, 0xffff0000, RZ, 0xc0, !PT ;  /* 0xffff000026267812 */ /* 0x000fe200078ec0ff */
[----:B------:R-:W-:Y:S01]  /*46e0*/  FMUL.FTZ R14, R39, R34 ;  /* 0x00000022270e7220 */ /* 0x000fe20000410000 */
[----:B------:R-:W-:Y:S01]  /*46f0*/  F2FP.BF16.F32.PACK_AB R13, R13, R32 ;  /* 0x000000200d0d723e */ /* 0x000fe200000010ff */
[----:B------:R-:W-:-:S02]  /*4700*/  FMUL.FTZ R39, R39, R40 ;  /* 0x0000002827277220 */ /* 0x000fc40000410000 */
[C---:B------:R-:W-:Y:S02]  /*4710*/  FFMA.FTZ R14, R35.reuse, R40, -R14 ;  /* 0x00000028230e7223 */ /* 0x040fe4000001080e */
[----:B------:R-:W-:Y:S01]  /*4720*/  FFMA.FTZ R35, R35, R34, R39 ;  /* 0x0000002223237223 */ /* 0x000fe20000010027 */
[----:B------:R-:W-:Y:S01]  /*4730*/  LOP3.LUT R34, R106, 0xffff0000, RZ, 0xc0, !PT ;  /* 0xffff00006a227812 */ /* 0x000fe200078ec0ff */
[----:B------:R-:W-:-:S03]  /*4740*/  IMAD.U32 R39, R15, 0x10000, RZ ;  /* 0x000100000f277824 */ /* 0x000fc600078e00ff */
[----:B------:R-:W-:Y:S01]  /*4750*/  F2FP.BF16.F32.PACK_AB R14, R35, R14 ;  /* 0x0000000e230e723e */ /* 0x000fe200000010ff */
[C---:B------:R-:W-:Y:S01]  /*4760*/  FMUL.FTZ R40, R41.reuse, R34 ;  /* 0x0000002229287220 */ /* 0x040fe20000410000 */
[----:B------:R-:W-:-:S03]  /*4770*/  FMUL.FTZ R41, R41, R38 ;  /* 0x0000002629297220 */ /* 0x000fc60000410000 */
[----:B------:R-:W-:Y:S01]  /*4780*/  FFMA.FTZ R15, R39, R38, -R40 ;  /* 0x00000026270f7223 */ /* 0x000fe20000010828 */
[----:B------:R-:W-:Y:S01]  /*4790*/  IMAD.U32 R38, R11, 0x10000, RZ ;  /* 0x000100000b267824 */ /* 0x000fe200078e00ff */
[C---:B------:R-:W-:Y:S01]  /*47a0*/  LOP3.LUT R11, R12.reuse, 0xffff0000, RZ, 0xc0, !PT ;  /* 0xffff00000c0b7812 */ /* 0x040fe200078ec0ff */
[----:B------:R-:W-:Y:S01]  /*47b0*/  FFMA.FTZ R34, R39, R34, R41 ;  /* 0x0000002227227223 */ /* 0x000fe20000010029 */
[----:B------:R-:W-:-:S03]  /*47c0*/  IMAD.U32 R12, R12, 0x10000, RZ ;  /* 0x000100000c0c7824 */ /* 0x000fc600078e00ff */
[C---:B------:R-:W-:Y:S01]  /*47d0*/  FMUL.FTZ R39, R11.reuse, R33 ;  /* 0x000000210b277220 */ /* 0x040fe20000410000 */
[-C--:B------:R-:W-:Y:S01]  /*47e0*/  FMUL.FTZ R40, R11, R38.reuse ;  /* 0x000000260b287220 */ /* 0x080fe20000410000 */
[----:B------:R-:W-:Y:S02]  /*47f0*/  F2FP.BF16.F32.PACK_AB R15, R34, R15 ;  /* 0x0000000f220f723e */ /* 0x000fe400000010ff */
[C---:B------:R-:W-:Y:S01]  /*4800*/  FFMA.FTZ R39, R12.reuse, R38, -R39 ;  /* 0x000000260c277223 */ /* 0x040fe20000010827 */
[----:B------:R-:W-:-:S05]  /*4810*/  FFMA.FTZ R40, R12, R33, R40 ;  /* 0x000000210c287223 */ /* 0x000fca0000010028 */
[----:B------:R-:W-:-:S07]  /*4820*/  F2FP.BF16.F32.PACK_AB R12, R40, R39 ;  /* 0x00000027280c723e */ /* 0x000fce00000010ff */
.L_x_436:
[----:B------:R-:W-:Y:S05]  /*4830*/  BSYNC B2 ;  /* 0x0000000000027941 */ /* 0x000fea0003800000 */
.L_x_435:
[----:B--2---:R1:W-:Y:S02]  /*4840*/  ST.E.128 desc[UR42][R36.64], R12 ;  /* 0x0000000c24007985 */ /* 0x0043e4000c101d2a */
.L_x_434:
[----:B------:R-:W-:Y:S05]  /*4850*/  BSYNC B1 ;  /* 0x0000000000017941 */ /* 0x000fea0003800000 */
.L_x_433:
[----:B------:R-:W-:-:S13]  /*4860*/  LOP3.LUT P3, RZ, R20, 0x20, RZ, 0xc0, !PT ;  /* 0x0000002014ff7812 */ /* 0x000fda000786c0ff */
        /* <DEDUP_REMOVED lines=9> */
[----:B------:R-:W-:Y:S01]  /*4900*/  SHF.R.U64 R37, R30, 0x10, R31 ;  /* 0x000000101e257819 */ /* 0x000fe2000000121f */
[----:B--2---:R-:W-:Y:S01]  /*4910*/  IMAD.U32 R35, R13, 0x10000, RZ ;  /* 0x000100000d237824 */ /* 0x004fe200078e00ff */
[--C-:B------:R-:W-:Y:S01]  /*4920*/  SHF.R.U64 R38, R28, 0x10, R29.reuse ;  /* 0x000000101c267819 */ /* 0x100fe2000000121d */
[C---:B------:R-:W-:Y:S01]  /*4930*/  IMAD.U32 R28, R14.reuse, 0x10000, RZ ;  /* 0x000100000e1c7824 */ /* 0x040fe200078e00ff */
[----:B------:R-:W-:Y:S02]  /*4940*/  SHF.R.U32.HI R34, RZ, 0x10, R29 ;  /* 0x00000010ff227819 */ /* 0x000fe4000001161d */
[----:B------:R-:W-:Y:S01]  /*4950*/  LOP3.LUT R29, R14, 0xffff0000, RZ, 0xc0, !PT ;  /* 0xffff00000e1d7812 */ /* 0x000fe200078ec0ff */
[C---:B------:R-:W-:Y:S01]  /*4960*/  IMAD.U32 R14, R15.reuse, 0x10000, RZ ;  /* 0x000100000f0e7824 */ /* 0x040fe200078e00ff */
[----:B------:R-:W-:Y:S02]  /*4970*/  LOP3.LUT R11, R15, 0xffff0000, RZ, 0xc0, !PT ;  /* 0xffff00000f0b7812 */ /* 0x000fe400078ec0ff */
[----:B------:R-:W-:-:S02]  /*4980*/  PRMT R15, R104, 0x5410, R37 ;  /* 0x00005410680f7816 */ /* 0x000fc40000000025 */
[----:B------:R-:W-:Y:S02]  /*4990*/  PRMT R30, R103, 0x5410, R38 ;  /* 0x00005410671e7816 */ /* 0x000fe40000000026 */
[----:B------:R-:W-:Y:S02]  /*49a0*/  SHF.R.U32.HI R31, RZ, 0x10, R31 ;  /* 0x00000010ff1f7819 */ /* 0x000fe4000001161f */
[----:B------:R-:W-:Y:S01]  /*49b0*/  LOP3.LUT R36, R13, 0xffff0000, RZ, 0xc0, !PT ;  /* 0xffff00000d247812 */ /* 0x000fe200078ec0ff */
[----:B------:R-:W-:Y:S01]  /*49c0*/  IMAD.U32 R13, R12, 0x10000, RZ ;  /* 0x000100000c0d7824 */ /* 0x000fe200078e00ff */
[C---:B------:R-:W-:Y:S01]  /*49d0*/  LOP3.LUT R39, R15.reuse, 0xffff0000, RZ, 0xc0, !PT ;  /* 0xffff00000f277812 */ /* 0x040fe200078ec0ff */
[----:B------:R-:W-:Y:S01]  /*49e0*/  IMAD.U32 R15, R15, 0x10000, RZ ;  /* 0x000100000f0f7824 */ /* 0x000fe200078e00ff */
[C---:B------:R-:W-:Y:S01]  /*49f0*/  LOP3.LUT R37, R30.reuse, 0xffff0000, RZ, 0xc0, !PT ;  /* 0xffff00001e257812 */ /* 0x040fe200078ec0ff */
[----:B------:R-:W-:Y:S01]  /*4a00*/  IMAD.U32 R30, R30, 0x10000, RZ ;  /* 0x000100001e1e7824 */ /* 0x000fe200078e00ff */
[----:B------:R-:W-:Y:S01]  /*4a10*/  PRMT R104, R104, 0x5432, R31 ;  /* 0x0000543268687816 */ /* 0x000fe2000000001f */
[C---:B------:R-:W-:Y:S01]  /*4a20*/  FMUL.FTZ R40, R36.reuse, R39 ;  /* 0x0000002724287220 */ /* 0x040fe20000410000 */
[----:B------:R-:W-:Y:S01]  /*4a30*/  PRMT R103, R103, 0x5432, R34 ;  /* 0x0000543267677816 */ /* 0x000fe20000000022 */
[----:B------:R-:W-:Y:S01]  /*4a40*/  FMUL.FTZ R36, R36, R37 ;  /* 0x0000002524247220 */ /* 0x000fe20000410000 */
[----:B------:R-:W-:Y:S01]  /*4a50*/  LOP3.LUT R12, R12, 0xffff0000, RZ, 0xc0, !PT ;  /* 0xffff00000c0c7812 */ /* 0x000fe200078ec0ff */
[----:B------:R-:W-:-:S02]  /*4a60*/  IMAD.U32 R31, R104, 0x10000, RZ ;  /* 0x00010000681f7824 */ /* 0x000fc400078e00ff */
[----:B------:R-:W-:Y:S01]  /*4a70*/  FFMA.FTZ R34, R35, R37, -R40 ;  /* 0x0000002523227223 */ /* 0x000fe20000010828 */
[----:B------:R-:W-:Y:S02]  /*4a80*/  IMAD.U32 R38, R103, 0x10000, RZ ;  /* 0x0001000067267824 */ /* 0x000fe400078e00ff */
[----:B------:R-:W-:Y:S01]  /*4a90*/  FFMA.FTZ R35, R35, R39, R36 ;  /* 0x0000002723237223 */ /* 0x000fe20000010024 */
[CC--:B------:R-:W-:Y:S01]  /*4aa0*/  FMUL.FTZ R37, R29.reuse, R31.reuse ;  /* 0x0000001f1d257220 */ /* 0x0c0fe20000410000 */
[----:B------:R-:W-:Y:S01]  /*4ab0*/  LOP3.LUT R104, R104, 0xffff0000, RZ, 0xc0, !PT ;  /* 0xffff000068687812 */ /* 0x000fe200078ec0ff */
[-C--:B------:R-:W-:Y:S01]  /*4ac0*/  FMUL.FTZ R39, R29, R38.reuse ;  /* 0x000000261d277220 */ /* 0x080fe20000410000 */
[----:B------:R-:W-:Y:S01]  /*4ad0*/  LOP3.LUT R103, R103, 0xffff0000, RZ, 0xc0, !PT ;  /* 0xffff000067677812 */ /* 0x000fe200078ec0ff */
[C---:B------:R-:W-:Y:S01]  /*4ae0*/  FFMA.FTZ R29, R28.reuse, R38, -R37 ;  /* 0x000000261c1d7223 */ /* 0x040fe20000010825 */
[----:B------:R-:W-:Y:S01]  /*4af0*/  F2FP.BF16.F32.PACK_AB R34, R35, R34 ;  /* 0x000000222322723e */ /* 0x000fe200000010ff */
[----:B------:R-:W-:Y:S01]  /*4b00*/  FFMA.FTZ R36, R28, R31, R39 ;  /* 0x0000001f1c247223 */ /* 0x000fe20000010027 */
[C---:B------:R-:W-:Y:S01]  /*4b10*/  FMUL.FTZ R31, R11.reuse, R104 ;  /* 0x000000680b1f7220 */ /* 0x040fe20000410000 */
[C---:B------:R-:W-:Y:S01]  /*4b20*/  FMUL.FTZ R28, R12.reuse, R15 ;  /* 0x0000000f0c1c7220 */ /* 0x040fe20000410000 */
[-C--:B------:R-:W-:Y:S01]  /*4b30*/  FMUL.FTZ R11, R11, R103.reuse ;  /* 0x000000670b0b7220 */ /* 0x080fe20000410000 */
[-C--:B------:R-:W-:Y:S01]  /*4b40*/  FMUL.FTZ R12, R12, R30.reuse ;  /* 0x0000001e0c0c7220 */ /* 0x080fe20000410000 */
[C---:B------:R-:W-:Y:S01]  /*4b50*/  FFMA.FTZ R31, R14.reuse, R103, -R31 ;  /* 0x000000670e1f7223 */ /* 0x040fe2000001081f */
[C---:B------:R-:W-:Y:S01]  /*4b60*/  FFMA.FTZ R28, R13.reuse, R30, -R28 ;  /* 0x0000001e0d1c7223 */ /* 0x040fe2000001081c */
[----:B------:R-:W-:Y:S01]  /*4b70*/  FFMA.FTZ R14, R14, R104, R11 ;  /* 0x000000680e0e7223 */ /* 0x000fe2000001000b */
[----:B------:R-:W-:-:S04]  /*4b80*/  FFMA.FTZ R13, R13, R15, R12 ;  /* 0x0000000f0d0d7223 */ /* 0x000fc8000001000c */
[----:B------:R-:W-:Y:S02]  /*4b90*/  F2FP.BF16.F32.PACK_AB R15, R14, R31 ;  /* 0x0000001f0e0f723e */ /* 0x000fe400000010ff */
[----:B------:R-:W-:Y:S01]  /*4ba0*/  F2FP.BF16.F32.PACK_AB R12, R13, R28 ;  /* 0x0000001c0d0c723e */ /* 0x000fe200000010ff */
[----:B------:R-:W-:Y:S01]  /*4bb0*/  IMAD.MOV.U32 R13, RZ, RZ, R34 ;  /* 0x000000ffff0d7224 */ /* 0x000fe200078e0022 */
[----:B------:R-:W-:-:S07]  /*4bc0*/  F2FP.BF16.F32.PACK_AB R14, R36, R29 ;  /* 0x0000001d240e723e */ /* 0x000fce00000010ff */
.L_x_438:
[----:B------:R-:W-:Y:S05]  /*4bd0*/  BSYNC B1 ;  /* 0x0000000000017941 */ /* 0x000fea0003800000 */
.L_x_437:
[----:B--2---:R1:W-:Y:S01]  /*4be0*/  ST.E.128 desc[UR42][R32.64], R12 ;  /* 0x0000000c20007985 */ /* 0x0043e2000c101d2a */
[----:B------:R-:W-:Y:S05]  /*4bf0*/  BRA `(.L_x_416) ;  /* 0x0000002000b87947 */ /* 0x000fea0003800000 */
.L_x_409:
        /* <DEDUP_REMOVED lines=15> */
[----:B------:R-:W-:Y:S01]  /*4cf0*/  IADD3 R15, P2, R64, R14, RZ ;  /* 0x0000000e400f7210 */ /* 0x000fe20007f5e0ff */
[----:B------:R-:W-:Y:S01]  /*4d00*/  ULDC.64 UR4, c[0x0][0x3e8] ;  /* 0x0000fa0000047ab9 */ /* 0x000fe20000000a00 */
[----:B------:R-:W-:Y:S02]  /*4d10*/  CS2R R38, SRZ ;  /* 0x0000000000267805 */ /* 0x000fe4000001ff00 */
[----:B------:R-:W-:Y:S02]  /*4d20*/  CS2R R36, SRZ ;  /* 0x0000000000247805 */ /* 0x000fe4000001ff00 */
[----:B------:R-:W-:Y:S01]  /*4d30*/  CS2R R50, SRZ ;  /* 0x0000000000327805 */ /* 0x000fe2000001ff00 */
[----:B------:R-:W-:Y:S01]  /*4d40*/  IMAD.X R30, R11, 0x1, R81, P2 ;  /* 0x000000010b1e7824 */ /* 0x000fe200010e0651 */
[----:B------:R-:W-:Y:S02]  /*4d50*/  IADD3 R13, P2, R60, R12, RZ ;  /* 0x0000000c3c0d7210 */ /* 0x000fe40007f5e0ff */
[----:B------:R-:W-:-:S03]  /*4d60*/  CS2R R48, SRZ ;  /* 0x0000000000307805 */ /* 0x000fc6000001ff00 */
        /* <DEDUP_REMOVED lines=8> */
[----:B------:R-:W-:Y:S02]  /*4df0*/  CS2R R32, SRZ ;  /* 0x0000000000207805 */ /* 0x000fe4000001ff00 */
[----:B------:R-:W-:Y:S02]  /*4e00*/  CS2R R46, SRZ ;  /* 0x00000000002e7805 */ /* 0x000fe4000001ff00 */
[----:B------:R-:W-:-:S05]  /*4e10*/  CS2R R44, SRZ ;  /* 0x00000000002c7805 */ /* 0x000fca000001ff00 */
[----:B------:R0:W5:Y:S04]  /*4e20*/  @!P2 LDG.E.128 R36, desc[UR42][R14.64] ;  /* 0x0000002a0e24a981 */ /* 0x000168000c1e1d00 */
[----:B------:R0:W5:Y:S01]  /*4e30*/  @!P2 LDG.E.128 R48, desc[UR42][R12.64] ;  /* 0x0000002a0c30a981 */ /* 0x000162000c1e1d00 */
[----:B------:R-:W-:Y:S02]  /*4e40*/  ISETP.GE.AND P2, PT, R3, R96, PT ;  /* 0x000000600300720c */ /* 0x000fe40003f46270 */
[----:B------:R-:W-:Y:S02]  /*4e50*/  CS2R R30, SRZ ;  /* 0x00000000001e7805 */ /* 0x000fe4000001ff00 */
[----:B------:R-:W-:Y:S02]  /*4e60*/  CS2R R28, SRZ ;  /* 0x00000000001c7805 */ /* 0x000fe4000001ff00 */
[----:B------:R-:W-:-:S02]  /*4e70*/  CS2R R42, SRZ ;  /* 0x00000000002a7805 */ /* 0x000fc4000001ff00 */
[----:B------:R-:W-:-:S05]  /*4e80*/  CS2R R40, SRZ ;  /* 0x0000000000287805 */ /* 0x000fca000001ff00 */
[----:B------:R0:W5:Y:S04]  /*4e90*/  @!P2 LDG.E.128 R32, desc[UR42][R14.64+0x20] ;  /* 0x0000202a0e20a981 */ /* 0x000168000c1e1d00 */
[----:B------:R0:W5:Y:S01]  /*4ea0*/  @!P2 LDG.E.128 R44, desc[UR42][R12.64+0x20] ;  /* 0x0000202a0c2ca981 */ /* 0x000162000c1e1d00 */
[----:B------:R-:W-:-:S13]  /*4eb0*/  ISETP.GE.AND P2, PT, R4, R96, PT ;  /* 0x000000600400720c */ /* 0x000fda0003f46270 */
[----:B------:R0:W5:Y:S04]  /*4ec0*/  @!P2 LDG.E.128 R28, desc[UR42][R14.64+0x40] ;  /* 0x0000402a0e1ca981 */ /* 0x000168000c1e1d00 */
[----:B------:R0:W5:Y:S02]  /*4ed0*/  @!P2 LDG.E.128 R40, desc[UR42][R12.64+0x40] ;  /* 0x0000402a0c28a981 */ /* 0x000164000c1e1d00 */
.L_x_440:
[----:B------:R-:W-:Y:S05]  /*4ee0*/  BSYNC B1 ;  /* 0x0000000000017941 */ /* 0x000fea0003800000 */
.L_x_439:
        /* <DEDUP_REMOVED lines=43> */
.L_x_441:
[----:B------:R-:W-:Y:S01]  /*51a0*/  IMAD R53, R18, 0x8, R2 ;  /* 0x0000000812357824 */ /* 0x000fe200078e0202 */
[----:B------:R-:W-:Y:S01]  /*51b0*/  SHF.L.U32 R80, R140, 0x1f, RZ ;  /* 0x0000001f8c507819 */ /* 0x000fe200000006ff */
[----:B------:R-:W-:Y:S03]  /*51c0*/  BSSY B1, `(.L_x_442) ;  /* 0x0000003000017945 */ /* 0x000fe60003800000 */
[----:B------:R-:W0:Y:S02]  /*51d0*/  SYNCS.PHASECHK.TRANS64.TRYWAIT P4, [R53+URZ+0x2d890], R80 ;  /* 0x02d89050350075a7 */ /* 0x000e24000808017f */
[----:B0-----:R-:W-:Y:S05]  /*51e0*/  @!P4 BRA `(.L_x_443) ;  /* 0x0000016c00f4c947 */ /* 0x001fea0003800000 */
.L_x_677:
[----:B------:R-:W-:Y:S05]  /*51f0*/  BSYNC B1 ;  /* 0x0000000000017941 */ /* 0x000fea0003800000 */
.L_x_442:
[----:B------:R-:W-:-:S03]  /*5200*/  UMOV UR4, 0xffffffff ;  /* 0xffffffff00047882 */ /* 0x000fc60000000000 */
[----:B------:R-:W-:Y:S05]  /*5210*/  BRA.DIV UR4, `(.L_x_444) ;  /* 0x0000016e04fc7947 */ /* 0x000fea000b800000 */
[----:B------:R1:W2:Y:S04]  /*5220*/  SHFL.IDX PT, R85, R57, RZ, 0x1e1f ;  /* 0x001e1fff39557589 */ /* 0x0002a800000e0000 */
[----:B------:R1:W3:Y:S02]  /*5230*/  SHFL.IDX PT, R84, R56, RZ, 0x1e1f ;  /* 0x001e1fff38547589 */ /* 0x0002e400000e0000 */
.L_x_681:
[----:B------:R-:W-:Y:S05]  /*5240*/  @P3 BRA `(.L_x_416) ;  /* 0x0000001c00243947 */ /* 0x000fea0003800000 */
[----:B------:R-:W4:Y:S01]  /*5250*/  LDC R11, c[0x0][0x2f4] ;  /* 0x0000bd00ff0b7b82 */ /* 0x000f220000000800 */
[----:B------:R-:W-:Y:S01]  /*5260*/  ISETP.NE.AND P3, PT, R21, RZ, PT ;  /* 0x000000ff1500720c */ /* 0x000fe20003f65270 */
[----:B------:R-:W-:Y:S01]  /*5270*/  BSSY B1, `(.L_x_445) ;  /* 0x000007d000017945 */ /* 0x000fe20003800000 */
[----:B----4-:R-:W-:-:S11]  /*5280*/  IMAD.IADD R103, R11, 0x1, -R98 ;  /* 0x000000010b677824 */ /* 0x010fd600078e0a62 */
[----:B------:R-:W-:Y:S05]  /*5290*/  @!P3 BRA `(.L_x_446) ;  /* 0x0000000400e8b947 */ /* 0x000fea0003800000 */
[----:B------:R-:W-:Y:S01]  /*52a0*/  SEL R12, R98, R103, !P0 ;  /* 0x00000067620c7207 */ /* 0x000fe20004000000 */
[----:B------:R-:W-:Y:S01]  /*52b0*/  BSSY B2, `(.L_x_447) ;  /* 0x0000072000027945 */ /* 0x000fe20003800000 */
[----:B------:R-:W-:Y:S02]  /*52c0*/  ISETP.GE.AND P3, PT, R16, R96, PT ;  /* 0x000000601000720c */ /* 0x000fe40003f66270 */
[----:B------:R-:W-:-:S04]  /*52d0*/  SHF.R.S32.HI R13, RZ, 0x1f, R12 ;  /* 0x0000001fff0d7819 */ /* 0x000fc8000001140c */
[----:B------:R-:W-:-:S04]  /*52e0*/  LEA.HI R13, R13, R12, RZ, 0x4 ;  /* 0x0000000c0d0d7211 */ /* 0x000fc800078f20ff */
[----:B------:R-:W-:-:S04]  /*52f0*/  SHF.R.S32.HI R13, RZ, 0x4, R13 ;  /* 0x00000004ff0d7819 */ /* 0x000fc8000001140d */
[----:B------:R-:W-:-:S04]  /*5300*/  LEA.HI.SX32 R104, R70, R13, 0x1d ;  /* 0x0000000d46687211 */ /* 0x000fc800078feaff */
[----:B------:R-:W-:-:S04]  /*5310*/  SHF.R.S32.HI R12, RZ, 0x1f, R104 ;  /* 0x0000001fff0c7819 */ /* 0x000fc80000011468 */
[----:B------:R-:W-:Y:S01]  /*5320*/  LEA.HI R12, R12, R104, RZ, 0x2 ;  /* 0x000000680c0c7211 */ /* 0x000fe200078f10ff */
[----:B------:R-:W-:-:S04]  /*5330*/  IMAD.SHL.U32 R104, R104, 0x8, RZ ;  /* 0x0000000868687824 */ /* 0x000fc800078e00ff */
[----:B------:R-:W-:Y:S01]  /*5340*/  IMAD.SHL.U32 R12, R12, 0x400, RZ ;  /* 0x000004000c0c7824 */ /* 0x000fe200078e00ff */
[----:B------:R-:W-:-:S04]  /*5350*/  LOP3.LUT R13, R143, 0x18, R104, 0xf8, !PT ;  /* 0x000000188f0d7812 */ /* 0x000fc800078ef868 */
[----:B------:R-:W-:Y:S02]  /*5360*/  LOP3.LUT R13, R13, R144, RZ, 0x3c, !PT ;  /* 0x000000900d0d7212 */ /* 0x000fe400078e3cff */
[----:B------:R-:W-:-:S04]  /*5370*/  LOP3.LUT R12, R12, 0x7ffff000, RZ, 0xc0, !PT ;  /* 0x7ffff0000c0c7812 */ /* 0x000fc800078ec0ff */
[----:B------:R-:W-:-:S05]  /*5380*/  IADD3 R12, R13, R12, R153 ;  /* 0x0000000c0d0c7210 */ /* 0x000fca0007ffe099 */
[C---:B-1----:R-:W-:Y:S02]  /*5390*/  IMAD R56, R18.reuse, 0x3000, R12 ;  /* 0x0000300012387824 */ /* 0x042fe400078e020c */
[----:B------:R-:W-:Y:S02]  /*53a0*/  IMAD R12, R18, 0x3000, R94 ;  /* 0x00003000120c7824 */ /* 0x000fe400078e025e */
[--C-:B------:R-:W-:Y:S02]  /*53b0*/  IMAD R56, R56, 0x2, R2.reuse ;  /* 0x0000000238387824 */ /* 0x100fe400078e0202 */
[----:B------:R-:W-:-:S04]  /*53c0*/  IMAD R12, R12, 0x2, R2 ;  /* 0x000000020c0c7824 */ /* 0x000fc800078e0202 */
[----:B------:R-:W1:Y:S04]  /*53d0*/  LDS.128 R56, [R56+0x15400] ;  /* 0x0154000038387984 */ /* 0x000e680000000c00 */
[----:B------:R-:W4:Y:S01]  /*53e0*/  LDS.128 R12, [R12+0x15400] ;  /* 0x015400000c0c7984 */ /* 0x000f220000000c00 */
[----:B------:R-:W-:Y:S05]  /*53f0*/  @P3 BRA `(.L_x_448) ;  /* 0x0000000400743947 */ /* 0x000fea0003800000 */
[--C-:B------:R-:W-:Y:S02]  /*5400*/  SHF.R.U64 R36, R36, 0x10, R37.reuse ;  /* 0x0000001024247819 */ /* 0x100fe40000001225 */
[----:B------:R-:W-:Y:S02]  /*5410*/  SHF.R.U32.HI R105, RZ, 0x10, R37 ;  /* 0x00000010ff697819 */ /* 0x000fe40000011625 */
[C---:B------:R-:W-:Y:S02]  /*5420*/  PRMT R36, R106.reuse, 0x5432, R36 ;  /* 0x000054326a247816 */ /* 0x040fe40000000024 */
[----:B------:R-:W-:Y:S02]  /*5430*/  PRMT R105, R106, 0x5410, R105 ;  /* 0x000054106a697816 */ /* 0x000fe40000000069 */
[----:B------:R-:W-:Y:S02]  /*5440*/  SHF.R.U32.HI R106, RZ, 0x10, R49 ;  /* 0x00000010ff6a7819 */ /* 0x000fe40000011631 */
[----:B------:R-:W-:-:S02]  /*5450*/  SHF.R.U64 R37, R38, 0x10, R39 ;  /* 0x0000001026257819 */ /* 0x000fc40000001227 */
[----:B------:R-:W-:Y:S02]  /*5460*/  SHF.R.U32.HI R38, RZ, 0x10, R39 ;  /* 0x00000010ff267819 */ /* 0x000fe40000011627 */
[----:B------:R-:W-:Y:S02]  /*5470*/  SHF.R.U64 R39, R48, 0x10, R49 ;  /* 0x0000001030277819 */ /* 0x000fe40000001231 */
[--C-:B------:R-:W-:Y:S02]  /*5480*/  SHF.R.U64 R48, R50, 0x10, R51.reuse ;  /* 0x0000001032307819 */ /* 0x100fe40000001233 */
[----:B------:R-:W-:Y:S01]  /*5490*/  SHF.R.U32.HI R49, RZ, 0x10, R51 ;  /* 0x00000010ff317819 */ /* 0x000fe20000011633 */
[----:B------:R-:W-:Y:S01]  /*54a0*/  IMAD.U32 R51, R105, 0x10000, RZ ;  /* 0x0001000069337824 */ /* 0x000fe200078e00ff */
[C---:B------:R-:W-:Y:S02]  /*54b0*/  PRMT R106, R109.reuse, 0x5432, R106 ;  /* 0x000054326d6a7816 */ /* 0x040fe4000000006a */
[----:B------:R-:W-:Y:S01]  /*54c0*/  PRMT R39, R109, 0x5410, R39 ;  /* 0x000054106d277816 */ /* 0x000fe20000000027 */
[----:B-1----:R-:W-:Y:S01]  /*54d0*/  IMAD.U32 R109, R57, 0x10000, RZ ;  /* 0x00010000396d7824 */ /* 0x002fe200078e00ff */
[----:B------:R-:W-:-:S02]  /*54e0*/  PRMT R48, R108, 0x5432, R48 ;  /* 0x000054326c307816 */ /* 0x000fc40000000030 */
[----:B------:R-:W-:Y:S01]  /*54f0*/  PRMT R49, R108, 0x5410, R49 ;  /* 0x000054106c317816 */ /* 0x000fe20000000031 */
[C---:B------:R-:W-:Y:S01]  /*5500*/  IMAD.U32 R108, R106.reuse, 0x10000, RZ ;  /* 0x000100006a6c7824 */ /* 0x040fe200078e00ff */
[C---:B------:R-:W-:Y:S02]  /*5510*/  PRMT R37, R107.reuse, 0x5410, R37 ;  /* 0x000054106b257816 */ /* 0x040fe40000000025 */
[----:B------:R-:W-:Y:S01]  /*5520*/  PRMT R38, R107, 0x5432, R38 ;  /* 0x000054326b267816 */ /* 0x000fe20000000026 */
[----:B----4-:R-:W-:Y:S02]  /*5530*/  IMAD.U32 R107, R13, 0x10000, RZ ;  /* 0x000100000d6b7824 */ /* 0x010fe400078e00ff */
[----:B------:R-:W-:Y:S01]  /*5540*/  FMUL.FTZ R50, R109, R108 ;  /* 0x0000006c6d327220 */ /* 0x000fe20000410000 */
[----:B------:R-:W-:Y:S02]  /*5550*/  LOP3.LUT R106, R106, 0xffff0000, RZ, 0xc0, !PT ;  /* 0xffff00006a6a7812 */ /* 0x000fe400078ec0ff */
[----:B------:R-:W-:Y:S01]  /*5560*/  LOP3.LUT R57, R57, 0xffff0000, RZ, 0xc0, !PT ;  /* 0xffff000039397812 */ /* 0x000fe200078ec0ff */
[-C--:B------:R-:W-:Y:S01]  /*5570*/  FFMA.FTZ R50, R107, R51.reuse, -R50 ;  /* 0x000000336b327223 */ /* 0x080fe20000010832 */
[----:B------:R-:W-:Y:S01]  /*5580*/  FMUL.FTZ R51, R109, R51 ;  /* 0x000000336d337220 */ /* 0x000fe20000410000 */
[----:B------:R-:W-:-:S03]  /*5590*/  LOP3.LUT R105, R105, 0xffff0000, RZ, 0xc0, !PT ;  /* 0xffff000069697812 */ /* 0x000fc600078ec0ff */
[----:B------:R-:W-:Y:S01]  /*55a0*/  FFMA.FTZ R51, R107, R108, R51 ;  /* 0x0000006c6b337223 */ /* 0x000fe20000010033 */
[----:B------:R-:W-:Y:S01]  /*55b0*/  LOP3.LUT R107, R13, 0xffff0000, RZ, 0xc0, !PT ;  /* 0xffff00000d6b7812 */ /* 0x000fe200078ec0ff */
[CC--:B------:R-:W-:Y:S01]  /*55c0*/  FMUL.FTZ R13, R57.reuse, R106.reuse ;  /* 0x0000006a390d7220 */ /* 0x0c0fe20000410000 */
[-C--:B------:R-:W-:Y:S01]  /*55d0*/  FMUL.FTZ R57, R57, R105.reuse ;  /* 0x0000006939397220 */ /* 0x080fe20000410000 */
[C---:B------:R-:W-:Y:S01]  /*55e0*/  IMAD.U32 R108, R59.reuse, 0x10000, RZ ;  /* 0x000100003b6c7824 */ /* 0x040fe200078e00ff */
[----:B------:R-:W-:Y:S01]  /*55f0*/  LOP3.LUT R59, R59, 0xffff0000, RZ, 0xc0, !PT ;  /* 0xffff00003b3b7812 */ /* 0x000fe200078ec0ff */
[C---:B------:R-:W-:Y:S01]  /*5600*/  FFMA.FTZ R13, R107.reuse, R105, -R13 ;  /* 0x000000696b0d7223 */ /* 0x040fe2000001080d */
[----:B------:R-:W-:Y:S01]  /*5610*/  FFMA.FTZ R57, R107, R106, R57 ;  /* 0x0000006a6b397223 */ /* 0x000fe20000010039 */
[C---:B------:R-:W-:Y:S01]  /*5620*/  IMAD.U32 R107, R49.reuse, 0x10000, RZ ;  /* 0x00010000316b7824 */ /* 0x040fe200078e00ff */
[----:B------:R-:W-:Y:S01]  /*5630*/  LOP3.LUT R49, R49, 0xffff0000, RZ, 0xc0, !PT ;  /* 0xffff000031317812 */ /* 0x000fe200078ec0ff */
[C---:B------:R-:W-:Y:S01]  /*5640*/  IMAD.U32 R106, R15.reuse, 0x10000, RZ ;  /* 0x000100000f6a7824 */ /* 0x040fe200078e00ff */
[----:B------:R-:W-:Y:S01]  /*5650*/  LOP3.LUT R15, R15, 0xffff0000, RZ, 0xc0, !PT ;  /* 0xffff00000f0f7812 */ /* 0x000fe200078ec0ff */
[----:B------:R-:W-:-:S02]  /*5660*/  IMAD.U32 R105, R38, 0x10000, RZ ;  /* 0x0001000026697824 */ /* 0x000fc400078e00ff */
[----:B------:R-:W-:Y:S01]  /*5670*/  FMUL.FTZ R109, R108, R107 ;  /* 0x0000006b6c6d7220 */ /* 0x000fe20000410000 */
[----:B------:R-:W-:Y:S02]  /*5680*/  LOP3.LUT R38, R38, 0xffff0000, RZ, 0xc0, !PT ;  /* 0xffff000026267812 */ /* 0x000fe400078ec0ff */
[----:B------:R-:W-:Y:S01]  /*5690*/  F2FP.BF16.F32.PACK_AB R13, R13, R50 ;  /* 0x000000320d0d723e */ /* 0x000fe200000010ff */
[-C--:B------:R-:W-:Y:S01]  /*56a0*/  FFMA.FTZ R109, R106, R105.reuse, -R109 ;  /* 0x000000696a6d7223 */ /* 0x080fe2000001086d */
[----:B------:R-:W-:Y:S01]  /*56b0*/  FMUL.FTZ R105, R108, R105 ;  /* 0x000000696c697220 */ /* 0x000fe20000410000 */
[----:B------:R-:W-:Y:S01]  /*56c0*/  F2FP.BF16.F32.PACK_AB R57, R57, R51 ;  /* 0x000000333939723e */ /* 0x000fe200000010ff */
[----:B------:R-:W-:Y:S01]  /*56d0*/  IMAD.U32 R50, R56, 0x10000, RZ ;  /* 0x0001000038327824 */ /* 0x000fe200078e00ff */
[----:B------:R-:W-:Y:S01]  /*56e0*/  SHF.L.U32 R51, R36, 0x10, RZ ;  /* 0x0000001024337819 */ /* 0x000fe200000006ff */
[----:B------:R-:W-:Y:S01]  /*56f0*/  FFMA.FTZ R106, R106, R107, R105 ;  /* 0x0000006b6a6a7223 */ /* 0x000fe20000010069 */
[----:B------:R-:W-:Y:S01]  /*5700*/  FMUL.FTZ R105, R59, R49 ;  /* 0x000000313b697220 */ /* 0x000fe20000410000 */
[----:B------:R-:W-:-:S03]  /*5710*/  LOP3.LUT R36, R36, 0xffff0000, RZ, 0xc0, !PT ;  /* 0xffff000024247812 */ /* 0x000fc600078ec0ff */
[-C--:B------:R-:W-:Y:S01]  /*5720*/  FFMA.FTZ R105, R15, R38.reuse, -R105 ;  /* 0x000000260f697223 */ /* 0x080fe20000010869 */
[----:B------:R-:W-:-:S04]  /*5730*/  FMUL.FTZ R38, R59, R38 ;  /* 0x000000263b267220 */ /* 0x000fc80000410000 */
[----:B------:R-:W-:Y:S01]  /*5740*/  FFMA.FTZ R38, R15, R49, R38 ;  /* 0x000000310f267223 */ /* 0x000fe20000010026 */
[C---:B------:R-:W-:Y:S01]  /*5750*/  IMAD.U32 R49, R39.reuse, 0x10000, RZ ;  /* 0x0001000027317824 */ /* 0x040fe200078e00ff */
[----:B------:R-:W-:Y:S01]  /*5760*/  LOP3.LUT R39, R39, 0xffff0000, RZ, 0xc0, !PT ;  /* 0xffff000027277812 */ /* 0x000fe200078ec0ff */
[----:B------:R-:W-:Y:S01]  /*5770*/  IMAD.U32 R15, R12, 0x10000, RZ ;  /* 0x000100000c0f7824 */ /* 0x000fe200078e00ff */
[----:B------:R-:W-:Y:S01]  /*5780*/  F2FP.BF16.F32.PACK_AB R105, R105, R109 ;  /* 0x0000006d6969723e */ /* 0x000fe200000010ff */
[C---:B------:R-:W-:Y:S01]  /*5790*/  FMUL.FTZ R59, R50.reuse, R49 ;  /* 0x00000031323b7220 */ /* 0x040fe20000410000 */
[-C--:B------:R-:W-:Y:S01]  /*57a0*/  FMUL.FTZ R50, R50, R51.reuse ;  /* 0x0000003332327220 */ /* 0x080fe20000410000 */
[----:B------:R-:W-:Y:S02]  /*57b0*/  F2FP.BF16.F32.PACK_AB R38, R38, R106 ;  /* 0x0000006a2626723e */ /* 0x000fe400000010ff */
[C---:B------:R-:W-:Y:S01]  /*57c0*/  FFMA.FTZ R59, R15.reuse, R51, -R59 ;  /* 0x000000330f3b7223 */ /* 0x040fe2000001083b */
[----:B------:R-:W-:Y:S01]  /*57d0*/  FFMA.FTZ R50, R15, R49, R50 ;  /* 0x000000310f327223 */ /* 0x000fe20000010032 */
[----:B------:R-:W-:Y:S01]  /*57e0*/  LOP3.LUT R15, R56, 0xffff0000, RZ, 0xc0, !PT ;  /* 0xffff0000380f7812 */ /* 0x000fe200078ec0ff */
[----:B------:R-:W-:Y:S01]  /*57f0*/  IMAD.U32 R56, R58, 0x10000, RZ ;  /* 0x000100003a387824 */ /* 0x000fe200078e00ff */
[----:B------:R-:W-:-:S03]  /*5800*/  LOP3.LUT R49, R12, 0xffff0000, RZ, 0xc0, !PT ;  /* 0xffff00000c317812 */ /* 0x000fc600078ec0ff */
[C---:B------:R-:W-:Y:S01]  /*5810*/  FMUL.FTZ R12, R15.reuse, R39 ;  /* 0x000000270f0c7220 */ /* 0x040fe20000410000 */
[----:B------:R-:W-:-:S03]  /*5820*/  FMUL.FTZ R15, R15, R36 ;  /* 0x000000240f0f7220 */ /* 0x000fc60000410000 */
[C---:B------:R-:W-:Y:S01]  /*5830*/  FFMA.FTZ R12, R49.reuse, R36, -R12 ;  /* 0x00000024310c7223 */ /* 0x040fe2000001080c */
[----:B------:R-:W-:Y:S01]  /*5840*/  FFMA.FTZ R15, R49, R39, R15 ;  /* 0x00000027310f7223 */ /* 0x000fe2000001000f */
[C---:B------:R-:W-:Y:S01]  /*5850*/  IMAD.U32 R39, R48.reuse, 0x10000, RZ ;  /* 0x0001000030277824 */ /* 0x040fe200078e00ff */
[----:B------:R-:W-:Y:S01]  /*5860*/  LOP3.LUT R48, R48, 0xffff0000, RZ, 0xc0, !PT ;  /* 0xffff000030307812 */ /* 0x000fe200078ec0ff */
[C---:B------:R-:W-:Y:S01]  /*5870*/  IMAD.U32 R49, R37.reuse, 0x10000, RZ ;  /* 0x0001000025317824 */ /* 0x040fe200078e00ff */
[----:B------:R-:W-:Y:S01]  /*5880*/  LOP3.LUT R37, R37, 0xffff0000, RZ, 0xc0, !PT ;  /* 0xffff000025257812 */ /* 0x000fe200078ec0ff */
[----:B------:R-:W-:Y:S01]  /*5890*/  FMUL.FTZ R51, R56, R39 ;  /* 0x0000002738337220 */ /* 0x000fe20000410000 */
[----:B------:R-:W-:Y:S02]  /*58a0*/  IMAD.U32 R36, R14, 0x10000, RZ ;  /* 0x000100000e247824 */ /* 0x000fe400078e00ff */
[-C--:B------:R-:W-:Y:S01]  /*58b0*/  FMUL.FTZ R56, R56, R49.reuse ;  /* 0x0000003138387220 */ /* 0x080fe20000410000 */
[----:B------:R-:W-:Y:S01]  /*58c0*/  LOP3.LUT R14, R14, 0xffff0000, RZ, 0xc0, !PT ;  /* 0xffff00000e0e7812 */ /* 0x000fe200078ec0ff */
[----:B------:R-:W-:-:S02]  /*58d0*/  FFMA.FTZ R51, R36, R49, -R51 ;  /* 0x0000003124337223 */ /* 0x000fc40000010833 */
[----:B------:R-:W-:Y:S01]  /*58e0*/  FFMA.FTZ R56, R36, R39, R56 ;  /* 0x0000002724387223 */ /* 0x000fe20000010038 */
[----:B------:R-:W-:Y:S02]  /*58f0*/  LOP3.LUT R36, R58, 0xffff0000, RZ, 0xc0, !PT ;  /* 0xffff00003a247812 */ /* 0x000fe400078ec0ff */
[----:B------:R-:W-:Y:S02]  /*5900*/  F2FP.BF16.F32.PACK_AB R15, R15, R50 ;  /* 0x000000320f0f723e */ /* 0x000fe400000010ff */
[----:B------:R-:W-:Y:S01]  /*5910*/  F2FP.BF16.F32.PACK_AB R12, R12, R59 ;  /* 0x0000003b0c0c723e */ /* 0x000fe200000010ff */
[CC--:B------:R-:W-:Y:S01]  /*5920*/  FMUL.FTZ R39, R36.reuse, R48.reuse ;  /* 0x0000003024277220 */ /* 0x0c0fe20000410000 */
[-C--:B------:R-:W-:Y:S01]  /*5930*/  FMUL.FTZ R36, R36, R37.reuse ;  /* 0x0000002524247220 */ /* 0x080fe20000410000 */
[----:B------:R-:W-:Y:S02]  /*5940*/  IMAD.MOV.U32 R59, RZ, RZ, R38 ;  /* 0x000000ffff3b7224 */ /* 0x000fe400078e0026 */
[C---:B------:R-:W-:Y:S01]  /*5950*/  FFMA.FTZ R39, R14.reuse, R37, -R39 ;  /* 0x000000250e277223 */ /* 0x040fe20000010827 */
[----:B------:R-:W-:-:S04]  /*5960*/  FFMA.FTZ R36, R14, R48, R36 ;  /* 0x000000300e247223 */ /* 0x000fc80000010024 */
[----:B------:R-:W-:Y:S02]  /*5970*/  F2FP.BF16.F32.PACK_AB R39, R39, R51 ;  /* 0x000000332727723e */ /* 0x000fe400000010ff */
[----:B------:R-:W-:Y:S01]  /*5980*/  F2FP.BF16.F32.PACK_AB R36, R36, R56 ;  /* 0x000000382424723e */ /* 0x000fe200000010ff */
[----:B------:R-:W-:Y:S02]  /*5990*/  IMAD.MOV.U32 R56, RZ, RZ, R15 ;  /* 0x000000ffff387224 */ /* 0x000fe400078e000f */
[----:B------:R-:W-:Y:S02]  /*59a0*/  IMAD.MOV.U32 R14, RZ, RZ, R39 ;  /* 0x000000ffff0e7224 */ /* 0x000fe400078e0027 */
[----:B------:R-:W-:Y:S02]  /*59b0*/  IMAD.MOV.U32 R15, RZ, RZ, R105 ;  /* 0x000000ffff0f7224 */ /* 0x000fe400078e0069 */
[----:B------:R-:W-:-:S07]  /*59c0*/  IMAD.MOV.U32 R58, RZ, RZ, R36 ;  /* 0x000000ffff3a7224 */ /* 0x000fce00078e0024 */
.L_x_448:
[----:B------:R-:W-:Y:S05]  /*59d0*/  BSYNC B2 ;  /* 0x0000000000027941 */ /* 0x000fea0003800000 */
.L_x_447:
[----:B---3--:R-:W-:-:S04]  /*59e0*/  LEA R36, P3, R8, R84, 0x1 ;  /* 0x0000005408247211 */ /* 0x008fc800078608ff */
[----:B--2---:R-:W-:Y:S02]  /*59f0*/  LEA.HI.X R37, R8, R85, R91, 0x1, P3 ;  /* 0x0000005508257211 */ /* 0x004fe400018f0c5b */
[----:B------:R-:W-:-:S03]  /*5a00*/  ISETP.GE.AND P3, PT, R104, R11, PT ;  /* 0x0000000b6800720c */ /* 0x000fc60003f66270 */
[----:B----4-:R2:W-:Y:S10]  /*5a10*/  ST.E.128 desc[UR42][R36.64], R12 ;  /* 0x0000000c24007985 */ /* 0x0105f4000c101d2a */
[----:B--2---:R-:W-:-:S05]  /*5a20*/  @!P3 IMAD.WIDE R12, R104, 0x2, R84 ;  /* 0x00000002680cb825 */ /* 0x004fca00078e0254 */
[----:B-1----:R4:W-:Y:S02]  /*5a30*/  @!P3 ST.E.128 desc[UR42][R12.64], R56 ;  /* 0x000000380c00b985 */ /* 0x0029e4000c101d2a */
.L_x_446:
[----:B------:R-:W-:Y:S05]  /*5a40*/  BSYNC B1 ;  /* 0x0000000000017941 */ /* 0x000fea0003800000 */
.L_x_445:
[----:B------:R-:W-:Y:S01]  /*5a50*/  ISETP.NE.AND P3, PT, R27, RZ, PT ;  /* 0x000000ff1b00720c */ /* 0x000fe20003f65270 */
[----:B------:R-:W-:-:S12]  /*5a60*/  BSSY B1, `(.L_x_449) ;  /* 0x000007e000017945 */ /* 0x000fd80003800000 */
[----:B------:R-:W-:Y:S05]  /*5a70*/  @!P3 BRA `(.L_x_450) ;  /* 0x0000000400f0b947 */ /* 0x000fea0003800000 */
[----:B------:R-:W-:Y:S01]  /*5a80*/  LOP3.LUT P4, RZ, R19, 0x1, RZ, 0xc0, !PT ;  /* 0x0000000113ff7812 */ /* 0x000fe2000788c0ff */
[----:B------:R-:W-:Y:S01]  /*5a90*/  BSSY B2, `(.L_x_451) ;  /* 0x0000074000027945 */ /* 0x000fe20003800000 */
[----:B------:R-:W-:Y:S02]  /*5aa0*/  ISETP.GE.AND P3, PT, R3, R96, PT ;  /* 0x000000600300720c */ /* 0x000fe40003f66270 */
[----:B----4-:R-:W-:-:S04]  /*5ab0*/  SEL R12, R98, R103, !P4 ;  /* 0x00000067620c7207 */ /* 0x010fc80006000000 */
        /* <DEDUP_REMOVED lines=12> */
[C---:B------:R-:W-:Y:S02]  /*5b80*/  IMAD R36, R18.reuse, 0x3000, R12 ;  /* 0x0000300012247824 */ /* 0x040fe400078e020c */
[----:B------:R-:W-:Y:S02]  /*5b90*/  IMAD R12, R18, 0x3000, R93 ;  /* 0x00003000120c7824 */ /* 0x000fe400078e025d */
[--C-:B------:R-:W-:Y:S02]  /*5ba0*/  IMAD R36, R36, 0x2, R2.reuse ;  /* 0x0000000224247824 */ /* 0x100fe400078e0202 */
[----:B------:R-:W-:-:S04]  /*5bb0*/  IMAD R12, R12, 0x2, R2 ;  /* 0x000000020c0c7824 */ /* 0x000fc800078e0202 */
[----:B------:R-:W4:Y:S04]  /*5bc0*/  LDS.128 R36, [R36+0x15400] ;  /* 0x0154000024247984 */ /* 0x000f280000000c00 */
[----:B------:R-:W0:Y:S01]  /*5bd0*/  LDS.128 R12, [R12+0x15400] ;  /* 0x015400000c0c7984 */ /* 0x000e220000000c00 */
[----:B------:R-:W-:Y:S05]  /*5be0*/  @P3 BRA `(.L_x_452) ;  /* 0x0000000400783947 */ /* 0x000fea0003800000 */
[----:B------:R-:W-:Y:S01]  /*5bf0*/  SHF.R.U32.HI R50, RZ, 0x10, R45 ;  /* 0x00000010ff327819 */ /* 0x000fe2000001162d */
[----:B-1--4-:R-:W-:Y:S01]  /*5c00*/  IMAD.U32 R57, R37, 0x10000, RZ ;  /* 0x0001000025397824 */ /* 0x012fe200078e00ff */
[--C-:B------:R-:W-:Y:S01]  /*5c10*/  SHF.R.U64 R32, R32, 0x10, R33.reuse ;  /* 0x0000001020207819 */ /* 0x100fe20000001221 */
[----:B0-----:R-:W-:Y:S01]  /*5c20*/  IMAD.U32 R51, R13, 0x10000, RZ ;  /* 0x000100000d337824 */ /* 0x001fe200078e00ff */
[----:B------:R-:W-:Y:S02]  /*5c30*/  SHF.R.U32.HI R33, RZ, 0x10, R33 ;  /* 0x00000010ff217819 */ /* 0x000fe40000011621 */
[----:B------:R-:W-:Y:S02]  /*5c40*/  PRMT R50, R115, 0x5410, R50 ;  /* 0x0000541073327816 */ /* 0x000fe40000000032 */
[----:B------:R-:W-:Y:S02]  /*5c50*/  SHF.R.U64 R34, R34, 0x10, R35 ;  /* 0x0000001022227819 */ /* 0x000fe40000001223 */
[----:B------:R-:W-:Y:S01]  /*5c60*/  PRMT R33, R117, 0x5410, R33 ;  /* 0x0000541075217816 */ /* 0x000fe20000000021 */
[----:B------:R-:W-:Y:S01]  /*5c70*/  IMAD.U32 R56, R50, 0x10000, RZ ;  /* 0x0001000032387824 */ /* 0x000fe200078e00ff */
[----:B------:R-:W-:-:S02]  /*5c80*/  SHF.R.U32.HI R49, RZ, 0x10, R35 ;  /* 0x00000010ff317819 */ /* 0x000fc40000011623 */
[----:B------:R-:W-:Y:S02]  /*5c90*/  SHF.R.U64 R35, R44, 0x10, R45 ;  /* 0x000000102c237819 */ /* 0x000fe4000000122d */
[--C-:B------:R-:W-:Y:S02]  /*5ca0*/  SHF.R.U64 R44, R46, 0x10, R47.reuse ;  /* 0x000000102e2c7819 */ /* 0x100fe4000000122f */
[C---:B------:R-:W-:Y:S02]  /*5cb0*/  PRMT R45, R116.reuse, 0x5432, R34 ;  /* 0x00005432742d7816 */ /* 0x040fe40000000022 */
[----:B------:R-:W-:Y:S01]  /*5cc0*/  SHF.R.U32.HI R46, RZ, 0x10, R47 ;  /* 0x00000010ff2e7819 */ /* 0x000fe2000001162f */
[----:B------:R-:W-:Y:S01]  /*5cd0*/  IMAD.U32 R47, R33, 0x10000, RZ ;  /* 0x00010000212f7824 */ /* 0x000fe200078e00ff */
[----:B------:R-:W-:Y:S01]  /*5ce0*/  PRMT R34, R116, 0x5410, R49 ;  /* 0x0000541074227816 */ /* 0x000fe20000000031 */
[----:B------:R-:W-:Y:S01]  /*5cf0*/  FMUL.FTZ R49, R57, R56 ;  /* 0x0000003839317220 */ /* 0x000fe20000410000 */
[----:B------:R-:W-:-:S02]  /*5d00*/  LOP3.LUT R50, R50, 0xffff0000, RZ, 0xc0, !PT ;  /* 0xffff000032327812 */ /* 0x000fc400078ec0ff */
[----:B------:R-:W-:Y:S01]  /*5d10*/  LOP3.LUT R37, R37, 0xffff0000, RZ, 0xc0, !PT ;  /* 0xffff000025257812 */ /* 0x000fe200078ec0ff */
[-C--:B------:R-:W-:Y:S01]  /*5d20*/  FFMA.FTZ R49, R51, R47.reuse, -R49 ;  /* 0x0000002f33317223 */ /* 0x080fe20000010831 */
[----:B------:R-:W-:Y:S01]  /*5d30*/  FMUL.FTZ R47, R57, R47 ;  /* 0x0000002f392f7220 */ /* 0x000fe20000410000 */
[----:B------:R-:W-:Y:S01]  /*5d40*/  LOP3.LUT R33, R33, 0xffff0000, RZ, 0xc0, !PT ;  /* 0xffff000021217812 */ /* 0x000fe200078ec0ff */
[----:B------:R-:W-:Y:S01]  /*5d50*/  IMAD.U32 R57, R39, 0x10000, RZ ;  /* 0x0001000027397824 */ /* 0x000fe200078e00ff */
[----:B------:R-:W-:Y:S01]  /*5d60*/  PRMT R46, R114, 0x5410, R46 ;  /* 0x00005410722e7816 */ /* 0x000fe2000000002e */
[----:B------:R-:W-:Y:S01]  /*5d70*/  FFMA.FTZ R47, R51, R56, R47 ;  /* 0x00000038332f7223 */ /* 0x000fe2000001002f */
[----:B------:R-:W-:Y:S01]  /*5d80*/  LOP3.LUT R51, R13, 0xffff0000, RZ, 0xc0, !PT ;  /* 0xffff00000d337812 */ /* 0x000fe200078ec0ff */
[----:B------:R-:W-:Y:S01]  /*5d90*/  FMUL.FTZ R13, R37, R50 ;  /* 0x00000032250d7220 */ /* 0x000fe20000410000 */
[----:B------:R-:W-:Y:S01]  /*5da0*/  LOP3.LUT R39, R39, 0xffff0000, RZ, 0xc0, !PT ;  /* 0xffff000027277812 */ /* 0x000fe200078ec0ff */
[C---:B------:R-:W-:Y:S01]  /*5db0*/  IMAD.U32 R56, R46.reuse, 0x10000, RZ ;  /* 0x000100002e387824 */ /* 0x040fe200078e00ff */
[----:B------:R-:W-:Y:S01]  /*5dc0*/  LOP3.LUT R46, R46, 0xffff0000, RZ, 0xc0, !PT ;  /* 0xffff00002e2e7812 */ /* 0x000fe200078ec0ff */
[-C--:B------:R-:W-:Y:S01]  /*5dd0*/  FFMA.FTZ R13, R51, R33.reuse, -R13 ;  /* 0x00000021330d7223 */ /* 0x080fe2000001080d */
[----:B------:R-:W-:Y:S01]  /*5de0*/  FMUL.FTZ R33, R37, R33 ;  /* 0x0000002125217220 */ /* 0x000fe20000410000 */
[----:B------:R-:W-:Y:S01]  /*5df0*/  FMUL.FTZ R37, R57, R56 ;  /* 0x0000003839257220 */ /* 0x000fe20000410000 */
[----:B------:R-:W-:-:S02]  /*5e00*/  PRMT R35, R115, 0x5432, R35 ;  /* 0x0000543273237816 */ /* 0x000fc40000000023 */
[----:B------:R-:W-:Y:S01]  /*5e10*/  FFMA.FTZ R33, R51, R50, R33 ;  /* 0x0000003233217223 */ /* 0x000fe20000010021 */
[C---:B------:R-:W-:Y:S01]  /*5e20*/  IMAD.U32 R51, R15.reuse, 0x10000, RZ ;  /* 0x000100000f337824 */ /* 0x040fe200078e00ff */
[----:B------:R-:W-:Y:S01]  /*5e30*/  LOP3.LUT R15, R15, 0xffff0000, RZ, 0xc0, !PT ;  /* 0xffff00000f0f7812 */ /* 0x000fe200078ec0ff */
[C---:B------:R-:W-:Y:S01]  /*5e40*/  IMAD.U32 R50, R34.reuse, 0x10000, RZ ;  /* 0x0001000022327824 */ /* 0x040fe200078e00ff */
[----:B------:R-:W-:Y:S02]  /*5e50*/  LOP3.LUT R34, R34, 0xffff0000, RZ, 0xc0, !PT ;  /* 0xffff000022227812 */ /* 0x000fe400078ec0ff */
[----:B------:R-:W-:Y:S01]  /*5e60*/  PRMT R32, R117, 0x5432, R32 ;  /* 0x0000543275207816 */ /* 0x000fe20000000020 */
[-C--:B------:R-:W-:Y:S01]  /*5e70*/  FFMA.FTZ R37, R51, R50.reuse, -R37 ;  /* 0x0000003233257223 */ /* 0x080fe20000010825 */
[----:B------:R-:W-:Y:S01]  /*5e80*/  FMUL.FTZ R50, R57, R50 ;  /* 0x0000003239327220 */ /* 0x000fe20000410000 */
[----:B------:R-:W-:Y:S02]  /*5e90*/  F2FP.BF16.F32.PACK_AB R33, R33, R47 ;  /* 0x0000002f2121723e */ /* 0x000fe400000010ff */
[----:B------:R-:W-:Y:S01]  /*5ea0*/  PRMT R44, R114, 0x5432, R44 ;  /* 0x00005432722c7816 */ /* 0x000fe2000000002c */
[----:B------:R-:W-:Y:S01]  /*5eb0*/  FFMA.FTZ R50, R51, R56, R50 ;  /* 0x0000003833327223 */ /* 0x000fe20000010032 */
[----:B------:R-:W-:Y:S01]  /*5ec0*/  FMUL.FTZ R51, R39, R46 ;  /* 0x0000002e27337220 */ /* 0x000fe20000410000 */
[----:B------:R-:W-:-:S03]  /*5ed0*/  F2FP.BF16.F32.PACK_AB R13, R13, R49 ;  /* 0x000000310d0d723e */ /* 0x000fc600000010ff */
[-C--:B------:R-:W-:Y:S01]  /*5ee0*/  FFMA.FTZ R51, R15, R34.reuse, -R51 ;  /* 0x000000220f337223 */ /* 0x080fe20000010833 */
[----:B------:R-:W-:Y:S01]  /*5ef0*/  FMUL.FTZ R34, R39, R34 ;  /* 0x0000002227227220 */ /* 0x000fe20000410000 */
[----:B------:R-:W-:-:S03]  /*5f00*/  IMAD.U32 R39, R36, 0x10000, RZ ;  /* 0x0001000024277824 */ /* 0x000fc600078e00ff */
[----:B------:R-:W-:Y:S01]  /*5f10*/  F2FP.BF16.F32.PACK_AB R51, R51, R37 ;  /* 0x000000253333723e */ /* 0x000fe200000010ff */
[----:B------:R-:W-:Y:S01]  /*5f20*/  FFMA.FTZ R34, R15, R46, R34 ;  /* 0x0000002e0f227223 */ /* 0x000fe20000010022 */
[C---:B------:R-:W-:Y:S01]  /*5f30*/  IMAD.U32 R37, R35.reuse, 0x10000, RZ ;  /* 0x0001000023257824 */ /* 0x040fe200078e00ff */
[----:B------:R-:W-:Y:S01]  /*5f40*/  LOP3.LUT R35, R35, 0xffff0000, RZ, 0xc0, !PT ;  /* 0xffff000023237812 */ /* 0x000fe200078ec0ff */
[C---:B------:R-:W-:Y:S01]  /*5f50*/  IMAD.U32 R46, R32.reuse, 0x10000, RZ ;  /* 0x00010000202e7824 */ /* 0x040fe200078e00ff */
[----:B------:R-:W-:Y:S01]  /*5f60*/  LOP3.LUT R32, R32, 0xffff0000, RZ, 0xc0, !PT ;  /* 0xffff000020207812 */ /* 0x000fe200078ec0ff */
[C---:B------:R-:W-:Y:S01]  /*5f70*/  FMUL.FTZ R47, R39.reuse, R37 ;  /* 0x00000025272f7220 */ /* 0x040fe20000410000 */
[----:B------:R-:W-:Y:S02]  /*5f80*/  IMAD.U32 R15, R12, 0x10000, RZ ;  /* 0x000100000c0f7824 */ /* 0x000fe400078e00ff */
[----:B------:R-:W-:Y:S01]  /*5f90*/  FMUL.FTZ R39, R39, R46 ;  /* 0x0000002e27277220 */ /* 0x000fe20000410000 */
[----:B------:R-:W-:Y:S01]  /*5fa0*/  F2FP.BF16.F32.PACK_AB R34, R34, R50 ;  /* 0x000000322222723e */ /* 0x000fe200000010ff */
[----:B------:R-:W-:-:S02]  /*5fb0*/  FFMA.FTZ R47, R15, R46, -R47 ;  /* 0x0000002e0f2f7223 */ /* 0x000fc4000001082f */
        /* <DEDUP_REMOVED lines=19> */
[----:B------:R-:W-:Y:S01]  /*60f0*/  F2FP.BF16.F32.PACK_AB R15, R15, R39 ;  /* 0x000000270f0f723e */ /* 0x000fe200000010ff */
[----:B------:R-:W-:Y:S01]  /*6100*/  IMAD.MOV.U32 R39, RZ, RZ, R34 ;  /* 0x000000ffff277224 */ /* 0x000fe200078e0022 */
[----:B------:R-:W-:Y:S01]  /*6110*/  F2FP.BF16.F32.PACK_AB R12, R12, R47 ;  /* 0x0000002f0c0c723e */ /* 0x000fe200000010ff */
[CC--:B------:R-:W-:Y:S01]  /*6120*/  FMUL.FTZ R35, R32.reuse, R44.reuse ;  /* 0x0000002c20237220 */ /* 0x0c0fe20000410000 */
[-C--:B------:R-:W-:Y:S01]  /*6130*/  FMUL.FTZ R32, R32, R45.reuse ;  /* 0x0000002d20207220 */ /* 0x080fe20000410000 */
[----:B------:R-:W-:Y:S02]  /*6140*/  IMAD.MOV.U32 R36, RZ, RZ, R15 ;  /* 0x000000ffff247224 */ /* 0x000fe400078e000f */
[C---:B------:R-:W-:Y:S01]  /*6150*/  FFMA.FTZ R35, R14.reuse, R45, -R35 ;  /* 0x0000002d0e237223 */ /* 0x040fe20000010823 */
[----:B------:R-:W-:Y:S01]  /*6160*/  FFMA.FTZ R32, R14, R44, R32 ;  /* 0x0000002c0e207223 */ /* 0x000fe20000010020 */
[----:B------:R-:W-:-:S03]  /*6170*/  IMAD.MOV.U32 R15, RZ, RZ, R51 ;  /* 0x000000ffff0f7224 */ /* 0x000fc600078e0033 */
[----:B------:R-:W-:Y:S01]  /*6180*/  F2FP.BF16.F32.PACK_AB R35, R35, R37 ;  /* 0x000000252323723e */ /* 0x000fe200000010ff */
[----:B------:R-:W-:Y:S01]  /*6190*/  IMAD.MOV.U32 R37, RZ, RZ, R33 ;  /* 0x000000ffff257224 */ /* 0x000fe200078e0021 */
[----:B------:R-:W-:Y:S02]  /*61a0*/  F2FP.BF16.F32.PACK_AB R32, R32, R46 ;  /* 0x0000002e2020723e */ /* 0x000fe400000010ff */
[----:B------:R-:W-:-:S03]  /*61b0*/  MOV R14, R35 ;  /* 0x00000023000e7202 */ /* 0x000fc60000000f00 */
[----:B------:R-:W-:-:S07]  /*61c0*/  IMAD.MOV.U32 R38, RZ, RZ, R32 ;  /* 0x000000ffff267224 */ /* 0x000fce00078e0020 */
.L_x_452:
[----:B------:R-:W-:Y:S05]  /*61d0*/  BSYNC B2 ;  /* 0x0000000000027941 */ /* 0x000fea0003800000 */
.L_x_451:
[----:B---3--:R-:W-:-:S04]  /*61e0*/  LEA R32, P3, R9, R84, 0x1 ;  /* 0x0000005409207211 */ /* 0x008fc800078608ff */
[----:B--2---:R-:W-:Y:S02]  /*61f0*/  LEA.HI.X R33, R9, R85, R90, 0x1, P3 ;  /* 0x0000005509217211 */ /* 0x004fe400018f0c5a */
[----:B------:R-:W-:-:S03]  /*6200*/  ISETP.GE.AND P3, PT, R48, R11, PT ;  /* 0x0000000b3000720c */ /* 0x000fc60003f66270 */
[----:B0-----:R0:W-:Y:S10]  /*6210*/  ST.E.128 desc[UR42][R32.64], R12 ;  /* 0x0000000c20007985 */ /* 0x0011f4000c101d2a */
[----:B0-----:R-:W-:-:S05]  /*6220*/  @!P3 IMAD.WIDE R12, R48, 0x2, R84 ;  /* 0x00000002300cb825 */ /* 0x001fca00078e0254 */
[----:B----4-:R0:W-:Y:S02]  /*6230*/  @!P3 ST.E.128 desc[UR42][R12.64], R36 ;  /* 0x000000240c00b985 */ /* 0x0101e4000c101d2a */
.L_x_450:
[----:B------:R-:W-:Y:S05]  /*6240*/  BSYNC B1 ;  /* 0x0000000000017941 */ /* 0x000fea0003800000 */
.L_x_449:
[----:B------:R-:W-:-:S13]  /*6250*/  ISETP.NE.AND P3, PT, R52, RZ, PT ;  /* 0x000000ff3400720c */ /* 0x000fda0003f65270 */
[----:B------:R-:W-:Y:S05]  /*6260*/  @!P3 BRA `(.L_x_416) ;  /* 0x0000000c001cb947 */ /* 0x000fea0003800000 */
[----:B------:R-:W-:Y:S01]  /*6270*/  LOP3.LUT P4, RZ, R19, 0x2, RZ, 0xc0, !PT ;  /* 0x0000000213ff7812 */ /* 0x000fe2000788c0ff */
[----:B------:R-:W-:Y:S01]  /*6280*/  BSSY B1, `(.L_x_453) ;  /* 0x0000075000017945 */ /* 0x000fe20003800000 */
[----:B0--3--:R-:W-:Y:S02]  /*6290*/  LEA R36, P3, R10, R84, 0x1 ;  /* 0x000000540a247211 */ /* 0x009fe400078608ff */
[----:B------:R-:W-:Y:S02]  /*62a0*/  SEL R103, R98, R103, !P4 ;  /* 0x0000006762677207 */ /* 0x000fe40006000000 */
[----:B--2---:R-:W-:Y:S02]  /*62b0*/  LEA.HI.X R37, R10, R85, R89, 0x1, P3 ;  /* 0x000000550a257211 */ /* 0x004fe400018f0c59 */
[----:B----4-:R-:W-:Y:S02]  /*62c0*/  SHF.R.S32.HI R12, RZ, 0x1f, R103 ;  /* 0x0000001fff0c7819 */ /* 0x010fe40000011467 */
[----:B------:R-:W-:-:S02]  /*62d0*/  ISETP.GE.AND P3, PT, R4, R96, PT ;  /* 0x000000600400720c */ /* 0x000fc40003f66270 */
[----:B------:R-:W-:-:S04]  /*62e0*/  LEA.HI R12, R12, R103, RZ, 0x4 ;  /* 0x000000670c0c7211 */ /* 0x000fc800078f20ff */
[----:B------:R-:W-:-:S04]  /*62f0*/  SHF.R.S32.HI R13, RZ, 0x4, R12 ;  /* 0x00000004ff0d7819 */ /* 0x000fc8000001140c */
[----:B------:R-:W-:-:S04]  /*6300*/  LEA.HI.SX32 R13, R68, R13, 0x1d ;  /* 0x0000000d440d7211 */ /* 0x000fc800078feaff */
[----:B------:R-:W-:Y:S01]  /*6310*/  SHF.R.S32.HI R12, RZ, 0x1f, R13 ;  /* 0x0000001fff0c7819 */ /* 0x000fe2000001140d */
[----:B------:R-:W-:-:S03]  /*6320*/  IMAD.SHL.U32 R38, R13, 0x8, RZ ;  /* 0x000000080d267824 */ /* 0x000fc600078e00ff */
[----:B------:R-:W-:Y:S02]  /*6330*/  LEA.HI R12, R12, R13, RZ, 0x2 ;  /* 0x0000000d0c0c7211 */ /* 0x000fe400078f10ff */
[----:B------:R-:W-:-:S03]  /*6340*/  LOP3.LUT R13, R143, 0x18, R38, 0xf8, !PT ;  /* 0x000000188f0d7812 */ /* 0x000fc600078ef826 */
[----:B------:R-:W-:Y:S01]  /*6350*/  IMAD.SHL.U32 R12, R12, 0x400, RZ ;  /* 0x000004000c0c7824 */ /* 0x000fe200078e00ff */
[----:B------:R-:W-:-:S04]  /*6360*/  LOP3.LUT R13, R13, R144, RZ, 0x3c, !PT ;  /* 0x000000900d0d7212 */ /* 0x000fc800078e3cff */
[----:B------:R-:W-:-:S04]  /*6370*/  LOP3.LUT R12, R12, 0x7ffff000, RZ, 0xc0, !PT ;  /* 0x7ffff0000c0c7812 */ /* 0x000fc800078ec0ff */
[----:B------:R-:W-:-:S05]  /*6380*/  IADD3 R13, R13, R12, R153 ;  /* 0x0000000c0d0d7210 */ /* 0x000fca0007ffe099 */
[C---:B------:R-:W-:Y:S02]  /*6390*/  IMAD R15, R18.reuse, 0x3000, R13 ;  /* 0x00003000120f7824 */ /* 0x040fe400078e020d */
[----:B------:R-:W-:Y:S02]  /*63a0*/  IMAD R13, R18, 0x3000, R92 ;  /* 0x00003000120d7824 */ /* 0x000fe400078e025c */
[--C-:B------:R-:W-:Y:S02]  /*63b0*/  IMAD R32, R15, 0x2, R2.reuse ;  /* 0x000000020f207824 */ /* 0x100fe400078e0202 */
[----:B------:R-:W-:-:S04]  /*63c0*/  IMAD R13, R13, 0x2, R2 ;  /* 0x000000020d0d7824 */ /* 0x000fc800078e0202 */
[----:B------:R-:W0:Y:S04]  /*63d0*/  LDS.128 R32, [R32+0x15400] ;  /* 0x0154000020207984 */ /* 0x000e280000000c00 */
[----:B------:R-:W2:Y:S01]  /*63e0*/  LDS.128 R12, [R13+0x15400] ;  /* 0x015400000d0c7984 */ /* 0x000ea20000000c00 */
[----:B------:R-:W-:Y:S05]  /*63f0*/  @P3 BRA `(.L_x_454) ;  /* 0x0000000400743947 */ /* 0x000fea0003800000 */
[----:B------:R-:W-:Y:S01]  /*6400*/  SHF.R.U64 R39, R40, 0x10, R41 ;  /* 0x0000001028277819 */ /* 0x000fe20000001229 */
[----:B0-----:R-:W-:Y:S01]  /*6410*/  IMAD.U32 R45, R33, 0x10000, RZ ;  /* 0x00010000212d7824 */ /* 0x001fe200078e00ff */
[----:B------:R-:W-:Y:S02]  /*6420*/  SHF.R.U64 R28, R28, 0x10, R29 ;  /* 0x000000101c1c7819 */ /* 0x000fe4000000121d */
[----:B------:R-:W-:Y:S02]  /*6430*/  SHF.R.U32.HI R41, RZ, 0x10, R41 ;  /* 0x00000010ff297819 */ /* 0x000fe40000011629 */
[----:B------:R-:W-:Y:S02]  /*6440*/  SHF.R.U32.HI R29, RZ, 0x10, R29 ;  /* 0x00000010ff1d7819 */ /* 0x000fe4000001161d */
[----:B------:R-:W-:Y:S02]  /*6450*/  PRMT R41, R113, 0x5432, R41 ;  /* 0x0000543271297816 */ /* 0x000fe40000000029 */
[----:B------:R-:W-:-:S02]  /*6460*/  PRMT R29, R111, 0x5432, R29 ;  /* 0x000054326f1d7816 */ /* 0x000fc4000000001d */
[--C-:B------:R-:W-:Y:S01]  /*6470*/  SHF.R.U64 R40, R42, 0x10, R43.reuse ;  /* 0x000000102a287819 */ /* 0x100fe2000000122b */
[----:B------:R-:W-:Y:S01]  /*6480*/  IMAD.U32 R44, R41, 0x10000, RZ ;  /* 0x00010000292c7824 */ /* 0x000fe200078e00ff */
[----:B------:R-:W-:Y:S01]  /*6490*/  SHF.R.U32.HI R42, RZ, 0x10, R43 ;  /* 0x00000010ff2a7819 */ /* 0x000fe2000001162b */
[----:B------:R-:W-:Y:S01]  /*64a0*/  IMAD.U32 R46, R29, 0x10000, RZ ;  /* 0x000100001d2e7824 */ /* 0x000fe200078e00ff */
[----:B------:R-:W-:Y:S01]  /*64b0*/  LOP3.LUT R41, R41, 0xffff0000, RZ, 0xc0, !PT ;  /* 0xffff000029297812 */ /* 0x000fe200078ec0ff */
[----:B------:R-:W-:Y:S01]  /*64c0*/  FMUL.FTZ R47, R45, R44 ;  /* 0x0000002c2d2f7220 */ /* 0x000fe20000410000 */
[----:B--2---:R-:W-:Y:S02]  /*64d0*/  IMAD.U32 R43, R13, 0x10000, RZ ;  /* 0x000100000d2b7824 */ /* 0x004fe400078e00ff */
[-C--:B------:R-:W-:Y:S01]  /*64e0*/  FMUL.FTZ R45, R45, R46.reuse ;  /* 0x0000002e2d2d7220 */ /* 0x080fe20000410000 */
[----:B------:R-:W-:Y:S01]  /*64f0*/  LOP3.LUT R29, R29, 0xffff0000, RZ, 0xc0, !PT ;  /* 0xffff00001d1d7812 */ /* 0x000fe200078ec0ff */
[----:B------:R-:W-:-:S02]  /*6500*/  FFMA.FTZ R47, R43, R46, -R47 ;  /* 0x0000002e2b2f7223 */ /* 0x000fc4000001082f */
[----:B------:R-:W-:Y:S01]  /*6510*/  FFMA.FTZ R45, R43, R44, R45 ;  /* 0x0000002c2b2d7223 */ /* 0x000fe2000001002d */
[----:B------:R-:W-:Y:S02]  /*6520*/  LOP3.LUT R43, R33, 0xffff0000, RZ, 0xc0, !PT ;  /* 0xffff0000212b7812 */ /* 0x000fe400078ec0ff */
[--C-:B------:R-:W-:Y:S02]  /*6530*/  SHF.R.U64 R30, R30, 0x10, R31.reuse ;  /* 0x000000101e1e7819 */ /* 0x100fe4000000121f */
[----:B------:R-:W-:Y:S01]  /*6540*/  SHF.R.U32.HI R31, RZ, 0x10, R31 ;  /* 0x00000010ff1f7819 */ /* 0x000fe2000001161f */
[----:B------:R-:W-:Y:S01]  /*6550*/  FMUL.FTZ R33, R43, R41 ;  /* 0x000000292b217220 */ /* 0x000fe20000410000 */
[----:B------:R-:W-:Y:S01]  /*6560*/  LOP3.LUT R13, R13, 0xffff0000, RZ, 0xc0, !PT ;  /* 0xffff00000d0d7812 */ /* 0x000fe200078ec0ff */
[----:B------:R-:W-:Y:S01]  /*6570*/  FMUL.FTZ R43, R43, R29 ;  /* 0x0000001d2b2b7220 */ /* 0x000fe20000410000 */
[----:B------:R-:W-:Y:S02]  /*6580*/  PRMT R42, R112, 0x5432, R42 ;  /* 0x00005432702a7816 */ /* 0x000fe4000000002a */
[----:B------:R-:W-:Y:S01]  /*6590*/  PRMT R31, R110, 0x5432, R31 ;  /* 0x000054326e1f7816 */ /* 0x000fe2000000001f */
[----:B------:R-:W-:Y:S01]  /*65a0*/  FFMA.FTZ R43, R13, R41, R43 ;  /* 0x000000290d2b7223 */ /* 0x000fe2000001002b */
[----:B------:R-:W-:-:S02]  /*65b0*/  IMAD.U32 R41, R35, 0x10000, RZ ;  /* 0x0001000023297824 */ /* 0x000fc400078e00ff */
[----:B------:R-:W-:Y:S01]  /*65c0*/  FFMA.FTZ R33, R13, R29, -R33 ;  /* 0x0000001d0d217223 */ /* 0x000fe20000010821 */
[C---:B------:R-:W-:Y:S01]  /*65d0*/  IMAD.U32 R44, R42.reuse, 0x10000, RZ ;  /* 0x000100002a2c7824 */ /* 0x040fe200078e00ff */
[----:B------:R-:W-:Y:S01]  /*65e0*/  LOP3.LUT R42, R42, 0xffff0000, RZ, 0xc0, !PT ;  /* 0xffff00002a2a7812 */ /* 0x000fe200078ec0ff */
[----:B------:R-:W-:Y:S01]  /*65f0*/  IMAD.U32 R46, R31, 0x10000, RZ ;  /* 0x000100001f2e7824 */ /* 0x000fe200078e00ff */
[----:B------:R-:W-:Y:S01]  /*6600*/  LOP3.LUT R35, R35, 0xffff0000, RZ, 0xc0, !PT ;  /* 0xffff000023237812 */ /* 0x000fe200078ec0ff */
[----:B------:R-:W-:Y:S02]  /*6610*/  IMAD.U32 R13, R15, 0x10000, RZ ;  /* 0x000100000f0d7824 */ /* 0x000fe400078e00ff */
[C---:B------:R-:W-:Y:S01]  /*6620*/  FMUL.FTZ R48, R41.reuse, R44 ;  /* 0x0000002c29307220 */ /* 0x040fe20000410000 */
[-C--:B------:R-:W-:Y:S01]  /*6630*/  FMUL.FTZ R41, R41, R46.reuse ;  /* 0x0000002e29297220 */ /* 0x080fe20000410000 */
[----:B------:R-:W-:Y:S02]  /*6640*/  LOP3.LUT R15, R15, 0xffff0000, RZ, 0xc0, !PT ;  /* 0xffff00000f0f7812 */ /* 0x000fe400078ec0ff */
[C---:B------:R-:W-:Y:S01]  /*6650*/  FFMA.FTZ R29, R13.reuse, R46, -R48 ;  /* 0x0000002e0d1d7223 */ /* 0x040fe20000010830 */
[----:B------:R-:W-:Y:S01]  /*6660*/  FFMA.FTZ R13, R13, R44, R41 ;  /* 0x0000002c0d0d7223 */ /* 0x000fe20000010029 */
[----:B------:R-:W-:Y:S01]  /*6670*/  LOP3.LUT R44, R31, 0xffff0000, RZ, 0xc0, !PT ;  /* 0xffff00001f2c7812 */ /* 0x000fe200078ec0ff */
[----:B------:R-:W-:Y:S01]  /*6680*/  FMUL.FTZ R46, R35, R42 ;  /* 0x0000002a232e7220 */ /* 0x000fe20000410000 */
[----:B------:R-:W-:-:S02]  /*6690*/  PRMT R39, R113, 0x5410, R39 ;  /* 0x0000541071277816 */ /* 0x000fc40000000027 */
[----:B------:R-:W-:Y:S01]  /*66a0*/  PRMT R28, R111, 0x5410, R28 ;  /* 0x000054106f1c7816 */ /* 0x000fe2000000001c */
[-C--:B------:R-:W-:Y:S01]  /*66b0*/  FMUL.FTZ R35, R35, R44.reuse ;  /* 0x0000002c23237220 */ /* 0x080fe20000410000 */
[----:B------:R-:W-:Y:S01]  /*66c0*/  FFMA.FTZ R31, R15, R44, -R46 ;  /* 0x0000002c0f1f7223 */ /* 0x000fe2000001082e */
[C---:B------:R-:W-:Y:S01]  /*66d0*/  IMAD.U32 R41, R39.reuse, 0x10000, RZ ;  /* 0x0001000027297824 */ /* 0x040fe200078e00ff */
[----:B------:R-:W-:Y:S01]  /*66e0*/  LOP3.LUT R39, R39, 0xffff0000, RZ, 0xc0, !PT ;  /* 0xffff000027277812 */ /* 0x000fe200078ec0ff */
[----:B------:R-:W-:Y:S01]  /*66f0*/  FFMA.FTZ R15, R15, R42, R35 ;  /* 0x0000002a0f0f7223 */ /* 0x000fe20000010023 */
[C---:B------:R-:W-:Y:S01]  /*6700*/  IMAD.U32 R42, R32.reuse, 0x10000, RZ ;  /* 0x00010000202a7824 */ /* 0x040fe200078e00ff */
[----:B------:R-:W-:Y:S01]  /*6710*/  LOP3.LUT R32, R32, 0xffff0000, RZ, 0xc0, !PT ;  /* 0xffff000020207812 */ /* 0x000fe200078ec0ff */
[----:B------:R-:W-:Y:S01]  /*6720*/  IMAD.U32 R44, R28, 0x10000, RZ ;  /* 0x000100001c2c7824 */ /* 0x000fe200078e00ff */
[----:B------:R-:W-:Y:S01]  /*6730*/  PRMT R40, R112, 0x5410, R40 ;  /* 0x0000541070287816 */ /* 0x000fe20000000028 */
[----:B------:R-:W-:Y:S01]  /*6740*/  FMUL.FTZ R46, R42, R41 ;  /* 0x000000292a2e7220 */ /* 0x000fe20000410000 */
[----:B------:R-:W-:-:S02]  /*6750*/  IMAD.U32 R35, R12, 0x10000, RZ ;  /* 0x000100000c237824 */ /* 0x000fc400078e00ff */
[-C--:B------:R-:W-:Y:S01]  /*6760*/  FMUL.FTZ R42, R42, R44.reuse ;  /* 0x0000002c2a2a7220 */ /* 0x080fe20000410000 */
[----:B------:R-:W-:Y:S01]  /*6770*/  LOP3.LUT R12, R12, 0xffff0000, RZ, 0xc0, !PT ;  /* 0xffff00000c0c7812 */ /* 0x000fe200078ec0ff */
[C---:B------:R-:W-:Y:S02]  /*6780*/  FFMA.FTZ R46, R35.reuse, R44, -R46 ;  /* 0x0000002c232e7223 */ /* 0x040fe4000001082e */
[----:B------:R-:W-:Y:S01]  /*6790*/  FFMA.FTZ R42, R35, R41, R42 ;  /* 0x00000029232a7223 */ /* 0x000fe2000001002a */
[----:B------:R-:W-:Y:S01]  /*67a0*/  LOP3.LUT R35, R28, 0xffff0000, RZ, 0xc0, !PT ;  /* 0xffff00001c237812 */ /* 0x000fe200078ec0ff */
[----:B------:R-:W-:Y:S01]  /*67b0*/  FMUL.FTZ R41, R32, R39 ;  /* 0x0000002720297220 */ /* 0x000fe20000410000 */
[----:B------:R-:W-:Y:S01]  /*67c0*/  PRMT R30, R110, 0x5410, R30 ;  /* 0x000054106e1e7816 */ /* 0x000fe2000000001e */
[----:B------:R-:W-:Y:S01]  /*67d0*/  IMAD.U32 R28, R34, 0x10000, RZ ;  /* 0x00010000221c7824 */ /* 0x000fe200078e00ff */
[----:B------:R-:W-:Y:S01]  /*67e0*/  F2FP.BF16.F32.PACK_AB R33, R33, R47 ;  /* 0x0000002f2121723e */ /* 0x000fe200000010ff */
[-C--:B------:R-:W-:Y:S01]  /*67f0*/  FMUL.FTZ R32, R32, R35.reuse ;  /* 0x0000002320207220 */ /* 0x080fe20000410000 */
[----:B------:R-:W-:Y:S01]  /*6800*/  FFMA.FTZ R35, R12, R35, -R41 ;  /* 0x000000230c237223 */ /* 0x000fe20000010829 */
[C---:B------:R-:W-:Y:S01]  /*6810*/  IMAD.U32 R41, R40.reuse, 0x10000, RZ ;  /* 0x0001000028297824 */ /* 0x040fe200078e00ff */
[----:B------:R-:W-:Y:S01]  /*6820*/  LOP3.LUT R40, R40, 0xffff0000, RZ, 0xc0, !PT ;  /* 0xffff000028287812 */ /* 0x000fe200078ec0ff */
[----:B------:R-:W-:-:S02]  /*6830*/  IMAD.U32 R49, R30, 0x10000, RZ ;  /* 0x000100001e317824 */ /* 0x000fc400078e00ff */
[----:B------:R-:W-:Y:S01]  /*6840*/  FFMA.FTZ R39, R12, R39, R32 ;  /* 0x000000270c277223 */ /* 0x000fe20000010020 */
[----:B------:R-:W-:Y:S01]  /*6850*/  FMUL.FTZ R51, R28, R41 ;  /* 0x000000291c337220 */ /* 0x000fe20000410000 */
[----:B------:R-:W-:Y:S02]  /*6860*/  IMAD.U32 R12, R14, 0x10000, RZ ;  /* 0x000100000e0c7824 */ /* 0x000fe400078e00ff */
[-C--:B------:R-:W-:Y:S01]  /*6870*/  FMUL.FTZ R28, R28, R49.reuse ;  /* 0x000000311c1c7220 */ /* 0x080fe20000410000 */
[----:B------:R-:W-:Y:S01]  /*6880*/  LOP3.LUT R30, R30, 0xffff0000, RZ, 0xc0, !PT ;  /* 0xffff00001e1e7812 */ /* 0x000fe200078ec0ff */
[C---:B------:R-:W-:Y:S02]  /*6890*/  FFMA.FTZ R32, R12.reuse, R49, -R51 ;  /* 0x000000310c207223 */ /* 0x040fe40000010833 */
[----:B------:R-:W-:Y:S01]  /*68a0*/  FFMA.FTZ R28, R12, R41, R28 ;  /* 0x000000290c1c7223 */ /* 0x000fe2000001001c */
[----:B------:R-:W-:Y:S02]  /*68b0*/  LOP3.LUT R41, R34, 0xffff0000, RZ, 0xc0, !PT ;  /* 0xffff000022297812 */ /* 0x000fe400078ec0ff */
[----:B------:R-:W-:-:S02]  /*68c0*/  LOP3.LUT R49, R14, 0xffff0000, RZ, 0xc0, !PT ;  /* 0xffff00000e317812 */ /* 0x000fc400078ec0ff */
[----:B------:R-:W-:Y:S01]  /*68d0*/  F2FP.BF16.F32.PACK_AB R29, R31, R29 ;  /* 0x0000001d1f1d723e */ /* 0x000fe200000010ff */
[C---:B------:R-:W-:Y:S01]  /*68e0*/  FMUL.FTZ R12, R41.reuse, R40 ;  /* 0x00000028290c7220 */ /* 0x040fe20000410000 */
[-C--:B------:R-:W-:Y:S01]  /*68f0*/  FMUL.FTZ R51, R41, R30.reuse ;  /* 0x0000001e29337220 */ /* 0x080fe20000410000 */
[----:B------:R-:W-:Y:S02]  /*6900*/  F2FP.BF16.F32.PACK_AB R43, R43, R45 ;  /* 0x0000002d2b2b723e */ /* 0x000fe400000010ff */
[C---:B------:R-:W-:Y:S01]  /*6910*/  FFMA.FTZ R41, R49.reuse, R30, -R12 ;  /* 0x0000001e31297223 */ /* 0x040fe2000001080c */
[----:B------:R-:W-:Y:S01]  /*6920*/  FFMA.FTZ R51, R49, R40, R51 ;  /* 0x0000002831337223 */ /* 0x000fe20000010033 */
[----:B------:R-:W-:Y:S01]  /*6930*/  F2FP.BF16.F32.PACK_AB R30, R15, R13 ;  /* 0x0000000d0f1e723e */ /* 0x000fe200000010ff */
[----:B------:R-:W-:Y:S01]  /*6940*/  IMAD.MOV.U32 R13, RZ, RZ, R33 ;  /* 0x000000ffff0d7224 */ /* 0x000fe200078e0021 */
[----:B------:R-:W-:Y:S01]  /*6950*/  F2FP.BF16.F32.PACK_AB R42, R39, R42 ;  /* 0x0000002a272a723e */ /* 0x000fe200000010ff */
[----:B------:R-:W-:Y:S01]  /*6960*/  IMAD.MOV.U32 R33, RZ, RZ, R43 ;  /* 0x000000ffff217224 */ /* 0x000fe200078e002b */
[----:B------:R-:W-:Y:S01]  /*6970*/  F2FP.BF16.F32.PACK_AB R12, R35, R46 ;  /* 0x0000002e230c723e */ /* 0x000fe200000010ff */
[----:B------:R-:W-:Y:S01]  /*6980*/  IMAD.MOV.U32 R15, RZ, RZ, R29 ;  /* 0x000000ffff0f7224 */ /* 0x000fe200078e001d */
[----:B------:R-:W-:Y:S01]  /*6990*/  F2FP.BF16.F32.PACK_AB R14, R41, R32 ;  /* 0x00000020290e723e */ /* 0x000fe200000010ff */
[----:B------:R-:W-:Y:S01]  /*69a0*/  IMAD.MOV.U32 R32, RZ, RZ, R42 ;  /* 0x000000ffff207224 */ /* 0x000fe200078e002a */
[----:B------:R-:W-:Y:S01]  /*69b0*/  F2FP.BF16.F32.PACK_AB R34, R51, R28 ;  /* 0x0000001c3322723e */ /* 0x000fe200000010ff */
[----:B------:R-:W-:-:S07]  /*69c0*/  IMAD.MOV.U32 R35, RZ, RZ, R30 ;  /* 0x000000ffff237224 */ /* 0x000fce00078e001e */
.L_x_454:
[----:B------:R-:W-:Y:S05]  /*69d0*/  BSYNC B1 ;  /* 0x0000000000017941 */ /* 0x000fea0003800000 */
.L_x_453:
[----:B--2---:R2:W-:Y:S01]  /*69e0*/  ST.E.128 desc[UR42][R36.64], R12 ;  /* 0x0000000c24007985 */ /* 0x0045e2000c101d2a */
[----:B------:R-:W-:-:S13]  /*69f0*/  ISETP.GE.AND P3, PT, R38, R11, PT ;  /* 0x0000000b2600720c */ /* 0x000fda0003f66270 */
[----:B------:R-:W-:Y:S05]  /*6a00*/  @P3 BRA `(.L_x_416) ;  /* 0x0000000400343947 */ /* 0x000fea0003800000 */
[----:B------:R-:W-:-:S05]  /*6a10*/  IMAD.WIDE R84, R38, 0x2, R84 ;  /* 0x0000000226547825 */ /* 0x000fca00078e0254 */
[----:B0-----:R0:W-:Y:S01]  /*6a20*/  ST.E.128 desc[UR42][R84.64], R32 ;  /* 0x0000002054007985 */ /* 0x0011e2000c101d2a */
[----:B------:R-:W-:Y:S05]  /*6a30*/  BRA `(.L_x_416) ;  /* 0x0000000400287947 */ /* 0x000fea0003800000 */
.L_x_408:
[----:B------:R-:W-:-:S06]  /*6a40*/  UISETP.NE.AND UP0, UPT, UR39, 0x3, UPT ;  /* 0x000000032700788c */ /* 0x000fcc000bf05270 */
[----:B------:R-:W-:-:S13]  /*6a50*/  PLOP3.LUT P2, PT, PT, PT, UP0, 0x80, 0x0 ;  /* 0x000000000000781c */ /* 0x000fda0003f4f008 */
[----:B------:R-:W-:Y:S05]  /*6a60*/  @!P2 BRA `(.L_x_455) ;  /* 0x000000000004a947 */ /* 0x000fea0003800000 */
[----:B------:R-:W-:Y:S01]  /*6a70*/  BPT.TRAP 0x1 ;  /* 0x000000040000795c */ /* 0x000fe20000300000 */
.L_x_455:
[----:B------:R-:W-:Y:S01]  /*6a80*/  IMAD R53, R18, 0x8, R2 ;  /* 0x0000000812357824 */ /* 0x000fe200078e0202 */
[----:B------:R-:W-:Y:S01]  /*6a90*/  SHF.L.U32 R80, R140, 0x1f, RZ ;  /* 0x0000001f8c507819 */ /* 0x000fe200000006ff */
[----:B------:R-:W-:Y:S01]  /*6aa0*/  BSSY B1, `(.L_x_456) ;  /* 0x0000004000017945 */ /* 0x000fe20003800000 */
[----:B------:R-:W-:Y:S02]  /*6ab0*/  SHF.R.S32.HI R77, RZ, 0x1f, R76 ;  /* 0x0000001fff4d7819 */ /* 0x000fe4000001144c */
[----:B------:R-:W0:Y:S02]  /*6ac0*/  SYNCS.PHASECHK.TRANS64.TRYWAIT P3, [R53+URZ+0x2d890], R80 ;  /* 0x02d89050350075a7 */ /* 0x000e24000806017f */
[----:B0-----:R-:W-:Y:S05]  /*6ad0*/  @!P3 BRA `(.L_x_457) ;  /* 0x000001580018b947 */ /* 0x001fea0003800000 */
.L_x_682:
[----:B------:R-:W-:Y:S05]  /*6ae0*/  BSYNC B1 ;  /* 0x0000000000017941 */ /* 0x000fea0003800000 */
.L_x_456:
[----:B------:R-:W-:Y:S01]  /*6af0*/  ULDC.64 UR4, c[0x0][0x300] ;  /* 0x0000c00000047ab9 */ /* 0x000fe20000000a00 */
[----:B-----5:R-:W-:Y:S01]  /*6b00*/  SHF.R.S32.HI R78, RZ, 0x1f, R75 ;  /* 0x0000001fff4e7819 */ /* 0x020fe2000001144b */
[----:B------:R-:W-:Y:S01]  /*6b10*/  IMAD R15, R77, UR4, RZ ;  /* 0x000000044d0f7c24 */ /* 0x000fe2000f8e02ff */
[----:B------:R-:W-:Y:S01]  /*6b20*/  ULDC.64 UR6, c[0x0][0x2e8] ;  /* 0x0000ba0000067ab9 */ /* 0x000fe20000000a00 */
[----:B------:R-:W-:-:S04]  /*6b30*/  IMAD.WIDE.U32 R12, R76, UR4, RZ ;  /* 0x000000044c0c7c25 */ /* 0x000fc8000f8e00ff */
[----:B------:R-:W-:Y:S01]  /*6b40*/  IMAD R15, R76, UR5, R15 ;  /* 0x000000054c0f7c24 */ /* 0x000fe2000f8e020f */
[----:B------:R-:W-:Y:S01]  /*6b50*/  ULDC.64 UR4, c[0x0][0x310] ;  /* 0x0000c40000047ab9 */ /* 0x000fe20000000a00 */
[----:B------:R-:W-:Y:S02]  /*6b60*/  IMAD R79, R11, -0x80, R24 ;  /* 0xffffff800b4f7824 */ /* 0x000fe400078e0218 */
[----:B------:R-:W-:Y:S02]  /*6b70*/  IMAD R14, R78, UR4, RZ ;  /* 0x000000044e0e7c24 */ /* 0x000fe4000f8e02ff */
[----:B------:R-:W-:Y:S01]  /*6b80*/  IMAD.IADD R13, R13, 0x1, R15 ;  /* 0x000000010d0d7824 */ /* 0x000fe200078e020f */
[----:B------:R-:W-:Y:S01]  /*6b90*/  VIMNMX R79, R79, 0x80, PT ;  /* 0x000000804f4f7848 */ /* 0x000fe20003fe0100 */
[C---:B------:R-:W-:Y:S02]  /*6ba0*/  IMAD R15, R75.reuse, UR5, R14 ;  /* 0x000000054b0f7c24 */ /* 0x040fe4000f8e020e */
[----:B------:R-:W-:Y:S01]  /*6bb0*/  IMAD.WIDE.U32 R12, R75, UR4, R12 ;  /* 0x000000044b0c7c25 */ /* 0x000fe2000f8e000c */
[----:B------:R-:W-:-:S03]  /*6bc0*/  ULDC.64 UR4, c[0x0][0x308] ;  /* 0x0000c20000047ab9 */ /* 0x000fc60000000a00 */
[----:B------:R-:W-:Y:S02]  /*6bd0*/  IMAD.IADD R13, R13, 0x1, R15 ;  /* 0x000000010d0d7824 */ /* 0x000fe400078e020f */
[----:B------:R-:W-:Y:S01]  /*6be0*/  IMAD.WIDE.U32 R12, R137, UR4, R12 ;  /* 0x00000004890c7c25 */ /* 0x000fe2000f8e000c */
[----:B------:R-:W-:-:S03]  /*6bf0*/  UMOV UR4, 0xffffffff ;  /* 0xffffffff00047882 */ /* 0x000fc60000000000 */
[----:B------:R-:W-:Y:S01]  /*6c00*/  IMAD R13, R137, UR5, R13 ;  /* 0x00000005890d7c24 */ /* 0x000fe2000f8e020d */
[----:B------:R-:W-:-:S04]  /*6c10*/  LEA R35, P3, R12, UR6, 0x1 ;  /* 0x000000060c237c11 */ /* 0x000fc8000f8608ff */
[----:B------:R-:W-:Y:S02]  /*6c20*/  LEA.HI.X R13, R12, UR7, R13, 0x1, P3 ;  /* 0x000000070c0d7c11 */ /* 0x000fe400098f0c0d */
[----:B------:R-:W-:Y:S01]  /*6c30*/  ISETP.GT.AND P3, PT, R79, R141, PT ;  /* 0x0000008d4f00720c */ /* 0x000fe20003f64270 */
[----:B------:R-:W-:-:S12]  /*6c40*/  BRA.DIV UR4, `(.L_x_458) ;  /* 0x0000015604d07947 */ /* 0x000fd8000b800000 */
[----:B------:R1:W2:Y:S04]  /*6c50*/  SHFL.IDX PT, R34, R13, RZ, 0x1e1f ;  /* 0x001e1fff0d227589 */ /* 0x0002a800000e0000 */
[----:B------:R-:W3:Y:S02]  /*6c60*/  SHFL.IDX PT, R35, R35, RZ, 0x1e1f ;  /* 0x001e1fff23237589 */ /* 0x000ee400000e0000 */
.L_x_686:
[----:B------:R-:W-:Y:S05]  /*6c70*/  @!P3 BRA `(.L_x_416) ;  /* 0x000000000098b947 */ /* 0x000fea0003800000 */
[----:B------:R-:W4:Y:S01]  /*6c80*/  LDL R12, [R1+0x2c] ;  /* 0x00002c00010c7983 */ /* 0x000f220000100800 */
[----:B------:R-:W-:-:S03]  /*6c90*/  ULDC UR4, c[0x0][0x2f4] ;  /* 0x0000bd0000047ab9 */ /* 0x000fc60000000800 */
[----:B------:R-:W5:Y:S04]  /*6ca0*/  LDL R11, [R1+0x28] ;  /* 0x00002800010b7983 */ /* 0x000f680000100800 */
[----:B------:R-:W5:Y:S01]  /*6cb0*/  LDL R36, [R1+0x24] ;  /* 0x0000240001247983 */ /* 0x000f620000100800 */
[----:B------:R-:W-:Y:S02]  /*6cc0*/  ISETP.GE.AND P5, PT, R16, UR4, PT ;  /* 0x0000000410007c0c */ /* 0x000fe4000bfa6270 */
[----:B------:R-:W-:-:S11]  /*6cd0*/  ISETP.GE.AND P4, PT, R23, UR4, PT ;  /* 0x0000000417007c0c */ /* 0x000fd6000bf86270 */
[----:B---3--:R-:W-:-:S04]  /*6ce0*/  @!P5 LEA R32, P3, R16, R35, 0x1 ;  /* 0x000000231020d211 */ /* 0x008fc800078608ff */
[----:B--2---:R-:W-:Y:S02]  /*6cf0*/  @!P5 LEA.HI.X R33, R16, R34, R17, 0x1, P3 ;  /* 0x000000221021d211 */ /* 0x004fe400018f0c11 */
[----:B------:R-:W-:-:S04]  /*6d00*/  @!P4 LEA R30, P3, R23, R35, 0x1 ;  /* 0x00000023171ec211 */ /* 0x000fc800078608ff */
[----:B----4-:R-:W-:Y:S02]  /*6d10*/  @!P4 LEA.HI.X R31, R23, R34, R12, 0x1, P3 ;  /* 0x00000022171fc211 */ /* 0x010fe400018f0c0c */
[----:B-1----:R-:W1:Y:S01]  /*6d20*/  @!P5 LDS.128 R12, [R55+0x15000] ;  /* 0x01500000370cd984 */ /* 0x002e620000000c00 */
[----:B------:R-:W-:-:S13]  /*6d30*/  ISETP.GE.AND P3, PT, R22, UR4, PT ;  /* 0x0000000416007c0c */ /* 0x000fda000bf66270 */
[----:B------:R-:W-:-:S04]  /*6d40*/  @!P3 LEA R28, P6, R22, R35, 0x1 ;  /* 0x00000023161cb211 */ /* 0x000fc800078c08ff */
[----:B-----5:R-:W-:Y:S01]  /*6d50*/  @!P3 LEA.HI.X R29, R22, R34, R11, 0x1, P6 ;  /* 0x00000022161db211 */ /* 0x020fe200030f0c0b */
[----:B-1----:R1:W-:Y:S01]  /*6d60*/  @!P5 ST.E.128 desc[UR42][R32.64], R12 ;  /* 0x0000000c2000d985 */ /* 0x0023e2000c101d2a */
[----:B------:R-:W-:-:S13]  /*6d70*/  ISETP.GE.AND P5, PT, R3, UR4, PT ;  /* 0x0000000403007c0c */ /* 0x000fda000bfa6270 */
[----:B------:R-:W2:Y:S01]  /*6d80*/  @!P5 LDS.128 R12, [R54+0x15000] ;  /* 0x01500000360cd984 */ /* 0x000ea20000000c00 */
[----:B------:R-:W-:Y:S01]  /*6d90*/  @!P5 SHF.L.U32 R11, R156, 0x3, RZ ;  /* 0x000000039c0bd819 */ /* 0x000fe200000006ff */
[----:B-1----:R-:W-:Y:S02]  /*6da0*/  @!P5 IMAD.MOV.U32 R32, RZ, RZ, R35 ;  /* 0x000000ffff20d224 */ /* 0x002fe400078e0023 */
[----:B------:R-:W-:Y:S02]  /*6db0*/  @!P5 IMAD.MOV.U32 R33, RZ, RZ, R34 ;  /* 0x000000ffff21d224 */ /* 0x000fe400078e0022 */
[----:B------:R-:W-:-:S05]  /*6dc0*/  @!P5 IMAD.WIDE R32, R11, 0x2, R32 ;  /* 0x000000020b20d825 */ /* 0x000fca00078e0220 */
[----:B--2---:R1:W-:Y:S01]  /*6dd0*/  @!P5 ST.E.128 desc[UR42][R32.64], R12 ;  /* 0x0000000c2000d985 */ /* 0x0043e2000c101d2a */
[----:B------:R-:W-:-:S13]  /*6de0*/  ISETP.GE.AND P5, PT, R4, UR4, PT ;  /* 0x0000000404007c0c */ /* 0x000fda000bfa6270 */
[----:B------:R-:W2:Y:S01]  /*6df0*/  @!P5 LDS.128 R12, [R55+0x17000] ;  /* 0x01700000370cd984 */ /* 0x000ea20000000c00 */
[----:B------:R-:W-:Y:S02]  /*6e00*/  @!P5 IMAD.SHL.U32 R11, R157, 0x8, RZ ;  /* 0x000000089d0bd824 */ /* 0x000fe400078e00ff */
[----:B-1----:R-:W-:Y:S02]  /*6e10*/  @!P5 IMAD.MOV.U32 R32, RZ, RZ, R35 ;  /* 0x000000ffff20d224 */ /* 0x002fe400078e0023 */
[----:B------:R-:W-:Y:S02]  /*6e20*/  @!P5 IMAD.MOV.U32 R33, RZ, RZ, R34 ;  /* 0x000000ffff21d224 */ /* 0x000fe400078e0022 */
[----:B------:R-:W-:-:S05]  /*6e30*/  @!P5 IMAD.WIDE R32, R11, 0x2, R32 ;  /* 0x000000020b20d825 */ /* 0x000fca00078e0220 */
[----:B--2---:R1:W-:Y:S01]  /*6e40*/  @!P5 ST.E.128 desc[UR42][R32.64], R12 ;  /* 0x0000000c2000d985 */ /* 0x0043e2000c101d2a */
[----:B------:R-:W-:-:S03]  /*6e50*/  ISETP.GE.AND P5, PT, R136, UR4, PT ;  /* 0x0000000488007c0c */ /* 0x000fc6000bfa6270 */
[----:B------:R-:W2:Y:S10]  /*6e60*/  @!P4 LDS.128 R12, [R54+0x17000] ;  /* 0x01700000360cc984 */ /* 0x000eb40000000c00 */
[----:B-1----:R-:W-:-:S04]  /*6e70*/  @!P5 LEA R32, P6, R136, R35, 0x1 ;  /* 0x000000238820d211 */ /* 0x002fc800078c08ff */
[----:B------:R-:W-:Y:S01]  /*6e80*/  @!P5 LEA.HI.X R33, R136, R34, R36, 0x1, P6 ;  /* 0x000000228821d211 */ /* 0x000fe200030f0c24 */
[----:B--2---:R-:W-:Y:S04]  /*6e90*/  @!P4 ST.E.128 desc[UR42][R30.64], R12 ;  /* 0x0000000c1e00c985 */ /* 0x004fe8000c101d2a */
[----:B------:R-:W1:Y:S04]  /*6ea0*/  @!P3 LDS.128 R12, [R55+0x19000] ;  /* 0x01900000370cb984 */ /* 0x000e680000000c00 */
[----:B-1----:R-:W-:Y:S04]  /*6eb0*/  @!P3 ST.E.128 desc[UR42][R28.64], R12 ;  /* 0x0000000c1c00b985 */ /* 0x002fe8000c101d2a */
[----:B------:R-:W1:Y:S04]  /*6ec0*/  @!P5 LDS.128 R12, [R54+0x19000] ;  /* 0x01900000360cd984 */ /* 0x000e680000000c00 */
[----:B-1----:R4:W-:Y:S02]  /*6ed0*/  @!P5 ST.E.128 desc[UR42][R32.64], R12 ;  /* 0x0000000c2000d985 */ /* 0x0029e4000c101d2a */
.L_x_416:
[----:B------:R-:W-:Y:S05]  /*6ee0*/  BSYNC B0 ;  /* 0x0000000000007941 */ /* 0x000fea0003800000 */
.L_x_407:
[----:B------:R-:W5:Y:S01]  /*6ef0*/  S2R R11, SR_TID.X ;  /* 0x00000000000b7919 */ /* 0x000f620000002100 */
[----:B------:R-:W-:Y:S01]  /*6f00*/  @!PT LDS RZ, [RZ] ;  /* 0x00000000fffff984 */ /* 0x000fe20000000800 */
[----:B------:R-:W-:Y:S01]  /*6f10*/  @!PT LDS RZ, [RZ] ;  /* 0x00000000fffff984 */ /* 0x000fe20000000800 */
[----:B------:R-:W-:Y:S01]  /*6f20*/  @!PT LDS RZ, [RZ] ;  /* 0x00000000fffff984 */ /* 0x000fe20000000800 */
[----:B------:R-:W-:Y:S01]  /*6f30*/  @!PT LDS RZ, [RZ] ;  /* 0x00000000fffff984 */ /* 0x000fe20000000800 */
[----:B------:R0:W-:Y:S06]  /*6f40*/  MEMBAR.ALL.CTA ;  /* 0x0000000000007992 */ /* 0x0001ec0000008000 */
[----:B0-----:R-:W0:Y:S01]  /*6f50*/  FENCE.VIEW.ASYNC.S ;  /* 0x00000000000073c6 */ /* 0x001e220000000000 */
[----:B------:R-:W-:Y:S05]  /*6f60*/  WARPSYNC.ALL ;  /* 0x0000000000007948 */ /* 0x000fea0003800000 */
[----:B------:R-:W-:Y:S01]  /*6f70*/  BSSY B0, `(.L_x_459) ;  /* 0x0000008000007945 */ /* 0x000fe20003800000 */
[----:B0-----:R0:W-:Y:S01]  /*6f80*/  BAR.SYNC.DEFER_BLOCKING R101, 0x80 ;  /* 0x000200650000751d */ /* 0x0011e20000010000 */
[----:B-----5:R-:W-:-:S13]  /*6f90*/  LOP3.LUT P3, RZ, R11, 0x7f, RZ, 0xc0, !PT ;  /* 0x0000007f0bff7812 */ /* 0x020fda000786c0ff */
[----:B------:R-:W-:-:S05]  /*6fa0*/  @!P3 VIADD R11, R53, 0x2d8a0 ;  /* 0x0002d8a0350bb836 */ /* 0x000fca0000000000 */
[----:B------:R-:W-:-:S04]  /*6fb0*/  @!P3 PRMT R11, RZ, 0x654, R11 ;  /* 0x00000654ff0bb816 */ /* 0x000fc8000000000b */
[----:B------:R0:W-:Y:S01]  /*6fc0*/  @!P3 SYNCS.ARRIVE.TRANS64.RED.A1T0 RZ, [R11+URZ], RZ ;  /* 0x000000ff0bffb9a7 */ /* 0x0001e2000810043f */
[----:B------:R-:W-:Y:S05]  /*6fd0*/  @!P2 BRA `(.L_x_460) ;  /* 0x000000000004a947 */ /* 0x000fea0003800000 */
[----:B------:R-:W-:Y:S01]  /*6fe0*/  BPT.TRAP 0x1 ;  /* 0x000000040000795c */ /* 0x000fe20000300000 */
.L_x_460:
[----:B------:R-:W-:Y:S05]  /*6ff0*/  BSYNC B0 ;  /* 0x0000000000007941 */ /* 0x000fea0003800000 */
.L_x_459:
[----:B------:R-:W5:Y:S01]  /*7000*/  SYNCS.PHASECHK.TRANS64.TRYWAIT P2, [R53+URZ+0x2d8b0], R80 ;  /* 0x02d8b050350075a7 */ /* 0x000f62000804017f */
[----:B------:R-:W-:Y:S04]  /*7010*/  BSSY B0, `(.L_x_461) ;  /* 0x0000002000007945 */ /* 0x000fe80003800000 */
[----:B-----5:R-:W-:Y:S05]  /*7020*/  @!P2 BRA `(.L_x_462) ;  /* 0x000001540020a947 */ /* 0x020fea0003800000 */
.L_x_687:
[----:B------:R-:W-:Y:S05]  /*7030*/  BSYNC B0 ;  /* 0x0000000000007941 */ /* 0x000fea0003800000 */
.L_x_461:
[----:B------:R-:W-:Y:S01]  /*7040*/  ULDC.64 UR4, c[0x0][0x328] ;  /* 0x0000ca0000047ab9 */ /* 0x000fe20000000a00 */
[----:B------:R-:W-:Y:S01]  /*7050*/  ULDC.64 UR6, c[0x0][0x318] ;  /* 0x0000c60000067ab9 */ /* 0x000fe20000000a00 */
[----:B------:R-:W-:Y:S01]  /*7060*/  IMAD R77, R77, UR4, RZ ;  /* 0x000000044d4d7c24 */ /* 0x000fe2000f8e02ff */
[----:B------:R-:W-:Y:S01]  /*7070*/  BSSY B0, `(.L_x_463) ;  /* 0x0000036000007945 */ /* 0x000fe20003800000 */
[----:B-1234-:R-:W-:-:S04]  /*7080*/  IMAD.WIDE.U32 R12, R76, UR4, RZ ;  /* 0x000000044c0c7c25 */ /* 0x01efc8000f8e00ff */
[----:B------:R-:W-:Y:S01]  /*7090*/  IMAD R77, R76, UR5, R77 ;  /* 0x000000054c4d7c24 */ /* 0x000fe2000f8e024d */
[----:B------:R-:W-:Y:S02]  /*70a0*/  ULDC.64 UR4, c[0x0][0x338] ;  /* 0x0000ce0000047ab9 */ /* 0x000fe40000000a00 */
[----:B------:R-:W-:Y:S02]  /*70b0*/  IMAD R78, R78, UR4, RZ ;  /* 0x000000044e4e7c24 */ /* 0x000fe4000f8e02ff */
[----:B------:R-:W-:Y:S02]  /*70c0*/  IMAD.IADD R13, R13, 0x1, R77 ;  /* 0x000000010d0d7824 */ /* 0x000fe400078e024d */
[C---:B0-----:R-:W-:Y:S02]  /*70d0*/  IMAD R11, R75.reuse, UR5, R78 ;  /* 0x000000054b0b7c24 */ /* 0x041fe4000f8e024e */
[----:B------:R-:W-:Y:S01]  /*70e0*/  IMAD.WIDE.U32 R12, R75, UR4, R12 ;  /* 0x000000044b0c7c25 */ /* 0x000fe2000f8e000c */
[----:B------:R-:W-:-:S03]  /*70f0*/  ULDC.64 UR4, c[0x0][0x330] ;  /* 0x0000cc0000047ab9 */ /* 0x000fc60000000a00 */
[----:B------:R-:W-:Y:S02]  /*7100*/  IMAD.IADD R13, R13, 0x1, R11 ;  /* 0x000000010d0d7824 */ /* 0x000fe400078e020b */
[----:B------:R-:W-:-:S04]  /*7110*/  IMAD.WIDE.U32 R12, R137, UR4, R12 ;  /* 0x00000004890c7c25 */ /* 0x000fc8000f8e000c */
[----:B------:R-:W-:Y:S01]  /*7120*/  IMAD R13, R137, UR5, R13 ;  /* 0x00000005890d7c24 */ /* 0x000fe2000f8e020d */
[----:B------:R-:W-:-:S04]  /*7130*/  LEA R11, P2, R12, UR6, 0x1 ;  /* 0x000000060c0b7c11 */ /* 0x000fc8000f8408ff */
[----:B------:R-:W-:Y:S01]  /*7140*/  LEA.HI.X R12, R12, UR7, R13, 0x1, P2 ;  /* 0x000000070c0c7c11 */ /* 0x000fe200090f0c0d */
[----:B------:R0:W1:Y:S01]  /*7150*/  SHFL.IDX PT, R32, R11, RZ, 0x1e1f ;  /* 0x001e1fff0b207589 */ /* 0x00006200000e0000 */
[----:B------:R-:W-:-:S03]  /*7160*/  ISETP.GT.AND P2, PT, R79, R141, PT ;  /* 0x0000008d4f00720c */ /* 0x000fc60003f44270 */
[----:B------:R0:W2:Y:S10]  /*7170*/  SHFL.IDX PT, R33, R12, RZ, 0x1e1f ;  /* 0x001e1fff0c217589 */ /* 0x0000b400000e0000 */
[----:B0-----:R-:W-:Y:S05]  /*7180*/  @!P2 BRA `(.L_x_464) ;  /* 0x000000000090a947 */ /* 0x001fea0003800000 */
[----:B------:R-:W3:Y:S01]  /*7190*/  LDL R15, [R1+0x2c] ;  /* 0x00002c00010f7983 */ /* 0x000ee20000100800 */
[----:B------:R-:W-:-:S03]  /*71a0*/  ULDC UR4, c[0x0][0x2f4] ;  /* 0x0000bd0000047ab9 */ /* 0x000fc60000000800 */
[----:B------:R-:W4:Y:S01]  /*71b0*/  LDL R14, [R1+0x28] ;  /* 0x00002800010e7983 */ /* 0x000f220000100800 */
[C---:B------:R-:W-:Y:S02]  /*71c0*/  ISETP.GE.AND P5, PT, R16.reuse, UR4, PT ;  /* 0x0000000410007c0c */ /* 0x040fe4000bfa6270 */
[----:B------:R-:W-:Y:S01]  /*71d0*/  ISETP.GE.AND P4, PT, R23, UR4, PT ;  /* 0x0000000417007c0c */ /* 0x000fe2000bf86270 */
[----:B------:R-:W5:Y:S10]  /*71e0*/  LDL R36, [R1+0x24] ;  /* 0x0000240001247983 */ /* 0x000f740000100800 */
[----:B-1----:R-:W-:-:S04]  /*71f0*/  @!P5 LEA R34, P2, R16, R32, 0x1 ;  /* 0x000000201022d211 */ /* 0x002fc800078408ff */
[----:B--2---:R-:W-:Y:S02]  /*7200*/  @!P5 LEA.HI.X R35, R16, R33, R17, 0x1, P2 ;  /* 0x000000211023d211 */ /* 0x004fe400010f0c11 */
[----:B------:R-:W-:-:S04]  /*7210*/  @!P4 LEA R30, P2, R23, R32, 0x1 ;  /* 0x00000020171ec211 */ /* 0x000fc800078408ff */
[----:B---3--:R-:W-:Y:S02]  /*7220*/  @!P4 LEA.HI.X R31, R23, R33, R15, 0x1, P2 ;  /* 0x00000021171fc211 */ /* 0x008fe400010f0c0f */
[----:B------:R-:W-:-:S13]  /*7230*/  ISETP.GE.AND P2, PT, R22, UR4, PT ;  /* 0x0000000416007c0c */ /* 0x000fda000bf46270 */
[----:B------:R-:W-:-:S04]  /*7240*/  @!P2 LEA R28, P6, R22, R32, 0x1 ;  /* 0x00000020161ca211 */ /* 0x000fc800078c08ff */
[----:B----4-:R-:W-:Y:S02]  /*7250*/  @!P2 LEA.HI.X R29, R22, R33, R14, 0x1, P6 ;  /* 0x00000021161da211 */ /* 0x010fe400030f0c0e */
[----:B------:R-:W0:Y:S04]  /*7260*/  @!P5 LDS.128 R12, [R55] ;  /* 0x00000000370cd984 */ /* 0x000e280000000c00 */
[----:B0-----:R0:W-:Y:S01]  /*7270*/  @!P5 ST.E.128 desc[UR42][R34.64], R12 ;  /* 0x0000000c2200d985 */ /* 0x0011e2000c101d2a */
[----:B------:R-:W-:-:S13]  /*7280*/  ISETP.GE.AND P5, PT, R3, UR4, PT ;  /* 0x0000000403007c0c */ /* 0x000fda000bfa6270 */
[----:B------:R-:W1:Y:S01]  /*7290*/  @!P5 LDS.128 R12, [R54] ;  /* 0x00000000360cd984 */ /* 0x000e620000000c00 */
[----:B------:R-:W-:-:S04]  /*72a0*/  @!P5 IMAD.SHL.U32 R11, R156, 0x8, RZ ;  /* 0x000000089c0bd824 */ /* 0x000fc800078e00ff */
[----:B0-----:R-:W-:-:S05]  /*72b0*/  @!P5 IMAD.WIDE R34, R11, 0x2, R32 ;  /* 0x000000020b22d825 */ /* 0x001fca00078e0220 */
[----:B-1----:R0:W-:Y:S01]  /*72c0*/  @!P5 ST.E.128 desc[UR42][R34.64], R12 ;  /* 0x0000000c2200d985 */ /* 0x0021e2000c101d2a */
[----:B------:R-:W-:-:S13]  /*72d0*/  ISETP.GE.AND P5, PT, R4, UR4, PT ;  /* 0x0000000404007c0c */ /* 0x000fda000bfa6270 */
[----:B------:R-:W1:Y:S01]  /*72e0*/  @!P5 LDS.128 R12, [R55+0x2000] ;  /* 0x00200000370cd984 */ /* 0x000e620000000c00 */
[----:B------:R-:W-:Y:S02]  /*72f0*/  @!P5 IMAD.SHL.U32 R11, R157, 0x8, RZ ;  /* 0x000000089d0bd824 */ /* 0x000fe400078e00ff */
[----:B0-----:R-:W-:Y:S02]  /*7300*/  @!P5 IMAD.MOV.U32 R34, RZ, RZ, R32 ;  /* 0x000000ffff22d224 */ /* 0x001fe400078e0020 */
[----:B------:R-:W-:Y:S02]  /*7310*/  @!P5 IMAD.MOV.U32 R35, RZ, RZ, R33 ;  /* 0x000000ffff23d224 */ /* 0x000fe400078e0021 */
[----:B------:R-:W-:-:S05]  /*7320*/  @!P5 IMAD.WIDE R34, R11, 0x2, R34 ;  /* 0x000000020b22d825 */ /* 0x000fca00078e0222 */
[----:B-1----:R-:W-:Y:S01]  /*7330*/  @!P5 ST.E.128 desc[UR42][R34.64], R12 ;  /* 0x0000000c2200d985 */ /* 0x002fe2000c101d2a */
[----:B------:R-:W-:-:S03]  /*7340*/  ISETP.GE.AND P5, PT, R136, UR4, PT ;  /* 0x0000000488007c0c */ /* 0x000fc6000bfa6270 */
[----:B------:R-:W0:Y:S10]  /*7350*/  @!P4 LDS.128 R12, [R54+0x2000] ;  /* 0x00200000360cc984 */ /* 0x000e340000000c00 */
[----:B------:R-:W-:-:S04]  /*7360*/  @!P5 LEA R32, P6, R136, R32, 0x1 ;  /* 0x000000208820d211 */ /* 0x000fc800078c08ff */
[----:B-----5:R-:W-:Y:S01]  /*7370*/  @!P5 LEA.HI.X R33, R136, R33, R36, 0x1, P6 ;  /* 0x000000218821d211 */ /* 0x020fe200030f0c24 */
[----:B0-----:R-:W-:Y:S04]  /*7380*/  @!P4 ST.E.128 desc[UR42][R30.64], R12 ;  /* 0x0000000c1e00c985 */ /* 0x001fe8000c101d2a */
[----:B------:R-:W0:Y:S04]  /*7390*/  @!P2 LDS.128 R12, [R55+0x4000] ;  /* 0x00400000370ca984 */ /* 0x000e280000000c00 */
[----:B0-----:R-:W-:Y:S04]  /*73a0*/  @!P2 ST.E.128 desc[UR42][R28.64], R12 ;  /* 0x0000000c1c00a985 */ /* 0x001fe8000c101d2a */
[----:B------:R-:W0:Y:S04]  /*73b0*/  @!P5 LDS.128 R12, [R54+0x4000] ;  /* 0x00400000360cd984 */ /* 0x000e280000000c00 */
[----:B0-----:R0:W-:Y:S02]  /*73c0*/  @!P5 ST.E.128 desc[UR42][R32.64], R12 ;  /* 0x0000000c2000d985 */ /* 0x0011e4000c101d2a */
.L_x_464:
[----:B------:R-:W-:Y:S05]  /*73d0*/  BSYNC B0 ;  /* 0x0000000000007941 */ /* 0x000fea0003800000 */
.L_x_463:
[----:B------:R-:W-:Y:S01]  /*73e0*/  @!PT LDS RZ, [RZ] ;  /* 0x00000000fffff984 */ /* 0x000fe20000000800 */
[----:B------:R-:W-:Y:S01]  /*73f0*/  @!PT LDS RZ, [RZ] ;  /* 0x00000000fffff984 */ /* 0x000fe20000000800 */
[----:B------:R-:W-:Y:S01]  /*7400*/  @!PT LDS RZ, [RZ] ;  /* 0x00000000fffff984 */ /* 0x000fe20000000800 */
[----:B------:R-:W-:Y:S01]  /*7410*/  @!PT LDS RZ, [RZ] ;  /* 0x00000000fffff984 */ /* 0x000fe20000000800 */
[----:B------:R3:W-:Y:S06]  /*7420*/  MEMBAR.ALL.CTA ;  /* 0x0000000000007992 */ /* 0x0007ec0000008000 */
[----:B---3--:R-:W3:Y:S01]  /*7430*/  FENCE.VIEW.ASYNC.S ;  /* 0x00000000000073c6 */ /* 0x008ee20000000000 */
[----:B------:R-:W-:Y:S02]  /*7440*/  VIADD R18, R18, 0x1 ;  /* 0x0000000112127836 */ /* 0x000fe40000000000 */
[----:B------:R-:W-:Y:S01]  /*7450*/  @!P3 VIADD R53, R53, 0x2d8c0 ;  /* 0x0002d8c03535b836 */ /* 0x000fe20000000000 */
[----:B---3--:R3:W-:Y:S02]  /*7460*/  BAR.SYNC.DEFER_BLOCKING R101, 0x80 ;  /* 0x000200650000751d */ /* 0x0087e40000010000 */
[----:B------:R-:W-:-:S02]  /*7470*/  ISETP.NE.AND P2, PT, R18, 0x2, PT ;  /* 0x000000021200780c */ /* 0x000fc40003f45270 */
[----:B------:R-:W-:Y:S02]  /*7480*/  @!P3 PRMT R53, RZ, 0x654, R53 ;  /* 0x00000654ff35b816 */ /* 0x000fe40000000035 */
[----:B------:R-:W-:Y:S02]  /*7490*/  SEL R11, RZ, 0x1, P2 ;  /* 0x00000001ff0b7807 */ /* 0x000fe40001000000 */
[----:B------:R-:W-:Y:S02]  /*74a0*/  SEL R18, R18, RZ, P2 ;  /* 0x000000ff12127207 */ /* 0x000fe40001000000 */
[----:B------:R-:W-:Y:S01]  /*74b0*/  LOP3.LUT R140, R140, R11, RZ, 0x3c, !PT ;  /* 0x0000000b8c8c7212 */ /* 0x000fe200078e3cff */
[----:B------:R3:W-:Y:S01]  /*74c0*/  @!P3 SYNCS.ARRIVE.TRANS64.RED.A1T0 RZ, [R53+URZ], RZ ;  /* 0x000000ff35ffb9a7 */ /* 0x0007e2000810043f */
[----:B------:R-:W-:Y:S05]  /*74d0*/  @P1 BRA `(.L_x_465) ;  /* 0xffffffb400441947 */ /* 0x000fea000383ffff */
[----:B0-----:R-:W0:Y:S01]  /*74e0*/  S2R R12, SR_TID.X ;  /* 0x00000000000c7919 */ /* 0x001e220000002100 */
[----:B------:R-:W-:Y:S02]  /*74f0*/  PLOP3.LUT P0, PT, PT, PT, PT, 0x8, 0x0 ;  /* 0x000000000000781c */ /* 0x000fe40003f0e170 */
[----:B0-----:R-:W-:-:S04]  /*7500*/  SHF.R.U32.HI R12, RZ, 0x7, R12 ;  /* 0x00000007ff0c7819 */ /* 0x001fc8000001160c */
[----:B------:R-:W-:-:S13]  /*7510*/  ISETP.NE.AND P4, PT, R12, 0x1, PT ;  /* 0x000000010c00780c */ /* 0x000fda0003f85270 */
[----:B------:R-:W-:Y:S06]  /*7520*/  @!P4 BAR.ARV 0x9, 0x100 ;  /* 0x024400000000cb1d */ /* 0x000fec0000002000 */
.L_x_402:
[----:B------:R-:W-:Y:S01]  /*7530*/  IMAD.MOV.U32 R88, RZ, RZ, RZ ;  /* 0x000000ffff587224 */ /* 0x000fe200078e00ff */
[----:B------:R-:W-:Y:S06]  /*7540*/  @P0 BRA `(.L_x_466) ;  /* 0x00000000000c0947 */ /* 0x000fec0003800000 */
[----:B------:R-:W4:Y:S01]  /*7550*/  FENCE.VIEW.ASYNC.G ;  /* 0x00000000000073c6 */ /* 0x000f220000000100 */
[----:B------:R-:W-:Y:S05]  /*7560*/  WARPSYNC.ALL ;  /* 0x0000000000007948 */ /* 0x000fea0003800000 */
[----:B----4-:R-:W-:Y:S06]  /*7570*/  BAR.ARV 0xc, 0x200 ;  /* 0x0308000000007b1d */ /* 0x010fec0000002000 */
.L_x_466:
[----:B------:R-:W-:Y:S01]  /*7580*/  LOP3.LUT P0, RZ, R19, 0x8, RZ, 0xc0, !PT ;  /* 0x0000000813ff7812 */ /* 0x000fe2000780c0ff */
[----:B------:R-:W-:-:S12]  /*7590*/  BSSY B0, `(.L_x_467) ;  /* 0x0000020000007945 */ /* 0x000fd80003800000 */
[----:B------:R-:W-:Y:S05]  /*75a0*/  @!P0 BRA `(.L_x_468) ;  /* 0x0000000000788947 */ /* 0x000fea0003800000 */
[----:B------:R-:W4:Y:S01]  /*75b0*/  LDL R0, [R1+0x94] ;  /* 0x0000940001007983 */ /* 0x000f220000100800 */
[----:B------:R-:W-:Y:S01]  /*75c0*/  ULDC UR4, c[0x0][0x9f0] ;  /* 0x00027c0000047ab9 */ /* 0x000fe20000000800 */
[----:B----4-:R-:W-:-:S04]  /*75d0*/  ISETP.NE.AND P0, PT, R0, RZ, PT ;  /* 0x000000ff0000720c */ /* 0x010fc80003f05270 */
[----:B------:R-:W-:-:S04]  /*75e0*/  SEL R9, R0, UR4, P0 ;  /* 0x0000000400097c07 */ /* 0x000fc80008000000 */
[-C--:B------:R-:W-:Y:S02]  /*75f0*/  IABS R6, R9.reuse ;  /* 0x0000000900067213 */ /* 0x080fe40000000000 */
[----:B------:R-:W-:Y:S02]  /*7600*/  IADD3 R0, R99, -0x1, R9 ;  /* 0xffffffff63007810 */ /* 0x000fe40007ffe009 */
[----:B------:R-:W4:Y:S01]  /*7610*/  I2F.RP R3, R6 ;  /* 0x0000000600037306 */ /* 0x000f220000209400 */
[-C--:B------:R-:W-:Y:S02]  /*7620*/  IABS R10, R9.reuse ;  /* 0x00000009000a7213 */ /* 0x080fe40000000000 */
[----:B------:R-:W-:Y:S02]  /*7630*/  IABS R8, R0 ;  /* 0x0000000000087213 */ /* 0x000fe40000000000 */
[----:B------:R-:W-:-:S04]  /*7640*/  LOP3.LUT R0, R0, R9, RZ, 0x3c, !PT ;  /* 0x0000000900007212 */ /* 0x000fc800078e3cff */
[----:B------:R-:W-:Y:S01]  /*7650*/  ISETP.GE.AND P2, PT, R0, RZ, PT ;  /* 0x000000ff0000720c */ /* 0x000fe20003f46270 */
[----:B----4-:R-:W4:Y:S02]  /*7660*/  MUFU.RCP R3, R3 ;  /* 0x0000000300037308 */ /* 0x010f240000001000 */
[----:B----4-:R-:W-:Y:S02]  /*7670*/  VIADD R4, R3, 0xffffffe ;  /* 0x0ffffffe03047836 */ /* 0x010fe40000000000 */
[----:B------:R-:W-:-:S04]  /*7680*/  IMAD.MOV R3, RZ, RZ, -R10 ;  /* 0x000000ffff037224 */ /* 0x000fc800078e0a0a */
[----:B------:R4:W0:Y:S02]  /*7690*/  F2I.FTZ.U32.TRUNC.NTZ R5, R4 ;  /* 0x0000000400057305 */ /* 0x000824000021f000 */
[----:B----4-:R-:W-:Y:S02]  /*76a0*/  IMAD.MOV.U32 R4, RZ, RZ, RZ ;  /* 0x000000ffff047224 */ /* 0x010fe400078e00ff */
[----:B0-----:R-:W-:-:S04]  /*76b0*/  IMAD.MOV R7, RZ, RZ, -R5 ;  /* 0x000000ffff077224 */ /* 0x001fc800078e0a05 */
        /* <DEDUP_REMOVED lines=13> */
.L_x_468:
[----:B------:R-:W-:Y:S05]  /*7790*/  BSYNC B0 ;  /* 0x0000000000007941 */ /* 0x000fea0003800000 */
.L_x_467:
[----:B------:R-:W4:Y:S01]  /*77a0*/  LDL R0, [R1+0xb0] ;  /* 0x0000b00001007983 */ /* 0x000f220000100800 */
[----:B------:R-:W-:Y:S01]  /*77b0*/  PLOP3.LUT P0, PT, PT, PT, PT, 0x80, 0x0 ;  /* 0x000000000000781c */ /* 0x000fe20003f0f070 */
[----:B------:R-:W-:Y:S01]  /*77c0*/  IMAD.MOV.U32 R3, RZ, RZ, RZ ;  /* 0x000000ffff037224 */ /* 0x000fe200078e00ff */
        /* <DEDUP_REMOVED lines=17> */
[----:B-12---:R-:W-:Y:S02]  /*78e0*/  CS2R R32, SRZ ;  /* 0x0000000000207805 */ /* 0x006fe4000001ff00 */
[----:B------:R-:W-:Y:S02]  /*78f0*/  CS2R R54, SRZ ;  /* 0x0000000000367805 */ /* 0x000fe4000001ff00 */
[----:B------:R-:W-:Y:S02]  /*7900*/  CS2R R30, SRZ ;  /* 0x00000000001e7805 */ /* 0x000fe4000001ff00 */
[----:B---3--:R-:W-:Y:S02]  /*7910*/  CS2R R52, SRZ ;  /* 0x0000000000347805 */ /* 0x008fe4000001ff00 */
[----:B0-----:R-:W-:Y:S02]  /*7920*/  CS2R R28, SRZ ;  /* 0x00000000001c7805 */ /* 0x001fe4000001ff00 */
[----:B------:R-:W-:-:S02]  /*7930*/  CS2R R50, SRZ ;  /* 0x0000000000327805 */ /* 0x000fc4000001ff00 */
[----:B------:R-:W-:Y:S01]  /*7940*/  CS2R R20, SRZ ;  /* 0x0000000000147805 */ /* 0x000fe2000001ff00 */
[----:B----4-:R-:W-:Y:S02]  /*7950*/  IMAD R4, R0, R88, RZ ;  /* 0x0000005800047224 */ /* 0x010fe400078e02ff */
[----:B------:R-:W-:-:S03]  /*7960*/  IMAD.MOV.U32 R0, RZ, RZ, RZ ;  /* 0x000000ffff007224 */ /* 0x000fc600078e00ff */
[----:B------:R0:W-:Y:S01]  /*7970*/  STL [R1+0x78], R4 ;  /* 0x0000780401007387 */ /* 0x0001e20000100800 */
[----:B------:R-:W-:-:S04]  /*7980*/  VIADDMNMX R88, R4, R88, R99, PT ;  /* 0x0000005804587246 */ /* 0x000fc80003800163 */
[----:B------:R-:W-:-:S13]  /*7990*/  ISETP.GT.AND P1, PT, R88, R4, PT ;  /* 0x000000045800720c */ /* 0x000fda0003f24270 */
[----:B0-----:R-:W-:Y:S05]  /*79a0*/  @!P1 BRA `(.L_x_469) ;  /* 0x000000a8002c9947 */ /* 0x001fea0003800000 */
[----:B------:R-:W0:Y:S01]  /*79b0*/  S2R R4, SR_TID.X ;  /* 0x0000000000047919 */ /* 0x000e220000002100 */
[----:B------:R-:W-:Y:S01]  /*79c0*/  UMOV UR4, 0xffffffff ;  /* 0xffffffff00047882 */ /* 0x000fe20000000000 */
[----:B0-----:R-:W-:-:S05]  /*79d0*/  VIADD R40, R4, 0xffffff80 ;  /* 0xffffff8004287836 */ /* 0x001fca0000000000 */
[----:B------:R-:W-:-:S04]  /*79e0*/  SHF.R.S32.HI R41, RZ, 0x1f, R40 ;  /* 0x0000001fff297819 */ /* 0x000fc80000011428 */
[----:B------:R-:W-:-:S04]  /*79f0*/  LEA.HI R13, R41, R40, RZ, 0x7 ;  /* 0x00000028290d7211 */ /* 0x000fc800078f38ff */
[----:B------:R-:W-:Y:S01]  /*7a00*/  SHF.R.S32.HI R13, RZ, 0x7, R13 ;  /* 0x00000007ff0d7819 */ /* 0x000fe2000001140d */
[----:B------:R-:W-:Y:S06]  /*7a10*/  BRA.DIV UR4, `(.L_x_470) ;  /* 0x0000014a04b87947 */ /* 0x000fec000b800000 */
[----:B------:R-:W0:Y:S04]  /*7a20*/  SHFL.IDX PT, R0, R13, RZ, 0x1f ;  /* 0x00001fff0d007589 */ /* 0x000e2800000e0000 */
[----:B0-----:R1:W-:Y:S02]  /*7a30*/  STL [R1+0x7c], R0 ;  /* 0x00007c0001007387 */ /* 0x0013e40000100800 */
.L_x_690:
[----:B------:R-:W1:Y:S01]  /*7a40*/  LDL R3, [R1+0x7c] ;  /* 0x00007c0001037983 */ /* 0x000e620000100800 */
[----:B------:R-:W-:Y:S01]  /*7a50*/  BSSY B6, `(.L_x_471) ;  /* 0x000001b000067945 */ /* 0x000fe20003800000 */
[----:B-1----:R-:W-:-:S05]  /*7a60*/  IMAD.HI R0, R3, 0x55555556, RZ ;  /* 0x5555555603007827 */ /* 0x002fca00078e02ff */
[----:B------:R-:W-:-:S05]  /*7a70*/  LEA.HI R44, R0, R0, RZ, 0x1 ;  /* 0x00000000002c7211 */ /* 0x000fca00078f08ff */
[----:B------:R-:W-:Y:S02]  /*7a80*/  IMAD R44, R44, -0x3, R3 ;  /* 0xfffffffd2c2c7824 */ /* 0x000fe400078e0203 */
[----:B------:R-:W-:-:S04]  /*7a90*/  VIADD R3, R2, 0x21800 ;  /* 0x0002180002037836 */ /* 0x000fc80000000000 */
[----:B------:R-:W-:Y:S01]  /*7aa0*/  IMAD R0, R44, 0x2000, R3 ;  /* 0x000020002c007824 */ /* 0x000fe200078e0203 */
[----:B------:R-:W-:-:S04]  /*7ab0*/  LOP3.LUT P0, RZ, R3, 0x3ff, RZ, 0xc0, !PT ;  /* 0x000003ff03ff7812 */ /* 0x000fc8000780c0ff */
[----:B------:R-:W-:-:S04]  /*7ac0*/  SHF.R.U32.HI R0, RZ, 0x4, R0 ;  /* 0x00000004ff007819 */ /* 0x000fc80000011600 */
[----:B------:R-:W-:-:S05]  /*7ad0*/  LOP3.LUT R0, R0, 0x3fff, RZ, 0xc0, !PT ;  /* 0x00003fff00007812 */ /* 0x000fca00078ec0ff */
[----:B------:R1:W-:Y:S01]  /*7ae0*/  STL [R1+0x84], R0 ;  /* 0x0000840001007387 */ /* 0x0003e20000100800 */
[----:B------:R-:W-:Y:S05]  /*7af0*/  @!P0 BRA `(.L_x_472) ;  /* 0x0000000000408947 */ /* 0x000fea0003800000 */
[----:B0-----:R-:W-:Y:S01]  /*7b00*/  MOV R14, 0x0 ;  /* 0x00000000000e7802 */ /* 0x001fe20000000f00 */
[----:B------:R-:W-:Y:S01]  /*7b10*/  ULDC.64 UR4, c[0x4][0x88] ;  /* 0x0100220000047ab9 */ /* 0x000fe20000000a00 */
[----:B------:R-:W-:Y:S01]  /*7b20*/  ULDC.64 UR6, c[0x4][0x90] ;  /* 0x0100240000067ab9 */ /* 0x000fe20000000a00 */
[----:B------:R-:W-:Y:S01]  /*7b30*/  IMAD.U32 R4, RZ, RZ, UR4 ;  /* 0x00000004ff047e24 */ /* 0x000fe2000f8e00ff */
[----:B------:R-:W-:Y:S01]  /*7b40*/  MOV R6, UR6 ;  /* 0x0000000600067c02 */ /* 0x000fe20008000f00 */
[----:B------:R-:W-:Y:S01]  /*7b50*/  IMAD.U32 R5, RZ, RZ, UR5 ;  /* 0x00000005ff057e24 */ /* 0x000fe2000f8e00ff */
[----:B------:R-:W0:Y:S01]  /*7b60*/  LDC.64 R14, c[0x4][R14] ;  /* 0x010000000e0e7b82 */ /* 0x000e220000000a00 */
        /* <DEDUP_REMOVED lines=9> */
.L_x_472:
[----:B------:R-:W-:Y:S05]  /*7c00*/  BSYNC B6 ;  /* 0x0000000000067941 */ /* 0x000fea0003800000 */
.L_x_471:
[----:B------:R-:W-:Y:S02]  /*7c10*/  ULDC UR4, c[0x0][0x3f4] ;  /* 0x0000fd0000047ab9 */ /* 0x000fe40000000800 */
[----:B------:R-:W-:-:S13]  /*7c20*/  ISETP.LT.AND P0, PT, RZ, UR4, PT ;  /* 0x00000004ff007c0c */ /* 0x000fda000bf01270 */
[----:B------:R-:W-:Y:S05]  /*7c30*/  @P0 BRA `(.L_x_473) ;  /* 0x0000000000400947 */ /* 0x000fea0003800000 */
[----:B------:R-:W-:-:S04]  /*7c40*/  ULEA.HI UR4, UR37, UR37, URZ, 0x1 ;  /* 0x0000002525047291 */ /* 0x000fc8000f8f083f */
[----:B------:R-:W-:-:S04]  /*7c50*/  ULOP3.LUT UR4, UR4, 0xfffffffe, URZ, 0xc0, !UPT ;  /* 0xfffffffe04047892 */ /* 0x000fc8000f8ec03f */
[----:B------:R-:W-:-:S06]  /*7c60*/  UIADD3 UR4, UR37, -UR4, URZ ;  /* 0x8000000425047290 */ /* 0x000fcc000fffe03f */
[----:B------:R-:W-:-:S05]  /*7c70*/  IMAD.U32 R3, RZ, RZ, UR4 ;  /* 0x00000004ff037e24 */ /* 0x000fca000f8e00ff */
[----:B------:R-:W-:-:S04]  /*7c80*/  SHF.L.U32 R3, R3, 0x1f, RZ ;  /* 0x0000001f03037819 */ /* 0x000fc800000006ff */
[----:B------:R2:W3:Y:S03]  /*7c90*/  SYNCS.PHASECHK.TRANS64.TRYWAIT P0, [R2+URZ+0x2d800], R3 ;  /* 0x02d80003020075a7 */ /* 0x0004e6000800017f */
[----:B---3--:R-:W-:Y:S05]  /*7ca0*/  @!P0 NANOSLEEP.SYNCS 0x989680 ;  /* 0x009896800000895d */ /* 0x008fea0003900000 */
[----:B------:R-:W3:Y:S01]  /*7cb0*/  @!P0 SYNCS.PHASECHK.TRANS64 P0, [R2+URZ+0x2d800], R3 ;  /* 0x02d80003020085a7 */ /* 0x000ee2000800007f */
[----:B------:R-:W-:Y:S04]  /*7cc0*/  BSSY B0, `(.L_x_474) ;  /* 0x0000006000007945 */ /* 0x000fe80003800000 */
[----:B---3--:R-:W-:Y:S05]  /*7cd0*/  @P0 BRA `(.L_x_475) ;  /* 0x0000000000100947 */ /* 0x008fea0003800000 */
.L_x_476:
[----:B---3--:R3:W4:Y:S02]  /*7ce0*/  SYNCS.PHASECHK.TRANS64.TRYWAIT P0, [R2+URZ+0x2d800], R3 ;  /* 0x02d80003020075a7 */ /* 0x008724000800017f */
[----:B----4-:R-:W-:Y:S05]  /*7cf0*/  @!P0 NANOSLEEP.SYNCS 0x989680 ;  /* 0x009896800000895d */ /* 0x010fea0003900000 */
[----:B------:R-:W4:Y:S02]  /*7d00*/  @!P0 SYNCS.PHASECHK.TRANS64 P0, [R2+URZ+0x2d800], R3 ;  /* 0x02d80003020085a7 */ /* 0x000f24000800007f */
[----:B----4-:R-:W-:Y:S05]  /*7d10*/  @!P0 BRA `(.L_x_476) ;  /* 0xfffffffc00f08947 */ /* 0x010fea000383ffff */
.L_x_475:
[----:B------:R-:W-:Y:S05]  /*7d20*/  BSYNC B0 ;  /* 0x0000000000007941 */ /* 0x000fea0003800000 */
.L_x_474:
[----:B------:R-:W-:Y:S05]  /*7d30*/  BRA `(.L_x_477) ;  /* 0x0000003c00887947 */ /* 0x000fea0003800000 */
.L_x_473:
[----:B-1---5:R-:W-:Y:S01]  /*7d40*/  SHF.R.S32.HI R0, RZ, 0x1f, R95 ;  /* 0x0000001fff007819 */ /* 0x022fe2000001145f */
[----:B------:R-:W-:Y:S01]  /*7d50*/  ULOP3.LUT UP0, URZ, UR40, 0x1bf, URZ, 0xc0, !UPT ;  /* 0x000001bf283f7892 */ /* 0x000fe2000f80c03f */
[----:B------:R-:W-:Y:S01]  /*7d60*/  ULDC.64 UR4, c[0x0][0x3f8] ;  /* 0x0000fe0000047ab9 */ /* 0x000fe20000000a00 */
[----:B------:R-:W-:Y:S02]  /*7d70*/  ULDC.64 UR6, c[0x0][0x408] ;  /* 0x0001020000067ab9 */ /* 0x000fe40000000a00 */
[C---:B------:R-:W-:Y:S02]  /*7d80*/  IMAD R6, R0.reuse, UR4, RZ ;  /* 0x0000000400067c24 */ /* 0x040fe4000f8e02ff */
[----:B------:R-:W-:Y:S01]  /*7d90*/  IMAD R0, R0, UR6, RZ ;  /* 0x0000000600007c24 */ /* 0x000fe2000f8e02ff */
[----:B------:R-:W-:Y:S01]  /*7da0*/  PLOP3.LUT P2, PT, PT, PT, UP0, 0x80, 0x0 ;  /* 0x000000000000781c */ /* 0x000fe20003f4f008 */
[C---:B------:R-:W-:Y:S02]  /*7db0*/  IMAD R25, R95.reuse, UR5, R6 ;  /* 0x000000055f197c24 */ /* 0x040fe4000f8e0206 */
[----:B------:R-:W-:Y:S01]  /*7dc0*/  IMAD.WIDE.U32 R4, R95, UR4, RZ ;  /* 0x000000045f047c25 */ /* 0x000fe2000f8e00ff */
[----:B------:R-:W-:-:S03]  /*7dd0*/  ULDC.64 UR4, c[0x0][0x3e8] ;  /* 0x0000fa0000047ab9 */ /* 0x000fc60000000a00 */
[C---:B------:R-:W-:Y:S01]  /*7de0*/  IMAD R37, R95.reuse, UR7, R0 ;  /* 0x000000075f257c24 */ /* 0x040fe2000f8e0200 */
[----:B------:R-:W-:Y:S01]  /*7df0*/  LEA R24, P0, R4, UR4, 0x1 ;  /* 0x0000000404187c11 */ /* 0x000fe2000f8008ff */
[----:B------:R-:W-:Y:S01]  /*7e00*/  IMAD.WIDE.U32 R6, R95, UR6, RZ ;  /* 0x000000065f067c25 */ /* 0x000fe2000f8e00ff */
[----:B------:R-:W-:-:S03]  /*7e10*/  ULDC.64 UR6, c[0x0][0x400] ;  /* 0x0001000000067ab9 */ /* 0x000fc60000000a00 */
[----:B------:R-:W-:Y:S01]  /*7e20*/  IMAD.IADD R25, R25, 0x1, R5 ;  /* 0x0000000119197824 */ /* 0x000fe200078e0205 */
[----:B------:R-:W-:Y:S01]  /*7e30*/  LEA R39, P1, R6, UR6, 0x1 ;  /* 0x0000000606277c11 */ /* 0x000fe2000f8208ff */
[----:B------:R-:W-:-:S03]  /*7e40*/  IMAD.IADD R37, R37, 0x1, R7 ;  /* 0x0000000125257824 */ /* 0x000fc600078e0207 */
[----:B------:R-:W-:Y:S02]  /*7e50*/  LEA.HI.X R25, R4, UR5, R25, 0x1, P0 ;  /* 0x0000000504197c11 */ /* 0x000fe400080f0c19 */
[----:B------:R-:W-:Y:S01]  /*7e60*/  LEA.HI.X R37, R6, UR7, R37, 0x1, P1 ;  /* 0x0000000706257c11 */ /* 0x000fe200088f0c25 */
[----:B------:R-:W-:Y:S06]  /*7e70*/  @!P2 BRA `(.L_x_478) ;  /* 0x000000000040a947 */ /* 0x000fec0003800000 */
[----:B0-----:R-:W-:Y:S01]  /*7e80*/  MOV R14, 0x0 ;  /* 0x00000000000e7802 */ /* 0x001fe20000000f00 */
[----:B------:R-:W-:Y:S01]  /*7e90*/  ULDC.64 UR4, c[0x4][0x88] ;  /* 0x0100220000047ab9 */ /* 0x000fe20000000a00 */
[----:B------:R-:W-:Y:S01]  /*7ea0*/  ULDC.64 UR6, c[0x4][0x90] ;  /* 0x0100240000067ab9 */ /* 0x000fe20000000a00 */
[----:B------:R-:W-:Y:S02]  /*7eb0*/  IMAD.U32 R4, RZ, RZ, UR4 ;  /* 0x00000004ff047e24 */ /* 0x000fe4000f8e00ff */
[----:B------:R-:W-:Y:S01]  /*7ec0*/  IMAD.U32 R5, RZ, RZ, UR5 ;  /* 0x00000005ff057e24 */ /* 0x000fe2000f8e00ff */
[----:B------:R-:W0:Y:S01]  /*7ed0*/  LDC.64 R14, c[0x4][R14] ;  /* 0x010000000e0e7b82 */ /* 0x000e220000000a00 */
        /* <DEDUP_REMOVED lines=9> */
[----:B0-----:R-:W-:Y:S05]  /*7f70*/  CALL.ABS.NOINC R14 ;  /* 0x000000000e007343 */ /* 0x001fea0003c00000 */
.L_x_478:
[----:B------:R-:W-:Y:S01]  /*7f80*/  ULDC.U8 UR4, c[0x0][0x410] ;  /* 0x0001040000047ab9 */ /* 0x000fe20000000000 */
[----:B------:R-:W-:Y:S01]  /*7f90*/  BSSY B0, `(.L_x_479) ;  /* 0x00003b4000007945 */ /* 0x000fe20003800000 */
[----:B------:R-:W-:Y:S01]  /*7fa0*/  ISETP.NE.AND P0, PT, RZ, UR4, PT ;  /* 0x00000004ff007c0c */ /* 0x000fe2000bf05270 */
[----:B------:R-:W-:-:S12]  /*7fb0*/  IMAD R6, R97, 0xc0, R141 ;  /* 0x000000c061067824 */ /* 0x000fd800078e028d */
[----:B------:R-:W-:Y:S05]  /*7fc0*/  @!P0 BRA `(.L_x_480) ;  /* 0x0000001c00748947 */ /* 0x000fea0003800000 */
[----:B------:R-:W-:-:S03]  /*7fd0*/  UMOV UR4, 0xffffffff ;  /* 0xffffffff00047882 */ /* 0x000fc60000000000 */
[----:B------:R-:W-:Y:S05]  /*7fe0*/  BRA.DIV UR4, `(.L_x_481) ;  /* 0x00000146046c7947 */ /* 0x000fea000b800000 */
[----:B------:R1:W2:Y:S04]  /*7ff0*/  SHFL.IDX PT, R3, R25, RZ, 0x1e1f ;  /* 0x001e1fff19037589 */ /* 0x0002a800000e0000 */
[----:B------:R1:W3:Y:S04]  /*8000*/  SHFL.IDX PT, R38, R24, RZ, 0x1e1f ;  /* 0x001e1fff18267589 */ /* 0x0002e800000e0000 */
[----:B------:R1:W4:Y:S04]  /*8010*/  SHFL.IDX PT, R0, R37, RZ, 0x1e1f ;  /* 0x001e1fff25007589 */ /* 0x00032800000e0000 */
[----:B------:R-:W0:Y:S02]  /*8020*/  SHFL.IDX PT, R39, R39, RZ, 0x1e1f ;  /* 0x001e1fff27277589 */ /* 0x000e2400000e0000 */
.L_x_696:
[----:B------:R-:W-:Y:S01]  /*8030*/  ULDC UR4, c[0x0][0x448] ;  /* 0x0001120000047ab9 */ /* 0x000fe20000000800 */
[----:B------:R-:W-:Y:S01]  /*8040*/  BSSY B1, `(.L_x_482) ;  /* 0x000005e000017945 */ /* 0x000fe20003800000 */
[----:B------:R-:W-:Y:S01]  /*8050*/  IMAD R42, R100, UR4, RZ ;  /* 0x00000004642a7c24 */ /* 0x000fe2000f8e02ff */
[----:B------:R-:W-:Y:S02]  /*8060*/  CS2R R34, SRZ ;  /* 0x0000000000227805 */ /* 0x000fe4000001ff00 */
[----:B------:R-:W-:Y:S02]  /*8070*/  CS2R R30, SRZ ;  /* 0x00000000001e7805 */ /* 0x000fe4000001ff00 */
[----:B------:R-:W-:Y:S02]  /*8080*/  CS2R R26, SRZ ;  /* 0x00000000001a7805 */ /* 0x000fe4000001ff00 */
[----:B------:R-:W-:Y:S02]  /*8090*/  CS2R R20, SRZ ;  /* 0x0000000000147805 */ /* 0x000fe4000001ff00 */
[----:B------:R-:W-:Y:S01]  /*80a0*/  ISETP.GE.AND P0, PT, R6, R42, PT ;  /* 0x0000002a0600720c */ /* 0x000fe20003f06270 */
[----:B------:R-:W-:Y:S01]  /*80b0*/  IMAD R42, R97, -0xc0, R42 ;  /* 0xffffff40612a7824 */ /* 0x000fe200078e022a */
[----:B------:R-:W-:-:S02]  /*80c0*/  CS2R R12, SRZ ;  /* 0x00000000000c7805 */ /* 0x000fc4000001ff00 */
[----:B------:R-:W-:Y:S02]  /*80d0*/  CS2R R8, SRZ ;  /* 0x0000000000087805 */ /* 0x000fe4000001ff00 */
[----:B-1----:R-:W-:Y:S02]  /*80e0*/  CS2R R36, SRZ ;  /* 0x0000000000247805 */ /* 0x002fe4000001ff00 */
[----:B------:R-:W-:Y:S02]  /*80f0*/  CS2R R32, SRZ ;  /* 0x0000000000207805 */ /* 0x000fe4000001ff00 */
[----:B------:R-:W-:Y:S02]  /*8100*/  CS2R R28, SRZ ;  /* 0x00000000001c7805 */ /* 0x000fe4000001ff00 */
[----:B------:R-:W-:Y:S02]  /*8110*/  CS2R R24, SRZ ;  /* 0x0000000000187805 */ /* 0x000fe4000001ff00 */
[----:B0-----:R-:W-:-:S02]  /*8120*/  CS2R R14, SRZ ;  /* 0x00000000000e7805 */ /* 0x001fc4000001ff00 */
[----:B------:R-:W-:Y:S01]  /*8130*/  CS2R R10, SRZ ;  /* 0x00000000000a7805 */ /* 0x000fe2000001ff00 */
[----:B------:R-:W-:Y:S06]  /*8140*/  @P0 BRA `(.L_x_483) ;  /* 0x0000000400340947 */ /* 0x000fec0003800000 */
[----:B------:R-:W2:Y:S01]  /*8150*/  LDL R48, [R1+0x54] ;  /* 0x0000540001307983 */ /* 0x000ea20000100800 */
[----:B------:R-:W-:-:S03]  /*8160*/  ULDC UR4, c[0x0][0x3f4] ;  /* 0x0000fd0000047ab9 */ /* 0x000fc60000000800 */
[----:B------:R-:W3:Y:S04]  /*8170*/  LDL R47, [R1+0x4c] ;  /* 0x00004c00012f7983 */ /* 0x000ee80000100800 */
[----:B------:R-:W4:Y:S04]  /*8180*/  LDL R46, [R1+0x50] ;  /* 0x00005000012e7983 */ /* 0x000f280000100800 */
[----:B------:R-:W4:Y:S04]  /*8190*/  LDL R45, [R1+0x48] ;  /* 0x00004800012d7983 */ /* 0x000f280000100800 */
[----:B------:R-:W4:Y:S01]  /*81a0*/  LDL R43, [R1+0x58] ;  /* 0x00005800012b7983 */ /* 0x000f220000100800 */
[----:B------:R-:W-:-:S02]  /*81b0*/  CS2R R36, SRZ ;  /* 0x0000000000247805 */ /* 0x000fc4000001ff00 */
[----:B------:R-:W-:Y:S02]  /*81c0*/  CS2R R34, SRZ ;  /* 0x0000000000227805 */ /* 0x000fe4000001ff00 */
[----:B------:R-:W-:Y:S02]  /*81d0*/  CS2R R32, SRZ ;  /* 0x0000000000207805 */ /* 0x000fe4000001ff00 */
[C---:B--2---:R-:W-:Y:S01]  /*81e0*/  ISETP.GE.AND P3, PT, R48.reuse, UR4, PT ;  /* 0x0000000430007c0c */ /* 0x044fe2000bf66270 */
[C---:B------:R-:W-:Y:S01]  /*81f0*/  IMAD.SHL.U32 R24, R48.reuse, 0x2, RZ ;  /* 0x0000000230187824 */ /* 0x040fe200078e00ff */
[----:B------:R-:W-:Y:S02]  /*8200*/  SHF.R.S32.HI R4, RZ, 0x1f, R48 ;  /* 0x0000001fff047819 */ /* 0x000fe40000011430 */
[C---:B---3--:R-:W-:Y:S01]  /*8210*/  ISETP.GE.AND P2, PT, R47.reuse, UR4, PT ;  /* 0x000000042f007c0c */ /* 0x048fe2000bf46270 */
[----:B------:R-:W-:Y:S01]  /*8220*/  IMAD.SHL.U32 R14, R47, 0x2, RZ ;  /* 0x000000022f0e7824 */ /* 0x000fe200078e00ff */
[----:B------:R-:W-:-:S02]  /*8230*/  SHF.L.U64.HI R4, R48, 0x1, R4 ;  /* 0x0000000130047819 */ /* 0x000fc40000010204 */
[C---:B----4-:R-:W-:Y:S01]  /*8240*/  ISETP.GE.AND P1, PT, R46.reuse, UR4, PT ;  /* 0x000000042e007c0c */ /* 0x050fe2000bf26270 */
[----:B------:R-:W-:Y:S01]  /*8250*/  IMAD.SHL.U32 R10, R46, 0x2, RZ ;  /* 0x000000022e0a7824 */ /* 0x000fe200078e00ff */
[----:B------:R-:W-:Y:S02]  /*8260*/  SHF.R.S32.HI R5, RZ, 0x1f, R47 ;  /* 0x0000001fff057819 */ /* 0x000fe4000001142f */
[C---:B------:R-:W-:Y:S01]  /*8270*/  ISETP.GE.AND P0, PT, R45.reuse, UR4, PT ;  /* 0x000000042d007c0c */ /* 0x040fe2000bf06270 */
[----:B------:R-:W-:Y:S01]  /*8280*/  IMAD.SHL.U32 R28, R45, 0x2, RZ ;  /* 0x000000022d1c7824 */ /* 0x000fe200078e00ff */
[CC--:B------:R-:W-:Y:S02]  /*8290*/  @!P3 IADD3 R26, P4, R38.reuse, R24.reuse, RZ ;  /* 0x00000018261ab210 */ /* 0x0c0fe40007f9e0ff */
[----:B------:R-:W-:Y:S01]  /*82a0*/  @!P3 IADD3 R24, P5, R39, R24, RZ ;  /* 0x000000182718b210 */ /* 0x000fe20007fbe0ff */
[----:B------:R-:W-:Y:S01]  /*82b0*/  IMAD.SHL.U32 R30, R43, 0x2, RZ ;  /* 0x000000022b1e7824 */ /* 0x000fe200078e00ff */
[----:B------:R-:W-:Y:S01]  /*82c0*/  SHF.L.U64.HI R5, R47, 0x1, R5 ;  /* 0x000000012f057819 */ /* 0x000fe20000010205 */
[--C-:B------:R-:W-:Y:S01]  /*82d0*/  @!P3 IMAD.X R27, R3, 0x1, R4.reuse, P4 ;  /* 0x00000001031bb824 */ /* 0x100fe200020e0604 */
[-C--:B------:R-:W-:Y:S01]  /*82e0*/  @!P2 IADD3 R20, P4, R38, R14.reuse, RZ ;  /* 0x0000000e2614a210 */ /* 0x080fe20007f9e0ff */
[----:B------:R-:W-:Y:S01]  /*82f0*/  @!P3 IMAD.X R25, R0, 0x1, R4, P5 ;  /* 0x000000010019b824 */ /* 0x000fe200028e0604 */
[----:B------:R-:W-:-:S02]  /*8300*/  @!P2 IADD3 R14, P5, R39, R14, RZ ;  /* 0x0000000e270ea210 */ /* 0x000fc40007fbe0ff */
[----:B------:R-:W-:Y:S01]  /*8310*/  SHF.R.S32.HI R6, RZ, 0x1f, R46 ;  /* 0x0000001fff067819 */ /* 0x000fe2000001142e */
[--C-:B------:R-:W-:Y:S01]  /*8320*/  @!P2 IMAD.X R21, R3, 0x1, R5.reuse, P4 ;  /* 0x000000010315a824 */ /* 0x100fe200020e0605 */
[-C--:B------:R-:W-:Y:S01]  /*8330*/  @!P1 IADD3 R12, P4, R38, R10.reuse, RZ ;  /* 0x0000000a260c9210 */ /* 0x080fe20007f9e0ff */
[----:B------:R-:W-:Y:S01]  /*8340*/  @!P2 IMAD.X R15, R0, 0x1, R5, P5 ;  /* 0x00000001000fa824 */ /* 0x000fe200028e0605 */
[----:B------:R-:W-:Y:S01]  /*8350*/  SHF.L.U64.HI R6, R46, 0x1, R6 ;  /* 0x000000012e067819 */ /* 0x000fe20000010206 */
[----:B------:R-:W5:Y:S01]  /*8360*/  @!P3 LD.E.64 R32, desc[UR42][R26.64] ;  /* 0x0000002a1a20b980 */ /* 0x000f62000c101b00 */
[----:B------:R-:W-:Y:S02]  /*8370*/  @!P1 IADD3 R10, P5, R39, R10, RZ ;  /* 0x0000000a270a9210 */ /* 0x000fe40007fbe0ff */
[----:B------:R-:W-:Y:S01]  /*8380*/  SHF.R.S32.HI R7, RZ, 0x1f, R45 ;  /* 0x0000001fff077819 */ /* 0x000fe2000001142d */
[--C-:B------:R-:W-:Y:S01]  /*8390*/  @!P1 IMAD.X R13, R3, 0x1, R6.reuse, P4 ;  /* 0x00000001030d9824 */ /* 0x100fe200020e0606 */
[----:B------:R-:W-:Y:S01]  /*83a0*/  ISETP.GE.AND P4, PT, R138, UR4, PT ;  /* 0x000000048a007c0c */ /* 0x000fe2000bf86270 */
[----:B------:R-:W-:Y:S01]  /*83b0*/  @!P1 IMAD.X R11, R0, 0x1, R6, P5 ;  /* 0x00000001000b9824 */ /* 0x000fe200028e0606 */
[----:B------:R-:W-:-:S02]  /*83c0*/  SHF.L.U64.HI R7, R45, 0x1, R7 ;  /* 0x000000012d077819 */ /* 0x000fc40000010207 */
[----:B------:R-:W-:Y:S02]  /*83d0*/  @!P0 IADD3 R8, P5, R38, R28, RZ ;  /* 0x0000001c26088210 */ /* 0x000fe40007fbe0ff */
[----:B------:R-:W-:-:S03]  /*83e0*/  SHF.R.S32.HI R31, RZ, 0x1f, R43 ;  /* 0x0000001fff1f7819 */ /* 0x000fc6000001142b */
[----:B------:R-:W-:Y:S01]  /*83f0*/  @!P0 IMAD.X R9, R3, 0x1, R7, P5 ;  /* 0x0000000103098824 */ /* 0x000fe200028e0607 */
[----:B------:R-:W-:-:S03]  /*8400*/  @!P0 IADD3 R4, P5, R39, R28, RZ ;  /* 0x0000001c27048210 */ /* 0x000fc60007fbe0ff */
[----:B------:R-:W-:Y:S01]  /*8410*/  @!P4 MOV R29, R3 ;  /* 0x00000003001dc202 */ /* 0x000fe20000000f00 */
[----:B------:R-:W-:Y:S02]  /*8420*/  @!P4 IMAD.MOV.U32 R28, RZ, RZ, R38 ;  /* 0x000000ffff1cc224 */ /* 0x000fe400078e0026 */
[----:B------:R-:W-:Y:S01]  /*8430*/  @!P0 IMAD.X R5, R0, 0x1, R7, P5 ;  /* 0x0000000100058824 */ /* 0x000fe200028e0607 */
[----:B------:R-:W-:Y:S01]  /*8440*/  ISETP.GE.AND P5, PT, R43, UR4, PT ;  /* 0x000000042b007c0c */ /* 0x000fe2000bfa6270 */
[----:B------:R-:W-:Y:S02]  /*8450*/  @!P4 IMAD.MOV.U32 R6, RZ, RZ, R39 ;  /* 0x000000ffff06c224 */ /* 0x000fe400078e0027 */
[----:B------:R-:W-:Y:S02]  /*8460*/  @!P4 IMAD.MOV.U32 R7, RZ, RZ, R0 ;  /* 0x000000ffff07c224 */ /* 0x000fe400078e0000 */
[----:B------:R-:W-:-:S04]  /*8470*/  @!P4 IMAD.WIDE R28, R138, 0x2, R28 ;  /* 0x000000028a1cc825 */ /* 0x000fc800078e021c */
[----:B------:R-:W-:Y:S01]  /*8480*/  @!P4 IMAD.WIDE R6, R138, 0x2, R6 ;  /* 0x000000028a06c825 */ /* 0x000fe200078e0206 */
[----:B------:R-:W5:Y:S01]  /*8490*/  @!P4 LD.E.64 R36, desc[UR42][R28.64] ;  /* 0x0000002a1c24c980 */ /* 0x000f62000c101b00 */
[----:B------:R-:W-:-:S03]  /*84a0*/  SHF.L.U64.HI R31, R43, 0x1, R31 ;  /* 0x000000012b1f7819 */ /* 0x000fc6000001021f */
[----:B------:R0:W5:Y:S02]  /*84b0*/  @!P4 LD.E.64 R34, desc[UR42][R6.64] ;  /* 0x0000002a0622c980 */ /* 0x000164000c101b00 */
[----:B0-----:R-:W-:-:S05]  /*84c0*/  @!P5 IADD3 R6, P4, R38, R30, RZ ;  /* 0x0000001e2606d210 */ /* 0x001fca0007f9e0ff */
[--C-:B------:R-:W-:Y:S01]  /*84d0*/  @!P5 IMAD.X R7, R3, 0x1, R31.reuse, P4 ;  /* 0x000000010307d824 */ /* 0x100fe200020e061f */
[----:B------:R-:W-:Y:S02]  /*84e0*/  @!P5 IADD3 R38, P4, R39, R30, RZ ;  /* 0x0000001e2726d210 */ /* 0x000fe40007f9e0ff */
[----:B------:R-:W-:Y:S02]  /*84f0*/  CS2R R28, SRZ ;  /* 0x00000000001c7805 */ /* 0x000fe4000001ff00 */
[----:B------:R-:W-:Y:S01]  /*8500*/  CS2R R26, SRZ ;  /* 0x00000000001a7805 */ /* 0x000fe2000001ff00 */
[----:B------:R-:W-:Y:S01]  /*8510*/  @!P5 IMAD.X R39, R0, 0x1, R31, P4 ;  /* 0x000000010027d824 */ /* 0x000fe200020e061f */
[----:B------:R-:W-:Y:S02]  /*8520*/  CS2R R30, SRZ ;  /* 0x00000000001e7805 */ /* 0x000fe4000001ff00 */
[----:B------:R0:W5:Y:S04]  /*8530*/  @!P2 LD.E.64 R28, desc[UR42][R20.64] ;  /* 0x0000002a141ca980 */ /* 0x000168000c101b00 */
[----:B------:R1:W5:Y:S04]  /*8540*/  @!P2 LD.E.64 R26, desc[UR42][R14.64] ;  /* 0x0000002a0e1aa980 */ /* 0x000368000c101b00 */
[----:B------:R2:W5:Y:S01]  /*8550*/  @!P3 LD.E.64 R30, desc[UR42][R24.64] ;  /* 0x0000002a181eb980 */ /* 0x000562000c101b00 */
[----:B0-----:R-:W-:-:S02]  /*8560*/  CS2R R20, SRZ ;  /* 0x0000000000147805 */ /* 0x001fc4000001ff00 */
[----:B-1----:R-:W-:-:S04]  /*8570*/  CS2R R14, SRZ ;  /* 0x00000000000e7805 */ /* 0x002fc8000001ff00 */
[----:B------:R0:W5:Y:S01]  /*8580*/  @!P1 LD.E.64 R20, desc[UR42][R10.64] ;  /* 0x0000002a0a149980 */ /* 0x000162000c101b00 */
[----:B--2---:R-:W-:-:S03]  /*8590*/  CS2R R24, SRZ ;  /* 0x0000000000187805 */ /* 0x004fc6000001ff00 */
[----:B------:R1:W5:Y:S04]  /*85a0*/  @!P0 LD.E.64 R14, desc[UR42][R8.64] ;  /* 0x0000002a080e8980 */ /* 0x000368000c101b00 */
[----:B------:R2:W5:Y:S01]  /*85b0*/  @!P1 LD.E.64 R24, desc[UR42][R12.64] ;  /* 0x0000002a0c189980 */ /* 0x000562000c101b00 */
[----:B0-----:R-:W-:Y:S02]  /*85c0*/  CS2R R10, SRZ ;  /* 0x00000000000a7805 */ /* 0x001fe4000001ff00 */
[----:B-1----:R-:W-:-:S04]  /*85d0*/  CS2R R8, SRZ ;  /* 0x0000000000087805 */ /* 0x002fc8000001ff00 */
[----:B------:R0:W5:Y:S01]  /*85e0*/  @!P5 LD.E.64 R10, desc[UR42][R6.64] ;  /* 0x0000002a060ad980 */ /* 0x000162000c101b00 */
[----:B--2---:R-:W-:-:S03]  /*85f0*/  CS2R R12, SRZ ;  /* 0x00000000000c7805 */ /* 0x004fc6000001ff00 */
[----:B------:R0:W5:Y:S04]  /*8600*/  @!P5 LD.E.64 R8, desc[UR42][R38.64] ;  /* 0x0000002a2608d980 */ /* 0x000168000c101b00 */
[----:B------:R0:W5:Y:S02]  /*8610*/  @!P0 LD.E.64 R12, desc[UR42][R4.64] ;  /* 0x0000002a040c8980 */ /* 0x000164000c101b00 */
.L_x_483:
[----:B------:R-:W-:Y:S05]  /*8620*/  BSYNC B1 ;  /* 0x0000000000017941 */ /* 0x000fea0003800000 */
.L_x_482:
[----:B------:R-:W-:Y:S01]  /*8630*/  ULEA.HI UR4, UR37, UR37, URZ, 0x1 ;  /* 0x0000002525047291 */ /* 0x000fe2000f8f083f */
[----:B--2--5:R-:W-:Y:S01]  /*8640*/  IMAD.MOV.U32 R3, RZ, RZ, R35 ;  /* 0x000000ffff037224 */ /* 0x024fe200078e0023 */
[----:B------:R-:W-:Y:S01]  /*8650*/  VIMNMX R42, R42, 0xc0, PT ;  /* 0x000000c02a2a7848 */ /* 0x000fe20003fe0100 */
[----:B----4-:R-:W-:Y:S01]  /*8660*/  IMAD.MOV.U32 R0, RZ, RZ, R34 ;  /* 0x000000ffff007224 */ /* 0x010fe200078e0022 */
[----:B------:R-:W-:Y:S01]  /*8670*/  ULOP3.LUT UR4, UR4, 0xfffffffe, URZ, 0xc0, !UPT ;  /* 0xfffffffe04047892 */ /* 0x000fe2000f8ec03f */
[----:B0-----:R-:W-:Y:S01]  /*8680*/  IMAD.MOV.U32 R4, RZ, RZ, R30 ;  /* 0x000000ffff047224 */ /* 0x001fe200078e001e */
[----:B------:R-:W-:Y:S01]  /*8690*/  PRMT R59, R3, 0x7610, R59 ;  /* 0x00007610033b7816 */ /* 0x000fe2000000003b */
[----:B------:R-:W-:Y:S01]  /*86a0*/  IMAD.MOV.U32 R5, RZ, RZ, R27 ;  /* 0x000000ffff057224 */ /* 0x000fe200078e001b */
[----:B------:R-:W-:Y:S01]  /*86b0*/  UIADD3 UR4, UR37, -UR4, URZ ;  /* 0x8000000425047290 */ /* 0x000fe2000fffe03f */
[----:B---3--:R-:W-:Y:S01]  /*86c0*/  PRMT R38, R38, 0x5410, R0 ;  /* 0x0000541026267816 */ /* 0x008fe20000000000 */
[----:B------:R-:W-:Y:S01]  /*86d0*/  IMAD.MOV.U32 R0, RZ, RZ, R31 ;  /* 0x000000ffff007224 */ /* 0x000fe200078e001f */
[----:B------:R-:W-:Y:S01]  /*86e0*/  PRMT R57, R4, 0x7610, R57 ;  /* 0x0000761004397816 */ /* 0x000fe20000000039 */
[----:B------:R-:W-:Y:S01]  /*86f0*/  IMAD.MOV.U32 R4, RZ, RZ, R26 ;  /* 0x000000ffff047224 */ /* 0x000fe200078e001a */
[----:B------:R-:W-:Y:S01]  /*8700*/  PRMT R54, R5, 0x7610, R54 ;  /* 0x0000761005367816 */ /* 0x000fe20000000036 */
[----:B------:R-:W-:Y:S01]  /*8710*/  IMAD.U32 R3, RZ, RZ, UR4 ;  /* 0x00000004ff037e24 */ /* 0x000fe2000f8e00ff */
[----:B------:R-:W-:Y:S01]  /*8720*/  PRMT R58, R0, 0x7610, R58 ;  /* 0x00007610003a7816 */ /* 0x000fe2000000003a */
[----:B------:R-:W-:Y:S01]  /*8730*/  IMAD.MOV.U32 R0, RZ, RZ, R20 ;  /* 0x000000ffff007224 */ /* 0x000fe200078e0014 */
[----:B------:R-:W-:Y:S01]  /*8740*/  PRMT R53, R4, 0x7610, R53 ;  /* 0x0000761004357816 */ /* 0x000fe20000000035 */
[----:B------:R-:W-:Y:S01]  /*8750*/  IMAD.MOV.U32 R4, RZ, RZ, R21 ;  /* 0x000000ffff047224 */ /* 0x000fe200078e0015 */
[----:B------:R-:W-:Y:S01]  /*8760*/  SHF.L.U32 R3, R3, 0x1f, RZ ;  /* 0x0000001f03037819 */ /* 0x000fe200000006ff */
[----:B------:R-:W-:Y:S01]  /*8770*/  IMAD.MOV.U32 R5, RZ, RZ, R12 ;  /* 0x000000ffff057224 */ /* 0x000fe200078e000c */
[----:B------:R-:W-:Y:S01]  /*8780*/  PRMT R49, R0, 0x7610, R49 ;  /* 0x0000761000317816 */ /* 0x000fe20000000031 */
[----:B------:R-:W-:Y:S01]  /*8790*/  IMAD.MOV.U32 R6, RZ, RZ, R13 ;  /* 0x000000ffff067224 */ /* 0x000fe200078e000d */
[----:B------:R-:W0:Y:S01]  /*87a0*/  SYNCS.PHASECHK.TRANS64.TRYWAIT P0, [R2+URZ+0x2d800], R3 ;  /* 0x02d80003020075a7 */ /* 0x000e22000800017f */
[----:B------:R-:W-:Y:S01]  /*87b0*/  PRMT R50, R4, 0x7610, R50 ;  /* 0x0000761004327816 */ /* 0x000fe20000000032 */
[----:B------:R-:W-:Y:S01]  /*87c0*/  IMAD.MOV.U32 R0, RZ, RZ, R8 ;  /* 0x000000ffff007224 */ /* 0x000fe200078e0008 */
[----:B------:R-:W-:Y:S01]  /*87d0*/  PRMT R45, R5, 0x7610, R45 ;  /* 0x00007610052d7816 */ /* 0x000fe2000000002d */
[----:B------:R-:W-:Y:S01]  /*87e0*/  IMAD.MOV.U32 R4, RZ, RZ, R9 ;  /* 0x000000ffff047224 */ /* 0x000fe200078e0009 */
[----:B------:R-:W-:Y:S01]  /*87f0*/  PRMT R46, R6, 0x7610, R46 ;  /* 0x00007610062e7816 */ /* 0x000fe2000000002e */
[----:B------:R-:W-:Y:S01]  /*8800*/  IMAD.MOV.U32 R5, RZ, RZ, R36 ;  /* 0x000000ffff057224 */ /* 0x000fe200078e0024 */
[----:B------:R-:W-:Y:S01]  /*8810*/  PRMT R38, R0, 0x7610, R38 ;  /* 0x0000761000267816 */ /* 0x000fe20000000026 */
[----:B------:R-:W-:Y:S01]  /*8820*/  IMAD.MOV.U32 R6, RZ, RZ, R37 ;  /* 0x000000ffff067224 */ /* 0x000fe200078e0025 */
[----:B------:R-:W-:Y:S01]  /*8830*/  ISETP.GE.AND P1, PT, R141, R42, PT ;  /* 0x0000002a8d00720c */ /* 0x000fe20003f26270 */
[----:B------:R-:W-:Y:S01]  /*8840*/  IMAD.MOV.U32 R0, RZ, RZ, R32 ;  /* 0x000000ffff007224 */ /* 0x000fe200078e0020 */
        /* <DEDUP_REMOVED lines=12> */
[----:B------:R-:W-:Y:S01]  /*8910*/  BSSY B1, `(.L_x_484) ;  /* 0x0000009000017945 */ /* 0x000fe20003800000 */
[----:B------:R-:W-:Y:S01]  /*8920*/  IMAD.MOV.U32 R6, RZ, RZ, R15 ;  /* 0x000000ffff067224 */ /* 0x000fe200078e000f */
[----:B------:R-:W-:Y:S01]  /*8930*/  PRMT R51, R0, 0x7610, R51 ;  /* 0x0000761000337816 */ /* 0x000fe20000000033 */
[----:B------:R-:W-:Y:S01]  /*8940*/  IMAD.MOV.U32 R0, RZ, RZ, R10 ;  /* 0x000000ffff007224 */ /* 0x000fe200078e000a */
[----:B------:R-:W-:Y:S01]  /*8950*/  PRMT R52, R4, 0x7610, R52 ;  /* 0x0000761004347816 */ /* 0x000fe20000000034 */
[----:B------:R-:W-:Y:S01]  /*8960*/  IMAD.MOV.U32 R4, RZ, RZ, R11 ;  /* 0x000000ffff047224 */ /* 0x000fe200078e000b */
[----:B------:R-:W-:-:S02]  /*8970*/  PRMT R47, R5, 0x7610, R47 ;  /* 0x00007610052f7816 */ /* 0x000fc4000000002f */
[----:B------:R-:W-:Y:S01]  /*8980*/  PRMT R48, R6, 0x7610, R48 ;  /* 0x0000761006307816 */ /* 0x000fe20000000030 */
[----:B0-----:R-:W-:Y:S06]  /*8990*/  @!P0 BRA `(.L_x_485) ;  /* 0x0000013c00748947 */ /* 0x001fec0003800000 */
.L_x_697:
[----:B------:R-:W-:Y:S05]  /*89a0*/  BSYNC B1 ;  /* 0x0000000000017941 */ /* 0x000fea0003800000 */
.L_x_484:
[----:B------:R-:W-:Y:S02]  /*89b0*/  PRMT R42, R0, 0x7610, R42 ;  /* 0x00007610002a7816 */ /* 0x000fe4000000002a */
[----:B------:R-:W-:Y:S01]  /*89c0*/  PRMT R43, R4, 0x7610, R43 ;  /* 0x00007610042b7816 */ /* 0x000fe2000000002b */
[----:B------:R-:W-:Y:S06]  /*89d0*/  @P1 BRA `(.L_x_486) ;  /* 0x00000030003c1947 */ /* 0x000fec0003800000 */
[----:B------:R-:W2:Y:S01]  /*89e0*/  LDL R65, [R1+0x88] ;  /* 0x0000880001417983 */ /* 0x000ea20000100800 */
[----:B------:R-:W1:Y:S03]  /*89f0*/  LDC R5, c[0x0][0x3f4] ;  /* 0x0000fd00ff057b82 */ /* 0x000e660000000800 */
[----:B------:R-:W3:Y:S04]  /*8a00*/  LDL R64, [R1+0x54] ;  /* 0x0000540001407983 */ /* 0x000ee80000100800 */
[----:B------:R-:W4:Y:S04]  /*8a10*/  LDL R63, [R1+0x4c] ;  /* 0x00004c00013f7983 */ /* 0x000f280000100800 */
[----:B------:R-:W5:Y:S04]  /*8a20*/  LDL R61, [R1+0x50] ;  /* 0x00005000013d7983 */ /* 0x000f680000100800 */
[----:B------:R-:W5:Y:S04]  /*8a30*/  LDL R60, [R1+0x48] ;  /* 0x00004800013c7983 */ /* 0x000f680000100800 */
[----:B------:R-:W5:Y:S01]  /*8a40*/  LDL R6, [R1+0x58] ;  /* 0x0000580001067983 */ /* 0x000f620000100800 */
[----:B------:R-:W-:Y:S01]  /*8a50*/  LEA.HI R40, R41, R40, RZ, 0x2 ;  /* 0x0000002829287211 */ /* 0x000fe200078f10ff */
[----:B------:R-:W-:Y:S03]  /*8a60*/  BSSY B1, `(.L_x_487) ;  /* 0x000003e000017945 */ /* 0x000fe60003800000 */
[----:B------:R-:W-:-:S02]  /*8a70*/  SHF.R.S32.HI R0, RZ, 0x2, R40 ;  /* 0x00000002ff007819 */ /* 0x000fc40000011428 */
[----:B0-----:R-:W-:Y:S02]  /*8a80*/  SHF.R.S32.HI R3, RZ, 0x1f, R40 ;  /* 0x0000001fff037819 */ /* 0x001fe40000011428 */
[----:B-1----:R-:W-:Y:S02]  /*8a90*/  ISETP.GE.AND P6, PT, R138, R5, PT ;  /* 0x000000058a00720c */ /* 0x002fe40003fc6270 */
[----:B------:R-:W-:-:S04]  /*8aa0*/  LEA.HI R3, R3, R0, RZ, 0x2 ;  /* 0x0000000003037211 */ /* 0x000fc800078f10ff */
[----:B------:R-:W-:-:S04]  /*8ab0*/  LOP3.LUT R7, R3, 0xfffffffc, RZ, 0xc0, !PT ;  /* 0xfffffffc03077812 */ /* 0x000fc800078ec0ff */
[----:B------:R-:W-:-:S04]  /*8ac0*/  IADD3 R7, R0, -R7, RZ ;  /* 0x8000000700077210 */ /* 0x000fc80007ffe0ff */
[----:B------:R-:W-:Y:S01]  /*8ad0*/  LOP3.LUT P0, RZ, R7, 0x2, RZ, 0xc0, !PT ;  /* 0x0000000207ff7812 */ /* 0x000fe2000780c0ff */
[----:B--2---:R-:W-:-:S04]  /*8ae0*/  IMAD R3, R65, 0x2, R2 ;  /* 0x0000000241037824 */ /* 0x004fc800078e0202 */
[----:B------:R-:W-:Y:S01]  /*8af0*/  VIADD R0, R3, 0x20 ;  /* 0x0000002003007836 */ /* 0x000fe20000000000 */
[-C--:B---3--:R-:W-:Y:S02]  /*8b00*/  ISETP.GE.AND P1, PT, R64, R5.reuse, PT ;  /* 0x000000054000720c */ /* 0x088fe40003f26270 */
[-C--:B----4-:R-:W-:Y:S02]  /*8b10*/  ISETP.GE.AND P2, PT, R63, R5.reuse, PT ;  /* 0x000000053f00720c */ /* 0x090fe40003f46270 */
[-C--:B-----5:R-:W-:Y:S02]  /*8b20*/  ISETP.GE.AND P3, PT, R61, R5.reuse, PT ;  /* 0x000000053d00720c */ /* 0x0a0fe40003f66270 */
[-C--:B------:R-:W-:Y:S02]  /*8b30*/  ISETP.GE.AND P4, PT, R60, R5.reuse, PT ;  /* 0x000000053c00720c */ /* 0x080fe40003f86270 */
[----:B------:R-:W-:Y:S01]  /*8b40*/  ISETP.GE.AND P5, PT, R6, R5, PT ;  /* 0x000000050600720c */ /* 0x000fe20003fa6270 */
[----:B------:R-:W-:-:S12]  /*8b50*/  @P6 BRA `(.L_x_488) ;  /* 0x0000000000b86947 */ /* 0x000fd80003800000 */
[----:B------:R-:W0:Y:S01]  /*8b60*/  LDS.128 R4, [R3+0xc400] ;  /* 0x00c4000003047984 */ /* 0x000e220000000c00 */
[----:B------:R-:W-:Y:S02]  /*8b70*/  SHF.R.U32.HI R61, RZ, 0x10, R35 ;  /* 0x00000010ff3d7819 */ /* 0x000fe40000011623 */
[----:B------:R-:W-:Y:S02]  /*8b80*/  SHF.R.U32.HI R41, RZ, 0x10, R37 ;  /* 0x00000010ff297819 */ /* 0x000fe40000011625 */
[----:B------:R-:W-:Y:S02]  /*8b90*/  PRMT R61, R59, 0x5410, R61 ;  /* 0x000054103b3d7816 */ /* 0x000fe4000000003d */
[----:B------:R-:W-:Y:S02]  /*8ba0*/  PRMT R41, R62, 0x5410, R41 ;  /* 0x000054103e297816 */ /* 0x000fe40000000029 */
[----:B------:R-:W-:Y:S01]  /*8bb0*/  SHF.R.U64 R60, R34, 0x10, R35 ;  /* 0x00000010223c7819 */ /* 0x000fe20000001223 */
[----:B------:R-:W-:Y:S01]  /*8bc0*/  IMAD.U32 R62, R61, 0x10000, RZ ;  /* 0x000100003d3e7824 */ /* 0x000fe200078e00ff */
[----:B------:R-:W-:Y:S01]  /*8bd0*/  SHF.R.U64 R40, R36, 0x10, R37 ;  /* 0x0000001024287819 */ /* 0x000fe20000001225 */
[----:B------:R-:W-:Y:S01]  /*8be0*/  IMAD.U32 R59, R41, 0x10000, RZ ;  /* 0x00010000293b7824 */ /* 0x000fe200078e00ff */
[----:B------:R-:W-:-:S02]  /*8bf0*/  LOP3.LUT R61, R61, 0xffff0000, RZ, 0xc0, !PT ;  /* 0xffff00003d3d7812 */ /* 0x000fc400078ec0ff */
[----:B------:R-:W-:Y:S02]  /*8c00*/  LOP3.LUT R41, R41, 0xffff0000, RZ, 0xc0, !PT ;  /* 0xffff000029297812 */ /* 0x000fe400078ec0ff */
[----:B------:R-:W-:Y:S02]  /*8c10*/  PRMT R40, R39, 0x5432, R40 ;  /* 0x0000543227287816 */ /* 0x000fe40000000028 */
[----:B------:R-:W-:Y:S02]  /*8c20*/  PRMT R60, R38, 0x5432, R60 ;  /* 0x00005432263c7816 */ /* 0x000fe4000000003c */
[C---:B0-----:R-:W-:Y:S01]  /*8c30*/  LOP3.LUT R35, R6.reuse, 0xffff0000, RZ, 0xc0, !PT ;  /* 0xffff000006237812 */ /* 0x041fe200078ec0ff */
[----:B------:R-:W-:Y:S01]  /*8c40*/  IMAD.U32 R34, R6, 0x10000, RZ ;  /* 0x0001000006227824 */ /* 0x000fe200078e00ff */
[C---:B------:R-:W-:Y:S01]  /*8c50*/  LOP3.LUT R37, R7.reuse, 0xffff0000, RZ, 0xc0, !PT ;  /* 0xffff000007257812 */ /* 0x040fe200078ec0ff */
[----:B------:R-:W-:Y:S02]  /*8c60*/  IMAD.U32 R36, R7, 0x10000, RZ ;  /* 0x0001000007247824 */ /* 0x000fe400078e00ff */
[C---:B------:R-:W-:Y:S01]  /*8c70*/  FMUL.FTZ R63, R35.reuse, R62 ;  /* 0x0000003e233f7220 */ /* 0x040fe20000410000 */
[----:B------:R-:W-:Y:S01]  /*8c80*/  FMUL.FTZ R35, R35, R59 ;  /* 0x0000003b23237220 */ /* 0x000fe20000410000 */
[----:B------:R-:W-:Y:S01]  /*8c90*/  FMUL.FTZ R65, R37, R61 ;  /* 0x0000003d25417220 */ /* 0x000fe20000410000 */
[----:B------:R-:W-:-:S02]  /*8ca0*/  IMAD.U32 R6, R4, 0x10000, RZ ;  /* 0x0001000004067824 */ /* 0x000fc400078e00ff */
[C---:B------:R-:W-:Y:S01]  /*8cb0*/  FFMA.FTZ R63, R34.reuse, R59, -R63 ;  /* 0x0000003b223f7223 */ /* 0x040fe2000001083f */
[----:B------:R-:W-:Y:S01]  /*8cc0*/  FFMA.FTZ R62, R34, R62, R35 ;  /* 0x0000003e223e7223 */ /* 0x000fe20000010023 */
[-C--:B------:R-:W-:Y:S01]  /*8cd0*/  FMUL.FTZ R59, R37, R41.reuse ;  /* 0x00000029253b7220 */ /* 0x080fe20000410000 */
[C---:B------:R-:W-:Y:S01]  /*8ce0*/  IMAD.U32 R7, R5.reuse, 0x10000, RZ ;  /* 0x0001000005077824 */ /* 0x040fe200078e00ff */
[----:B------:R-:W-:Y:S01]  /*8cf0*/  LOP3.LUT R4, R4, 0xffff0000, RZ, 0xc0, !PT ;  /* 0xffff000004047812 */ /* 0x000fe200078ec0ff */
[----:B------:R-:W-:Y:S01]  /*8d00*/  IMAD.U32 R37, R60, 0x10000, RZ ;  /* 0x000100003c257824 */ /* 0x000fe200078e00ff */
[----:B------:R-:W-:Y:S01]  /*8d10*/  LOP3.LUT R5, R5, 0xffff0000, RZ, 0xc0, !PT ;  /* 0xffff000005057812 */ /* 0x000fe200078ec0ff */
[----:B------:R-:W-:Y:S01]  /*8d20*/  IMAD.U32 R35, R40, 0x10000, RZ ;  /* 0x0001000028237824 */ /* 0x000fe200078e00ff */
[----:B------:R-:W-:Y:S01]  /*8d30*/  LOP3.LUT R60, R60, 0xffff0000, RZ, 0xc0, !PT ;  /* 0xffff00003c3c7812 */ /* 0x000fe200078ec0ff */
[----:B------:R-:W-:Y:S01]  /*8d40*/  FFMA.FTZ R65, R36, R41, -R65 ;  /* 0x0000002924417223 */ /* 0x000fe20000010841 */
[----:B------:R-:W-:Y:S01]  /*8d50*/  LOP3.LUT R40, R40, 0xffff0000, RZ, 0xc0, !PT ;  /* 0xffff000028287812 */ /* 0x000fe200078ec0ff */
[----:B------:R-:W-:Y:S01]  /*8d60*/  FFMA.FTZ R64, R36, R61, R59 ;  /* 0x0000003d24407223 */ /* 0x000fe2000001003b */
[C---:B------:R-:W-:Y:S01]  /*8d70*/  FMUL.FTZ R41, R4.reuse, R37 ;  /* 0x0000002504297220 */ /* 0x040fe20000410000 */
[-C--:B------:R-:W-:Y:S01]  /*8d80*/  FMUL.FTZ R34, R4, R35.reuse ;  /* 0x0000002304227220 */ /* 0x080fe20000410000 */
[C---:B------:R-:W-:Y:S01]  /*8d90*/  FMUL.FTZ R36, R5.reuse, R60 ;  /* 0x0000003c05247220 */ /* 0x040fe20000410000 */
[-C--:B------:R-:W-:Y:S01]  /*8da0*/  FMUL.FTZ R59, R5, R40.reuse ;  /* 0x00000028053b7220 */ /* 0x080fe20000410000 */
[C---:B------:R-:W-:Y:S01]  /*8db0*/  FFMA.FTZ R4, R6.reuse, R35, -R41 ;  /* 0x0000002306047223 */ /* 0x040fe20000010829 */
[----:B------:R-:W-:Y:S01]  /*8dc0*/  FFMA.FTZ R37, R6, R37, R34 ;  /* 0x0000002506257223 */ /* 0x000fe20000010022 */
[C---:B------:R-:W-:Y:S01]  /*8dd0*/  FFMA.FTZ R5, R7.reuse, R40, -R36 ;  /* 0x0000002807057223 */ /* 0x040fe20000010824 */
[----:B------:R-:W-:Y:S01]  /*8de0*/  FFMA.FTZ R60, R7, R60, R59 ;  /* 0x0000003c073c7223 */ /* 0x000fe2000001003b */
[----:B------:R-:W-:-:S02]  /*8df0*/  F2FP.BF16.F32.PACK_AB R6, R62, R63 ;  /* 0x0000003f3e06723e */ /* 0x000fc400000010ff */
[----:B------:R-:W-:Y:S02]  /*8e00*/  F2FP.BF16.F32.PACK_AB R7, R64, R65 ;  /* 0x000000414007723e */ /* 0x000fe400000010ff */
[----:B------:R-:W-:Y:S02]  /*8e10*/  F2FP.BF16.F32.PACK_AB R4, R37, R4 ;  /* 0x000000042504723e */ /* 0x000fe400000010ff */
[----:B------:R-:W-:-:S05]  /*8e20*/  F2FP.BF16.F32.PACK_AB R5, R60, R5 ;  /* 0x000000053c05723e */ /* 0x000fca00000010ff */
[----:B------:R0:W-:Y:S02]  /*8e30*/  STS.128 [R3+0xc400], R4 ;  /* 0x00c4000403007388 */ /* 0x0001e40000000c00 */
.L_x_488:
[----:B------:R-:W-:Y:S05]  /*8e40*/  BSYNC B1 ;  /* 0x0000000000017941 */ /* 0x000fea0003800000 */
.L_x_487:
[----:B------:R-:W-:Y:S01]  /*8e50*/  BSSY B1, `(.L_x_489) ;  /* 0x0000031000017945 */ /* 0x000fe20003800000 */
[----:B------:R-:W-:-:S03]  /*8e60*/  @P0 VIADD R0, R3, 0xffffffe0 ;  /* 0xffffffe003000836 */ /* 0x000fc60000000000 */
[----:B------:R-:W-:Y:S05]  /*8e70*/  @P1 BRA `(.L_x_490) ;  /* 0x0000000000b81947 */ /* 0x000fea0003800000 */
[----:B0-----:R-:W0:Y:S01]  /*8e80*/  LDS.128 R4, [R0+0xc400] ;  /* 0x00c4000000047984 */ /* 0x001e220000000c00 */
[--C-:B------:R-:W-:Y:S02]  /*8e90*/  SHF.R.U64 R30, R30, 0x10, R31.reuse ;  /* 0x000000101e1e7819 */ /* 0x100fe4000000121f */
[----:B------:R-:W-:Y:S02]  /*8ea0*/  SHF.R.U32.HI R31, RZ, 0x10, R31 ;  /* 0x00000010ff1f7819 */ /* 0x000fe4000001161f */
[----:B------:R-:W-:Y:S02]  /*8eb0*/  SHF.R.U32.HI R35, RZ, 0x10, R33 ;  /* 0x00000010ff237819 */ /* 0x000fe40000011621 */
[----:B------:R-:W-:Y:S02]  /*8ec0*/  PRMT R58, R58, 0x5410, R31 ;  /* 0x000054103a3a7816 */ /* 0x000fe4000000001f */
[----:B------:R-:W-:Y:S02]  /*8ed0*/  PRMT R35, R66, 0x5410, R35 ;  /* 0x0000541042237816 */ /* 0x000fe40000000023 */
[----:B------:R-:W-:Y:S01]  /*8ee0*/  SHF.R.U64 R34, R32, 0x10, R33 ;  /* 0x0000001020227819 */ /* 0x000fe20000001221 */
[C---:B------:R-:W-:Y:S01]  /*8ef0*/  IMAD.U32 R37, R58.reuse, 0x10000, RZ ;  /* 0x000100003a257824 */ /* 0x040fe200078e00ff */
[----:B------:R-:W-:Y:S01]  /*8f00*/  LOP3.LUT R58, R58, 0xffff0000, RZ, 0xc0, !PT ;  /* 0xffff00003a3a7812 */ /* 0x000fe200078ec0ff */
[C---:B------:R-:W-:Y:S01]  /*8f10*/  IMAD.U32 R36, R35.reuse, 0x10000, RZ ;  /* 0x0001000023247824 */ /* 0x040fe200078e00ff */
[----:B------:R-:W-:-:S02]  /*8f20*/  LOP3.LUT R35, R35, 0xffff0000, RZ, 0xc0, !PT ;  /* 0xffff000023237812 */ /* 0x000fc400078ec0ff */
[----:B------:R-:W-:Y:S02]  /*8f30*/  PRMT R34, R42, 0x5432, R34 ;  /* 0x000054322a227816 */ /* 0x000fe40000000022 */
[----:B------:R-:W-:Y:S02]  /*8f40*/  PRMT R57, R57, 0x5410, R30 ;  /* 0x0000541039397816 */ /* 0x000fe4000000001e */
[C---:B0-----:R-:W-:Y:S01]  /*8f50*/  LOP3.LUT R31, R6.reuse, 0xffff0000, RZ, 0xc0, !PT ;  /* 0xffff0000061f7812 */ /* 0x041fe200078ec0ff */
[C---:B------:R-:W-:Y:S01]  /*8f60*/  IMAD.U32 R32, R7.reuse, 0x10000, RZ ;  /* 0x0001000007207824 */ /* 0x040fe200078e00ff */
[----:B------:R-:W-:Y:S01]  /*8f70*/  LOP3.LUT R33, R7, 0xffff0000, RZ, 0xc0, !PT ;  /* 0xffff000007217812 */ /* 0x000fe200078ec0ff */
[----:B------:R-:W-:Y:S02]  /*8f80*/  IMAD.U32 R30, R6, 0x10000, RZ ;  /* 0x00010000061e7824 */ /* 0x000fe400078e00ff */
[C---:B------:R-:W-:Y:S01]  /*8f90*/  FMUL.FTZ R41, R31.reuse, R37 ;  /* 0x000000251f297220 */ /* 0x040fe20000410000 */
[----:B------:R-:W-:Y:S01]  /*8fa0*/  FMUL.FTZ R40, R31, R36 ;  /* 0x000000241f287220 */ /* 0x000fe20000410000 */
[----:B------:R-:W-:Y:S01]  /*8fb0*/  FMUL.FTZ R31, R33, R58 ;  /* 0x0000003a211f7220 */ /* 0x000fe20000410000 */
[----:B------:R-:W-:-:S02]  /*8fc0*/  IMAD.U32 R6, R4, 0x10000, RZ ;  /* 0x0001000004067824 */ /* 0x000fc400078e00ff */
[----:B------:R-:W-:Y:S01]  /*8fd0*/  FFMA.FTZ R41, R30, R36, -R41 ;  /* 0x000000241e297223 */ /* 0x000fe20000010829 */
[----:B------:R-:W-:Y:S02]  /*8fe0*/  IMAD.U32 R7, R5, 0x10000, RZ ;  /* 0x0001000005077824 */ /* 0x000fe400078e00ff */
[----:B------:R-:W-:Y:S01]  /*8ff0*/  FFMA.FTZ R59, R32, R35, -R31 ;  /* 0x00000023203b7223 */ /* 0x000fe2000001081f */
[----:B------:R-:W-:Y:S01]  /*9000*/  FFMA.FTZ R40, R30, R37, R40 ;  /* 0x000000251e287223 */ /* 0x000fe20000010028 */
[----:B------:R-:W-:Y:S01]  /*9010*/  IMAD.U32 R31, R34, 0x10000, RZ ;  /* 0x00010000221f7824 */ /* 0x000fe200078e00ff */
[----:B------:R-:W-:Y:S01]  /*9020*/  LOP3.LUT R4, R4, 0xffff0000, RZ, 0xc0, !PT ;  /* 0xffff000004047812 */ /* 0x000fe200078ec0ff */
[----:B------:R-:W-:Y:S01]  /*9030*/  FMUL.FTZ R37, R33, R35 ;  /* 0x0000002321257220 */ /* 0x000fe20000410000 */
[----:B------:R-:W-:Y:S01]  /*9040*/  LOP3.LUT R5, R5, 0xffff0000, RZ, 0xc0, !PT ;  /* 0xffff000005057812 */ /* 0x000fe200078ec0ff */
[C---:B------:R-:W-:Y:S01]  /*9050*/  IMAD.U32 R33, R57.reuse, 0x10000, RZ ;  /* 0x0001000039217824 */ /* 0x040fe200078e00ff */
[----:B------:R-:W-:Y:S01]  /*9060*/  LOP3.LUT R30, R57, 0xffff0000, RZ, 0xc0, !PT ;  /* 0xffff0000391e7812 */ /* 0x000fe200078ec0ff */
[----:B------:R-:W-:Y:S01]  /*9070*/  FFMA.FTZ R58, R32, R58, R37 ;  /* 0x0000003a203a7223 */ /* 0x000fe20000010025 */
[----:B------:R-:W-:Y:S01]  /*9080*/  LOP3.LUT R34, R34, 0xffff0000, RZ, 0xc0, !PT ;  /* 0xffff000022227812 */ /* 0x000fe200078ec0ff */
[C---:B------:R-:W-:Y:S01]  /*9090*/  FMUL.FTZ R35, R4.reuse, R33 ;  /* 0x0000002104237220 */ /* 0x040fe20000410000 */
[----:B------:R-:W-:Y:S01]  /*90a0*/  FMUL.FTZ R32, R4, R31 ;  /* 0x0000001f04207220 */ /* 0x000fe20000410000 */
[----:B------:R-:W-:-:S02]  /*90b0*/  FMUL.FTZ R36, R5, R30 ;  /* 0x0000001e05247220 */ /* 0x000fc40000410000 */
[-C--:B------:R-:W-:Y:S01]  /*90c0*/  FMUL.FTZ R37, R5, R34.reuse ;  /* 0x0000002205257220 */ /* 0x080fe20000410000 */
[C---:B------:R-:W-:Y:S01]  /*90d0*/  FFMA.FTZ R4, R6.reuse, R31, -R35 ;  /* 0x0000001f06047223 */ /* 0x040fe20000010823 */
[----:B------:R-:W-:Y:S01]  /*90e0*/  FFMA.FTZ R33, R6, R33, R32 ;  /* 0x0000002106217223 */ /* 0x000fe20000010020 */
[C---:B------:R-:W-:Y:S01]  /*90f0*/  FFMA.FTZ R5, R7.reuse, R34, -R36 ;  /* 0x0000002207057223 */ /* 0x040fe20000010824 */
[----:B------:R-:W-:Y:S01]  /*9100*/  FFMA.FTZ R30, R7, R30, R37 ;  /* 0x0000001e071e7223 */ /* 0x000fe20000010025 */
[----:B------:R-:W-:Y:S02]  /*9110*/  F2FP.BF16.F32.PACK_AB R6, R40, R41 ;  /* 0x000000292806723e */ /* 0x000fe400000010ff */
[----:B------:R-:W-:Y:S02]  /*9120*/  F2FP.BF16.F32.PACK_AB R7, R58, R59 ;  /* 0x0000003b3a07723e */ /* 0x000fe400000010ff */
[----:B------:R-:W-:Y:S02]  /*9130*/  F2FP.BF16.F32.PACK_AB R4, R33, R4 ;  /* 0x000000042104723e */ /* 0x000fe400000010ff */
[----:B------:R-:W-:-:S05]  /*9140*/  F2FP.BF16.F32.PACK_AB R5, R30, R5 ;  /* 0x000000051e05723e */ /* 0x000fca00000010ff */
[----:B------:R1:W-:Y:S02]  /*9150*/  STS.128 [R0+0xc400], R4 ;  /* 0x00c4000400007388 */ /* 0x0003e40000000c00 */
.L_x_490:
[----:B------:R-:W-:Y:S05]  /*9160*/  BSYNC B1 ;  /* 0x0000000000017941 */ /* 0x000fea0003800000 */
.L_x_489:
[----:B------:R-:W-:Y:S04]  /*9170*/  BSSY B1, `(.L_x_491) ;  /* 0x0000030000017945 */ /* 0x000fe80003800000 */
[----:B------:R-:W-:Y:S05]  /*9180*/  @P2 BRA `(.L_x_492) ;  /* 0x0000000000b82947 */ /* 0x000fea0003800000 */
[----:B01----:R-:W0:Y:S01]  /*9190*/  LDS.128 R4, [R3+0xf400] ;  /* 0x00f4000003047984 */ /* 0x003e220000000c00 */
[----:B------:R-:W-:Y:S02]  /*91a0*/  SHF.R.U64 R28, R28, 0x10, R29 ;  /* 0x000000101c1c7819 */ /* 0x000fe4000000121d */
[----:B------:R-:W-:Y:S02]  /*91b0*/  SHF.R.U64 R26, R26, 0x10, R27 ;  /* 0x000000101a1a7819 */ /* 0x000fe4000000121b */
[----:B------:R-:W-:Y:S02]  /*91c0*/  SHF.R.U32.HI R29, RZ, 0x10, R29 ;  /* 0x00000010ff1d7819 */ /* 0x000fe4000001161d */
[----:B------:R-:W-:Y:S02]  /*91d0*/  SHF.R.U32.HI R27, RZ, 0x10, R27 ;  /* 0x00000010ff1b7819 */ /* 0x000fe4000001161b */
[----:B------:R-:W-:Y:S02]  /*91e0*/  PRMT R56, R56, 0x5410, R29 ;  /* 0x0000541038387816 */ /* 0x000fe4000000001d */
[----:B------:R-:W-:-:S02]  /*91f0*/  PRMT R54, R54, 0x5410, R27 ;  /* 0x0000541036367816 */ /* 0x000fc4000000001b */
[----:B------:R-:W-:Y:S01]  /*9200*/  PRMT R53, R53, 0x5410, R26 ;  /* 0x0000541035357816 */ /* 0x000fe2000000001a */
[C---:B------:R-:W-:Y:S01]  /*9210*/  IMAD.U32 R30, R56.reuse, 0x10000, RZ ;  /* 0x00010000381e7824 */ /* 0x040fe200078e00ff */
[----:B------:R-:W-:Y:S01]  /*9220*/  LOP3.LUT R56, R56, 0xffff0000, RZ, 0xc0, !PT ;  /* 0xffff000038387812 */ /* 0x000fe200078ec0ff */
[C---:B------:R-:W-:Y:S01]  /*9230*/  IMAD.U32 R31, R54.reuse, 0x10000, RZ ;  /* 0x00010000361f7824 */ /* 0x040fe200078e00ff */
[----:B------:R-:W-:Y:S02]  /*9240*/  LOP3.LUT R54, R54, 0xffff0000, RZ, 0xc0, !PT ;  /* 0xffff000036367812 */ /* 0x000fe400078ec0ff */
[----:B------:R-:W-:Y:S02]  /*9250*/  PRMT R55, R55, 0x5410, R28 ;  /* 0x0000541037377816 */ /* 0x000fe4000000001c */
[C---:B0-----:R-:W-:Y:S01]  /*9260*/  LOP3.LUT R27, R6.reuse, 0xffff0000, RZ, 0xc0, !PT ;  /* 0xffff0000061b7812 */ /* 0x041fe200078ec0ff */
[----:B------:R-:W-:Y:S01]  /*9270*/  IMAD.U32 R26, R6, 0x10000, RZ ;  /* 0x00010000061a7824 */ /* 0x000fe200078e00ff */
[C---:B------:R-:W-:Y:S01]  /*9280*/  LOP3.LUT R29, R7.reuse, 0xffff0000, RZ, 0xc0, !PT ;  /* 0xffff0000071d7812 */ /* 0x040fe200078ec0ff */
[----:B------:R-:W-:-:S02]  /*9290*/  IMAD.U32 R28, R7, 0x10000, RZ ;  /* 0x00010000071c7824 */ /* 0x000fc400078e00ff */
[C---:B------:R-:W-:Y:S01]  /*92a0*/  FMUL.FTZ R32, R27.reuse, R30 ;  /* 0x0000001e1b207220 */ /* 0x040fe20000410000 */
[-C--:B------:R-:W-:Y:S01]  /*92b0*/  FMUL.FTZ R33, R27, R31.reuse ;  /* 0x0000001f1b217220 */ /* 0x080fe20000410000 */
[----:B------:R-:W-:Y:S01]  /*92c0*/  FMUL.FTZ R27, R29, R54 ;  /* 0x000000361d1b7220 */ /* 0x000fe20000410000 */
[----:B------:R-:W-:Y:S02]  /*92d0*/  IMAD.U32 R6, R4, 0x10000, RZ ;  /* 0x0001000004067824 */ /* 0x000fe400078e00ff */
[C---:B------:R-:W-:Y:S01]  /*92e0*/  FFMA.FTZ R35, R26.reuse, R31, R32 ;  /* 0x0000001f1a237223 */ /* 0x040fe20000010020 */
[----:B------:R-:W-:Y:S02]  /*92f0*/  IMAD.U32 R7, R5, 0x10000, RZ ;  /* 0x0001000005077824 */ /* 0x000fe400078e00ff */
[----:B------:R-:W-:Y:S01]  /*9300*/  FFMA.FTZ R34, R26, R30, -R33 ;  /* 0x0000001e1a227223 */ /* 0x000fe20000010821 */
[-C--:B------:R-:W-:Y:S01]  /*9310*/  FMUL.FTZ R31, R29, R56.reuse ;  /* 0x000000381d1f7220 */ /* 0x080fe20000410000 */
[----:B------:R-:W-:Y:S01]  /*9320*/  LOP3.LUT R4, R4, 0xffff0000, RZ, 0xc0, !PT ;  /* 0xffff000004047812 */ /* 0x000fe200078ec0ff */
[C---:B------:R-:W-:Y:S01]  /*9330*/  FFMA.FTZ R56, R28.reuse, R56, -R27 ;  /* 0x000000381c387223 */ /* 0x040fe2000001081b */
[----:B------:R-:W-:Y:S01]  /*9340*/  LOP3.LUT R5, R5, 0xffff0000, RZ, 0xc0, !PT ;  /* 0xffff000005057812 */ /* 0x000fe200078ec0ff */
[C---:B------:R-:W-:Y:S01]  /*9350*/  IMAD.U32 R29, R53.reuse, 0x10000, RZ ;  /* 0x00010000351d7824 */ /* 0x040fe200078e00ff */
[----:B------:R-:W-:Y:S01]  /*9360*/  LOP3.LUT R30, R53, 0xffff0000, RZ, 0xc0, !PT ;  /* 0xffff0000351e7812 */ /* 0x000fe200078ec0ff */
[C---:B------:R-:W-:Y:S01]  /*9370*/  IMAD.U32 R27, R55.reuse, 0x10000, RZ ;  /* 0x00010000371b7824 */ /* 0x040fe200078e00ff */
        /* <DEDUP_REMOVED lines=15> */
.L_x_492:
[----:B------:R-:W-:Y:S05]  /*9470*/  BSYNC B1 ;  /* 0x0000000000017941 */ /* 0x000fea0003800000 */
.L_x_491:
[----:B------:R-:W-:Y:S04]  /*9480*/  BSSY B1, `(.L_x_493) ;  /* 0x0000030000017945 */ /* 0x000fe80003800000 */
[----:B------:R-:W-:Y:S05]  /*9490*/  @P3 BRA `(.L_x_494) ;  /* 0x0000000000b83947 */ /* 0x000fea0003800000 */
[----:B012---:R-:W0:Y:S01]  /*94a0*/  LDS.128 R4, [R0+0xf400] ;  /* 0x00f4000000047984 */ /* 0x007e220000000c00 */
        /* <DEDUP_REMOVED lines=15> */
[----:B------:R-:W-:Y:S01]  /*95a0*/  IMAD.U32 R24, R7, 0x10000, RZ ;  /* 0x0001000007187824 */ /* 0x000fe200078e00ff */
[----:B------:R-:W-:Y:S01]  /*95b0*/  SHF.L.U32 R7, R5, 0x10, RZ ;  /* 0x0000001005077819 */ /* 0x000fe200000006ff */
[C---:B------:R-:W-:Y:S01]  /*95c0*/  FMUL.FTZ R28, R21.reuse, R26 ;  /* 0x0000001a151c7220 */ /* 0x040fe20000410000 */
[----:B------:R-:W-:Y:S01]  /*95d0*/  FMUL.FTZ R29, R21, R27 ;  /* 0x0000001b151d7220 */ /* 0x000fe20000410000 */
[----:B------:R-:W-:Y:S01]  /*95e0*/  FMUL.FTZ R21, R25, R50 ;  /* 0x0000003219157220 */ /* 0x000fe20000410000 */
[----:B------:R-:W-:-:S02]  /*95f0*/  IMAD.U32 R6, R4, 0x10000, RZ ;  /* 0x0001000004067824 */ /* 0x000fc400078e00ff */
[C---:B------:R-:W-:Y:S01]  /*9600*/  FFMA.FTZ R31, R20.reuse, R27, R28 ;  /* 0x0000001b141f7223 */ /* 0x040fe2000001001c */
        /* <DEDUP_REMOVED lines=23> */
.L_x_494:
[----:B------:R-:W-:Y:S05]  /*9780*/  BSYNC B1 ;  /* 0x0000000000017941 */ /* 0x000fea0003800000 */
.L_x_493:
[----:B------:R-:W-:Y:S04]  /*9790*/  BSSY B1, `(.L_x_495) ;  /* 0x0000030000017945 */ /* 0x000fe80003800000 */
[----:B------:R-:W-:Y:S05]  /*97a0*/  @P4 BRA `(.L_x_496) ;  /* 0x0000000000b84947 */ /* 0x000fea0003800000 */
[----:B0123--:R-:W0:Y:S01]  /*97b0*/  LDS.128 R4, [R3+0x12400] ;  /* 0x0124000003047984 */ /* 0x00fe220000000c00 */
        /* <DEDUP_REMOVED lines=45> */
.L_x_496:
[----:B------:R-:W-:Y:S05]  /*9a90*/  BSYNC B1 ;  /* 0x0000000000017941 */ /* 0x000fea0003800000 */
.L_x_495:
[----:B------:R-:W-:Y:S05]  /*9aa0*/  @P5 BRA `(.L_x_486) ;  /* 0x0000002000085947 */ /* 0x000fea0003800000 */
[----:B01234-:R-:W0:Y:S01]  /*9ab0*/  LDS.128 R4, [R0+0x12400] ;  /* 0x0124000000047984 */ /* 0x01fe220000000c00 */
        /* <DEDUP_REMOVED lines=13> */
[C---:B------:R-:W-:Y:S01]  /*9b90*/  IMAD.U32 R10, R7.reuse, 0x10000, RZ ;  /* 0x00010000070a7824 */ /* 0x040fe200078e00ff */
[----:B------:R-:W-:Y:S01]  /*9ba0*/  LOP3.LUT R7, R7, 0xffff0000, RZ, 0xc0, !PT ;  /* 0xffff000007077812 */ /* 0x000fe200078ec0ff */
[----:B------:R-:W-:-:S02]  /*9bb0*/  IMAD.U32 R8, R6, 0x10000, RZ ;  /* 0x0001000006087824 */ /* 0x000fc400078e00ff */
[CC--:B------:R-:W-:Y:S01]  /*9bc0*/  FMUL.FTZ R13, R9.reuse, R12.reuse ;  /* 0x0000000c090d7220 */ /* 0x0c0fe20000410000 */
[----:B------:R-:W-:Y:S01]  /*9bd0*/  FMUL.FTZ R9, R9, R11 ;  /* 0x0000000b09097220 */ /* 0x000fe20000410000 */
[C---:B------:R-:W-:Y:S01]  /*9be0*/  FMUL.FTZ R21, R7.reuse, R39 ;  /* 0x0000002707157220 */ /* 0x040fe20000410000 */
[----:B------:R-:W-:Y:S02]  /*9bf0*/  IMAD.U32 R3, R4, 0x10000, RZ ;  /* 0x0001000004037824 */ /* 0x000fe400078e00ff */
        /* <DEDUP_REMOVED lines=15> */
[----:B------:R-:W-:Y:S01]  /*9cf0*/  FMUL.FTZ R13, R5, R42 ;  /* 0x0000002a050d7220 */ /* 0x000fe20000410000 */
        /* <DEDUP_REMOVED lines=8> */
[----:B------:R0:W-:Y:S01]  /*9d80*/  STS.128 [R0+0x12400], R4 ;  /* 0x0124000400007388 */ /* 0x0001e20000000c00 */
[----:B------:R-:W-:Y:S05]  /*9d90*/  BRA `(.L_x_486) ;  /* 0x0000001c004c7947 */ /* 0x000fea0003800000 */
.L_x_480:
[----:B------:R-:W-:-:S03]  /*9da0*/  UMOV UR4, 0xffffffff ;  /* 0xffffffff00047882 */ /* 0x000fc60000000000 */
[----:B------:R-:W-:Y:S05]  /*9db0*/  BRA.DIV UR4, `(.L_x_497) ;  /* 0x0000012a04807947 */ /* 0x000fea000b800000 */
[----:B------:R1:W2:Y:S04]  /*9dc0*/  SHFL.IDX PT, R0, R25, RZ, 0x1e1f ;  /* 0x001e1fff19007589 */ /* 0x0002a800000e0000 */
[----:B------:R1:W3:Y:S04]  /*9dd0*/  SHFL.IDX PT, R3, R24, RZ, 0x1e1f ;  /* 0x001e1fff18037589 */ /* 0x0002e800000e0000 */
[----:B------:R-:W4:Y:S04]  /*9de0*/  SHFL.IDX PT, R37, R37, RZ, 0x1e1f ;  /* 0x001e1fff25257589 */ /* 0x000f2800000e0000 */
[----:B------:R1:W0:Y:S02]  /*9df0*/  SHFL.IDX PT, R38, R39, RZ, 0x1e1f ;  /* 0x001e1fff27267589 */ /* 0x00022400000e0000 */
.L_x_703:
        /* <DEDUP_REMOVED lines=10> */
[----:B0-----:R-:W-:Y:S02]  /*9ea0*/  CS2R R14, SRZ ;  /* 0x00000000000e7805 */ /* 0x001fe4000001ff00 */
[----:B-1----:R-:W-:Y:S02]  /*9eb0*/  CS2R R24, SRZ ;  /* 0x0000000000187805 */ /* 0x002fe4000001ff00 */
[----:B------:R-:W-:Y:S02]  /*9ec0*/  CS2R R26, SRZ ;  /* 0x00000000001a7805 */ /* 0x000fe4000001ff00 */
[----:B------:R-:W-:Y:S02]  /*9ed0*/  CS2R R28, SRZ ;  /* 0x00000000001c7805 */ /* 0x000fe4000001ff00 */
[----:B------:R-:W-:Y:S02]  /*9ee0*/  CS2R R30, SRZ ;  /* 0x00000000001e7805 */ /* 0x000fe4000001ff00 */
[----:B------:R-:W-:-:S02]  /*9ef0*/  CS2R R32, SRZ ;  /* 0x0000000000207805 */ /* 0x000fc4000001ff00 */
[----:B------:R-:W-:Y:S01]  /*9f00*/  CS2R R34, SRZ ;  /* 0x0000000000227805 */ /* 0x000fe2000001ff00 */
[----:B------:R-:W-:Y:S06]  /*9f10*/  @P0 BRA `(.L_x_499) ;  /* 0x0000000000a00947 */ /* 0x000fec0003800000 */
[C---:B------:R-:W-:Y:S01]  /*9f20*/  VIADD R4, R16.reuse, 0x10 ;  /* 0x0000001010047836 */ /* 0x040fe20000000000 */
[----:B------:R-:W-:Y:S01]  /*9f30*/  ULDC UR4, c[0x0][0x3f4] ;  /* 0x0000fd0000047ab9 */ /* 0x000fe20000000800 */
[C---:B------:R-:W-:Y:S01]  /*9f40*/  VIADD R5, R16.reuse, 0x20 ;  /* 0x0000002010057836 */ /* 0x040fe20000000000 */
[----:B------:R-:W-:Y:S01]  /*9f50*/  ISETP.GE.AND P2, PT, R16, UR4, PT ;  /* 0x0000000410007c0c */ /* 0x000fe2000bf46270 */
[----:B---3--:R-:W-:Y:S01]  /*9f60*/  IMAD.MOV.U32 R6, RZ, RZ, R3 ;  /* 0x000000ffff067224 */ /* 0x008fe200078e0003 */
[----:B------:R-:W-:Y:S01]  /*9f70*/  ISETP.GE.AND P3, PT, R4, UR4, PT ;  /* 0x0000000404007c0c */ /* 0x000fe2000bf66270 */
[----:B--2---:R-:W-:Y:S01]  /*9f80*/  IMAD.MOV.U32 R7, RZ, RZ, R0 ;  /* 0x000000ffff077224 */ /* 0x004fe200078e0000 */
[----:B------:R-:W-:Y:S01]  /*9f90*/  ISETP.GE.AND P4, PT, R5, UR4, PT ;  /* 0x0000000405007c0c */ /* 0x000fe2000bf86270 */
[----:B------:R-:W-:Y:S01]  /*9fa0*/  IMAD.MOV.U32 R8, RZ, RZ, R38 ;  /* 0x000000ffff087224 */ /* 0x000fe200078e0026 */
[----:B------:R-:W-:Y:S01]  /*9fb0*/  CS2R R28, SRZ ;  /* 0x00000000001c7805 */ /* 0x000fe2000001ff00 */
[----:B----4-:R-:W-:Y:S01]  /*9fc0*/  IMAD.MOV.U32 R9, RZ, RZ, R37 ;  /* 0x000000ffff097224 */ /* 0x010fe200078e0025 */
[----:B------:R-:W-:-:S02]  /*9fd0*/  CS2R R30, SRZ ;  /* 0x00000000001e7805 */ /* 0x000fc4000001ff00 */
[----:B------:R-:W-:Y:S02]  /*9fe0*/  CS2R R10, SRZ ;  /* 0x00000000000a7805 */ /* 0x000fe4000001ff00 */
[----:B------:R-:W-:Y:S02]  /*9ff0*/  CS2R R32, SRZ ;  /* 0x0000000000207805 */ /* 0x000fe4000001ff00 */
[----:B------:R-:W-:Y:S01]  /*a000*/  CS2R R34, SRZ ;  /* 0x0000000000227805 */ /* 0x000fe2000001ff00 */
[----:B------:R-:W-:Y:S02]  /*a010*/  @!P2 IMAD.SHL.U32 R36, R16, 0x2, RZ ;  /* 0x000000021024a824 */ /* 0x000fe400078e00ff */
[----:B------:R-:W-:Y:S02]  /*a020*/  @!P3 IMAD.SHL.U32 R13, R156, 0x8, RZ ;  /* 0x000000089c0db824 */ /* 0x000fe400078e00ff */
[----:B------:R-:W-:Y:S01]  /*a030*/  @!P4 IMAD.SHL.U32 R39, R157, 0x8, RZ ;  /* 0x000000089d27c824 */ /* 0x000fe200078e00ff */
[-C--:B------:R-:W-:Y:S01]  /*a040*/  @!P2 IADD3 R20, P0, R3, R36.reuse, RZ ;  /* 0x000000240314a210 */ /* 0x080fe20007f1e0ff */
[----:B------:R-:W-:Y:S01]  /*a050*/  @!P3 IMAD.WIDE R4, R13, 0x2, R6 ;  /* 0x000000020d04b825 */ /* 0x000fe200078e0206 */
[----:B------:R-:W-:-:S02]  /*a060*/  @!P2 IADD3 R36, P1, R38, R36, RZ ;  /* 0x000000242624a210 */ /* 0x000fc40007f3e0ff */
[----:B------:R-:W-:Y:S01]  /*a070*/  @!P2 SHF.L.U64.HI R3, R16, 0x1, R17 ;  /* 0x000000011003a819 */ /* 0x000fe20000010211 */
[----:B------:R-:W-:Y:S01]  /*a080*/  @!P4 IMAD.WIDE R6, R39, 0x2, R6 ;  /* 0x000000022706c825 */ /* 0x000fe200078e0206 */
[----:B------:R0:W5:Y:S03]  /*a090*/  @!P3 LD.E.128 R28, desc[UR42][R4.64] ;  /* 0x0000002a041cb980 */ /* 0x000166000c101d00 */
[--C-:B------:R-:W-:Y:S01]  /*a0a0*/  @!P3 IMAD.WIDE R12, R13, 0x2, R8.reuse ;  /* 0x000000020d0cb825 */ /* 0x100fe200078e0208 */
[----:B------:R1:W5:Y:S03]  /*a0b0*/  @!P4 LD.E.128 R32, desc[UR42][R6.64] ;  /* 0x0000002a0620c980 */ /* 0x000366000c101d00 */
[----:B------:R-:W-:Y:S01]  /*a0c0*/  @!P4 IMAD.WIDE R38, R39, 0x2, R8 ;  /* 0x000000022726c825 */ /* 0x000fe200078e0208 */
[----:B------:R-:W-:-:S02]  /*a0d0*/  CS2R R8, SRZ ;  /* 0x0000000000087805 */ /* 0x000fc4000001ff00 */
[----:B------:R-:W-:Y:S02]  /*a0e0*/  CS2R R14, SRZ ;  /* 0x00000000000e7805 */ /* 0x000fe4000001ff00 */
[----:B------:R-:W-:Y:S02]  /*a0f0*/  CS2R R24, SRZ ;  /* 0x0000000000187805 */ /* 0x000fe4000001ff00 */
[----:B------:R-:W-:Y:S02]  /*a100*/  CS2R R26, SRZ ;  /* 0x00000000001a7805 */ /* 0x000fe4000001ff00 */
[----:B0-----:R-:W-:Y:S01]  /*a110*/  CS2R R4, SRZ ;  /* 0x0000000000047805 */ /* 0x001fe2000001ff00 */
[--C-:B------:R-:W-:Y:S01]  /*a120*/  @!P2 IMAD.X R21, R0, 0x1, R3.reuse, P0 ;  /* 0x000000010015a824 */ /* 0x100fe200000e0603 */
[----:B------:R0:W5:Y:S01]  /*a130*/  @!P3 LD.E.128 R8, desc[UR42][R12.64] ;  /* 0x0000002a0c08b980 */ /* 0x000162000c101d00 */
[----:B-1----:R-:W-:Y:S01]  /*a140*/  CS2R R6, SRZ ;  /* 0x0000000000067805 */ /* 0x002fe2000001ff00 */
[----:B------:R-:W-:-:S02]  /*a150*/  @!P2 IMAD.X R37, R37, 0x1, R3, P1 ;  /* 0x000000012525a824 */ /* 0x000fc400008e0603 */
[----:B------:R1:W5:Y:S04]  /*a160*/  @!P2 LD.E.128 R24, desc[UR42][R20.64] ;  /* 0x0000002a1418a980 */ /* 0x000368000c101d00 */
[----:B------:R1:W5:Y:S01]  /*a170*/  @!P2 LD.E.128 R4, desc[UR42][R36.64] ;  /* 0x0000002a2404a980 */ /* 0x000362000c101d00 */
[----:B0-----:R-:W-:-:S06]  /*a180*/  CS2R R12, SRZ ;  /* 0x00000000000c7805 */ /* 0x001fcc000001ff00 */
[----:B------:R1:W5:Y:S02]  /*a190*/  @!P4 LD.E.128 R12, desc[UR42][R38.64] ;  /* 0x0000002a260cc980 */ /* 0x000364000c101d00 */
.L_x_499:
[----:B------:R-:W-:Y:S05]  /*a1a0*/  BSYNC B1 ;  /* 0x0000000000017941 */ /* 0x000fea0003800000 */
.L_x_498:
[----:B------:R-:W-:Y:S01]  /*a1b0*/  ULEA.HI UR4, UR37, UR37, URZ, 0x1 ;  /* 0x0000002525047291 */ /* 0x000fe2000f8f083f */
[----:B---3-5:R-:W-:Y:S01]  /*a1c0*/  IMAD.MOV.U32 R3, RZ, RZ, R5 ;  /* 0x000000ffff037224 */ /* 0x028fe200078e0005 */
[----:B-1----:R-:W-:Y:S01]  /*a1d0*/  MOV R20, R6 ;  /* 0x0000000600147202 */ /* 0x002fe20000000f00 */
[----:B--2---:R-:W-:Y:S01]  /*a1e0*/  IMAD.MOV.U32 R0, RZ, RZ, R4 ;  /* 0x000000ffff007224 */ /* 0x004fe200078e0004 */
[----:B------:R-:W-:Y:S01]  /*a1f0*/  ULOP3.LUT UR4, UR4, 0xfffffffe, URZ, 0xc0, !UPT ;  /* 0xfffffffe04047892 */ /* 0x000fe2000f8ec03f */
[----:B------:R-:W-:Y:S01]  /*a200*/  IMAD.MOV.U32 R36, RZ, RZ, R8 ;  /* 0x000000ffff247224 */ /* 0x000fe200078e0008 */
[----:B------:R-:W-:Y:S01]  /*a210*/  PRMT R59, R3, 0x7610, R59 ;  /* 0x00007610033b7816 */ /* 0x000fe2000000003b */
[----:B----4-:R-:W-:Y:S01]  /*a220*/  IMAD.MOV.U32 R37, RZ, RZ, R9 ;  /* 0x000000ffff257224 */ /* 0x010fe200078e0009 */
[----:B------:R-:W-:Y:S01]  /*a230*/  UIADD3 UR4, UR37, -UR4, URZ ;  /* 0x8000000425047290 */ /* 0x000fe2000fffe03f */
[----:B------:R-:W-:Y:S01]  /*a240*/  PRMT R20, R20, 0x5410, R0 ;  /* 0x0000541014147816 */ /* 0x000fe20000000000 */
        /* <DEDUP_REMOVED lines=34> */
[----:B------:R-:W-:Y:S01]  /*a470*/  VIMNMX R40, R40, 0xc0, PT ;  /* 0x000000c028287848 */ /* 0x000fe20003fe0100 */
[----:B------:R-:W-:Y:S01]  /*a480*/  IMAD.MOV.U32 R38, RZ, RZ, R33 ;  /* 0x000000ffff267224 */ /* 0x000fe200078e0021 */
[----:B------:R-:W-:Y:S01]  /*a490*/  BSSY B1, `(.L_x_500) ;  /* 0x0000009000017945 */ /* 0x000fe20003800000 */
[----:B------:R-:W-:Y:S01]  /*a4a0*/  PRMT R58, R0, 0x7610, R58 ;  /* 0x00007610003a7816 */ /* 0x000fe2000000003a */
[----:B------:R-:W-:Y:S01]  /*a4b0*/  IMAD.MOV.U32 R0, RZ, RZ, R34 ;  /* 0x000000ffff007224 */ /* 0x000fe200078e0022 */
[----:B------:R-:W-:Y:S01]  /*a4c0*/  PRMT R57, R36, 0x7610, R57 ;  /* 0x0000761024397816 */ /* 0x000fe20000000039 */
[----:B------:R-:W-:Y:S01]  /*a4d0*/  IMAD.MOV.U32 R36, RZ, RZ, R35 ;  /* 0x000000ffff247224 */ /* 0x000fe200078e0023 */
[----:B------:R-:W-:-:S02]  /*a4e0*/  ISETP.GE.AND P1, PT, R141, R40, PT ;  /* 0x000000288d00720c */ /* 0x000fc40003f26270 */
[----:B------:R-:W-:Y:S02]  /*a4f0*/  PRMT R47, R37, 0x7610, R47 ;  /* 0x00007610252f7816 */ /* 0x000fe4000000002f */
[----:B------:R-:W-:Y:S01]  /*a500*/  PRMT R48, R38, 0x7610, R48 ;  /* 0x0000761026307816 */ /* 0x000fe20000000030 */
[----:B0-----:R-:W-:Y:S08]  /*a510*/  @!P0 BRA `(.L_x_501) ;  /* 0x00000124001c8947 */ /* 0x001ff00003800000 */
.L_x_704:
[----:B------:R-:W-:Y:S05]  /*a520*/  BSYNC B1 ;  /* 0x0000000000017941 */ /* 0x000fea0003800000 */
.L_x_500:
[----:B------:R-:W-:Y:S02]  /*a530*/  PRMT R49, R0, 0x7610, R49 ;  /* 0x0000761000317816 */ /* 0x000fe40000000031 */
[----:B------:R-:W-:Y:S01]  /*a540*/  PRMT R50, R36, 0x7610, R50 ;  /* 0x0000761024327816 */ /* 0x000fe20000000032 */
[----:B------:R-:W-:Y:S06]  /*a550*/  @P1 BRA `(.L_x_486) ;  /* 0x00000014005c1947 */ /* 0x000fec0003800000 */
[----:B0-----:R-:W0:Y:S01]  /*a560*/  LDC R3, c[0x0][0x3f4] ;  /* 0x0000fd00ff037b82 */ /* 0x001e220000000800 */
[C---:B------:R-:W-:Y:S01]  /*a570*/  VIADD R0, R16.reuse, 0x10 ;  /* 0x0000001010007836 */ /* 0x040fe20000000000 */
[----:B------:R-:W-:Y:S01]  /*a580*/  BSSY B1, `(.L_x_502) ;  /* 0x000006e000017945 */ /* 0x000fe20003800000 */
[C---:B------:R-:W-:Y:S01]  /*a590*/  VIADD R36, R16.reuse, 0x20 ;  /* 0x0000002010247836 */ /* 0x040fe20000000000 */
[-C--:B0-----:R-:W-:Y:S02]  /*a5a0*/  ISETP.GE.AND P0, PT, R16, R3.reuse, PT ;  /* 0x000000031000720c */ /* 0x081fe40003f06270 */
[-C--:B------:R-:W-:Y:S02]  /*a5b0*/  ISETP.GE.AND P1, PT, R0, R3.reuse, PT ;  /* 0x000000030000720c */ /* 0x080fe40003f26270 */
[----:B------:R-:W-:-:S09]  /*a5c0*/  ISETP.GE.AND P2, PT, R36, R3, PT ;  /* 0x000000032400720c */ /* 0x000fd20003f46270 */
[----:B------:R-:W-:Y:S05]  /*a5d0*/  @P0 BRA `(.L_x_503) ;  /* 0x0000000400a00947 */ /* 0x000fea0003800000 */
[----:B------:R-:W2:Y:S04]  /*a5e0*/  LDL R37, [R1+0xdc] ;  /* 0x0000dc0001257983 */ /* 0x000ea80000100800 */
[----:B------:R-:W3:Y:S01]  /*a5f0*/  LDL R74, [R1+0x108] ;  /* 0x00010800014a7983 */ /* 0x000ee20000100800 */
[--C-:B------:R-:W-:Y:S02]  /*a600*/  SHF.R.U64 R63, R24, 0x10, R25.reuse ;  /* 0x00000010183f7819 */ /* 0x100fe40000001219 */
[----:B------:R-:W-:Y:S02]  /*a610*/  SHF.R.U32.HI R52, RZ, 0x10, R25 ;  /* 0x00000010ff347819 */ /* 0x000fe40000011619 */
[----:B------:R-:W-:Y:S02]  /*a620*/  SHF.R.U64 R62, R4, 0x10, R5 ;  /* 0x00000010043e7819 */ /* 0x000fe40000001205 */
[----:B------:R-:W-:-:S02]  /*a630*/  SHF.R.U64 R25, R26, 0x10, R27 ;  /* 0x000000101a197819 */ /* 0x000fc4000000121b */
[----:B------:R-:W-:Y:S02]  /*a640*/  SHF.R.U64 R24, R6, 0x10, R7 ;  /* 0x0000001006187819 */ /* 0x000fe40000001207 */
[----:B------:R-:W-:Y:S02]  /*a650*/  SHF.R.U32.HI R51, RZ, 0x10, R5 ;  /* 0x00000010ff337819 */ /* 0x000fe40000011605 */
[----:B------:R-:W-:Y:S02]  /*a660*/  SHF.R.U32.HI R4, RZ, 0x10, R7 ;  /* 0x00000010ff047819 */ /* 0x000fe40000011607 */
[----:B------:R-:W-:Y:S02]  /*a670*/  PRMT R62, R20, 0x5432, R62 ;  /* 0x00005432143e7816 */ /* 0x000fe4000000003e */
[----:B------:R-:W-:Y:S02]  /*a680*/  PRMT R63, R64, 0x5410, R63 ;  /* 0x00005410403f7816 */ /* 0x000fe4000000003f */
[----:B------:R-:W-:Y:S01]  /*a690*/  PRMT R6, R65, 0x5410, R25 ;  /* 0x0000541041067816 */ /* 0x000fe20000000019 */
[----:B------:R-:W-:Y:S01]  /*a6a0*/  IMAD.U32 R69, R62, 0x10000, RZ ;  /* 0x000100003e457824 */ /* 0x000fe200078e00ff */
[----:B------:R-:W-:-:S02]  /*a6b0*/  PRMT R7, R21, 0x5432, R24 ;  /* 0x0000543215077816 */ /* 0x000fc40000000018 */
[----:B------:R-:W-:Y:S02]  /*a6c0*/  PRMT R51, R59, 0x5410, R51 ;  /* 0x000054103b337816 */ /* 0x000fe40000000033 */
[----:B------:R-:W-:Y:S02]  /*a6d0*/  SHF.R.U32.HI R26, RZ, 0x10, R27 ;  /* 0x00000010ff1a7819 */ /* 0x000fe4000001161b */
[----:B------:R-:W-:Y:S01]  /*a6e0*/  PRMT R52, R46, 0x5432, R52 ;  /* 0x000054322e347816 */ /* 0x000fe20000000034 */
[----:B------:R-:W-:Y:S01]  /*a6f0*/  IMAD.U32 R70, R51, 0x10000, RZ ;  /* 0x0001000033467824 */ /* 0x000fe200078e00ff */
[----:B------:R-:W-:Y:S02]  /*a700*/  PRMT R5, R47, 0x5432, R26 ;  /* 0x000054322f057816 */ /* 0x000fe4000000001a */
[----:B------:R-:W-:Y:S02]  /*a710*/  PRMT R4, R45, 0x5432, R4 ;  /* 0x000054322d047816 */ /* 0x000fe40000000004 */
[----:B------:R-:W-:-:S02]  /*a720*/  LOP3.LUT R51, R51, 0xffff0000, RZ, 0xc0, !PT ;  /* 0xffff000033337812 */ /* 0x000fc400078ec0ff */
[----:B--2---:R-:W-:-:S04]  /*a730*/  LEA.HI R0, R3, R37, RZ, 0x1d ;  /* 0x0000002503007211 */ /* 0x004fc800078fe8ff */
[----:B------:R-:W-:-:S04]  /*a740*/  SHF.R.S32.HI R37, RZ, 0x1f, R0 ;  /* 0x0000001fff257819 */ /* 0x000fc80000011400 */
[----:B------:R-:W-:Y:S01]  /*a750*/  LEA.HI R37, R37, R0, RZ, 0x2 ;  /* 0x0000000025257211 */ /* 0x000fe200078f10ff */
[----:B------:R-:W-:-:S03]  /*a760*/  IMAD.SHL.U32 R0, R0, 0x8, RZ ;  /* 0x0000000800007824 */ /* 0x000fc600078e00ff */
[----:B------:R-:W-:Y:S02]  /*a770*/  SHF.R.S32.HI R36, RZ, 0x2, R37 ;  /* 0x00000002ff247819 */ /* 0x000fe40000011425 */
[----:B------:R-:W-:-:S03]  /*a780*/  LOP3.LUT R37, R143, 0x18, R0, 0xf8, !PT ;  /* 0x000000188f257812 */ /* 0x000fc600078ef800 */
[----:B------:R-:W-:Y:S01]  /*a790*/  IMAD R36, R36, 0x1800, R153 ;  /* 0x0000180024247824 */ /* 0x000fe200078e0299 */
[----:B------:R-:W-:-:S05]  /*a7a0*/  LOP3.LUT R37, R37, R144, RZ, 0x3c, !PT ;  /* 0x0000009025257212 */ /* 0x000fca00078e3cff */
[----:B------:R-:W-:Y:S02]  /*a7b0*/  IMAD.IADD R41, R36, 0x1, R37 ;  /* 0x0000000124297824 */ /* 0x000fe400078e0225 */
[----:B---3--:R-:W0:Y:S02]  /*a7c0*/  LDS.128 R36, [R74] ;  /* 0x000000004a247984 */ /* 0x008e240000000c00 */
[----:B------:R-:W-:-:S05]  /*a7d0*/  IMAD R0, R41, 0x2, R2 ;  /* 0x0000000229007824 */ /* 0x000fca00078e0202 */
[----:B------:R-:W1:Y:S01]  /*a7e0*/  LDS.128 R40, [R0+0xc400] ;  /* 0x00c4000000287984 */ /* 0x000e620000000c00 */
[C---:B0-----:R-:W-:Y:S01]  /*a7f0*/  IMAD.U32 R25, R38.reuse, 0x10000, RZ ;  /* 0x0001000026197824 */ /* 0x041fe200078e00ff */
[----:B------:R-:W-:Y:S01]  /*a800*/  LOP3.LUT R24, R38, 0xffff0000, RZ, 0xc0, !PT ;  /* 0xffff000026187812 */ /* 0x000fe200078ec0ff */
[C---:B------:R-:W-:Y:S01]  /*a810*/  IMAD.U32 R65, R39.reuse, 0x10000, RZ ;  /* 0x0001000027417824 */ /* 0x040fe200078e00ff */
[----:B------:R-:W-:Y:S01]  /*a820*/  LOP3.LUT R38, R39, 0xffff0000, RZ, 0xc0, !PT ;  /* 0xffff000027267812 */ /* 0x000fe200078ec0ff */
[C---:B------:R-:W-:Y:S01]  /*a830*/  IMAD.U32 R64, R36.reuse, 0x10000, RZ ;  /* 0x0001000024407824 */ /* 0x040fe200078e00ff */
[----:B------:R-:W-:Y:S01]  /*a840*/  LOP3.LUT R26, R36, 0xffff0000, RZ, 0xc0, !PT ;  /* 0xffff0000241a7812 */ /* 0x000fe200078ec0ff */
[----:B------:R-:W-:Y:S01]  /*a850*/  IMAD.U32 R66, R37, 0x10000, RZ ;  /* 0x0001000025427824 */ /* 0x000fe200078e00ff */
[C---:B-1----:R-:W-:Y:S01]  /*a860*/  SHF.L.U32 R39, R40.reuse, 0x10, RZ ;  /* 0x0000001028277819 */ /* 0x042fe200000006ff */
[----:B------:R-:W-:Y:S01]  /*a870*/  IMAD.U32 R67, R41, 0x10000, RZ ;  /* 0x0001000029437824 */ /* 0x000fe200078e00ff */
[----:B------:R-:W-:Y:S01]  /*a880*/  LOP3.LUT R59, R40, 0xffff0000, RZ, 0xc0, !PT ;  /* 0xffff0000283b7812 */ /* 0x000fe200078ec0ff */
[----:B------:R-:W-:Y:S01]  /*a890*/  IMAD.U32 R68, R43, 0x10000, RZ ;  /* 0x000100002b447824 */ /* 0x000fe200078e00ff */
[----:B------:R-:W-:Y:S01]  /*a8a0*/  LOP3.LUT R40, R41, 0xffff0000, RZ, 0xc0, !PT ;  /* 0xffff000029287812 */ /* 0x000fe200078ec0ff */
[----:B------:R-:W-:-:S02]  /*a8b0*/  IMAD.U32 R41, R63, 0x10000, RZ ;  /* 0x000100003f297824 */ /* 0x000fc400078e00ff */
[----:B------:R-:W-:Y:S01]  /*a8c0*/  FMUL.FTZ R71, R39, R69 ;  /* 0x0000004527477220 */ /* 0x000fe20000410000 */
[----:B------:R-:W-:Y:S01]  /*a8d0*/  LOP3.LUT R36, R37, 0xffff0000, RZ, 0xc0, !PT ;  /* 0xffff000025247812 */ /* 0x000fe200078ec0ff */
[C---:B------:R-:W-:Y:S02]  /*a8e0*/  IMAD.U32 R37, R42.reuse, 0x10000, RZ ;  /* 0x000100002a257824 */ /* 0x040fe400078e00ff */
[-C--:B------:R-:W-:Y:S01]  /*a8f0*/  FMUL.FTZ R73, R39, R41.reuse ;  /* 0x0000002927497220 */ /* 0x080fe20000410000 */
[----:B------:R-:W-:Y:S01]  /*a900*/  LOP3.LUT R27, R42, 0xffff0000, RZ, 0xc0, !PT ;  /* 0xffff00002a1b7812 */ /* 0x000fe200078ec0ff */
[----:B------:R-:W-:Y:S01]  /*a910*/  FFMA.FTZ R39, R64, R41, -R71 ;  /* 0x0000002940277223 */ /* 0x000fe20000010847 */
[----:B------:R-:W-:Y:S01]  /*a920*/  LOP3.LUT R42, R43, 0xffff0000, RZ, 0xc0, !PT ;  /* 0xffff00002b2a7812 */ /* 0x000fe200078ec0ff */
[----:B------:R-:W-:Y:S02]  /*a930*/  IMAD.U32 R43, R52, 0x10000, RZ ;  /* 0x00010000342b7824 */ /* 0x000fe400078e00ff */
[----:B------:R-:W-:Y:S01]  /*a940*/  FFMA.FTZ R41, R64, R69, R73 ;  /* 0x0000004540297223 */ /* 0x000fe20000010049 */
[----:B------:R-:W-:-:S02]  /*a950*/  IMAD.U32 R71, R4, 0x10000, RZ ;  /* 0x0001000004477824 */ /* 0x000fc400078e00ff */
[-C--:B------:R-:W-:Y:S01]  /*a960*/  FMUL.FTZ R75, R67, R70.reuse ;  /* 0x00000046434b7220 */ /* 0x080fe20000410000 */
[----:B------:R-:W-:Y:S02]  /*a970*/  IMAD.U32 R69, R5, 0x10000, RZ ;  /* 0x0001000005457824 */ /* 0x000fe400078e00ff */
[----:B------:R-:W-:Y:S01]  /*a980*/  FMUL.FTZ R73, R67, R43 ;  /* 0x0000002b43497220 */ /* 0x000fe20000410000 */
[----:B------:R-:W-:Y:S01]  /*a990*/  FMUL.FTZ R72, R68, R71 ;  /* 0x0000004744487220 */ /* 0x000fe20000410000 */
[----:B------:R-:W-:Y:S01]  /*a9a0*/  LOP3.LUT R67, R62, 0xffff0000, RZ, 0xc0, !PT ;  /* 0xffff00003e437812 */ /* 0x000fe200078ec0ff */
[----:B------:R-:W-:Y:S01]  /*a9b0*/  FMUL.FTZ R68, R68, R69 ;  /* 0x0000004544447220 */ /* 0x000fe20000410000 */
[C---:B------:R-:W-:Y:S01]  /*a9c0*/  FFMA.FTZ R43, R66.reuse, R43, -R75 ;  /* 0x0000002b422b7223 */ /* 0x040fe2000001084b */
[----:B------:R-:W-:Y:S01]  /*a9d0*/  FFMA.FTZ R64, R66, R70, R73 ;  /* 0x0000004642407223 */ /* 0x000fe20000010049 */
[----:B------:R-:W-:Y:S01]  /*a9e0*/  LOP3.LUT R66, R63, 0xffff0000, RZ, 0xc0, !PT ;  /* 0xffff00003f427812 */ /* 0x000fe200078ec0ff */
[C---:B------:R-:W-:Y:S01]  /*a9f0*/  FFMA.FTZ R62, R65.reuse, R69, -R72 ;  /* 0x00000045413e7223 */ /* 0x040fe20000010848 */
[----:B------:R-:W-:Y:S01]  /*aa00*/  FFMA.FTZ R63, R65, R71, R68 ;  /* 0x00000047413f7223 */ /* 0x000fe20000010044 */
[C---:B------:R-:W-:Y:S01]  /*aa10*/  FMUL.FTZ R69, R59.reuse, R67 ;  /* 0x000000433b457220 */ /* 0x040fe20000410000 */
[----:B------:R-:W-:Y:S01]  /*aa20*/  LOP3.LUT R65, R52, 0xffff0000, RZ, 0xc0, !PT ;  /* 0xffff000034417812 */ /* 0x000fe200078ec0ff */
[----:B------:R-:W-:Y:S01]  /*aa30*/  FMUL.FTZ R59, R59, R66 ;  /* 0x000000423b3b7220 */ /* 0x000fe20000410000 */
[----:B------:R-:W-:-:S02]  /*aa40*/  IMAD.U32 R52, R6, 0x10000, RZ ;  /* 0x0001000006347824 */ /* 0x000fc400078e00ff */
[----:B------:R-:W-:Y:S01]  /*aa50*/  FFMA.FTZ R68, R26, R66, -R69 ;  /* 0x000000421a447223 */ /* 0x000fe20000010845 */
[C---:B------:R-:W-:Y:S01]  /*aa60*/  FMUL.FTZ R69, R40.reuse, R51 ;  /* 0x0000003328457220 */ /* 0x040fe20000410000 */
[-C--:B------:R-:W-:Y:S01]  /*aa70*/  FMUL.FTZ R70, R40, R65.reuse ;  /* 0x0000004128467220 */ /* 0x080fe20000410000 */
[----:B------:R-:W-:Y:S01]  /*aa80*/  IMAD.U32 R66, R7, 0x10000, RZ ;  /* 0x0001000007427824 */ /* 0x000fe200078e00ff */
[----:B------:R-:W-:Y:S01]  /*aa90*/  LOP3.LUT R6, R6, 0xffff0000, RZ, 0xc0, !PT ;  /* 0xffff000006067812 */ /* 0x000fe200078ec0ff */
[C---:B------:R-:W-:Y:S01]  /*aaa0*/  FFMA.FTZ R40, R36.reuse, R65, -R69 ;  /* 0x0000004124287223 */ /* 0x040fe20000010845 */
[----:B------:R-:W-:Y:S01]  /*aab0*/  FFMA.FTZ R51, R36, R51, R70 ;  /* 0x0000003324337223 */ /* 0x000fe20000010046 */
[C---:B------:R-:W-:Y:S01]  /*aac0*/  FMUL.FTZ R72, R37.reuse, R66 ;  /* 0x0000004225487220 */ /* 0x040fe20000410000 */
[-C--:B------:R-:W-:Y:S01]  /*aad0*/  FMUL.FTZ R36, R37, R52.reuse ;  /* 0x0000003425247220 */ /* 0x080fe20000410000 */
[----:B------:R-:W-:Y:S01]  /*aae0*/  LOP3.LUT R7, R7, 0xffff0000, RZ, 0xc0, !PT ;  /* 0xffff000007077812 */ /* 0x000fe200078ec0ff */
[----:B------:R-:W-:Y:S01]  /*aaf0*/  FFMA.FTZ R26, R26, R67, R59 ;  /* 0x000000431a1a7223 */ /* 0x000fe2000001003b */
[----:B------:R-:W-:Y:S01]  /*ab00*/  LOP3.LUT R37, R4, 0xffff0000, RZ, 0xc0, !PT ;  /* 0xffff000004257812 */ /* 0x000fe200078ec0ff */
[----:B------:R-:W-:Y:S01]  /*ab10*/  FFMA.FTZ R72, R25, R52, -R72 ;  /* 0x0000003419487223 */ /* 0x000fe20000010848 */
[----:B------:R-:W-:Y:S01]  /*ab20*/  LOP3.LUT R5, R5, 0xffff0000, RZ, 0xc0, !PT ;  /* 0xffff000005057812 */ /* 0x000fe200078ec0ff */
[----:B------:R-:W-:Y:S01]  /*ab30*/  FFMA.FTZ R36, R25, R66, R36 ;  /* 0x0000004219247223 */ /* 0x000fe20000010024 */
[CC--:B------:R-:W-:Y:S01]  /*ab40*/  FMUL.FTZ R4, R27.reuse, R6.reuse ;  /* 0x000000061b047220 */ /* 0x0c0fe20000410000 */
[----:B------:R-:W-:Y:S01]  /*ab50*/  FMUL.FTZ R25, R27, R7 ;  /* 0x000000071b197220 */ /* 0x000fe20000410000 */
[C---:B------:R-:W-:Y:S01]  /*ab60*/  FMUL.FTZ R59, R42.reuse, R37 ;  /* 0x000000252a3b7220 */ /* 0x040fe20000410000 */
[----:B------:R-:W-:Y:S01]  /*ab70*/  FMUL.FTZ R42, R42, R5 ;  /* 0x000000052a2a7220 */ /* 0x000fe20000410000 */
[C---:B------:R-:W-:Y:S01]  /*ab80*/  FFMA.FTZ R7, R24.reuse, R7, R4 ;  /* 0x0000000718077223 */ /* 0x040fe20000010004 */
[----:B------:R-:W-:Y:S01]  /*ab90*/  FFMA.FTZ R27, R24, R6, -R25 ;  /* 0x00000006181b7223 */ /* 0x000fe20000010819 */
[C---:B------:R-:W-:Y:S01]  /*aba0*/  FFMA.FTZ R59, R38.reuse, R5, -R59 ;  /* 0x00000005263b7223 */ /* 0x040fe2000001083b */
[----:B------:R-:W-:Y:S01]  /*abb0*/  FFMA.FTZ R42, R38, R37, R42 ;  /* 0x00000025262a7223 */ /* 0x000fe2000001002a */
[----:B------:R-:W-:-:S02]  /*abc0*/  F2FP.BF16.F32.PACK_AB R24, R26, R41 ;  /* 0x000000291a18723e */ /* 0x000fc400000010ff */
[----:B------:R-:W-:Y:S02]  /*abd0*/  F2FP.BF16.F32.PACK_AB R26, R7, R36 ;  /* 0x00000024071a723e */ /* 0x000fe400000010ff */
[----:B------:R-:W-:Y:S02]  /*abe0*/  F2FP.BF16.F32.PACK_AB R4, R68, R39 ;  /* 0x000000274404723e */ /* 0x000fe400000010ff */
[----:B------:R-:W-:Y:S02]  /*abf0*/  F2FP.BF16.F32.PACK_AB R5, R40, R43 ;  /* 0x0000002b2805723e */ /* 0x000fe400000010ff */
[----:B------:R-:W-:Y:S02]  /*ac00*/  F2FP.BF16.F32.PACK_AB R6, R27, R72 ;  /* 0x000000481b06723e */ /* 0x000fe400000010ff */
[----:B------:R-:W-:Y:S02]  /*ac10*/  F2FP.BF16.F32.PACK_AB R7, R59, R62 ;  /* 0x0000003e3b07723e */ /* 0x000fe400000010ff */
[----:B------:R-:W-:-:S02]  /*ac20*/  F2FP.BF16.F32.PACK_AB R25, R51, R64 ;  /* 0x000000403319723e */ /* 0x000fc400000010ff */
[----:B------:R-:W-:Y:S01]  /*ac30*/  F2FP.BF16.F32.PACK_AB R27, R42, R63 ;  /* 0x0000003f2a1b723e */ /* 0x000fe200000010ff */
[----:B------:R0:W-:Y:S04]  /*ac40*/  STS.128 [R74], R4 ;  /* 0x000000044a007388 */ /* 0x0001e80000000c00 */
[----:B------:R0:W-:Y:S02]  /*ac50*/  STS.128 [R0+0xc400], R24 ;  /* 0x00c4001800007388 */ /* 0x0001e40000000c00 */
.L_x_503:
[----:B------:R-:W-:Y:S05]  /*ac60*/  BSYNC B1 ;  /* 0x0000000000017941 */ /* 0x000fea0003800000 */
.L_x_502:
[----:B------:R-:W-:Y:S04]  /*ac70*/  BSSY B1, `(.L_x_504) ;  /* 0x0000073000017945 */ /* 0x000fe80003800000 */
[----:B------:R-:W-:Y:S05]  /*ac80*/  @P1 BRA `(.L_x_505) ;  /* 0x0000000400c41947 */ /* 0x000fea0003800000 */
[----:B0-----:R-:W2:Y:S01]  /*ac90*/  LDL R0, [R1+0x4c] ;  /* 0x00004c0001007983 */ /* 0x001ea20000100800 */
[--C-:B------:R-:W-:Y:S02]  /*aca0*/  SHF.R.U64 R28, R28, 0x10, R29.reuse ;  /* 0x000000101c1c7819 */ /* 0x100fe4000000121d */
[----:B------:R-:W-:Y:S02]  /*acb0*/  SHF.R.U32.HI R39, RZ, 0x10, R29 ;  /* 0x00000010ff277819 */ /* 0x000fe4000001161d */
[--C-:B------:R-:W-:Y:S02]  /*acc0*/  SHF.R.U64 R29, R8, 0x10, R9.reuse ;  /* 0x00000010081d7819 */ /* 0x100fe40000001209 */
[----:B------:R-:W-:Y:S02]  /*acd0*/  SHF.R.U32.HI R8, RZ, 0x10, R9 ;  /* 0x00000010ff087819 */ /* 0x000fe40000011609 */
[----:B------:R-:W-:Y:S02]  /*ace0*/  PRMT R54, R54, 0x5410, R29 ;  /* 0x0000541036367816 */ /* 0x000fe4000000001d */
[----:B------:R-:W-:-:S02]  /*acf0*/  SHF.R.U64 R9, R10, 0x10, R11 ;  /* 0x000000100a097819 */ /* 0x000fc4000000120b */
[----:B------:R-:W-:Y:S02]  /*ad00*/  PRMT R61, R61, 0x5410, R28 ;  /* 0x000054103d3d7816 */ /* 0x000fe4000000001c */
[--C-:B------:R-:W-:Y:S02]  /*ad10*/  SHF.R.U64 R37, R30, 0x10, R31.reuse ;  /* 0x000000101e257819 */ /* 0x100fe4000000121f */
[----:B------:R-:W-:Y:S01]  /*ad20*/  SHF.R.U32.HI R30, RZ, 0x10, R31 ;  /* 0x00000010ff1e7819 */ /* 0x000fe2000001161f */
[----:B------:R-:W-:Y:S01]  /*ad30*/  IMAD.U32 R38, R61, 0x10000, RZ ;  /* 0x000100003d267824 */ /* 0x000fe200078e00ff */
[----:B------:R-:W-:Y:S02]  /*ad40*/  SHF.R.U32.HI R10, RZ, 0x10, R11 ;  /* 0x00000010ff0a7819 */ /* 0x000fe4000001160b */
[----:B------:R-:W-:Y:S01]  /*ad50*/  PRMT R60, R60, 0x5410, R39 ;  /* 0x000054103c3c7816 */ /* 0x000fe20000000027 */
[----:B------:R-:W-:Y:S01]  /*ad60*/  IMAD.U32 R39, R54, 0x10000, RZ ;  /* 0x0001000036277824 */ /* 0x000fe200078e00ff */
[----:B------:R-:W-:-:S02]  /*ad70*/  PRMT R55, R55, 0x5410, R8 ;  /* 0x0000541037377816 */ /* 0x000fc40000000008 */
[----:B------:R-:W-:Y:S02]  /*ad80*/  PRMT R56, R56, 0x5410, R9 ;  /* 0x0000541038387816 */ /* 0x000fe40000000009 */
[----:B------:R-:W-:Y:S01]  /*ad90*/  PRMT R57, R57, 0x5410, R30 ;  /* 0x0000541039397816 */ /* 0x000fe2000000001e */
[----:B------:R-:W-:Y:S01]  /*ada0*/  IMAD.U32 R41, R55, 0x10000, RZ ;  /* 0x0001000037297824 */ /* 0x000fe200078e00ff */
[----:B------:R-:W-:Y:S02]  /*adb0*/  PRMT R53, R53, 0x5410, R10 ;  /* 0x0000541035357816 */ /* 0x000fe4000000000a */
[----:B------:R-:W-:Y:S02]  /*adc0*/  PRMT R58, R58, 0x5410, R37 ;  /* 0x000054103a3a7816 */ /* 0x000fe40000000025 */
[----:B------:R-:W-:Y:S02]  /*add0*/  LOP3.LUT R54, R54, 0xffff0000, RZ, 0xc0, !PT ;  /* 0xffff000036367812 */ /* 0x000fe400078ec0ff */
[----:B------:R-:W-:Y:S01]  /*ade0*/  LOP3.LUT R61, R61, 0xffff0000, RZ, 0xc0, !PT ;  /* 0xffff00003d3d7812 */ /* 0x000fe200078ec0ff */
[----:B--2---:R-:W-:Y:S01]  /*adf0*/  IMAD.IADD R4, R138, 0x1, R0 ;  /* 0x000000018a047824 */ /* 0x004fe200078e0200 */
[----:B------:R-:W-:-:S04]  /*ae00*/  LEA.HI R0, R3, R156, RZ, 0x1d ;  /* 0x0000009c03007211 */ /* 0x000fc800078fe8ff */
[----:B------:R-:W-:-:S04]  /*ae10*/  SHF.R.S32.HI R5, RZ, 0x1f, R4 ;  /* 0x0000001fff057819 */ /* 0x000fc80000011404 */
[CC--:B------:R-:W-:Y:S02]  /*ae20*/  LEA.HI R6, R5.reuse, R4.reuse, RZ, 0x5 ;  /* 0x0000000405067211 */ /* 0x0c0fe400078f28ff */
[----:B------:R-:W-:Y:S02]  /*ae30*/  LEA.HI R4, R5, R4, RZ, 0x3 ;  /* 0x0000000405047211 */ /* 0x000fe400078f18ff */
[----:B------:R-:W-:Y:S02]  /*ae40*/  SHF.R.S32.HI R5, RZ, 0x1f, R0 ;  /* 0x0000001fff057819 */ /* 0x000fe40000011400 */
[----:B------:R-:W-:Y:S01]  /*ae50*/  LOP3.LUT R7, R143, 0x18, R4, 0xf8, !PT ;  /* 0x000000188f077812 */ /* 0x000fe200078ef804 */
[----:B------:R-:W-:Y:S01]  /*ae60*/  IMAD.SHL.U32 R4, R0, 0x8, RZ ;  /* 0x0000000800047824 */ /* 0x000fe200078e00ff */
[----:B------:R-:W-:Y:S02]  /*ae70*/  LEA.HI R0, R5, R0, RZ, 0x2 ;  /* 0x0000000005007211 */ /* 0x000fe400078f10ff */
[----:B------:R-:W-:-:S02]  /*ae80*/  SHF.R.S32.HI R6, RZ, 0x5, R6 ;  /* 0x00000005ff067819 */ /* 0x000fc40000011406 */
[----:B------:R-:W-:Y:S02]  /*ae90*/  LOP3.LUT R5, R143, 0x18, R4, 0xf8, !PT ;  /* 0x000000188f057812 */ /* 0x000fe400078ef804 */
[----:B------:R-:W-:Y:S01]  /*aea0*/  SHF.R.S32.HI R0, RZ, 0x2, R0 ;  /* 0x00000002ff007819 */ /* 0x000fe20000011400 */
[--C-:B------:R-:W-:Y:S01]  /*aeb0*/  IMAD R6, R6, 0x1800, R153.reuse ;  /* 0x0000180006067824 */ /* 0x100fe200078e0299 */
[-C--:B------:R-:W-:Y:S02]  /*aec0*/  LOP3.LUT R5, R5, R144.reuse, RZ, 0x3c, !PT ;  /* 0x0000009005057212 */ /* 0x080fe400078e3cff */
[----:B------:R-:W-:Y:S01]  /*aed0*/  LOP3.LUT R7, R7, R144, RZ, 0x3c, !PT ;  /* 0x0000009007077212 */ /* 0x000fe200078e3cff */
[----:B------:R-:W-:-:S04]  /*aee0*/  IMAD R4, R0, 0x1800, R153 ;  /* 0x0000180000047824 */ /* 0x000fc800078e0299 */
[----:B------:R-:W-:Y:S02]  /*aef0*/  IMAD.IADD R25, R4, 0x1, R5 ;  /* 0x0000000104197824 */ /* 0x000fe400078e0205 */
[----:B------:R-:W-:Y:S02]  /*af00*/  IMAD.IADD R6, R6, 0x1, R7 ;  /* 0x0000000106067824 */ /* 0x000fe400078e0207 */
[----:B------:R-:W-:-:S03]  /*af10*/  IMAD R36, R25, 0x2, R2 ;  /* 0x0000000219247824 */ /* 0x000fc600078e0202 */
[----:B------:R-:W-:Y:S02]  /*af20*/  LEA R0, R6, UR40, 0x1 ;  /* 0x0000002806007c11 */ /* 0x000fe4000f8e08ff */
[----:B------:R-:W0:Y:S04]  /*af30*/  LDS.128 R24, [R36+0xc400] ;  /* 0x00c4000024187984 */ /* 0x000e280000000c00 */
[----:B------:R-:W1:Y:S01]  /*af40*/  LDS.128 R4, [R0] ;  /* 0x0000000000047984 */ /* 0x000e620000000c00 */
[C---:B0-----:R-:W-:Y:S01]  /*af50*/  IMAD.U32 R8, R24.reuse, 0x10000, RZ ;  /* 0x0001000018087824 */ /* 0x041fe200078e00ff */
[----:B------:R-:W-:Y:S01]  /*af60*/  LOP3.LUT R24, R24, 0xffff0000, RZ, 0xc0, !PT ;  /* 0xffff000018187812 */ /* 0x000fe200078ec0ff */
[C---:B------:R-:W-:Y:S01]  /*af70*/  IMAD.U32 R10, R25.reuse, 0x10000, RZ ;  /* 0x00010000190a7824 */ /* 0x040fe200078e00ff */
[----:B------:R-:W-:Y:S01]  /*af80*/  LOP3.LUT R25, R25, 0xffff0000, RZ, 0xc0, !PT ;  /* 0xffff000019197812 */ /* 0x000fe200078ec0ff */
[C---:B-1----:R-:W-:Y:S01]  /*af90*/  IMAD.U32 R9, R4.reuse, 0x10000, RZ ;  /* 0x0001000004097824 */ /* 0x042fe200078e00ff */
[----:B------:R-:W-:Y:S01]  /*afa0*/  LOP3.LUT R11, R4, 0xffff0000, RZ, 0xc0, !PT ;  /* 0xffff0000040b7812 */ /* 0x000fe200078ec0ff */
[C---:B------:R-:W-:Y:S01]  /*afb0*/  IMAD.U32 R28, R5.reuse, 0x10000, RZ ;  /* 0x00010000051c7824 */ /* 0x040fe200078e00ff */
[----:B------:R-:W-:Y:S01]  /*afc0*/  LOP3.LUT R29, R5, 0xffff0000, RZ, 0xc0, !PT ;  /* 0xffff0000051d7812 */ /* 0x000fe200078ec0ff */
[C---:B------:R-:W-:Y:S01]  /*afd0*/  IMAD.U32 R5, R6.reuse, 0x10000, RZ ;  /* 0x0001000006057824 */ /* 0x040fe200078e00ff */
[----:B------:R-:W-:Y:S01]  /*afe0*/  LOP3.LUT R4, R6, 0xffff0000, RZ, 0xc0, !PT ;  /* 0xffff000006047812 */ /* 0x000fe200078ec0ff */
[C---:B------:R-:W-:Y:S01]  /*aff0*/  IMAD.U32 R30, R7.reuse, 0x10000, RZ ;  /* 0x00010000071e7824 */ /* 0x040fe200078e00ff */
[----:B------:R-:W-:Y:S01]  /*b000*/  LOP3.LUT R6, R7, 0xffff0000, RZ, 0xc0, !PT ;  /* 0xffff000007067812 */ /* 0x000fe200078ec0ff */
[----:B------:R-:W-:Y:S01]  /*b010*/  FMUL.FTZ R40, R8, R39 ;  /* 0x0000002708287220 */ /* 0x000fe20000410000 */
[C---:B------:R-:W-:Y:S01]  /*b020*/  IMAD.U32 R31, R26.reuse, 0x10000, RZ ;  /* 0x000100001a1f7824 */ /* 0x040fe200078e00ff */
[----:B------:R-:W-:Y:S01]  /*b030*/  LOP3.LUT R7, R26, 0xffff0000, RZ, 0xc0, !PT ;  /* 0xffff00001a077812 */ /* 0x000fe200078ec0ff */
[C---:B------:R-:W-:Y:S01]  /*b040*/  IMAD.U32 R37, R27.reuse, 0x10000, RZ ;  /* 0x000100001b257824 */ /* 0x040fe200078e00ff */
[----:B------:R-:W-:Y:S01]  /*b050*/  LOP3.LUT R26, R27, 0xffff0000, RZ, 0xc0, !PT ;  /* 0xffff00001b1a7812 */ /* 0x000fe200078ec0ff */
[----:B------:R-:W-:Y:S01]  /*b060*/  FMUL.FTZ R42, R8, R38 ;  /* 0x00000026082a7220 */ /* 0x000fe20000410000 */
[----:B------:R-:W-:-:S02]  /*b070*/  IMAD.U32 R27, R60, 0x10000, RZ ;  /* 0x000100003c1b7824 */ /* 0x000fc400078e00ff */
[----:B------:R-:W-:Y:S01]  /*b080*/  FFMA.FTZ R8, R9, R38, -R40 ;  /* 0x0000002609087223 */ /* 0x000fe20000010828 */
[C---:B------:R-:W-:Y:S01]  /*b090*/  FMUL.FTZ R43, R10.reuse, R41 ;  /* 0x000000290a2b7220 */ /* 0x040fe20000410000 */
[----:B------:R-:W-:Y:S02]  /*b0a0*/  IMAD.U32 R40, R53, 0x10000, RZ ;  /* 0x0001000035287824 */ /* 0x000fe400078e00ff */
[----:B------:R-:W-:Y:S01]  /*b0b0*/  FFMA.FTZ R9, R9, R39, R42 ;  /* 0x0000002709097223 */ /* 0x000fe2000001002a */
[----:B------:R-:W-:Y:S02]  /*b0c0*/  IMAD.U32 R38, R57, 0x10000, RZ ;  /* 0x0001000039267824 */ /* 0x000fe400078e00ff */
[-C--:B------:R-:W-:Y:S01]  /*b0d0*/  FMUL.FTZ R39, R10, R27.reuse ;  /* 0x0000001b0a277220 */ /* 0x080fe20000410000 */
[C---:B------:R-:W-:Y:S01]  /*b0e0*/  FFMA.FTZ R10, R28.reuse, R27, -R43 ;  /* 0x0000001b1c0a7223 */ /* 0x040fe2000001082b */
[C---:B------:R-:W-:Y:S01]  /*b0f0*/  FMUL.FTZ R27, R37.reuse, R40 ;  /* 0x00000028251b7220 */ /* 0x040fe20000410000 */
[-C--:B------:R-:W-:Y:S01]  /*b100*/  FMUL.FTZ R37, R37, R38.reuse ;  /* 0x0000002625257220 */ /* 0x080fe20000410000 */
[----:B------:R-:W-:Y:S01]  /*b110*/  FFMA.FTZ R39, R28, R41, R39 ;  /* 0x000000291c277223 */ /* 0x000fe20000010027 */
[----:B------:R-:W-:Y:S01]  /*b120*/  LOP3.LUT R28, R55, 0xffff0000, RZ, 0xc0, !PT ;  /* 0xffff0000371c7812 */ /* 0x000fe200078ec0ff */
[C---:B------:R-:W-:Y:S01]  /*b130*/  FFMA.FTZ R27, R30.reuse, R38, -R27 ;  /* 0x000000261e1b7223 */ /* 0x040fe2000001081b */
[----:B------:R-:W-:Y:S01]  /*b140*/  FFMA.FTZ R37, R30, R40, R37 ;  /* 0x000000281e257223 */ /* 0x000fe20000010025 */
[----:B------:R-:W-:Y:S01]  /*b150*/  FMUL.FTZ R30, R24, R54 ;  /* 0x00000036181e7220 */ /* 0x000fe20000410000 */
[----:B------:R-:W-:Y:S01]  /*b160*/  LOP3.LUT R60, R60, 0xffff0000, RZ, 0xc0, !PT ;  /* 0xffff00003c3c7812 */ /* 0x000fe200078ec0ff */
[-C--:B------:R-:W-:Y:S01]  /*b170*/  FMUL.FTZ R38, R24, R61.reuse ;  /* 0x0000003d18267220 */ /* 0x080fe20000410000 */
[----:B------:R-:W-:Y:S01]  /*b180*/  SHF.L.U32 R24, R58, 0x10, RZ ;  /* 0x000000103a187819 */ /* 0x000fe200000006ff */
[----:B------:R-:W-:Y:S01]  /*b190*/  FFMA.FTZ R61, R11, R61, -R30 ;  /* 0x0000003d0b3d7223 */ /* 0x000fe2000001081e */
[----:B------:R-:W-:Y:S01]  /*b1a0*/  FMUL.FTZ R40, R25, R28 ;  /* 0x0000001c19287220 */ /* 0x000fe20000410000 */
[----:B------:R-:W-:-:S02]  /*b1b0*/  IMAD.U32 R30, R56, 0x10000, RZ ;  /* 0x00010000381e7824 */ /* 0x000fc400078e00ff */
[----:B------:R-:W-:Y:S01]  /*b1c0*/  FFMA.FTZ R38, R11, R54, R38 ;  /* 0x000000360b267223 */ /* 0x000fe20000010026 */
[----:B------:R-:W-:Y:S01]  /*b1d0*/  LOP3.LUT R56, R56, 0xffff0000, RZ, 0xc0, !PT ;  /* 0xffff000038387812 */ /* 0x000fe200078ec0ff */
[----:B------:R-:W-:Y:S01]  /*b1e0*/  FFMA.FTZ R11, R29, R60, -R40 ;  /* 0x0000003c1d0b7223 */ /* 0x000fe20000010828 */
[C---:B------:R-:W-:Y:S01]  /*b1f0*/  FMUL.FTZ R42, R31.reuse, R30 ;  /* 0x0000001e1f2a7220 */ /* 0x040fe20000410000 */
[----:B------:R-:W-:Y:S01]  /*b200*/  FMUL.FTZ R40, R31, R24 ;  /* 0x000000181f287220 */ /* 0x000fe20000410000 */
[----:B------:R-:W-:Y:S01]  /*b210*/  FMUL.FTZ R25, R25, R60 ;  /* 0x0000003c19197220 */ /* 0x000fe20000410000 */
[----:B------:R-:W-:Y:S01]  /*b220*/  LOP3.LUT R53, R53, 0xffff0000, RZ, 0xc0, !PT ;  /* 0xffff000035357812 */ /* 0x000fe200078ec0ff */
[C---:B------:R-:W-:Y:S01]  /*b230*/  FFMA.FTZ R42, R5.reuse, R24, -R42 ;  /* 0x00000018052a7223 */ /* 0x040fe2000001082a */
[----:B------:R-:W-:Y:S01]  /*b240*/  LOP3.LUT R58, R58, 0xffff0000, RZ, 0xc0, !PT ;  /* 0xffff00003a3a7812 */ /* 0x000fe200078ec0ff */
[----:B------:R-:W-:Y:S01]  /*b250*/  FFMA.FTZ R40, R5, R30, R40 ;  /* 0x0000001e05287223 */ /* 0x000fe20000010028 */
[----:B------:R-:W-:Y:S01]  /*b260*/  LOP3.LUT R57, R57, 0xffff0000, RZ, 0xc0, !PT ;  /* 0xffff000039397812 */ /* 0x000fe200078ec0ff */
[----:B------:R-:W-:Y:S01]  /*b270*/  FFMA.FTZ R28, R29, R28, R25 ;  /* 0x0000001c1d1c7223 */ /* 0x000fe20000010019 */
[C---:B------:R-:W-:Y:S01]  /*b280*/  FMUL.FTZ R5, R7.reuse, R56 ;  /* 0x0000003807057220 */ /* 0x040fe20000410000 */
[C---:B------:R-:W-:Y:S01]  /*b290*/  FMUL.FTZ R29, R26.reuse, R53 ;  /* 0x000000351a1d7220 */ /* 0x040fe20000410000 */
[-C--:B------:R-:W-:Y:S01]  /*b2a0*/  FMUL.FTZ R25, R7, R58.reuse ;  /* 0x0000003a07197220 */ /* 0x080fe20000410000 */
[-C--:B------:R-:W-:Y:S01]  /*b2b0*/  FMUL.FTZ R26, R26, R57.reuse ;  /* 0x000000391a1a7220 */ /* 0x080fe20000410000 */
[----:B------:R-:W-:Y:S01]  /*b2c0*/  FFMA.FTZ R7, R4, R58, -R5 ;  /* 0x0000003a04077223 */ /* 0x000fe20000010805 */
[----:B------:R-:W-:Y:S01]  /*b2d0*/  FFMA.FTZ R24, R6, R57, -R29 ;  /* 0x0000003906187223 */ /* 0x000fe2000001081d */
[----:B------:R-:W-:Y:S01]  /*b2e0*/  FFMA.FTZ R25, R4, R56, R25 ;  /* 0x0000003804197223 */ /* 0x000fe20000010019 */
[----:B------:R-:W-:Y:S01]  /*b2f0*/  FFMA.FTZ R26, R6, R53, R26 ;  /* 0x00000035061a7223 */ /* 0x000fe2000001001a */
[----:B------:R-:W-:-:S02]  /*b300*/  F2FP.BF16.F32.PACK_AB R4, R61, R8 ;  /* 0x000000083d04723e */ /* 0x000fc400000010ff */
[----:B------:R-:W-:Y:S02]  /*b310*/  F2FP.BF16.F32.PACK_AB R6, R7, R42 ;  /* 0x0000002a0706723e */ /* 0x000fe400000010ff */
[----:B------:R-:W-:Y:S02]  /*b320*/  F2FP.BF16.F32.PACK_AB R8, R38, R9 ;  /* 0x000000092608723e */ /* 0x000fe400000010ff */
[----:B------:R-:W-:Y:S02]  /*b330*/  F2FP.BF16.F32.PACK_AB R5, R11, R10 ;  /* 0x0000000a0b05723e */ /* 0x000fe400000010ff */
[----:B------:R-:W-:Y:S02]  /*b340*/  F2FP.BF16.F32.PACK_AB R7, R24, R27 ;  /* 0x0000001b1807723e */ /* 0x000fe400000010ff */
[----:B------:R-:W-:Y:S02]  /*b350*/  F2FP.BF16.F32.PACK_AB R9, R28, R39 ;  /* 0x000000271c09723e */ /* 0x000fe400000010ff */
[----:B------:R-:W-:Y:S01]  /*b360*/  F2FP.BF16.F32.PACK_AB R10, R25, R40 ;  /* 0x00000028190a723e */ /* 0x000fe200000010ff */
[----:B------:R1:W-:Y:S01]  /*b370*/  STS.128 [R0], R4 ;  /* 0x0000000400007388 */ /* 0x0003e20000000c00 */
[----:B------:R-:W-:-:S05]  /*b380*/  F2FP.BF16.F32.PACK_AB R11, R26, R37 ;  /* 0x000000251a0b723e */ /* 0x000fca00000010ff */
[----:B------:R1:W-:Y:S02]  /*b390*/  STS.128 [R36+0xc400], R8 ;  /* 0x00c4000824007388 */ /* 0x0003e40000000c00 */
.L_x_505:
[----:B------:R-:W-:Y:S05]  /*b3a0*/  BSYNC B1 ;  /* 0x0000000000017941 */ /* 0x000fea0003800000 */
.L_x_504:
[----:B------:R-:W-:Y:S05]  /*b3b0*/  @P2 BRA `(.L_x_486) ;  /* 0x0000000400c42947 */ /* 0x000fea0003800000 */
[----:B01----:R-:W2:Y:S01]  /*b3c0*/  LDL R0, [R1+0x48] ;  /* 0x0000480001007983 */ /* 0x003ea20000100800 */
[----:B------:R-:W-:Y:S02]  /*b3d0*/  LEA.HI R3, R3, R157, RZ, 0x1d ;  /* 0x0000009d03037211 */ /* 0x000fe400078fe8ff */
[----:B------:R-:W-:Y:S02]  /*b3e0*/  SHF.R.U64 R26, R32, 0x10, R33 ;  /* 0x00000010201a7819 */ /* 0x000fe40000001221 */
[----:B------:R-:W-:Y:S02]  /*b3f0*/  SHF.R.S32.HI R4, RZ, 0x1f, R3 ;  /* 0x0000001fff047819 */ /* 0x000fe40000011403 */
[--C-:B------:R-:W-:Y:S02]  /*b400*/  SHF.R.U64 R25, R12, 0x10, R13.reuse ;  /* 0x000000100c197819 */ /* 0x100fe4000000120d */
[----:B------:R-:W-:Y:S02]  /*b410*/  LEA.HI R4, R4, R3, RZ, 0x2 ;  /* 0x0000000304047211 */ /* 0x000fe400078f10ff */
[----:B------:R-:W-:-:S02]  /*b420*/  SHF.R.U32.HI R28, RZ, 0x10, R13 ;  /* 0x00000010ff1c7819 */ /* 0x000fc4000001160d */
[----:B------:R-:W-:Y:S02]  /*b430*/  SHF.R.S32.HI R4, RZ, 0x2, R4 ;  /* 0x00000002ff047819 */ /* 0x000fe40000011404 */
[----:B------:R-:W-:Y:S02]  /*b440*/  PRMT R47, R47, 0x5410, R26 ;  /* 0x000054102f2f7816 */ /* 0x000fe4000000001a */
[----:B------:R-:W-:Y:S01]  /*b450*/  PRMT R26, R20, 0x5410, R25 ;  /* 0x00005410141a7816 */ /* 0x000fe20000000019 */
[----:B------:R-:W-:Y:S01]  /*b460*/  IMAD R4, R4, 0x1800, R153 ;  /* 0x0000180004047824 */ /* 0x000fe200078e0299 */
[----:B------:R-:W-:Y:S01]  /*b470*/  SHF.R.U32.HI R33, RZ, 0x10, R33 ;  /* 0x00000010ff217819 */ /* 0x000fe20000011621 */
[----:B------:R-:W-:Y:S01]  /*b480*/  IMAD.U32 R27, R47, 0x10000, RZ ;  /* 0x000100002f1b7824 */ /* 0x000fe200078e00ff */
[----:B------:R-:W-:Y:S01]  /*b490*/  SHF.R.U64 R12, R14, 0x10, R15 ;  /* 0x000000100e0c7819 */ /* 0x000fe2000000120f */
[----:B------:R-:W-:Y:S01]  /*b4a0*/  IMAD.U32 R29, R26, 0x10000, RZ ;  /* 0x000100001a1d7824 */ /* 0x000fe200078e00ff */
[----:B------:R-:W-:-:S02]  /*b4b0*/  PRMT R28, R21, 0x5410, R28 ;  /* 0x00005410151c7816 */ /* 0x000fc4000000001c */
[----:B------:R-:W-:Y:S02]  /*b4c0*/  SHF.R.U64 R24, R34, 0x10, R35 ;  /* 0x0000001022187819 */ /* 0x000fe40000001223 */
[----:B------:R-:W-:Y:S01]  /*b4d0*/  SHF.R.U32.HI R15, RZ, 0x10, R15 ;  /* 0x00000010ff0f7819 */ /* 0x000fe2000001160f */
[----:B------:R-:W-:Y:S01]  /*b4e0*/  IMAD.U32 R30, R28, 0x10000, RZ ;  /* 0x000100001c1e7824 */ /* 0x000fe200078e00ff */
[----:B------:R-:W-:Y:S02]  /*b4f0*/  SHF.R.U32.HI R35, RZ, 0x10, R35 ;  /* 0x00000010ff237819 */ /* 0x000fe40000011623 */
[----:B------:R-:W-:Y:S02]  /*b500*/  PRMT R48, R48, 0x5410, R33 ;  /* 0x0000541030307816 */ /* 0x000fe40000000021 */
[----:B------:R-:W-:Y:S02]  /*b510*/  PRMT R45, R45, 0x5410, R12 ;  /* 0x000054102d2d7816 */ /* 0x000fe4000000000c */
[----:B------:R-:W-:-:S02]  /*b520*/  PRMT R46, R46, 0x5410, R15 ;  /* 0x000054102e2e7816 */ /* 0x000fc4000000000f */
[----:B------:R-:W-:Y:S02]  /*b530*/  PRMT R50, R50, 0x5410, R35 ;  /* 0x0000541032327816 */ /* 0x000fe40000000023 */
[----:B------:R-:W-:Y:S01]  /*b540*/  LOP3.LUT R47, R47, 0xffff0000, RZ, 0xc0, !PT ;  /* 0xffff00002f2f7812 */ /* 0x000fe200078ec0ff */
[----:B------:R-:W-:Y:S01]  /*b550*/  IMAD.U32 R32, R46, 0x10000, RZ ;  /* 0x000100002e207824 */ /* 0x000fe200078e00ff */
[----:B------:R-:W-:Y:S02]  /*b560*/  LOP3.LUT R28, R28, 0xffff0000, RZ, 0xc0, !PT ;  /* 0xffff00001c1c7812 */ /* 0x000fe400078ec0ff */
[----:B------:R-:W-:Y:S02]  /*b570*/  PRMT R49, R49, 0x5410, R24 ;  /* 0x0000541031317816 */ /* 0x000fe40000000018 */
[----:B------:R-:W-:Y:S01]  /*b580*/  LOP3.LUT R46, R46, 0xffff0000, RZ, 0xc0, !PT ;  /* 0xffff00002e2e7812 */ /* 0x000fe200078ec0ff */
[----:B--2---:R-:W-:-:S05]  /*b590*/  IMAD.IADD R0, R138, 0x1, R0 ;  /* 0x000000018a007824 */ /* 0x004fca00078e0200 */
[----:B------:R-:W-:-:S04]  /*b5a0*/  SHF.R.S32.HI R5, RZ, 0x1f, R0 ;  /* 0x0000001fff057819 */ /* 0x000fc80000011400 */
[CC--:B------:R-:W-:Y:S02]  /*b5b0*/  LEA.HI R6, R5.reuse, R0.reuse, RZ, 0x5 ;  /* 0x0000000005067211 */ /* 0x0c0fe400078f28ff */
[----:B------:R-:W-:Y:S02]  /*b5c0*/  LEA.HI R0, R5, R0, RZ, 0x3 ;  /* 0x0000000005007211 */ /* 0x000fe400078f18ff */
[----:B------:R-:W-:Y:S02]  /*b5d0*/  SHF.R.S32.HI R6, RZ, 0x5, R6 ;  /* 0x00000005ff067819 */ /* 0x000fe40000011406 */
[----:B------:R-:W-:Y:S01]  /*b5e0*/  LOP3.LUT R5, R143, 0x18, R0, 0xf8, !PT ;  /* 0x000000188f057812 */ /* 0x000fe200078ef800 */
[----:B------:R-:W-:Y:S02]  /*b5f0*/  IMAD.SHL.U32 R0, R3, 0x8, RZ ;  /* 0x0000000803007824 */ /* 0x000fe400078e00ff */
[----:B------:R-:W-:Y:S01]  /*b600*/  IMAD R6, R6, 0x1800, R153 ;  /* 0x0000180006067824 */ /* 0x000fe200078e0299 */
[----:B------:R-:W-:-:S02]  /*b610*/  LOP3.LUT R5, R5, R144, RZ, 0x3c, !PT ;  /* 0x0000009005057212 */ /* 0x000fc400078e3cff */
[----:B------:R-:W-:-:S03]  /*b620*/  LOP3.LUT R3, R143, 0x18, R0, 0xf8, !PT ;  /* 0x000000188f037812 */ /* 0x000fc600078ef800 */
[----:B------:R-:W-:Y:S01]  /*b630*/  IMAD.IADD R0, R6, 0x1, R5 ;  /* 0x0000000106007824 */ /* 0x000fe200078e0205 */
[----:B------:R-:W-:-:S04]  /*b640*/  LOP3.LUT R3, R3, R144, RZ, 0x3c, !PT ;  /* 0x0000009003037212 */ /* 0x000fc800078e3cff */
[----:B------:R-:W-:Y:S01]  /*b650*/  LEA R0, R0, UR40, 0x1 ;  /* 0x0000002800007c11 */ /* 0x000fe2000f8e08ff */
[----:B------:R-:W-:-:S04]  /*b660*/  IMAD.IADD R3, R4, 0x1, R3 ;  /* 0x0000000104037824 */ /* 0x000fc800078e0203 */
[----:B------:R-:W-:Y:S01]  /*b670*/  IMAD R3, R3, 0x2, R2 ;  /* 0x0000000203037824 */ /* 0x000fe200078e0202 */
[----:B------:R-:W0:Y:S04]  /*b680*/  LDS.128 R4, [R0] ;  /* 0x0000000000047984 */ /* 0x000e280000000c00 */
[----:B------:R-:W1:Y:S01]  /*b690*/  LDS.128 R8, [R3+0xc400] ;  /* 0x00c4000003087984 */ /* 0x000e620000000c00 */
        /* <DEDUP_REMOVED lines=8> */
[C---:B------:R-:W-:Y:S01]  /*b720*/  FMUL.FTZ R31, R20.reuse, R29 ;  /* 0x0000001d141f7220 */ /* 0x040fe20000410000 */
[----:B------:R-:W-:Y:S01]  /*b730*/  FMUL.FTZ R33, R20, R27 ;  /* 0x0000001b14217220 */ /* 0x000fe20000410000 */
[----:B------:R-:W-:-:S02]  /*b740*/  IMAD.U32 R20, R48, 0x10000, RZ ;  /* 0x0001000030147824 */ /* 0x000fc400078e00ff */
[----:B------:R-:W-:Y:S01]  /*b750*/  FMUL.FTZ R34, R21, R30 ;  /* 0x0000001e15227220 */ /* 0x000fe20000410000 */
[----:B------:R-:W-:Y:S02]  /*b760*/  IMAD.U32 R25, R11, 0x10000, RZ ;  /* 0x000100000b197824 */ /* 0x000fe400078e00ff */
[C---:B------:R-:W-:Y:S01]  /*b770*/  FFMA.FTZ R31, R12.reuse, R27, -R31 ;  /* 0x0000001b0c1f7223 */ /* 0x040fe2000001081f */
[----:B------:R-:W-:Y:S01]  /*b780*/  FFMA.FTZ R33, R12, R29, R33 ;  /* 0x0000001d0c217223 */ /* 0x000fe20000010021 */
[----:B------:R-:W-:Y:S02]  /*b790*/  IMAD.U32 R12, R50, 0x10000, RZ ;  /* 0x00010000320c7824 */ /* 0x000fe400078e00ff */
[-C--:B------:R-:W-:Y:S01]  /*b7a0*/  FMUL.FTZ R36, R21, R20.reuse ;  /* 0x0000001415247220 */ /* 0x080fe20000410000 */
[----:B------:R-:W-:Y:S01]  /*b7b0*/  LOP3.LUT R21, R26, 0xffff0000, RZ, 0xc0, !PT ;  /* 0xffff00001a157812 */ /* 0x000fe200078ec0ff */
[----:B------:R-:W-:Y:S01]  /*b7c0*/  FFMA.FTZ R34, R13, R20, -R34 ;  /* 0x000000140d227223 */ /* 0x000fe20000010822 */
[----:B------:R-:W-:Y:S01]  /*b7d0*/  FMUL.FTZ R20, R25, R32 ;  /* 0x0000002019147220 */ /* 0x000fe20000410000 */
[----:B------:R-:W-:-:S02]  /*b7e0*/  IMAD.U32 R15, R7, 0x10000, RZ ;  /* 0x00010000070f7824 */ /* 0x000fc400078e00ff */
[----:B------:R-:W-:Y:S01]  /*b7f0*/  FMUL.FTZ R25, R25, R12 ;  /* 0x0000000c19197220 */ /* 0x000fe20000410000 */
[----:B------:R-:W-:Y:S01]  /*b800*/  FFMA.FTZ R36, R13, R30, R36 ;  /* 0x0000001e0d247223 */ /* 0x000fe20000010024 */
[----:B------:R-:W-:Y:S01]  /*b810*/  LOP3.LUT R48, R48, 0xffff0000, RZ, 0xc0, !PT ;  /* 0xffff000030307812 */ /* 0x000fe200078ec0ff */
[C---:B------:R-:W-:Y:S01]  /*b820*/  FMUL.FTZ R13, R8.reuse, R21 ;  /* 0x00000015080d7220 */ /* 0x040fe20000410000 */
[C---:B------:R-:W-:Y:S01]  /*b830*/  FFMA.FTZ R32, R15.reuse, R32, R25 ;  /* 0x000000200f207223 */ /* 0x040fe20000010019 */
[----:B------:R-:W-:Y:S01]  /*b840*/  FFMA.FTZ R26, R15, R12, -R20 ;  /* 0x0000000c0f1a7223 */ /* 0x000fe20000010814 */
[-C--:B------:R-:W-:Y:S01]  /*b850*/  FMUL.FTZ R25, R8, R47.reuse ;  /* 0x0000002f08197220 */ /* 0x080fe20000410000 */
[----:B------:R-:W-:Y:S02]  /*b860*/  IMAD.U32 R24, R10, 0x10000, RZ ;  /* 0x000100000a187824 */ /* 0x000fe400078e00ff */
[----:B------:R-:W-:Y:S01]  /*b870*/  FFMA.FTZ R8, R4, R47, -R13 ;  /* 0x0000002f04087223 */ /* 0x000fe2000001080d */
[----:B------:R-:W-:-:S02]  /*b880*/  IMAD.U32 R15, R45, 0x10000, RZ ;  /* 0x000100002d0f7824 */ /* 0x000fc400078e00ff */
[C---:B------:R-:W-:Y:S01]  /*b890*/  FMUL.FTZ R20, R9.reuse, R28 ;  /* 0x0000001c09147220 */ /* 0x040fe20000410000 */
[-C--:B------:R-:W-:Y:S01]  /*b8a0*/  FMUL.FTZ R27, R9, R48.reuse ;  /* 0x00000030091b7220 */ /* 0x080fe20000410000 */
[----:B------:R-:W-:Y:S02]  /*b8b0*/  IMAD.U32 R13, R49, 0x10000, RZ ;  /* 0x00010000310d7824 */ /* 0x000fe400078e00ff */
[----:B------:R-:W-:Y:S01]  /*b8c0*/  FFMA.FTZ R12, R4, R21, R25 ;  /* 0x00000015040c7223 */ /* 0x000fe20000010019 */
[----:B------:R-:W-:Y:S02]  /*b8d0*/  IMAD.U32 R14, R6, 0x10000, RZ ;  /* 0x00010000060e7824 */ /* 0x000fe400078e00ff */
[----:B------:R-:W-:Y:S01]  /*b8e0*/  FMUL.FTZ R21, R24, R15 ;  /* 0x0000000f18157220 */ /* 0x000fe20000410000 */
[C---:B------:R-:W-:Y:S01]  /*b8f0*/  FFMA.FTZ R9, R5.reuse, R48, -R20 ;  /* 0x0000003005097223 */ /* 0x040fe20000010814 */
[----:B------:R-:W-:Y:S01]  /*b900*/  FFMA.FTZ R27, R5, R28, R27 ;  /* 0x0000001c051b7223 */ /* 0x000fe2000001001b */
[----:B------:R-:W-:Y:S01]  /*b910*/  LOP3.LUT R10, R10, 0xffff0000, RZ, 0xc0, !PT ;  /* 0xffff00000a0a7812 */ /* 0x000fe200078ec0ff */
[-C--:B------:R-:W-:Y:S01]  /*b920*/  FMUL.FTZ R5, R24, R13.reuse ;  /* 0x0000000d18057220 */ /* 0x080fe20000410000 */
[----:B------:R-:W-:Y:S01]  /*b930*/  LOP3.LUT R11, R11, 0xffff0000, RZ, 0xc0, !PT ;  /* 0xffff00000b0b7812 */ /* 0x000fe200078ec0ff */
[C---:B------:R-:W-:Y:S01]  /*b940*/  FFMA.FTZ R21, R14.reuse, R13, -R21 ;  /* 0x0000000d0e157223 */ /* 0x040fe20000010815 */
[----:B------:R-:W-:Y:S01]  /*b950*/  LOP3.LUT R45, R45, 0xffff0000, RZ, 0xc0, !PT ;  /* 0xffff00002d2d7812 */ /* 0x000fe200078ec0ff */
[----:B------:R-:W-:Y:S01]  /*b960*/  FFMA.FTZ R14, R14, R15, R5 ;  /* 0x0000000f0e0e7223 */ /* 0x000fe20000010005 */
[----:B------:R-:W-:Y:S01]  /*b970*/  LOP3.LUT R49, R49, 0xffff0000, RZ, 0xc0, !PT ;  /* 0xffff000031317812 */ /* 0x000fe200078ec0ff */
[----:B------:R-:W-:Y:S01]  /*b980*/  FMUL.FTZ R20, R11, R46 ;  /* 0x0000002e0b147220 */ /* 0x000fe20000410000 */
[----:B------:R-:W-:Y:S01]  /*b990*/  LOP3.LUT R50, R50, 0xffff0000, RZ, 0xc0, !PT ;  /* 0xffff000032327812 */ /* 0x000fe200078ec0ff */
[----:B------:R-:W-:Y:S01]  /*b9a0*/  FMUL.FTZ R5, R10, R45 ;  /* 0x0000002d0a057220 */ /* 0x000fe20000410000 */
[----:B------:R-:W-:Y:S01]  /*b9b0*/  LOP3.LUT R6, R6, 0xffff0000, RZ, 0xc0, !PT ;  /* 0xffff000006067812 */ /* 0x000fe200078ec0ff */
[----:B------:R-:W-:Y:S01]  /*b9c0*/  FMUL.FTZ R4, R10, R49 ;  /* 0x000000310a047220 */ /* 0x000fe20000410000 */
[----:B------:R-:W-:Y:S01]  /*b9d0*/  LOP3.LUT R7, R7, 0xffff0000, RZ, 0xc0, !PT ;  /* 0xffff000007077812 */ /* 0x000fe200078ec0ff */
[----:B------:R-:W-:-:S02]  /*b9e0*/  FMUL.FTZ R13, R11, R50 ;  /* 0x000000320b0d7220 */ /* 0x000fc40000410000 */
[C---:B------:R-:W-:Y:S01]  /*b9f0*/  FFMA.FTZ R10, R6.reuse, R49, -R5 ;  /* 0x00000031060a7223 */ /* 0x040fe20000010805 */
[----:B------:R-:W-:Y:S01]  /*ba00*/  FFMA.FTZ R45, R6, R45, R4 ;  /* 0x0000002d062d7223 */ /* 0x000fe20000010004 */
[C---:B------:R-:W-:Y:S01]  /*ba10*/  FFMA.FTZ R11, R7.reuse, R50, -R20 ;  /* 0x00000032070b7223 */ /* 0x040fe20000010814 */
[----:B------:R-:W-:Y:S01]  /*ba20*/  FFMA.FTZ R13, R7, R46, R13 ;  /* 0x0000002e070d7223 */ /* 0x000fe2000001000d */
[----:B------:R-:W-:Y:S02]  /*ba30*/  F2FP.BF16.F32.PACK_AB R4, R8, R31 ;  /* 0x0000001f0804723e */ /* 0x000fe400000010ff */
[----:B------:R-:W-:Y:S02]  /*ba40*/  F2FP.BF16.F32.PACK_AB R5, R9, R34 ;  /* 0x000000220905723e */ /* 0x000fe400000010ff */
[----:B------:R-:W-:Y:S02]  /*ba50*/  F2FP.BF16.F32.PACK_AB R6, R10, R21 ;  /* 0x000000150a06723e */ /* 0x000fe400000010ff */
[----:B------:R-:W-:-:S02]  /*ba60*/  F2FP.BF16.F32.PACK_AB R7, R11, R26 ;  /* 0x0000001a0b07723e */ /* 0x000fc400000010ff */
[----:B------:R-:W-:Y:S02]  /*ba70*/  F2FP.BF16.F32.PACK_AB R8, R12, R33 ;  /* 0x000000210c08723e */ /* 0x000fe400000010ff */
[----:B------:R-:W-:Y:S01]  /*ba80*/  F2FP.BF16.F32.PACK_AB R9, R27, R36 ;  /* 0x000000241b09723e */ /* 0x000fe200000010ff */
[----:B------:R0:W-:Y:S01]  /*ba90*/  STS.128 [R0], R4 ;  /* 0x0000000400007388 */ /* 0x0001e20000000c00 */
[----:B------:R-:W-:Y:S02]  /*baa0*/  F2FP.BF16.F32.PACK_AB R10, R45, R14 ;  /* 0x0000000e2d0a723e */ /* 0x000fe400000010ff */
[----:B------:R-:W-:-:S05]  /*bab0*/  F2FP.BF16.F32.PACK_AB R11, R13, R32 ;  /* 0x000000200d0b723e */ /* 0x000fca00000010ff */
[----:B------:R0:W-:Y:S02]  /*bac0*/  STS.128 [R3+0xc400], R8 ;  /* 0x00c4000803007388 */ /* 0x0001e40000000c00 */
.L_x_486:
[----:B------:R-:W-:Y:S05]  /*bad0*/  BSYNC B0 ;  /* 0x0000000000007941 */ /* 0x000fea0003800000 */
.L_x_479:
[----:B------:R-:W-:Y:S01]  /*bae0*/  @!PT LDS RZ, [RZ] ;  /* 0x00000000fffff984 */ /* 0x000fe20000000800 */
[----:B------:R-:W-:Y:S01]  /*baf0*/  @!PT LDS RZ, [RZ] ;  /* 0x00000000fffff984 */ /* 0x000fe20000000800 */
[----:B------:R-:W-:Y:S01]  /*bb00*/  @!PT LDS RZ, [RZ] ;  /* 0x00000000fffff984 */ /* 0x000fe20000000800 */
[----:B------:R-:W-:Y:S01]  /*bb10*/  @!PT LDS RZ, [RZ] ;  /* 0x00000000fffff984 */ /* 0x000fe20000000800 */
[----:B------:R5:W-:Y:S06]  /*bb20*/  MEMBAR.ALL.CTA ;  /* 0x0000000000007992 */ /* 0x000bec0000008000 */
[----:B-----5:R-:W5:Y:S01]  /*bb30*/  FENCE.VIEW.ASYNC.S ;  /* 0x00000000000073c6 */ /* 0x020f620000000000 */
[----:B------:R-:W-:Y:S05]  /*bb40*/  WARPSYNC.ALL ;  /* 0x0000000000007948 */ /* 0x000fea0003800000 */
[----:B-----5:R-:W-:Y:S06]  /*bb50*/  BAR.SYNC.DEFER_BLOCKING 0xd, 0x180 ;  /* 0x0346000000007b1d */ /* 0x020fec0000010000 */
.L_x_477:
[----:B01-3--:R-:W-:-:S05]  /*bb60*/  IMAD.U32 R0, RZ, RZ, UR39 ;  /* 0x00000027ff007e24 */ /* 0x00bfca000f8e00ff */
[----:B------:R-:W-:-:S13]  /*bb70*/  ISETP.NE.AND P0, PT, R0, 0x3, PT ;  /* 0x000000030000780c */ /* 0x000fda0003f05270 */
[----:B------:R-:W-:Y:S05]  /*bb80*/  @!P0 BRA `(.L_x_506) ;  /* 0x0000000000048947 */ /* 0x000fea0003800000 */
[----:B------:R-:W-:Y:S01]  /*bb90*/  BPT.TRAP 0x1 ;  /* 0x000000040000795c */ /* 0x000fe20000300000 */
.L_x_506:
[----:B--2-4-:R-:W2:Y:S01]  /*bba0*/  LDL R3, [R1] ;  /* 0x0000000001037983 */ /* 0x014ea20000100800 */
[----:B------:R-:W-:Y:S01]  /*bbb0*/  IMAD R0, R142, 0x8, R2 ;  /* 0x000000088e007824 */ /* 0x000fe200078e0202 */
[----:B--2---:R-:W-:-:S04]  /*bbc0*/  SHF.L.U32 R5, R3, 0x1f, RZ ;  /* 0x0000001f03057819 */ /* 0x004fc800000006ff */
[----:B------:R0:W1:Y:S01]  /*bbd0*/  SYNCS.PHASECHK.TRANS64.TRYWAIT P1, [R0+URZ+0x2d830], R5 ;  /* 0x02d83005000075a7 */ /* 0x000062000802017f */
[----:B------:R-:W-:Y:S05]  /*bbe0*/  @!P0 BRA `(.L_x_507) ;  /* 0x0000000000048947 */ /* 0x000fea0003800000 */
[----:B------:R-:W-:Y:S01]  /*bbf0*/  BPT.TRAP 0x1 ;  /* 0x000000040000795c */ /* 0x000fe20000300000 */
.L_x_507:
[----:B------:R-:W-:Y:S02]  /*bc00*/  VIADD R3, R2, 0x15400 ;  /* 0x0001540002037836 */ /* 0x000fe40000000000 */
[----:B------:R-:W-:-:S03]  /*bc10*/  IMAD R44, R44, 0x1000, R2 ;  /* 0x000010002c2c7824 */ /* 0x000fc600078e0202 */
[----:B------:R-:W-:Y:S01]  /*bc20*/  SHF.R.U32.HI R3, RZ, 0x4, R3 ;  /* 0x00000004ff037819 */ /* 0x000fe20000011603 */
[----:B------:R-:W-:-:S03]  /*bc30*/  VIADD R44, R44, 0xc400 ;  /* 0x0000c4002c2c7836 */ /* 0x000fc60000000000 */
[----:B------:R-:W-:Y:S02]  /*bc40*/  LOP3.LUT R3, R3, 0x3fff, RZ, 0xc0, !PT ;  /* 0x00003fff03037812 */ /* 0x000fe400078ec0ff */
[----:B------:R-:W-:Y:S02]  /*bc50*/  SHF.R.U32.HI R44, RZ, 0x4, R44 ;  /* 0x00000004ff2c7819 */ /* 0x000fe4000001162c */
[----:B------:R-:W-:Y:S02]  /*bc60*/  LOP3.LUT R3, R3, 0x10000, RZ, 0xfc, !PT ;  /* 0x0001000003037812 */ /* 0x000fe400078efcff */
[----:B------:R-:W-:-:S03]  /*bc70*/  LOP3.LUT R44, R44, 0x3fff, RZ, 0xc0, !PT ;  /* 0x00003fff2c2c7812 */ /* 0x000fc600078ec0ff */
[----:B------:R2:W-:Y:S01]  /*bc80*/  STL [R1+0x80], R3 ;  /* 0x0000800301007387 */ /* 0x0005e20000100800 */
[----:B-1----:R-:W-:Y:S05]  /*bc90*/  @P1 BRA `(.L_x_508) ;  /* 0x0000000000081947 */ /* 0x002fea0003800000 */
[----:B------:R-:W1:Y:S02]  /*bca0*/  SYNCS.PHASECHK.TRANS64.TRYWAIT P1, [R0+URZ+0x2d830], R5 ;  /* 0x02d83005000075a7 */ /* 0x000e64000802017f */
[----:B-1----:R-:W-:Y:S05]  /*bcb0*/  @!P1 BRA `(.L_x_509) ;  /* 0x0000010c00489947 */ /* 0x002fea0003800000 */
.L_x_508:
[----:B--2---:R-:W2:Y:S01]  /*bcc0*/  LDL R3, [R1+0x80] ;  /* 0x0000800001037983 */ /* 0x004ea20000100800 */
[----:B01----:R-:W-:Y:S01]  /*bcd0*/  IMAD.MOV.U32 R5, RZ, RZ, -0x7fffffe0 ;  /* 0x80000020ff057424 */ /* 0x003fe200078e00ff */
[----:B------:R-:W-:Y:S01]  /*bce0*/  LOP3.LUT R8, R44, 0x10000, RZ, 0xfc, !PT ;  /* 0x000100002c087812 */ /* 0x000fe200078efcff */
[----:B------:R-:W-:Y:S01]  /*bcf0*/  IMAD.MOV.U32 R9, RZ, RZ, -0x7fffffe0 ;  /* 0x80000020ff097424 */ /* 0x000fe200078e00ff */
[----:B------:R-:W-:Y:S05]  /*bd00*/  WARPSYNC.ALL ;  /* 0x0000000000007948 */ /* 0x000fea0003800000 */
[----:B------:R-:W-:Y:S01]  /*bd10*/  R2UR UR7, R5 ;  /* 0x00000000050772ca */ /* 0x000fe200000e0000 */
[----:B------:R-:W-:Y:S01]  /*bd20*/  WARPGROUP.ARRIVE ;  /* 0x00000000000079c5 */ /* 0x000fe20000000000 */
[C---:B------:R-:W-:Y:S01]  /*bd30*/  R2UR UR4, R8.reuse ;  /* 0x00000000080472ca */ /* 0x040fe200000e0000 */
[C---:B------:R-:W-:Y:S01]  /*bd40*/  VIADD R20, R8.reuse, 0x2 ;  /* 0x0000000208147836 */ /* 0x040fe20000000000 */
[----:B------:R-:W-:Y:S01]  /*bd50*/  R2UR UR5, R9 ;  /* 0x00000000090572ca */ /* 0x000fe200000e0000 */
[----:B------:R-:W-:Y:S01]  /*bd60*/  IMAD.MOV.U32 R21, RZ, RZ, -0x7fffffe0 ;  /* 0x80000020ff157424 */ /* 0x000fe200078e00ff */
[----:B------:R-:W-:Y:S01]  /*bd70*/  MOV R7, 0x80000020 ;  /* 0x8000002000077802 */ /* 0x000fe20000000f00 */
[----:B------:R-:W-:Y:S01]  /*bd80*/  VIADD R14, R8, 0x300 ;  /* 0x00000300080e7836 */ /* 0x000fe20000000000 */
[----:B------:R0:W-:Y:S01]  /*bd90*/  STL.64 [R1+0x18], R8 ;  /* 0x0000180801007387 */ /* 0x0001e20000100a00 */
[----:B------:R-:W-:-:S02]  /*bda0*/  IMAD.MOV.U32 R15, RZ, RZ, -0x7fffffe0 ;  /* 0x80000020ff0f7424 */ /* 0x000fc400078e00ff */
[C---:B------:R-:W-:Y:S01]  /*bdb0*/  VIADD R12, R8.reuse, 0x302 ;  /* 0x00000302080c7836 */ /* 0x040fe20000000000 */
[----:B------:R0:W-:Y:S01]  /*bdc0*/  STL.64 [R1+0x68], R20 ;  /* 0x0000681401007387 */ /* 0x0001e20000100a00 */
[----:B------:R-:W-:Y:S02]  /*bdd0*/  IMAD.MOV.U32 R13, RZ, RZ, -0x7fffffe0 ;  /* 0x80000020ff0d7424 */ /* 0x000fe400078e00ff */
[----:B------:R-:W-:Y:S01]  /*bde0*/  VIADD R10, R8, 0x600 ;  /* 0x00000600080a7836 */ /* 0x000fe20000000000 */
[----:B------:R0:W-:Y:S01]  /*bdf0*/  STL.64 [R1+0x60], R14 ;  /* 0x0000600e01007387 */ /* 0x0001e20000100a00 */
[----:B------:R-:W-:Y:S02]  /*be00*/  IMAD.MOV.U32 R11, RZ, RZ, -0x7fffffe0 ;  /* 0x80000020ff0b7424 */ /* 0x000fe400078e00ff */
[----:B------:R-:W-:Y:S01]  /*be10*/  IMAD.MOV.U32 R5, RZ, RZ, -0x7fffffe0 ;  /* 0x80000020ff057424 */ /* 0x000fe200078e00ff */
[----:B------:R0:W-:Y:S01]  /*be20*/  STL.64 [R1+0x40], R12 ;  /* 0x0000400c01007387 */ /* 0x0001e20000100a00 */
[----:B------:R-:W-:-:S03]  /*be30*/  IMAD.MOV.U32 R135, RZ, RZ, RZ ;  /* 0x000000ffff877224 */ /* 0x000fc600078e00ff */
[----:B------:R0:W-:Y:S01]  /*be40*/  STL.64 [R1+0x38], R10 ;  /* 0x0000380a01007387 */ /* 0x0001e20000100a00 */
[----:B--2---:R-:W-:-:S04]  /*be50*/  IMAD R4, R142, 0x600, R3 ;  /* 0x000006008e047824 */ /* 0x004fc800078e0203 */
[C---:B------:R-:W-:Y:S01]  /*be60*/  VIADD R6, R4.reuse, 0x2 ;  /* 0x0000000204067836 */ /* 0x040fe20000000000 */
[----:B------:R-:W-:-:S13]  /*be70*/  R2UR UR6, R4 ;  /* 0x00000000040672ca */ /* 0x000fda00000e0000 */
[----:B------:R-:W-:Y:S01]  /*be80*/  HGMMA.64x128x16.F32.BF16 R24, gdesc[UR4], RZ, !UPT, gsb0 ;  /* 0x01e00000041879f0 */ /* 0x000fe2000c0018ff */
[----:B------:R-:W-:Y:S01]  /*be90*/  R2UR UR6, R6 ;  /* 0x00000000060672ca */ /* 0x000fe200000e0000 */
[----:B------:R-:W-:Y:S01]  /*bea0*/  VIADD R6, R4, 0x200 ;  /* 0x0000020004067836 */ /* 0x000fe20000000000 */
[----:B------:R-:W-:Y:S01]  /*beb0*/  R2UR UR7, R7 ;  /* 0x00000000070772ca */ /* 0x000fe200000e0000 */
[----:B------:R-:W-:Y:S01]  /*bec0*/  IMAD.MOV.U32 R7, RZ, RZ, -0x7fffffe0 ;  /* 0x80000020ff077424 */ /* 0x000fe200078e00ff */
[----:B------:R-:W-:Y:S02]  /*bed0*/  R2UR UR4, R20 ;  /* 0x00000000140472ca */ /* 0x000fe400000e0000 */
[----:B------:R-:W-:Y:S01]  /*bee0*/  R2UR UR5, R21 ;  /* 0x00000000150572ca */ /* 0x000fe200000e0000 */
[----:B------:R-:W-:Y:S02]  /*bef0*/  WARPGROUP.DEPBAR.LE gsb0, 0x0 ;  /* 0x00008000000079c5 */ /* 0x000fe40000010000 */
[----:B------:R-:W-:-:S10]  /*bf00*/  WARPGROUP.ARRIVE ;  /* 0x00000000000079c5 */ /* 0x000fd40000000000 */
[----:B------:R-:W-:Y:S01]  /*bf10*/  HGMMA.64x128x16.F32.BF16 R24, gdesc[UR4], R24, gsb0 ;  /* 0x01e00000041879f0 */ /* 0x000fe20008001818 */
        /* <DEDUP_REMOVED lines=13> */
[----:B------:R-:W-:Y:S01]  /*bff0*/  R2UR UR4, R12 ;  /* 0x000000000c0472ca */ /* 0x000fe200000e0000 */
[----:B------:R-:W-:Y:S01]  /*c000*/  VIADD R4, R4, 0x402 ;  /* 0x0000040204047836 */ /* 0x000fe20000000000 */
        /* <DEDUP_REMOVED lines=9> */
[----:B------:R-:W-:Y:S02]  /*c0a0*/  R2UR UR5, R11 ;  /* 0x000000000b0572ca */ /* 0x000fe400000e0000 */
[----:B------:R0:W-:Y:S01]  /*c0b0*/  STL.64 [R1+0x30], R6 ;  /* 0x0000300601007387 */ /* 0x0001e20000100a00 */
[----:B------:R-:W-:-:S02]  /*c0c0*/  WARPGROUP.DEPBAR.LE gsb0, 0x0 ;  /* 0x00008000000079c5 */ /* 0x000fc40000010000 */
[----:B------:R-:W-:-:S08]  /*c0d0*/  WARPGROUP.ARRIVE ;  /* 0x00000000000079c5 */ /* 0x000fd00000000000 */
[----:B------:R-:W-:Y:S01]  /*c0e0*/  HGMMA.64x128x16.F32.BF16 R24, gdesc[UR4], R24, gsb0 ;  /* 0x01e00000041879f0 */ /* 0x000fe20008001818 */
[----:B------:R-:W-:Y:S02]  /*c0f0*/  R2UR UR6, R4 ;  /* 0x00000000040672ca */ /* 0x000fe400000e0000 */
[----:B------:R-:W-:Y:S02]  /*c100*/  R2UR UR7, R5 ;  /* 0x00000000050772ca */ /* 0x000fe400000e0000 */
[----:B------:R-:W-:Y:S02]  /*c110*/  R2UR UR4, R6 ;  /* 0x00000000060472ca */ /* 0x000fe400000e0000 */
[----:B------:R-:W-:Y:S01]  /*c120*/  R2UR UR5, R7 ;  /* 0x00000000070572ca */ /* 0x000fe200000e0000 */
[----:B------:R-:W-:Y:S02]  /*c130*/  WARPGROUP.DEPBAR.LE gsb0, 0x0 ;  /* 0x00008000000079c5 */ /* 0x000fe40000010000 */
[----:B------:R-:W-:-:S10]  /*c140*/  WARPGROUP.ARRIVE ;  /* 0x00000000000079c5 */ /* 0x000fd40000000000 */
[----:B------:R-:W-:Y:S03]  /*c150*/  HGMMA.64x128x16.F32.BF16 R24, gdesc[UR4], R24, gsb0 ;  /* 0x01e00000041879f0 */ /* 0x000fe60008001818 */
[----:B------:R-:W-:Y:S02]  /*c160*/  WARPGROUP.DEPBAR.LE gsb0, 0x0 ;  /* 0x00008000000079c5 */ /* 0x000fe40000010000 */
[----:B0-----:R-:W-:Y:S05]  /*c170*/  @!P0 BRA `(.L_x_510) ;  /* 0x0000000000048947 */ /* 0x001fea0003800000 */
[----:B------:R-:W-:Y:S01]  /*c180*/  BPT.TRAP 0x1 ;  /* 0x000000040000795c */ /* 0x000fe20000300000 */
.L_x_510:
[----:B------:R-:W2:Y:S01]  /*c190*/  LDL R89, [R1+0xac] ;  /* 0x0000ac0001597983 */ /* 0x000ea20000100800 */
[----:B------:R-:W-:Y:S01]  /*c1a0*/  ULDC UR4, c[0x0][0x9d8] ;  /* 0x0002760000047ab9 */ /* 0x000fe20000000800 */
[----:B------:R-:W-:Y:S01]  /*c1b0*/  ULDC UR45, c[0x0][0x988] ;  /* 0x00026200002d7ab9 */ /* 0x000fe20000000800 */
[----:B------:R-:W-:Y:S01]  /*c1c0*/  FMUL.FTZ R3, R24, UR4 ;  /* 0x0000000418037c20 */ /* 0x000fe20008410000 */
[----:B------:R-:W3:Y:S01]  /*c1d0*/  LDL R91, [R1+0x5c] ;  /* 0x00005c00015b7983 */ /* 0x000ee20000100800 */
        /* <DEDUP_REMOVED lines=20> */
[----:B------:R-:W4:Y:S01]  /*c320*/  MUFU.TANH R9, R9 ;  /* 0x0000000900097308 */ /* 0x000f220000002400 */
        /* <DEDUP_REMOVED lines=25> */
[----:B------:R-:W3:Y:S01]  /*c4c0*/  LDL R92, [R1+0x8c] ;  /* 0x00008c00015c7983 */ /* 0x000ee20000100800 */
        /* <DEDUP_REMOVED lines=14> */
[----:B------:R-:W3:Y:S01]  /*c5b0*/  LDL R90, [R1+0x74] ;  /* 0x00007400015a7983 */ /* 0x000ee20000100800 */
[----:B------:R-:W-:Y:S01]  /*c5c0*/  VIADD R0, R0, 0x2d840 ;  /* 0x0002d84000007836 */ /* 0x000fe20000000000 */
[----:B------:R-:W-:Y:S01]  /*c5d0*/  ULDC UR41, c[0x0][0x9d8] ;  /* 0x0002760000297ab9 */ /* 0x000fe20000000800 */
[----:B------:R-:W-:-:S04]  /*c5e0*/  ULDC UR44, c[0x0][0x988] ;  /* 0x00026200002c7ab9 */ /* 0x000fc80000000800 */
[----:B------:R-:W4:Y:S08]  /*c5f0*/  MUFU.TANH R12, R12 ;  /* 0x0000000c000c7308 */ /* 0x000f300000002400 */
        /* <DEDUP_REMOVED lines=19> */
[----:B------:R-:W3:Y:S08]  /*c730*/  MUFU.TANH R35, R35 ;  /* 0x0000002300237308 */ /* 0x000ef00000002400 */
[----:B------:R-:W3:Y:S08]  /*c740*/  MUFU.TANH R41, R41 ;  /* 0x0000002900297308 */ /* 0x000ef00000002400 */
[----:B------:R-:W3:Y:S08]  /*c750*/  MUFU.TANH R36, R36 ;  /* 0x0000002400247308 */ /* 0x000ef00000002400 */
[----:B------:R-:W3:Y:S08]  /*c760*/  MUFU.TANH R42, R42 ;  /* 0x0000002a002a7308 */ /* 0x000ef00000002400 */
[----:B------:R-:W3:Y:S08]  /*c770*/  MUFU.TANH R39, R39 ;  /* 0x0000002700277308 */ /* 0x000ef00000002400 */
[----:B------:R-:W3:Y:S01]  /*c780*/  MUFU.TANH R45, R45 ;  /* 0x0000002d002d7308 */ /* 0x000ee20000002400 */
[----:B--2---:R-:W-:-:S07]  /*c790*/  IADD3 R65, R102, 0x80, -R89 ;  /* 0x0000008066417810 */ /* 0x004fce0007ffe859 */
[----:B------:R-:W2:Y:S01]  /*c7a0*/  MUFU.TANH R40, R40 ;  /* 0x0000002800287308 */ /* 0x000ea20000002400 */
[----:B------:R-:W-:Y:S01]  /*c7b0*/  FMUL.FTZ R63, R78, UR4 ;  /* 0x000000044e3f7c20 */ /* 0x000fe20008410000 */
[----:B------:R-:W2:Y:S01]  /*c7c0*/  LDL R89, [R1+0x70] ;  /* 0x0000700001597983 */ /* 0x000ea20000100800 */
[----:B------:R-:W-:-:S05]  /*c7d0*/  IMAD R62, R88, -0x80, R65 ;  /* 0xffffff80583e7824 */ /* 0x000fca00078e0241 */
[----:B------:R-:W2:Y:S01]  /*c7e0*/  MUFU.TANH R46, R46 ;  /* 0x0000002e002e7308 */ /* 0x000ea20000002400 */
[C---:B------:R-:W-:Y:S02]  /*c7f0*/  ISETP.GT.AND P1, PT, R62.reuse, RZ, PT ;  /* 0x000000ff3e00720c */ /* 0x040fe40003f24270 */
[C---:B------:R-:W-:Y:S02]  /*c800*/  ISETP.GT.AND P3, PT, R62.reuse, 0x1, PT ;  /* 0x000000013e00780c */ /* 0x040fe40003f64270 */
[----:B------:R-:W-:Y:S02]  /*c810*/  ISETP.GT.AND P2, PT, R62, 0x8, PT ;  /* 0x000000083e00780c */ /* 0x000fe40003f44270 */
[----:B0-----:R-:W-:Y:S01]  /*c820*/  FSEL R3, R3, -INF , P1 ;  /* 0xff80000003037808 */ /* 0x001fe20000800000 */
[----:B------:R-:W0:Y:S01]  /*c830*/  MUFU.TANH R43, R43 ;  /* 0x0000002b002b7308 */ /* 0x000e220000002400 */
[----:B-1----:R-:W-:Y:S02]  /*c840*/  FSEL R4, R4, -INF , P3 ;  /* 0xff80000004047808 */ /* 0x002fe40001800000 */
[----:B----4-:R-:W-:-:S02]  /*c850*/  FSEL R65, R9, -INF , P2 ;  /* 0xff80000009417808 */ /* 0x010fc40001000000 */
[----:B------:R-:W-:Y:S02]  /*c860*/  ISETP.GT.AND P5, PT, R62, 0x9, PT ;  /* 0x000000093e00780c */ /* 0x000fe40003fa4270 */
[----:B------:R-:W-:Y:S01]  /*c870*/  FSEL R66, R7, -INF , P2 ;  /* 0xff80000007427808 */ /* 0x000fe20001000000 */
[----:B------:R-:W1:Y:S01]  /*c880*/  MUFU.TANH R49, R49 ;  /* 0x0000003100317308 */ /* 0x000e620000002400 */
[----:B------:R-:W-:Y:S02]  /*c890*/  FMNMX.FTZ R9, R3, R4, !PT ;  /* 0x0000000403097209 */ /* 0x000fe40007810000 */
[----:B------:R-:W-:Y:S02]  /*c8a0*/  FSEL R64, R6, -INF , P3 ;  /* 0xff80000006407808 */ /* 0x000fe40001800000 */
[----:B------:R-:W-:Y:S02]  /*c8b0*/  ISETP.GT.AND P4, PT, R62, 0x10, PT ;  /* 0x000000103e00780c */ /* 0x000fe40003f84270 */
[----:B------:R-:W-:Y:S01]  /*c8c0*/  FSEL R67, R8, -INF , P5 ;  /* 0xff80000008437808 */ /* 0x000fe20002800000 */
[----:B------:R-:W4:Y:S01]  /*c8d0*/  MUFU.TANH R44, R44 ;  /* 0x0000002c002c7308 */ /* 0x000f220000002400 */
[----:B------:R-:W-:-:S02]  /*c8e0*/  FMNMX.FTZ R6, R66, R9, !PT ;  /* 0x0000000942067209 */ /* 0x000fc40007810000 */
[----:B------:R-:W-:Y:S02]  /*c8f0*/  FSEL R5, R5, -INF , P1 ;  /* 0xff80000005057808 */ /* 0x000fe40000800000 */
[C---:B------:R-:W-:Y:S02]  /*c900*/  ISETP.GT.AND P1, PT, R62.reuse, 0x11, PT ;  /* 0x000000113e00780c */ /* 0x040fe40003f24270 */
[----:B------:R-:W-:Y:S01]  /*c910*/  FSEL R11, R11, -INF , P4 ;  /* 0xff8000000b0b7808 */ /* 0x000fe20002000000 */
[----:B------:R-:W4:Y:S01]  /*c920*/  MUFU.TANH R47, R47 ;  /* 0x0000002f002f7308 */ /* 0x000f220000002400 */
[----:B------:R-:W-:Y:S02]  /*c930*/  FMNMX.FTZ R6, R67, R6, !PT ;  /* 0x0000000643067209 */ /* 0x000fe40007810000 */
[----:B------:R-:W-:Y:S02]  /*c940*/  ISETP.GT.AND P3, PT, R62, 0x18, PT ;  /* 0x000000183e00780c */ /* 0x000fe40003f64270 */
[----:B------:R-:W-:-:S02]  /*c950*/  FSEL R68, R12, -INF , P1 ;  /* 0xff8000000c447808 */ /* 0x000fc40000800000 */
[----:B------:R-:W-:Y:S01]  /*c960*/  FMNMX.FTZ R9, R11, R6, !PT ;  /* 0x000000060b097209 */ /* 0x000fe20007810000 */
[----:B------:R-:W4:Y:S01]  /*c970*/  MUFU.TANH R48, R48 ;  /* 0x0000003000307308 */ /* 0x000f220000002400 */
[----:B------:R-:W-:Y:S02]  /*c980*/  FSEL R69, R15, -INF , P3 ;  /* 0xff8000000f457808 */ /* 0x000fe40001800000 */
[----:B------:R-:W-:Y:S02]  /*c990*/  FMNMX.FTZ R6, R68, R9, !PT ;  /* 0x0000000944067209 */ /* 0x000fe40007810000 */
[----:B------:R-:W-:Y:S02]  /*c9a0*/  FSEL R7, R13, -INF , P4 ;  /* 0xff8000000d077808 */ /* 0x000fe40002000000 */
[----:B------:R-:W-:Y:S01]  /*c9b0*/  ISETP.GT.AND P2, PT, R62, 0x19, PT ;  /* 0x000000193e00780c */ /* 0x000fe20003f44270 */
[----:B------:R-:W-:Y:S01]  /*c9c0*/  MUFU.TANH R50, R50 ;  /* 0x0000003200327308 */ /* 0x000fe20000002400 */
[----:B------:R-:W-:-:S02]  /*c9d0*/  FMNMX.FTZ R13, R69, R6, !PT ;  /* 0x00000006450d7209 */ /* 0x000fc40007810000 */
[----:B------:R-:W-:Y:S02]  /*c9e0*/  FMNMX.FTZ R6, R5, R64, !PT ;  /* 0x0000004005067209 */ /* 0x000fe40007810000 */
[----:B------:R-:W-:Y:S02]  /*c9f0*/  FSEL R10, R10, -INF , P5 ;  /* 0xff8000000a0a7808 */ /* 0x000fe40002800000 */
[----:B------:R-:W-:Y:S01]  /*ca00*/  ISETP.GT.AND P5, PT, R62, 0x20, PT ;  /* 0x000000203e00780c */ /* 0x000fe20003fa4270 */
[----:B------:R-:W4:Y:S01]  /*ca10*/  MUFU.TANH R51, R51 ;  /* 0x0000003300337308 */ /* 0x000f220000002400 */
[----:B------:R-:W-:Y:S02]  /*ca20*/  FSEL R20, R20, -INF , P2 ;  /* 0xff80000014147808 */ /* 0x000fe40001000000 */
[----:B------:R-:W-:Y:S02]  /*ca30*/  FMNMX.FTZ R9, R65, R6, !PT ;  /* 0x0000000641097209 */ /* 0x000fe40007810000 */
[----:B------:R-:W-:-:S02]  /*ca40*/  ISETP.GT.AND P4, PT, R62, 0x21, PT ;  /* 0x000000213e00780c */ /* 0x000fc40003f84270 */
[----:B------:R-:W-:Y:S01]  /*ca50*/  FSEL R25, R25, -INF , P5 ;  /* 0xff80000019197808 */ /* 0x000fe20002800000 */
[----:B------:R-:W4:Y:S01]  /*ca60*/  MUFU.TANH R52, R52 ;  /* 0x0000003400347308 */ /* 0x000f220000002400 */
[----:B------:R-:W-:Y:S02]  /*ca70*/  FMNMX.FTZ R12, R20, R13, !PT ;  /* 0x0000000d140c7209 */ /* 0x000fe40007810000 */
[----:B------:R-:W-:Y:S02]  /*ca80*/  FMNMX.FTZ R6, R10, R9, !PT ;  /* 0x000000090a067209 */ /* 0x000fe40007810000 */
[----:B------:R-:W-:Y:S02]  /*ca90*/  FSEL R8, R14, -INF , P1 ;  /* 0xff8000000e087808 */ /* 0x000fe40000800000 */
[----:B------:R-:W-:Y:S01]  /*caa0*/  ISETP.GT.AND P1, PT, R62, 0x28, PT ;  /* 0x000000283e00780c */ /* 0x000fe20003f24270 */
[----:B------:R-:W-:Y:S01]  /*cab0*/  MUFU.TANH R53, R53 ;  /* 0x0000003500357308 */ /* 0x000fe20000002400 */
[----:B------:R-:W-:-:S02]  /*cac0*/  FSEL R26, R26, -INF , P4 ;  /* 0xff8000001a1a7808 */ /* 0x000fc40002000000 */
[----:B------:R-:W-:Y:S02]  /*cad0*/  FMNMX.FTZ R13, R25, R12, !PT ;  /* 0x0000000c190d7209 */ /* 0x000fe40007810000 */
[----:B------:R-:W-:Y:S02]  /*cae0*/  FMNMX.FTZ R9, R7, R6, !PT ;  /* 0x0000000607097209 */ /* 0x000fe40007810000 */
[----:B------:R-:W-:Y:S01]  /*caf0*/  FSEL R21, R21, -INF , P3 ;  /* 0xff80000015157808 */ /* 0x000fe20001800000 */
[----:B------:R-:W-:Y:S01]  /*cb00*/  MUFU.TANH R54, R54 ;  /* 0x0000003600367308 */ /* 0x000fe20000002400 */
[----:B------:R-:W-:Y:S02]  /*cb10*/  ISETP.GT.AND P3, PT, R62, 0x29, PT ;  /* 0x000000293e00780c */ /* 0x000fe40003f64270 */
[----:B------:R-:W-:Y:S02]  /*cb20*/  FSEL R29, R29, -INF , P1 ;  /* 0xff8000001d1d7808 */ /* 0x000fe40000800000 */
[----:B------:R-:W-:-:S02]  /*cb30*/  FMNMX.FTZ R12, R26, R13, !PT ;  /* 0x0000000d1a0c7209 */ /* 0x000fc40007810000 */
[----:B------:R-:W-:Y:S01]  /*cb40*/  FMNMX.FTZ R6, R8, R9, !PT ;  /* 0x0000000908067209 */ /* 0x000fe20007810000 */
[----:B------:R-:W4:Y:S01]  /*cb50*/  MUFU.TANH R55, R55 ;  /* 0x0000003700377308 */ /* 0x000f220000002400 */
[----:B------:R-:W-:Y:S02]  /*cb60*/  FSEL R24, R24, -INF , P2 ;  /* 0xff80000018187808 */ /* 0x000fe40001000000 */
[----:B------:R-:W-:Y:S02]  /*cb70*/  ISETP.GT.AND P2, PT, R62, 0x30, PT ;  /* 0x000000303e00780c */ /* 0x000fe40003f44270 */
[----:B------:R-:W-:Y:S02]  /*cb80*/  FSEL R30, R30, -INF , P3 ;  /* 0xff8000001e1e7808 */ /* 0x000fe40001800000 */
[----:B------:R-:W-:Y:S01]  /*cb90*/  FMNMX.FTZ R13, R29, R12, !PT ;  /* 0x0000000c1d0d7209 */ /* 0x000fe20007810000 */
[----:B------:R-:W4:Y:S01]  /*cba0*/  MUFU.TANH R56, R56 ;  /* 0x0000003800387308 */ /* 0x000f220000002400 */
[----:B------:R-:W-:-:S02]  /*cbb0*/  FMNMX.FTZ R9, R21, R6, !PT ;  /* 0x0000000615097209 */ /* 0x000fc40007810000 */
[----:B------:R-:W-:Y:S02]  /*cbc0*/  FSEL R27, R27, -INF , P5 ;  /* 0xff8000001b1b7808 */ /* 0x000fe40002800000 */
[----:B------:R-:W-:Y:S02]  /*cbd0*/  ISETP.GT.AND P5, PT, R62, 0x31, PT ;  /* 0x000000313e00780c */ /* 0x000fe40003fa4270 */
[----:B------:R-:W-:Y:S01]  /*cbe0*/  FSEL R33, R33, -INF , P2 ;  /* 0xff80000021217808 */ /* 0x000fe20001000000 */
[----:B------:R-:W-:Y:S01]  /*cbf0*/  MUFU.TANH R57, R57 ;  /* 0x0000003900397308 */ /* 0x000fe20000002400 */
[----:B------:R-:W-:Y:S02]  /*cc00*/  FMNMX.FTZ R12, R30, R13, !PT ;  /* 0x0000000d1e0c7209 */ /* 0x000fe40007810000 */
[----:B------:R-:W-:Y:S02]  /*cc10*/  FMNMX.FTZ R6, R24, R9, !PT ;  /* 0x0000000918067209 */ /* 0x000fe40007810000 */
[----:B------:R-:W-:-:S02]  /*cc20*/  FSEL R28, R28, -INF , P4 ;  /* 0xff8000001c1c7808 */ /* 0x000fc40002000000 */
[----:B------:R-:W-:Y:S01]  /*cc30*/  ISETP.GT.AND P4, PT, R62, 0x38, PT ;  /* 0x000000383e00780c */ /* 0x000fe20003f84270 */
[----:B------:R-:W-:Y:S01]  /*cc40*/  MUFU.TANH R58, R58 ;  /* 0x0000003a003a7308 */ /* 0x000fe20000002400 */
[----:B------:R-:W-:Y:S02]  /*cc50*/  FSEL R34, R34, -INF , P5 ;  /* 0xff80000022227808 */ /* 0x000fe40002800000 */
[----:B------:R-:W-:Y:S02]  /*cc60*/  FMNMX.FTZ R13, R33, R12, !PT ;  /* 0x0000000c210d7209 */ /* 0x000fe40007810000 */
[----:B------:R-:W-:Y:S02]  /*cc70*/  FMNMX.FTZ R9, R27, R6, !PT ;  /* 0x000000061b097209 */ /* 0x000fe40007810000 */
[----:B------:R-:W-:Y:S01]  /*cc80*/  FSEL R31, R31, -INF , P1 ;  /* 0xff8000001f1f7808 */ /* 0x000fe20000800000 */
[----:B------:R-:W4:Y:S01]  /*cc90*/  MUFU.TANH R59, R59 ;  /* 0x0000003b003b7308 */ /* 0x000f220000002400 */
[----:B------:R-:W-:-:S02]  /*cca0*/  ISETP.GT.AND P1, PT, R62, 0x39, PT ;  /* 0x000000393e00780c */ /* 0x000fc40003f24270 */
[----:B------:R-:W-:Y:S02]  /*ccb0*/  FSEL R37, R37, -INF , P4 ;  /* 0xff80000025257808 */ /* 0x000fe40002000000 */
[----:B------:R-:W-:Y:S02]  /*ccc0*/  FMNMX.FTZ R12, R34, R13, !PT ;  /* 0x0000000d220c7209 */ /* 0x000fe40007810000 */
[----:B------:R-:W-:Y:S01]  /*ccd0*/  FMNMX.FTZ R6, R28, R9, !PT ;  /* 0x000000091c067209 */ /* 0x000fe20007810000 */
[----:B------:R-:W4:Y:S01]  /*cce0*/  MUFU.TANH R60, R60 ;  /* 0x0000003c003c7308 */ /* 0x000f220000002400 */
[----:B------:R-:W-:Y:S02]  /*ccf0*/  FSEL R32, R32, -INF , P3 ;  /* 0xff80000020207808 */ /* 0x000fe40001800000 */
[----:B------:R-:W-:Y:S02]  /*cd00*/  ISETP.GT.AND P3, PT, R62, 0x40, PT ;  /* 0x000000403e00780c */ /* 0x000fe40003f64270 */
[----:B------:R-:W-:-:S02]  /*cd10*/  FSEL R38, R38, -INF , P1 ;  /* 0xff80000026267808 */ /* 0x000fc40000800000 */
[----:B------:R-:W-:Y:S02]  /*cd20*/  FMNMX.FTZ R13, R37, R12, !PT ;  /* 0x0000000c250d7209 */ /* 0x000fe40007810000 */
[----:B------:R-:W-:Y:S02]  /*cd30*/  FMNMX.FTZ R9, R31, R6, !PT ;  /* 0x000000061f097209 */ /* 0x000fe40007810000 */
[----:B---3--:R-:W-:Y:S02]  /*cd40*/  FSEL R35, R35, -INF , P2 ;  /* 0xff80000023237808 */ /* 0x008fe40001000000 */
[----:B------:R-:W-:Y:S02]  /*cd50*/  ISETP.GT.AND P2, PT, R62, 0x41, PT ;  /* 0x000000413e00780c */ /* 0x000fe40003f44270 */
[----:B------:R-:W-:Y:S02]  /*cd60*/  FSEL R41, R41, -INF , P3 ;  /* 0xff80000029297808 */ /* 0x000fe40001800000 */
[----:B------:R-:W-:-:S02]  /*cd70*/  FMNMX.FTZ R12, R38, R13, !PT ;  /* 0x0000000d260c7209 */ /* 0x000fc40007810000 */
[----:B------:R-:W-:Y:S02]  /*cd80*/  FMNMX.FTZ R6, R32, R9, !PT ;  /* 0x0000000920067209 */ /* 0x000fe40007810000 */
[----:B------:R-:W-:Y:S02]  /*cd90*/  FSEL R36, R36, -INF , P5 ;  /* 0xff80000024247808 */ /* 0x000fe40002800000 */
[----:B------:R-:W-:Y:S02]  /*cda0*/  ISETP.GT.AND P5, PT, R62, 0x48, PT ;  /* 0x000000483e00780c */ /* 0x000fe40003fa4270 */
[----:B------:R-:W-:Y:S02]  /*cdb0*/  FSEL R42, R42, -INF , P2 ;  /* 0xff8000002a2a7808 */ /* 0x000fe40001000000 */
[----:B------:R-:W-:Y:S01]  /*cdc0*/  FMNMX.FTZ R13, R41, R12, !PT ;  /* 0x0000000c290d7209 */ /* 0x000fe20007810000 */
[----:B------:R-:W-:Y:S01]  /*cdd0*/  MUFU.TANH R61, R61 ;  /* 0x0000003d003d7308 */ /* 0x000fe20000002400 */
[----:B------:R-:W-:-:S02]  /*cde0*/  FMNMX.FTZ R9, R35, R6, !PT ;  /* 0x0000000623097209 */ /* 0x000fc40007810000 */
[----:B------:R-:W-:Y:S02]  /*cdf0*/  FSEL R39, R39, -INF , P4 ;  /* 0xff80000027277808 */ /* 0x000fe40002000000 */
[----:B------:R-:W-:-:S03]  /*ce00*/  ISETP.GT.AND P4, PT, R62, 0x49, PT ;  /* 0x000000493e00780c */ /* 0x000fc60003f84270 */
[----:B------:R-:W3:Y:S01]  /*ce10*/  MUFU.TANH R63, R63 ;  /* 0x0000003f003f7308 */ /* 0x000ee20000002400 */
[----:B------:R-:W-:Y:S02]  /*ce20*/  FSEL R45, R45, -INF , P5 ;  /* 0xff8000002d2d7808 */ /* 0x000fe40002800000 */
[----:B------:R-:W-:Y:S02]  /*ce30*/  FMNMX.FTZ R12, R42, R13, !PT ;  /* 0x0000000d2a0c7209 */ /* 0x000fe40007810000 */
[----:B------:R-:W-:Y:S02]  /*ce40*/  FMNMX.FTZ R6, R36, R9, !PT ;  /* 0x0000000924067209 */ /* 0x000fe40007810000 */
[----:B--2---:R-:W-:Y:S02]  /*ce50*/  FSEL R40, R40, -INF , P1 ;  /* 0xff80000028287808 */ /* 0x004fe40000800000 */
[----:B------:R-:W-:Y:S02]  /*ce60*/  ISETP.GT.AND P1, PT, R62, 0x50, PT ;  /* 0x000000503e00780c */ /* 0x000fe40003f24270 */
[----:B------:R-:W-:-:S02]  /*ce70*/  FSEL R46, R46, -INF , P4 ;  /* 0xff8000002e2e7808 */ /* 0x000fc40002000000 */
[----:B------:R-:W-:Y:S02]  /*ce80*/  FMNMX.FTZ R13, R45, R12, !PT ;  /* 0x0000000c2d0d7209 */ /* 0x000fe40007810000 */
[----:B0-----:R-:W-:Y:S02]  /*ce90*/  FSEL R43, R43, -INF , P3 ;  /* 0xff8000002b2b7808 */ /* 0x001fe40001800000 */
[----:B------:R-:W-:Y:S02]  /*cea0*/  FMNMX.FTZ R9, R39, R6, !PT ;  /* 0x0000000627097209 */ /* 0x000fe40007810000 */
[----:B------:R-:W-:Y:S02]  /*ceb0*/  ISETP.GT.AND P3, PT, R62, 0x51, PT ;  /* 0x000000513e00780c */ /* 0x000fe40003f64270 */
[----:B-1----:R-:W-:Y:S02]  /*cec0*/  FSEL R49, R49, -INF , P1 ;  /* 0xff80000031317808 */ /* 0x002fe40000800000 */
[----:B------:R-:W-:-:S02]  /*ced0*/  FMNMX.FTZ R12, R46, R13, !PT ;  /* 0x0000000d2e0c7209 */ /* 0x000fc40007810000 */
[----:B------:R-:W-:Y:S02]  /*cee0*/  FMNMX.FTZ R6, R40, R9, !PT ;  /* 0x0000000928067209 */ /* 0x000fe40007810000 */
[----:B----4-:R-:W-:Y:S02]  /*cef0*/  FSEL R44, R44, -INF , P2 ;  /* 0xff8000002c2c7808 */ /* 0x010fe40001000000 */
[----:B------:R-:W-:Y:S02]  /*cf00*/  FSEL R47, R47, -INF , P5 ;  /* 0xff8000002f2f7808 */ /* 0x000fe40002800000 */
[----:B------:R-:W-:Y:S02]  /*cf10*/  FSEL R48, R48, -INF , P4 ;  /* 0xff80000030307808 */ /* 0x000fe40002000000 */
[----:B------:R-:W-:Y:S02]  /*cf20*/  FSEL R51, R51, -INF , P1 ;  /* 0xff80000033337808 */ /* 0x000fe40000800000 */
[----:B------:R-:W-:-:S02]  /*cf30*/  FSEL R52, R52, -INF , P3 ;  /* 0xff80000034347808 */ /* 0x000fc40001800000 */
[----:B------:R-:W-:Y:S02]  /*cf40*/  FSEL R50, R50, -INF , P3 ;  /* 0xff80000032327808 */ /* 0x000fe40001800000 */
[C---:B------:R-:W-:Y:S02]  /*cf50*/  ISETP.GT.AND P2, PT, R62.reuse, 0x58, PT ;  /* 0x000000583e00780c */ /* 0x040fe40003f44270 */
[C---:B------:R-:W-:Y:S02]  /*cf60*/  ISETP.GT.AND P5, PT, R62.reuse, 0x59, PT ;  /* 0x000000593e00780c */ /* 0x040fe40003fa4270 */
[C---:B------:R-:W-:Y:S02]  /*cf70*/  ISETP.GT.AND P4, PT, R62.reuse, 0x60, PT ;  /* 0x000000603e00780c */ /* 0x040fe40003f84270 */
[C---:B------:R-:W-:Y:S02]  /*cf80*/  ISETP.GT.AND P1, PT, R62.reuse, 0x61, PT ;  /* 0x000000613e00780c */ /* 0x040fe40003f24270 */
[----:B------:R-:W-:Y:S01]  /*cf90*/  ISETP.GT.AND P3, PT, R62, 0x68, PT ;  /* 0x000000683e00780c */ /* 0x000fe20003f64270 */
[----:B------:R-:W-:Y:S01]  /*cfa0*/  FMUL.FTZ R70, R77, UR4 ;  /* 0x000000044d467c20 */ /* 0x000fe20008410000 */
[----:B------:R-:W-:-:S02]  /*cfb0*/  FMNMX.FTZ R13, R49, R12, !PT ;  /* 0x0000000c310d7209 */ /* 0x000fc40007810000 */
[----:B------:R-:W-:Y:S02]  /*cfc0*/  FMNMX.FTZ R9, R43, R6, !PT ;  /* 0x000000062b097209 */ /* 0x000fe40007810000 */
[----:B------:R-:W-:Y:S02]  /*cfd0*/  FSEL R55, R55, -INF , P2 ;  /* 0xff80000037377808 */ /* 0x000fe40001000000 */
[----:B------:R-:W-:Y:S02]  /*cfe0*/  FSEL R53, R53, -INF , P2 ;  /* 0xff80000035357808 */ /* 0x000fe40001000000 */
[----:B------:R-:W-:Y:S02]  /*cff0*/  FSEL R56, R56, -INF , P5 ;  /* 0xff80000038387808 */ /* 0x000fe40002800000 */
[----:B------:R-:W-:Y:S02]  /*d000*/  FSEL R54, R54, -INF , P5 ;  /* 0xff80000036367808 */ /* 0x000fe40002800000 */
[----:B------:R-:W-:-:S02]  /*d010*/  FSEL R59, R59, -INF , P4 ;  /* 0xff8000003b3b7808 */ /* 0x000fc40002000000 */
[----:B------:R-:W-:Y:S02]  /*d020*/  FSEL R57, R57, -INF , P4 ;  /* 0xff80000039397808 */ /* 0x000fe40002000000 */
[----:B------:R-:W-:Y:S02]  /*d030*/  FSEL R60, R60, -INF , P1 ;  /* 0xff8000003c3c7808 */ /* 0x000fe40000800000 */
[----:B------:R-:W-:Y:S02]  /*d040*/  FSEL R58, R58, -INF , P1 ;  /* 0xff8000003a3a7808 */ /* 0x000fe40000800000 */
[----:B---3--:R-:W-:Y:S02]  /*d050*/  FSEL R63, R63, -INF , P3 ;  /* 0xff8000003f3f7808 */ /* 0x008fe40001800000 */
[----:B------:R-:W-:Y:S02]  /*d060*/  FSEL R61, R61, -INF , P3 ;  /* 0xff8000003d3d7808 */ /* 0x000fe40001800000 */
[----:B------:R-:W-:-:S02]  /*d070*/  ISETP.GT.AND P2, PT, R62, 0x69, PT ;  /* 0x000000693e00780c */ /* 0x000fc40003f44270 */
[C---:B------:R-:W-:Y:S02]  /*d080*/  ISETP.GT.AND P5, PT, R62.reuse, 0x70, PT ;  /* 0x000000703e00780c */ /* 0x040fe40003fa4270 */
[C---:B------:R-:W-:Y:S02]  /*d090*/  ISETP.GT.AND P4, PT, R62.reuse, 0x71, PT ;  /* 0x000000713e00780c */ /* 0x040fe40003f84270 */
[C---:B------:R-:W-:Y:S02]  /*d0a0*/  ISETP.GT.AND P1, PT, R62.reuse, 0x78, PT ;  /* 0x000000783e00780c */ /* 0x040fe40003f24270 */
[----:B------:R-:W-:Y:S01]  /*d0b0*/  ISETP.GT.AND P3, PT, R62, 0x79, PT ;  /* 0x000000793e00780c */ /* 0x000fe20003f64270 */
[----:B------:R-:W-:Y:S01]  /*d0c0*/  FMUL.FTZ R62, R80, UR4 ;  /* 0x00000004503e7c20 */ /* 0x000fe20008410000 */
[----:B------:R-:W-:Y:S02]  /*d0d0*/  FMNMX.FTZ R12, R50, R13, !PT ;  /* 0x0000000d320c7209 */ /* 0x000fe40007810000 */
[----:B------:R-:W-:Y:S01]  /*d0e0*/  FMNMX.FTZ R6, R44, R9, !PT ;  /* 0x000000092c067209 */ /* 0x000fe20007810000 */
[----:B------:R-:W0:Y:S01]  /*d0f0*/  MUFU.TANH R70, R70 ;  /* 0x0000004600467308 */ /* 0x000e220000002400 */
[----:B------:R-:W-:Y:S01]  /*d100*/  FMNMX.FTZ R13, R53, R12, !PT ;  /* 0x0000000c350d7209 */ /* 0x000fe20007810000 */
[----:B------:R-:W-:Y:S01]  /*d110*/  FMUL.FTZ R72, R81, UR4 ;  /* 0x0000000451487c20 */ /* 0x000fe20008410000 */
[----:B------:R-:W-:Y:S01]  /*d120*/  FMNMX.FTZ R9, R47, R6, !PT ;  /* 0x000000062f097209 */ /* 0x000fe20007810000 */
[----:B------:R-:W-:Y:S01]  /*d130*/  FMUL.FTZ R71, R84, UR4 ;  /* 0x0000000454477c20 */ /* 0x000fe20008410000 */
[----:B------:R-:W-:-:S03]  /*d140*/  FMNMX.FTZ R12, R54, R13, !PT ;  /* 0x0000000d360c7209 */ /* 0x000fc60007810000 */
[----:B------:R-:W1:Y:S01]  /*d150*/  MUFU.TANH R62, R62 ;  /* 0x0000003e003e7308 */ /* 0x000e620000002400 */
[----:B------:R-:W-:Y:S01]  /*d160*/  FMNMX.FTZ R6, R48, R9, !PT ;  /* 0x0000000930067209 */ /* 0x000fe20007810000 */
[----:B------:R-:W-:Y:S01]  /*d170*/  FMUL.FTZ R76, R79, UR4 ;  /* 0x000000044f4c7c20 */ /* 0x000fe20008410000 */
[----:B------:R-:W-:Y:S01]  /*d180*/  FMNMX.FTZ R13, R57, R12, !PT ;  /* 0x0000000c390d7209 */ /* 0x000fe20007810000 */
[----:B------:R-:W-:Y:S01]  /*d190*/  FMUL.FTZ R79, R85, UR4 ;  /* 0x00000004554f7c20 */ /* 0x000fe20008410000 */
[----:B------:R-:W-:-:S03]  /*d1a0*/  FMNMX.FTZ R9, R51, R6, !PT ;  /* 0x0000000633097209 */ /* 0x000fc60007810000 */
[----:B------:R-:W2:Y:S01]  /*d1b0*/  MUFU.TANH R72, R72 ;  /* 0x0000004800487308 */ /* 0x000ea20000002400 */
[----:B------:R-:W-:Y:S01]  /*d1c0*/  FMNMX.FTZ R12, R58, R13, !PT ;  /* 0x0000000d3a0c7209 */ /* 0x000fe20007810000 */
[----:B------:R-:W-:Y:S01]  /*d1d0*/  FMUL.FTZ R75, R82, UR4 ;  /* 0x00000004524b7c20 */ /* 0x000fe20008410000 */
[----:B------:R-:W-:-:S05]  /*d1e0*/  FMNMX.FTZ R6, R52, R9, !PT ;  /* 0x0000000934067209 */ /* 0x000fca0007810000 */
[----:B------:R-:W3:Y:S01]  /*d1f0*/  MUFU.TANH R71, R71 ;  /* 0x0000004700477308 */ /* 0x000ee20000002400 */
[----:B0-----:R-:W-:Y:S02]  /*d200*/  FSEL R70, R70, -INF , P2 ;  /* 0xff80000046467808 */ /* 0x001fe40001000000 */
[----:B------:R-:W-:Y:S01]  /*d210*/  FMNMX.FTZ R13, R61, R12, !PT ;  /* 0x0000000c3d0d7209 */ /* 0x000fe20007810000 */
[----:B------:R-:W-:Y:S01]  /*d220*/  FMUL.FTZ R74, R83, UR4 ;  /* 0x00000004534a7c20 */ /* 0x000fe20008410000 */
[----:B------:R-:W-:-:S03]  /*d230*/  FMNMX.FTZ R9, R55, R6, !PT ;  /* 0x0000000637097209 */ /* 0x000fc60007810000 */
[----:B------:R-:W0:Y:S01]  /*d240*/  MUFU.TANH R79, R79 ;  /* 0x0000004f004f7308 */ /* 0x000e220000002400 */
[----:B-1----:R-:W-:Y:S02]  /*d250*/  FSEL R62, R62, -INF , P5 ;  /* 0xff8000003e3e7808 */ /* 0x002fe40002800000 */
[----:B------:R-:W-:-:S05]  /*d260*/  FMNMX.FTZ R13, R70, R13, !PT ;  /* 0x0000000d460d7209 */ /* 0x000fca0007810000 */
[----:B------:R-:W1:Y:S01]  /*d270*/  MUFU.TANH R76, R76 ;  /* 0x0000004c004c7308 */ /* 0x000e620000002400 */
[----:B------:R-:W-:Y:S01]  /*d280*/  FMNMX.FTZ R6, R56, R9, !PT ;  /* 0x0000000938067209 */ /* 0x000fe20007810000 */
[----:B------:R-:W-:Y:S01]  /*d290*/  FMUL.FTZ R73, R86, UR4 ;  /* 0x0000000456497c20 */ /* 0x000fe20008410000 */
[----:B--2---:R-:W-:-:S05]  /*d2a0*/  FSEL R72, R72, -INF , P4 ;  /* 0xff80000048487808 */ /* 0x004fca0002000000 */
[----:B------:R-:W2:Y:S01]  /*d2b0*/  MUFU.TANH R75, R75 ;  /* 0x0000004b004b7308 */ /* 0x000ea20000002400 */
[----:B------:R-:W-:Y:S01]  /*d2c0*/  FMNMX.FTZ R13, R62, R13, !PT ;  /* 0x0000000d3e0d7209 */ /* 0x000fe20007810000 */
[----:B------:R-:W-:Y:S01]  /*d2d0*/  FMUL.FTZ R77, R87, UR4 ;  /* 0x00000004574d7c20 */ /* 0x000fe20008410000 */
[----:B------:R-:W-:-:S05]  /*d2e0*/  FMNMX.FTZ R9, R59, R6, !PT ;  /* 0x000000063b097209 */ /* 0x000fca0007810000 */
[----:B------:R-:W4:Y:S01]  /*d2f0*/  MUFU.TANH R74, R74 ;  /* 0x0000004a004a7308 */ /* 0x000f220000002400 */
[----:B---3--:R-:W-:Y:S02]  /*d300*/  FSEL R71, R71, -INF , P1 ;  /* 0xff80000047477808 */ /* 0x008fe40000800000 */
[----:B------:R-:W-:Y:S02]  /*d310*/  FMNMX.FTZ R12, R72, R13, !PT ;  /* 0x0000000d480c7209 */ /* 0x000fe40007810000 */
[----:B------:R-:W-:-:S03]  /*d320*/  FMNMX.FTZ R6, R60, R9, !PT ;  /* 0x000000093c067209 */ /* 0x000fc60007810000 */
[----:B------:R-:W3:Y:S01]  /*d330*/  MUFU.TANH R73, R73 ;  /* 0x0000004900497308 */ /* 0x000ee20000002400 */
[----:B0-----:R-:W-:Y:S02]  /*d340*/  FSEL R79, R79, -INF , P3 ;  /* 0xff8000004f4f7808 */ /* 0x001fe40001800000 */
[----:B------:R-:W-:Y:S02]  /*d350*/  FMNMX.FTZ R12, R71, R12, !PT ;  /* 0x0000000c470c7209 */ /* 0x000fe40007810000 */
[----:B-1----:R-:W-:Y:S02]  /*d360*/  FSEL R76, R76, -INF , P2 ;  /* 0xff8000004c4c7808 */ /* 0x002fe40001000000 */
[----:B------:R-:W-:Y:S01]  /*d370*/  FMNMX.FTZ R9, R63, R6, !PT ;  /* 0x000000063f097209 */ /* 0x000fe20007810000 */
[----:B------:R-:W0:Y:S01]  /*d380*/  MUFU.TANH R77, R77 ;  /* 0x0000004d004d7308 */ /* 0x000e220000002400 */
[----:B------:R-:W-:Y:S02]  /*d390*/  FMNMX.FTZ R6, R79, R12, !PT ;  /* 0x0000000c4f067209 */ /* 0x000fe40007810000 */
[----:B--2---:R-:W-:-:S02]  /*d3a0*/  FSEL R75, R75, -INF , P5 ;  /* 0xff8000004b4b7808 */ /* 0x004fc40002800000 */
[----:B------:R-:W-:Y:S02]  /*d3b0*/  FMNMX.FTZ R12, R76, R9, !PT ;  /* 0x000000094c0c7209 */ /* 0x000fe40007810000 */
[----:B----4-:R-:W-:Y:S02]  /*d3c0*/  FSEL R74, R74, -INF , P4 ;  /* 0xff8000004a4a7808 */ /* 0x010fe40002000000 */
[----:B------:R-:W-:Y:S02]  /*d3d0*/  FMNMX.FTZ R13, R75, R12, !PT ;  /* 0x0000000c4b0d7209 */ /* 0x000fe40007810000 */
[----:B---3--:R-:W-:Y:S02]  /*d3e0*/  FSEL R73, R73, -INF , P1 ;  /* 0xff80000049497808 */ /* 0x008fe40000800000 */
[----:B------:R-:W-:Y:S01]  /*d3f0*/  FMNMX.FTZ R12, R74, R13, !PT ;  /* 0x0000000d4a0c7209 */ /* 0x000fe20007810000 */
[----:B------:R-:W1:Y:S01]  /*d400*/  SHFL.BFLY PT, R9, R6, 0x2, 0x1f ;  /* 0x0c401f0006097f89 */ /* 0x000e6200000e0000 */
[----:B0-----:R-:W-:-:S02]  /*d410*/  FSEL R77, R77, -INF , P3 ;  /* 0xff8000004d4d7808 */ /* 0x001fc40001800000 */
[----:B------:R-:W-:-:S04]  /*d420*/  FMNMX.FTZ R12, R73, R12, !PT ;  /* 0x0000000c490c7209 */ /* 0x000fc80007810000 */
[----:B------:R-:W-:-:S05]  /*d430*/  FMNMX.FTZ R12, R77, R12, !PT ;  /* 0x0000000c4d0c7209 */ /* 0x000fca0007810000 */
[----:B------:R-:W0:Y:S01]  /*d440*/  SHFL.BFLY PT, R13, R12, 0x2, 0x1f ;  /* 0x0c401f000c0d7f89 */ /* 0x000e2200000e0000 */
[----:B-1----:R-:W-:-:S05]  /*d450*/  FMNMX.FTZ R6, R6, R9, !PT ;  /* 0x0000000906067209 */ /* 0x002fca0007810000 */
[----:B------:R-:W1:Y:S01]  /*d460*/  SHFL.BFLY PT, R14, R6, 0x1, 0x1f ;  /* 0x0c201f00060e7f89 */ /* 0x000e6200000e0000 */
[----:B0-----:R-:W-:-:S05]  /*d470*/  FMNMX.FTZ R9, R12, R13, !PT ;  /* 0x0000000d0c097209 */ /* 0x001fca0007810000 */
[----:B------:R-:W0:Y:S01]  /*d480*/  SHFL.BFLY PT, R12, R9, 0x1, 0x1f ;  /* 0x0c201f00090c7f89 */ /* 0x000e2200000e0000 */
[----:B-1----:R-:W-:-:S04]  /*d490*/  FMNMX.FTZ R6, R6, R14, !PT ;  /* 0x0000000e06067209 */ /* 0x002fc80007810000 */
[C---:B------:R-:W-:Y:S01]  /*d4a0*/  FSETP.NEU.FTZ.AND P1, PT, R6.reuse, -INF , PT ;  /* 0xff8000000600780b */ /* 0x040fe20003f3d000 */
[----:B------:R-:W-:-:S05]  /*d4b0*/  FMUL.FTZ R78, R6, UR45 ;  /* 0x0000002d064e7c20 */ /* 0x000fca0008410000 */
[----:B------:R-:W-:Y:S02]  /*d4c0*/  FSEL R78, R78, RZ, P1 ;  /* 0x000000ff4e4e7208 */ /* 0x000fe40000800000 */
[----:B0-----:R-:W-:-:S03]  /*d4d0*/  FMNMX.FTZ R9, R9, R12, !PT ;  /* 0x0000000c09097209 */ /* 0x001fc60007810000 */
[----:B------:R-:W-:Y:S01]  /*d4e0*/  FFMA.FTZ R80, R66, UR45, -R78 ;  /* 0x0000002d42507c23 */ /* 0x000fe2000801084e */
[C---:B------:R-:W-:Y:S01]  /*d4f0*/  FSETP.NEU.FTZ.AND P1, PT, R9.reuse, -INF , PT ;  /* 0xff8000000900780b */ /* 0x040fe20003f3d000 */
[----:B------:R-:W-:-:S05]  /*d500*/  FMUL.FTZ R66, R9, UR45 ;  /* 0x0000002d09427c20 */ /* 0x000fca0008410000 */
[----:B------:R-:W-:Y:S01]  /*d510*/  FSEL R66, R66, RZ, P1 ;  /* 0x000000ff42427208 */ /* 0x000fe20000800000 */
[--C-:B------:R-:W-:Y:S01]  /*d520*/  FFMA.FTZ R3, R3, UR45, -R78.reuse ;  /* 0x0000002d03037c23 */ /* 0x100fe2000801084e */
[--C-:B------:R-:W-:Y:S01]  /*d530*/  FFMA.FTZ R4, R4, UR45, -R78.reuse ;  /* 0x0000002d04047c23 */ /* 0x100fe2000801084e */
[----:B------:R-:W-:Y:S02]  /*d540*/  FFMA.FTZ R67, R67, UR45, -R78 ;  /* 0x0000002d43437c23 */ /* 0x000fe4000801084e */
[--C-:B------:R-:W-:Y:S01]  /*d550*/  FFMA.FTZ R5, R5, UR45, -R66.reuse ;  /* 0x0000002d05057c23 */ /* 0x100fe20008010842 */
[--C-:B------:R-:W-:Y:S01]  /*d560*/  FFMA.FTZ R64, R64, UR45, -R66.reuse ;  /* 0x0000002d40407c23 */ /* 0x100fe20008010842 */
[--C-:B------:R-:W-:Y:S01]  /*d570*/  FFMA.FTZ R65, R65, UR45, -R66.reuse ;  /* 0x0000002d41417c23 */ /* 0x100fe20008010842 */
[----:B------:R-:W-:Y:S01]  /*d580*/  FFMA.FTZ R10, R10, UR45, -R66 ;  /* 0x0000002d0a0a7c23 */ /* 0x000fe20008010842 */
[----:B------:R-:W-:Y:S08]  /*d590*/  MUFU.EX2 R3, R3 ;  /* 0x0000000300037308 */ /* 0x000ff00000000800 */
[----:B------:R-:W0:Y:S08]  /*d5a0*/  MUFU.EX2 R4, R4 ;  /* 0x0000000400047308 */ /* 0x000e300000000800 */
[----:B------:R-:W-:Y:S08]  /*d5b0*/  MUFU.EX2 R80, R80 ;  /* 0x0000005000507308 */ /* 0x000ff00000000800 */
[----:B------:R-:W1:Y:S08]  /*d5c0*/  MUFU.EX2 R67, R67 ;  /* 0x0000004300437308 */ /* 0x000e700000000800 */
[----:B------:R-:W-:Y:S08]  /*d5d0*/  MUFU.EX2 R5, R5 ;  /* 0x0000000500057308 */ /* 0x000ff00000000800 */
[----:B------:R-:W2:Y:S08]  /*d5e0*/  MUFU.EX2 R64, R64 ;  /* 0x0000004000407308 */ /* 0x000eb00000000800 */
[----:B------:R-:W-:Y:S08]  /*d5f0*/  MUFU.EX2 R65, R65 ;  /* 0x0000004100417308 */ /* 0x000ff00000000800 */
[----:B------:R-:W3:Y:S01]  /*d600*/  MUFU.EX2 R10, R10 ;  /* 0x0000000a000a7308 */ /* 0x000ee20000000800 */
[----:B------:R-:W-:Y:S01]  /*d610*/  IMAD.U32 R13, RZ, RZ, UR38 ;  /* 0x00000026ff0d7e24 */ /* 0x000fe2000f8e00ff */
[----:B0-----:R-:W-:-:S02]  /*d620*/  F2FP.BF16.F32.PACK_AB R12, R4, R3 ;  /* 0x00000003040c723e */ /* 0x001fc400000010ff */
[----:B-1----:R-:W-:Y:S02]  /*d630*/  F2FP.BF16.F32.PACK_AB R14, R67, R80 ;  /* 0x00000050430e723e */ /* 0x002fe400000010ff */
[----:B------:R-:W-:Y:S02]  /*d640*/  PRMT R0, R13, 0x654, R0 ;  /* 0x000006540d007816 */ /* 0x000fe40000000000 */
[----:B--2---:R-:W-:Y:S01]  /*d650*/  F2FP.BF16.F32.PACK_AB R13, R64, R5 ;  /* 0x00000005400d723e */ /* 0x004fe200000010ff */
[--C-:B------:R-:W-:Y:S01]  /*d660*/  FFMA.FTZ R11, R11, UR45, -R78.reuse ;  /* 0x0000002d0b0b7c23 */ /* 0x100fe2000801084e */
[--C-:B------:R-:W-:Y:S01]  /*d670*/  FFMA.FTZ R69, R69, UR45, -R78.reuse ;  /* 0x0000002d45457c23 */ /* 0x100fe2000801084e */
[----:B------:R0:W-:Y:S01]  /*d680*/  SYNCS.ARRIVE.TRANS64.RED.A1T0 RZ, [R0+URZ], RZ ;  /* 0x000000ff00ff79a7 */ /* 0x0001e2000810043f */
[----:B---3--:R-:W-:Y:S01]  /*d690*/  F2FP.BF16.F32.PACK_AB R15, R10, R65 ;  /* 0x000000410a0f723e */ /* 0x008fe200000010ff */
[----:B------:R-:W-:Y:S01]  /*d6a0*/  FFMA.FTZ R68, R68, UR45, -R78 ;  /* 0x0000002d44447c23 */ /* 0x000fe2000801084e */
[----:B------:R-:W-:-:S03]  /*d6b0*/  FFMA.FTZ R7, R7, UR45, -R66 ;  /* 0x0000002d07077c23 */ /* 0x000fc60008010842 */
[----:B------:R1:W-:Y:S01]  /*d6c0*/  STSM.16.M88.4 [R91+0x21800], R12 ;  /* 0x0218000c5b007844 */ /* 0x0003e20000000200 */
[----:B------:R-:W-:Y:S02]  /*d6d0*/  FFMA.FTZ R20, R20, UR45, -R78 ;  /* 0x0000002d14147c23 */ /* 0x000fe4000801084e */
[----:B------:R-:W-:Y:S01]  /*d6e0*/  MUFU.EX2 R7, R7 ;  /* 0x0000000700077308 */ /* 0x000fe20000000800 */
[----:B------:R-:W-:Y:S01]  /*d6f0*/  FFMA.FTZ R21, R21, UR45, -R66 ;  /* 0x0000002d15157c23 */ /* 0x000fe20008010842 */
[----:B------:R-:W-:-:S06]  /*d700*/  FFMA.FTZ R25, R25, UR45, -R78 ;  /* 0x0000002d19197c23 */ /* 0x000fcc000801084e */
[----:B-1----:R-:W1:Y:S08]  /*d710*/  MUFU.EX2 R12, R11 ;  /* 0x0000000b000c7308 */ /* 0x002e700000000800 */
[----:B------:R2:W-:Y:S02]  /*d720*/  MUFU.EX2 R14, R69 ;  /* 0x00000045000e7308 */ /* 0x0005e40000000800 */
[--C-:B--2---:R-:W-:Y:S01]  /*d730*/  FFMA.FTZ R69, R45, UR45, -R78.reuse ;  /* 0x0000002d2d457c23 */ /* 0x104fe2000801084e */
[----:B------:R-:W-:Y:S01]  /*d740*/  FFMA.FTZ R45, R57, UR45, -R78 ;  /* 0x0000002d392d7c23 */ /* 0x000fe2000801084e */
[----:B------:R-:W-:-:S04]  /*d750*/  FFMA.FTZ R57, R8, UR45, -R66 ;  /* 0x0000002d08397c23 */ /* 0x000fc80008010842 */
[----:B------:R-:W2:Y:S01]  /*d760*/  MUFU.EX2 R13, R68 ;  /* 0x00000044000d7308 */ /* 0x000ea20000000800 */
[----:B------:R-:W-:Y:S01]  /*d770*/  FFMA.FTZ R8, R35, UR45, -R66 ;  /* 0x0000002d23087c23 */ /* 0x000fe20008010842 */
[----:B------:R-:W-:Y:S01]  /*d780*/  FADD.FTZ R35, R3, R4 ;  /* 0x0000000403237221 */ /* 0x000fe20000010000 */
[----:B------:R-:W-:-:S03]  /*d790*/  FFMA.FTZ R83, R46, UR45, -R78 ;  /* 0x0000002d2e537c23 */ /* 0x000fc6000801084e */
[----:B------:R-:W-:Y:S01]  /*d7a0*/  FADD.FTZ R80, R80, R35 ;  /* 0x0000002350507221 */ /* 0x000fe20000010000 */
[----:B------:R-:W-:Y:S01]  /*d7b0*/  FFMA.FTZ R46, R58, UR45, -R78 ;  /* 0x0000002d3a2e7c23 */ /* 0x000fe2000801084e */
[----:B------:R-:W3:Y:S01]  /*d7c0*/  MUFU.EX2 R57, R57 ;  /* 0x0000003900397308 */ /* 0x000ee20000000800 */
[----:B------:R-:W-:Y:S01]  /*d7d0*/  FADD.FTZ R64, R5, R64 ;  /* 0x0000004005407221 */ /* 0x000fe20000010000 */
[----:B------:R-:W-:Y:S01]  /*d7e0*/  FFMA.FTZ R58, R24, UR45, -R66 ;  /* 0x0000002d183a7c23 */ /* 0x000fe20008010842 */
[----:B------:R-:W-:Y:S01]  /*d7f0*/  FADD.FTZ R67, R67, R80 ;  /* 0x0000005043437221 */ /* 0x000fe20000010000 */
[----:B------:R-:W-:-:S04]  /*d800*/  FFMA.FTZ R26, R26, UR45, -R78 ;  /* 0x0000002d1a1a7c23 */ /* 0x000fc8000801084e */
[----:B------:R4:W0:Y:S01]  /*d810*/  MUFU.EX2 R15, R20 ;  /* 0x00000014000f7308 */ /* 0x0008220000000800 */
[----:B------:R-:W-:Y:S01]  /*d820*/  FADD.FTZ R65, R65, R64 ;  /* 0x0000004041417221 */ /* 0x000fe20000010000 */
[----:B------:R-:W-:Y:S01]  /*d830*/  FFMA.FTZ R27, R27, UR45, -R66 ;  /* 0x0000002d1b1b7c23 */ /* 0x000fe20008010842 */
[----:B-1----:R-:W-:Y:S01]  /*d840*/  FADD.FTZ R24, R12, R67 ;  /* 0x000000430c187221 */ /* 0x002fe20000010000 */
[----:B------:R-:W-:-:S04]  /*d850*/  FFMA.FTZ R81, R29, UR45, -R78 ;  /* 0x0000002d1d517c23 */ /* 0x000fc8000801084e */
[----:B------:R-:W1:Y:S01]  /*d860*/  MUFU.EX2 R21, R21 ;  /* 0x0000001500157308 */ /* 0x000e620000000800 */
[--C-:B------:R-:W-:Y:S01]  /*d870*/  FFMA.FTZ R35, R47, UR45, -R66.reuse ;  /* 0x0000002d2f237c23 */ /* 0x100fe20008010842 */
[----:B------:R-:W-:Y:S01]  /*d880*/  FADD.FTZ R10, R10, R65 ;  /* 0x000000410a0a7221 */ /* 0x000fe20000010000 */
[----:B------:R-:W-:-:S05]  /*d890*/  FFMA.FTZ R28, R28, UR45, -R66 ;  /* 0x0000002d1c1c7c23 */ /* 0x000fca0008010842 */
[----:B------:R-:W1:Y:S01]  /*d8a0*/  MUFU.EX2 R25, R25 ;  /* 0x0000001900197308 */ /* 0x000e620000000800 */
[----:B--2---:R-:W-:Y:S01]  /*d8b0*/  FADD.FTZ R47, R13, R24 ;  /* 0x000000180d2f7221 */ /* 0x004fe20000010000 */
[--C-:B------:R-:W-:Y:S01]  /*d8c0*/  FFMA.FTZ R82, R30, UR45, -R78.reuse ;  /* 0x0000002d1e527c23 */ /* 0x100fe2000801084e */
[----:B----4-:R-:W-:-:S05]  /*d8d0*/  FFMA.FTZ R20, R49, UR45, -R78 ;  /* 0x0000002d31147c23 */ /* 0x010fca000801084e */
[----:B------:R-:W2:Y:S01]  /*d8e0*/  MUFU.EX2 R58, R58 ;  /* 0x0000003a003a7308 */ /* 0x000ea20000000800 */
[----:B------:R-:W-:Y:S01]  /*d8f0*/  FFMA.FTZ R49, R61, UR45, -R78 ;  /* 0x0000002d3d317c23 */ /* 0x000fe2000801084e */
[----:B------:R-:W-:Y:S01]  /*d900*/  FADD.FTZ R10, R7, R10 ;  /* 0x0000000a070a7221 */ /* 0x000fe20000010000 */
[----:B------:R-:W-:-:S05]  /*d910*/  FFMA.FTZ R61, R31, UR45, -R66 ;  /* 0x0000002d1f3d7c23 */ /* 0x000fca0008010842 */
[----:B------:R-:W4:Y:S01]  /*d920*/  MUFU.EX2 R26, R26 ;  /* 0x0000001a001a7308 */ /* 0x000f220000000800 */
[----:B------:R-:W-:Y:S01]  /*d930*/  FADD.FTZ R24, R14, R47 ;  /* 0x0000002f0e187221 */ /* 0x000fe20000010000 */
[--C-:B------:R-:W-:Y:S01]  /*d940*/  FFMA.FTZ R11, R33, UR45, -R78.reuse ;  /* 0x0000002d210b7c23 */ /* 0x100fe2000801084e */
[--C-:B------:R-:W-:Y:S01]  /*d950*/  FFMA.FTZ R29, R34, UR45, -R78.reuse ;  /* 0x0000002d221d7c23 */ /* 0x100fe2000801084e */
[----:B------:R-:W-:-:S04]  /*d960*/  FFMA.FTZ R34, R53, UR45, -R78 ;  /* 0x0000002d35227c23 */ /* 0x000fc8000801084e */
[----:B------:R-:W4:Y:S01]  /*d970*/  MUFU.EX2 R27, R27 ;  /* 0x0000001b001b7308 */ /* 0x000f220000000800 */
[----:B------:R-:W-:Y:S01]  /*d980*/  FFMA.FTZ R53, R62, UR45, -R78 ;  /* 0x0000002d3e357c23 */ /* 0x000fe2000801084e */
[----:B---3--:R-:W-:Y:S01]  /*d990*/  FADD.FTZ R10, R57, R10 ;  /* 0x0000000a390a7221 */ /* 0x008fe20000010000 */
[----:B------:R-:W-:-:S05]  /*d9a0*/  FFMA.FTZ R62, R32, UR45, -R66 ;  /* 0x0000002d203e7c23 */ /* 0x000fca0008010842 */
[----:B------:R-:W3:Y:S01]  /*d9b0*/  MUFU.EX2 R81, R81 ;  /* 0x0000005100517308 */ /* 0x000ee20000000800 */
[----:B0-----:R-:W-:Y:S01]  /*d9c0*/  FADD.FTZ R24, R15, R24 ;  /* 0x000000180f187221 */ /* 0x001fe20000010000 */
[--C-:B------:R-:W-:Y:S01]  /*d9d0*/  FFMA.FTZ R32, R39, UR45, -R66.reuse ;  /* 0x0000002d27207c23 */ /* 0x100fe20008010842 */
[----:B------:R-:W-:-:S05]  /*d9e0*/  FFMA.FTZ R39, R51, UR45, -R66 ;  /* 0x0000002d33277c23 */ /* 0x000fca0008010842 */
[----:B------:R-:W0:Y:S01]  /*d9f0*/  MUFU.EX2 R28, R28 ;  /* 0x0000001c001c7308 */ /* 0x000e220000000800 */
[----:B-1----:R-:W-:Y:S01]  /*da00*/  FADD.FTZ R47, R21, R10 ;  /* 0x0000000a152f7221 */ /* 0x002fe20000010000 */
[----:B------:R-:W-:-:S06]  /*da10*/  FADD.FTZ R51, R25, R24 ;  /* 0x0000001819337221 */ /* 0x000fcc0000010000 */
[----:B------:R-:W1:Y:S01]  /*da20*/  MUFU.EX2 R82, R82 ;  /* 0x0000005200527308 */ /* 0x000e620000000800 */
[----:B------:R-:W-:Y:S01]  /*da30*/  FFMA.FTZ R30, R37, UR45, -R78 ;  /* 0x0000002d251e7c23 */ /* 0x000fe2000801084e */
[--C-:B------:R-:W-:Y:S01]  /*da40*/  FFMA.FTZ R5, R44, UR45, -R66.reuse ;  /* 0x0000002d2c057c23 */ /* 0x100fe20008010842 */
[----:B------:R-:W-:-:S05]  /*da50*/  FFMA.FTZ R44, R48, UR45, -R66 ;  /* 0x0000002d302c7c23 */ /* 0x000fca0008010842 */
[----:B------:R-:W1:Y:S01]  /*da60*/  MUFU.EX2 R61, R61 ;  /* 0x0000003d003d7308 */ /* 0x000e620000000800 */
[----:B--2---:R-:W-:Y:S01]  /*da70*/  FADD.FTZ R24, R58, R47 ;  /* 0x0000002f3a187221 */ /* 0x004fe20000010000 */
[----:B------:R-:W-:Y:S01]  /*da80*/  FFMA.FTZ R31, R36, UR45, -R66 ;  /* 0x0000002d241f7c23 */ /* 0x000fe20008010842 */
[----:B----4-:R-:W-:-:S05]  /*da90*/  FADD.FTZ R48, R26, R51 ;  /* 0x000000331a307221 */ /* 0x010fca0000010000 */
[----:B------:R-:W2:Y:S01]  /*daa0*/  MUFU.EX2 R11, R11 ;  /* 0x0000000b000b7308 */ /* 0x000ea20000000800 */
[----:B------:R-:W-:Y:S01]  /*dab0*/  FFMA.FTZ R38, R38, UR45, -R78 ;  /* 0x0000002d26267c23 */ /* 0x000fe2000801084e */
[----:B------:R-:W-:-:S06]  /*dac0*/  FADD.FTZ R47, R27, R24 ;  /* 0x000000181b2f7221 */ /* 0x000fcc0000010000 */
[----:B------:R-:W4:Y:S01]  /*dad0*/  MUFU.EX2 R62, R62 ;  /* 0x0000003e003e7308 */ /* 0x000f220000000800 */
[----:B---3--:R-:W-:Y:S01]  /*dae0*/  FADD.FTZ R51, R81, R48 ;  /* 0x0000003051337221 */ /* 0x008fe20000010000 */
[----:B------:R-:W-:-:S06]  /*daf0*/  FFMA.FTZ R41, R41, UR45, -R78 ;  /* 0x0000002d29297c23 */ /* 0x000fcc000801084e */
[----:B------:R-:W3:Y:S01]  /*db00*/  MUFU.EX2 R29, R29 ;  /* 0x0000001d001d7308 */ /* 0x000ee20000000800 */
[----:B0-----:R-:W-:Y:S01]  /*db10*/  FADD.FTZ R24, R28, R47 ;  /* 0x0000002f1c187221 */ /* 0x001fe20000010000 */
[----:B------:R-:W-:-:S06]  /*db20*/  FFMA.FTZ R3, R40, UR45, -R66 ;  /* 0x0000002d28037c23 */ /* 0x000fcc0008010842 */
[----:B------:R-:W0:Y:S01]  /*db30*/  MUFU.EX2 R8, R8 ;  /* 0x0000000800087308 */ /* 0x000e220000000800 */
[----:B-1----:R-:W-:Y:S01]  /*db40*/  FADD.FTZ R48, R82, R51 ;  /* 0x0000003352307221 */ /* 0x002fe20000010000 */
[----:B------:R-:W-:-:S06]  /*db50*/  FFMA.FTZ R68, R42, UR45, -R78 ;  /* 0x0000002d2a447c23 */ /* 0x000fcc000801084e */
[----:B------:R-:W1:Y:S01]  /*db60*/  MUFU.EX2 R30, R30 ;  /* 0x0000001e001e7308 */ /* 0x000e620000000800 */
[----:B------:R-:W-:Y:S01]  /*db70*/  FADD.FTZ R47, R61, R24 ;  /* 0x000000183d2f7221 */ /* 0x000fe20000010000 */
[----:B--2---:R-:W-:-:S06]  /*db80*/  FADD.FTZ R48, R11, R48 ;  /* 0x000000300b307221 */ /* 0x004fcc0000010000 */
[----:B------:R-:W2:Y:S08]  /*db90*/  MUFU.EX2 R31, R31 ;  /* 0x0000001f001f7308 */ /* 0x000eb00000000800 */
[----:B------:R-:W2:Y:S01]  /*dba0*/  MUFU.EX2 R38, R38 ;  /* 0x0000002600267308 */ /* 0x000ea20000000800 */
[----:B------:R-:W-:Y:S01]  /*dbb0*/  FFMA.FTZ R4, R43, UR45, -R66 ;  /* 0x0000002d2b047c23 */ /* 0x000fe20008010842 */
[----:B------:R-:W-:Y:S01]  /*dbc0*/  F2FP.BF16.F32.PACK_AB R12, R13, R12 ;  /* 0x0000000c0d0c723e */ /* 0x000fe200000010ff */
[----:B----4-:R-:W-:-:S05]  /*dbd0*/  FADD.FTZ R47, R62, R47 ;  /* 0x0000002f3e2f7221 */ /* 0x010fca0000010000 */
[----:B------:R-:W4:Y:S01]  /*dbe0*/  MUFU.EX2 R32, R32 ;  /* 0x0000002000207308 */ /* 0x000f220000000800 */
[----:B---3--:R-:W-:-:S07]  /*dbf0*/  FADD.FTZ R13, R29, R48 ;  /* 0x000000301d0d7221 */ /* 0x008fce0000010000 */
[----:B------:R-:W3:Y:S01]  /*dc00*/  MUFU.EX2 R41, R41 ;  /* 0x0000002900297308 */ /* 0x000ee20000000800 */
[----:B0-----:R-:W-:Y:S01]  /*dc10*/  FADD.FTZ R48, R8, R47 ;  /* 0x0000002f08307221 */ /* 0x001fe20000010000 */
[----:B-1----:R-:W-:-:S06]  /*dc20*/  FADD.FTZ R47, R30, R13 ;  /* 0x0000000d1e2f7221 */ /* 0x002fcc0000010000 */
[----:B------:R-:W0:Y:S08]  /*dc30*/  MUFU.EX2 R3, R3 ;  /* 0x0000000300037308 */ /* 0x000e300000000800 */
[----:B------:R-:W1:Y:S01]  /*dc40*/  MUFU.EX2 R68, R68 ;  /* 0x0000004400447308 */ /* 0x000e620000000800 */
[----:B------:R-:W-:Y:S01]  /*dc50*/  FFMA.FTZ R40, R52, UR45, -R66 ;  /* 0x0000002d34287c23 */ /* 0x000fe20008010842 */
[----:B--2---:R-:W-:Y:S01]  /*dc60*/  FADD.FTZ R13, R31, R48 ;  /* 0x000000301f0d7221 */ /* 0x004fe20000010000 */
[----:B------:R-:W-:-:S05]  /*dc70*/  FADD.FTZ R52, R38, R47 ;  /* 0x0000002f26347221 */ /* 0x000fca0000010000 */
[----:B------:R-:W2:Y:S01]  /*dc80*/  MUFU.EX2 R69, R69 ;  /* 0x0000004500457308 */ /* 0x000ea20000000800 */
[----:B------:R-:W-:Y:S01]  /*dc90*/  FFMA.FTZ R37, R50, UR45, -R78 ;  /* 0x0000002d32257c23 */ /* 0x000fe2000801084e */
[----:B------:R-:W-:-:S06]  /*dca0*/  F2FP.BF16.F32.PACK_AB R24, R26, R25 ;  /* 0x000000191a18723e */ /* 0x000fcc00000010ff */
[----:B------:R-:W2:Y:S01]  /*dcb0*/  MUFU.EX2 R4, R4 ;  /* 0x0000000400047308 */ /* 0x000ea20000000800 */
[----:B----4-:R-:W-:Y:S01]  /*dcc0*/  FADD.FTZ R48, R32, R13 ;  /* 0x0000000d20307221 */ /* 0x010fe20000010000 */
[----:B---3--:R-:W-:-:S06]  /*dcd0*/  FADD.FTZ R25, R41, R52 ;  /* 0x0000003429197221 */ /* 0x008fcc0000010000 */
[----:B------:R-:W3:Y:S01]  /*dce0*/  MUFU.EX2 R83, R83 ;  /* 0x0000005300537308 */ /* 0x000ee20000000800 */
[----:B------:R-:W-:Y:S01]  /*dcf0*/  F2FP.BF16.F32.PACK_AB R13, R57, R7 ;  /* 0x00000007390d723e */ /* 0x000fe200000010ff */
[----:B0-----:R-:W-:-:S06]  /*dd00*/  FADD.FTZ R7, R3, R48 ;  /* 0x0000003003077221 */ /* 0x001fcc0000010000 */
[----:B------:R-:W0:Y:S01]  /*dd10*/  MUFU.EX2 R5, R5 ;  /* 0x0000000500057308 */ /* 0x000e220000000800 */
[----:B-1----:R-:W-:Y:S01]  /*dd20*/  FADD.FTZ R48, R68, R25 ;  /* 0x0000001944307221 */ /* 0x002fe20000010000 */
[----:B------:R-:W-:-:S06]  /*dd30*/  FFMA.FTZ R42, R54, UR45, -R78 ;  /* 0x0000002d362a7c23 */ /* 0x000fcc000801084e */
[----:B------:R-:W1:Y:S01]  /*dd40*/  MUFU.EX2 R20, R20 ;  /* 0x0000001400147308 */ /* 0x000e620000000800 */
[----:B--2---:R-:W-:-:S07]  /*dd50*/  FADD.FTZ R48, R69, R48 ;  /* 0x0000003045307221 */ /* 0x004fce0000010000 */
[----:B------:R-:W2:Y:S01]  /*dd60*/  MUFU.EX2 R35, R35 ;  /* 0x0000002300237308 */ /* 0x000ea20000000800 */
[----:B------:R-:W-:Y:S02]  /*dd70*/  F2FP.BF16.F32.PACK_AB R25, R28, R27 ;  /* 0x0000001b1c19723e */ /* 0x000fe400000010ff */
[----:B------:R-:W-:-:S05]  /*dd80*/  F2FP.BF16.F32.PACK_AB R14, R15, R14 ;  /* 0x0000000e0f0e723e */ /* 0x000fca00000010ff */
[----:B------:R-:W-:Y:S01]  /*dd90*/  MUFU.EX2 R45, R45 ;  /* 0x0000002d002d7308 */ /* 0x000fe20000000800 */
[----:B------:R-:W-:-:S07]  /*dda0*/  FADD.FTZ R28, R4, R7 ;  /* 0x00000007041c7221 */ /* 0x000fce0000010000 */
[----:B------:R-:W-:Y:S08]  /*ddb0*/  MUFU.EX2 R46, R46 ;  /* 0x0000002e002e7308 */ /* 0x000ff00000000800 */
[----:B------:R-:W-:Y:S01]  /*ddc0*/  MUFU.EX2 R49, R49 ;  /* 0x0000003100317308 */ /* 0x000fe20000000800 */
[--C-:B------:R-:W-:Y:S01]  /*ddd0*/  FFMA.FTZ R0, R71, UR45, -R78.reuse ;  /* 0x0000002d47007c23 */ /* 0x100fe2000801084e */
[----:B------:R-:W-:Y:S01]  /*dde0*/  FFMA.FTZ R33, R79, UR45, -R78 ;  /* 0x0000002d4f217c23 */ /* 0x000fe2000801084e */
[----:B------:R-:W4:Y:S05]  /*ddf0*/  LDL R47, [R1+0x90] ;  /* 0x00009000012f7983 */ /* 0x000f2a0000100800 */
[----:B------:R-:W2:Y:S01]  /*de00*/  MUFU.EX2 R37, R37 ;  /* 0x0000002500257308 */ /* 0x000ea20000000800 */
[----:B------:R-:W-:Y:S01]  /*de10*/  F2FP.BF16.F32.PACK_AB R15, R58, R21 ;  /* 0x000000153a0f723e */ /* 0x000fe200000010ff */
[----:B---3--:R-:W-:-:S06]  /*de20*/  FADD.FTZ R21, R83, R48 ;  /* 0x0000003053157221 */ /* 0x008fcc0000010000 */
[----:B------:R-:W3:Y:S01]  /*de30*/  MUFU.EX2 R34, R34 ;  /* 0x0000002200227308 */ /* 0x000ee20000000800 */
[----:B0-----:R-:W-:Y:S01]  /*de40*/  FADD.FTZ R28, R5, R28 ;  /* 0x0000001c051c7221 */ /* 0x001fe20000010000 */
[----:B-1----:R-:W-:-:S06]  /*de50*/  FADD.FTZ R48, R20, R21 ;  /* 0x0000001514307221 */ /* 0x002fcc0000010000 */
[----:B------:R-:W0:Y:S01]  /*de60*/  MUFU.EX2 R42, R42 ;  /* 0x0000002a002a7308 */ /* 0x000e220000000800 */
[----:B--2---:R-:W-:Y:S01]  /*de70*/  FADD.FTZ R7, R35, R28 ;  /* 0x0000001c23077221 */ /* 0x004fe20000010000 */
[----:B------:R-:W-:Y:S01]  /*de80*/  F2FP.BF16.F32.PACK_AB R28, R29, R11 ;  /* 0x0000000b1d1c723e */ /* 0x000fe200000010ff */
[----:B------:R-:W-:Y:S01]  /*de90*/  FADD.FTZ R11, R37, R48 ;  /* 0x00000030250b7221 */ /* 0x000fe20000010000 */
[----:B------:R-:W-:Y:S01]  /*dea0*/  FFMA.FTZ R50, R70, UR45, -R78 ;  /* 0x0000002d46327c23 */ /* 0x000fe2000801084e */
[----:B------:R-:W-:Y:S02]  /*deb0*/  F2FP.BF16.F32.PACK_AB R29, R31, R8 ;  /* 0x000000081f1d723e */ /* 0x000fe400000010ff */
[----:B---3--:R-:W-:-:S03]  /*dec0*/  FADD.FTZ R11, R34, R11 ;  /* 0x0000000b220b7221 */ /* 0x008fc60000010000 */
[----:B------:R-:W1:Y:S01]  /*ded0*/  MUFU.EX2 R50, R50 ;  /* 0x0000003200327308 */ /* 0x000e620000000800 */
[----:B------:R-:W-:Y:S01]  /*dee0*/  FFMA.FTZ R54, R72, UR45, -R78 ;  /* 0x0000002d48367c23 */ /* 0x000fe2000801084e */
[----:B------:R-:W-:Y:S01]  /*def0*/  F2FP.BF16.F32.PACK_AB R31, R3, R32 ;  /* 0x00000020031f723e */ /* 0x000fe200000010ff */
[----:B0-----:R-:W-:-:S05]  /*df00*/  FADD.FTZ R8, R42, R11 ;  /* 0x0000000b2a087221 */ /* 0x001fca0000010000 */
[----:B------:R-:W0:Y:S01]  /*df10*/  MUFU.EX2 R53, R53 ;  /* 0x0000003500357308 */ /* 0x000e220000000800 */
[----:B------:R-:W-:Y:S01]  /*df20*/  FADD.FTZ R3, R45, R8 ;  /* 0x000000082d037221 */ /* 0x000fe20000010000 */
[----:B------:R2:W-:Y:S03]  /*df30*/  STSM.16.M88.4 [R92], R12 ;  /* 0x0000000c5c007844 */ /* 0x0005e60000000200 */
[----:B------:R-:W-:-:S03]  /*df40*/  FADD.FTZ R8, R46, R3 ;  /* 0x000000032e087221 */ /* 0x000fc60000010000 */
[----:B------:R-:W3:Y:S08]  /*df50*/  MUFU.EX2 R54, R54 ;  /* 0x0000003600367308 */ /* 0x000ef00000000800 */
[----:B------:R-:W-:Y:S01]  /*df60*/  MUFU.EX2 R0, R0 ;  /* 0x0000000000007308 */ /* 0x000fe20000000800 */
[----:B--2---:R-:W-:Y:S01]  /*df70*/  F2FP.BF16.F32.PACK_AB R13, R5, R4 ;  /* 0x00000004050d723e */ /* 0x004fe200000010ff */
[----:B------:R-:W-:-:S06]  /*df80*/  FADD.FTZ R5, R49, R8 ;  /* 0x0000000831057221 */ /* 0x000fcc0000010000 */
[----:B------:R-:W2:Y:S01]  /*df90*/  MUFU.EX2 R33, R33 ;  /* 0x0000002100217308 */ /* 0x000ea20000000800 */
[----:B-1----:R-:W-:Y:S01]  /*dfa0*/  FADD.FTZ R8, R50, R5 ;  /* 0x0000000532087221 */ /* 0x002fe20000010000 */
[----:B------:R-:W-:Y:S02]  /*dfb0*/  F2FP.BF16.F32.PACK_AB R26, R82, R81 ;  /* 0x00000051521a723e */ /* 0x000fe400000010ff */
[----:B------:R-:W-:Y:S01]  /*dfc0*/  F2FP.BF16.F32.PACK_AB R27, R62, R61 ;  /* 0x0000003d3e1b723e */ /* 0x000fe200000010ff */
[----:B0-----:R-:W-:Y:S01]  /*dfd0*/  FADD.FTZ R5, R53, R8 ;  /* 0x0000000835057221 */ /* 0x001fe20000010000 */
[----:B------:R-:W-:-:S03]  /*dfe0*/  F2FP.BF16.F32.PACK_AB R30, R38, R30 ;  /* 0x0000001e261e723e */ /* 0x000fc600000010ff */
[----:B---3--:R-:W-:Y:S01]  /*dff0*/  FADD.FTZ R5, R54, R5 ;  /* 0x0000000536057221 */ /* 0x008fe20000010000 */
[----:B------:R-:W-:Y:S04]  /*e000*/  STSM.16.M88.4 [R90], R24 ;  /* 0x000000185a007844 */ /* 0x000fe80000000200 */
[----:B------:R2:W-:Y:S02]  /*e010*/  STSM.16.M88.4 [R89], R28 ;  /* 0x0000001c59007844 */ /* 0x0005e40000000200 */
[----:B--2---:R-:W-:Y:S01]  /*e020*/  F2FP.BF16.F32.PACK_AB R30, R33, R0 ;  /* 0x00000000211e723e */ /* 0x004fe200000010ff */
[----:B------:R-:W-:Y:S02]  /*e030*/  FADD.FTZ R0, R0, R5 ;  /* 0x0000000500007221 */ /* 0x000fe40000010000 */
[----:B------:R-:W2:Y:S01]  /*e040*/  LDL R5, [R1+0x78] ;  /* 0x0000780001057983 */ /* 0x000ea20000100800 */
[----:B------:R-:W0:Y:S01]  /*e050*/  MUFU.EX2 R44, R44 ;  /* 0x0000002c002c7308 */ /* 0x000e220000000800 */
[--C-:B------:R-:W-:Y:S01]  /*e060*/  FFMA.FTZ R55, R55, UR45, -R66.reuse ;  /* 0x0000002d37377c23 */ /* 0x100fe20008010842 */
[----:B------:R-:W-:-:S06]  /*e070*/  FFMA.FTZ R36, R56, UR45, -R66 ;  /* 0x0000002d38247c23 */ /* 0x000fcc0008010842 */
[----:B------:R-:W1:Y:S01]  /*e080*/  MUFU.EX2 R39, R39 ;  /* 0x0000002700277308 */ /* 0x000e620000000800 */
[----:B------:R-:W-:-:S07]  /*e090*/  FFMA.FTZ R43, R59, UR45, -R66 ;  /* 0x0000002d3b2b7c23 */ /* 0x000fce0008010842 */
[----:B------:R-:W3:Y:S01]  /*e0a0*/  MUFU.EX2 R40, R40 ;  /* 0x0000002800287308 */ /* 0x000ee20000000800 */
[----:B0-----:R-:W-:Y:S01]  /*e0b0*/  FADD.FTZ R38, R44, R7 ;  /* 0x000000072c267221 */ /* 0x001fe20000010000 */
[----:B------:R-:W-:-:S06]  /*e0c0*/  FFMA.FTZ R60, R60, UR45, -R66 ;  /* 0x0000002d3c3c7c23 */ /* 0x000fcc0008010842 */
[----:B------:R-:W0:Y:S01]  /*e0d0*/  MUFU.EX2 R10, R55 ;  /* 0x00000037000a7308 */ /* 0x000e220000000800 */
[----:B-1----:R-:W-:Y:S01]  /*e0e0*/  FADD.FTZ R7, R39, R38 ;  /* 0x0000002627077221 */ /* 0x002fe20000010000 */
[----:B------:R-:W-:-:S06]  /*e0f0*/  FFMA.FTZ R63, R63, UR45, -R66 ;  /* 0x0000002d3f3f7c23 */ /* 0x000fcc0008010842 */
[----:B------:R-:W1:Y:S01]  /*e100*/  MUFU.EX2 R36, R36 ;  /* 0x0000002400247308 */ /* 0x000e620000000800 */
[--C-:B------:R-:W-:Y:S01]  /*e110*/  FFMA.FTZ R76, R76, UR45, -R66.reuse ;  /* 0x0000002d4c4c7c23 */ /* 0x100fe20008010842 */
[--C-:B------:R-:W-:Y:S01]  /*e120*/  FFMA.FTZ R75, R75, UR45, -R66.reuse ;  /* 0x0000002d4b4b7c23 */ /* 0x100fe20008010842 */
[--C-:B------:R-:W-:Y:S01]  /*e130*/  FFMA.FTZ R74, R74, UR45, -R66.reuse ;  /* 0x0000002d4a4a7c23 */ /* 0x100fe20008010842 */
[--C-:B------:R-:W-:Y:S01]  /*e140*/  FFMA.FTZ R73, R73, UR45, -R66.reuse ;  /* 0x0000002d49497c23 */ /* 0x100fe20008010842 */
[----:B------:R-:W-:-:S03]  /*e150*/  FFMA.FTZ R66, R77, UR45, -R66 ;  /* 0x0000002d4d427c23 */ /* 0x000fc60008010842 */
[----:B------:R-:W1:Y:S01]  /*e160*/  MUFU.EX2 R43, R43 ;  /* 0x0000002b002b7308 */ /* 0x000e620000000800 */
[----:B---3--:R-:W-:-:S07]  /*e170*/  FADD.FTZ R7, R40, R7 ;  /* 0x0000000728077221 */ /* 0x008fce0000010000 */
[----:B------:R-:W3:Y:S01]  /*e180*/  MUFU.EX2 R60, R60 ;  /* 0x0000003c003c7308 */ /* 0x000ee20000000800 */
[----:B0-----:R-:W-:-:S07]  /*e190*/  FADD.FTZ R7, R10, R7 ;  /* 0x000000070a077221 */ /* 0x001fce0000010000 */
[----:B------:R-:W0:Y:S01]  /*e1a0*/  MUFU.EX2 R63, R63 ;  /* 0x0000003f003f7308 */ /* 0x000e220000000800 */
[----:B-1----:R-:W-:-:S07]  /*e1b0*/  FADD.FTZ R4, R36, R7 ;  /* 0x0000000724047221 */ /* 0x002fce0000010000 */
[----:B------:R-:W1:Y:S08]  /*e1c0*/  MUFU.EX2 R76, R76 ;  /* 0x0000004c004c7308 */ /* 0x000e700000000800 */
[----:B------:R-:W-:Y:S08]  /*e1d0*/  MUFU.EX2 R75, R75 ;  /* 0x0000004b004b7308 */ /* 0x000ff00000000800 */
[----:B------:R-:W1:Y:S08]  /*e1e0*/  MUFU.EX2 R74, R74 ;  /* 0x0000004a004a7308 */ /* 0x000e700000000800 */
[----:B------:R-:W-:Y:S08]  /*e1f0*/  MUFU.EX2 R73, R73 ;  /* 0x0000004900497308 */ /* 0x000ff00000000800 */
[----:B------:R-:W1:Y:S01]  /*e200*/  MUFU.EX2 R66, R66 ;  /* 0x0000004200427308 */ /* 0x000e620000000800 */
[----:B------:R-:W-:Y:S01]  /*e210*/  FADD.FTZ R3, R43, R4 ;  /* 0x000000042b037221 */ /* 0x000fe20000010000 */
[----:B------:R-:W-:-:S02]  /*e220*/  F2FP.BF16.F32.PACK_AB R12, R68, R41 ;  /* 0x00000029440c723e */ /* 0x000fc400000010ff */
[----:B------:R-:W-:Y:S02]  /*e230*/  F2FP.BF16.F32.PACK_AB R14, R83, R69 ;  /* 0x00000045530e723e */ /* 0x000fe400000010ff */
[----:B------:R-:W-:Y:S01]  /*e240*/  F2FP.BF16.F32.PACK_AB R15, R44, R35 ;  /* 0x000000232c0f723e */ /* 0x000fe200000010ff */
[----:B---3--:R-:W-:Y:S01]  /*e250*/  FADD.FTZ R4, R60, R3 ;  /* 0x000000033c047221 */ /* 0x008fe20000010000 */
[----:B------:R-:W-:-:S03]  /*e260*/  F2FP.BF16.F32.PACK_AB R24, R46, R45 ;  /* 0x0000002d2e18723e */ /* 0x000fc600000010ff */
[----:B------:R3:W-:Y:S01]  /*e270*/  STSM.16.M88.4 [R91+0x27800], R12 ;  /* 0x0278000c5b007844 */ /* 0x0007e20000000200 */
[----:B0-----:R-:W-:Y:S01]  /*e280*/  FADD.FTZ R3, R63, R4 ;  /* 0x000000043f037221 */ /* 0x001fe20000010000 */
[----:B------:R-:W-:Y:S02]  /*e290*/  F2FP.BF16.F32.PACK_AB R26, R50, R49 ;  /* 0x00000031321a723e */ /* 0x000fe400000010ff */
[----:B------:R-:W-:Y:S02]  /*e2a0*/  F2FP.BF16.F32.PACK_AB R25, R60, R43 ;  /* 0x0000002b3c19723e */ /* 0x000fe400000010ff */
[----:B-1----:R-:W-:Y:S02]  /*e2b0*/  F2FP.BF16.F32.PACK_AB R27, R76, R63 ;  /* 0x0000003f4c1b723e */ /* 0x002fe400000010ff */
[----:B------:R-:W-:Y:S02]  /*e2c0*/  F2FP.BF16.F32.PACK_AB R28, R54, R53 ;  /* 0x00000035361c723e */ /* 0x000fe400000010ff */
[----:B------:R-:W-:-:S02]  /*e2d0*/  F2FP.BF16.F32.PACK_AB R29, R74, R75 ;  /* 0x0000004b4a1d723e */ /* 0x000fc400000010ff */
[----:B------:R-:W-:Y:S02]  /*e2e0*/  F2FP.BF16.F32.PACK_AB R31, R66, R73 ;  /* 0x00000049421f723e */ /* 0x000fe400000010ff */
[----:B---3--:R-:W-:Y:S02]  /*e2f0*/  F2FP.BF16.F32.PACK_AB R12, R37, R20 ;  /* 0x00000014250c723e */ /* 0x008fe400000010ff */
[----:B------:R-:W-:Y:S02]  /*e300*/  F2FP.BF16.F32.PACK_AB R14, R42, R34 ;  /* 0x000000222a0e723e */ /* 0x000fe400000010ff */
[----:B------:R-:W-:Y:S02]  /*e310*/  F2FP.BF16.F32.PACK_AB R13, R40, R39 ;  /* 0x00000027280d723e */ /* 0x000fe400000010ff */
[----:B------:R-:W-:Y:S01]  /*e320*/  F2FP.BF16.F32.PACK_AB R15, R36, R10 ;  /* 0x0000000a240f723e */ /* 0x000fe200000010ff */
[----:B------:R-:W-:-:S04]  /*e330*/  FADD.FTZ R4, R76, R3 ;  /* 0x000000034c047221 */ /* 0x000fc80000010000 */
[----:B------:R-:W-:-:S04]  /*e340*/  FADD.FTZ R3, R75, R4 ;  /* 0x000000044b037221 */ /* 0x000fc80000010000 */
[----:B------:R-:W-:Y:S01]  /*e350*/  FADD.FTZ R4, R74, R3 ;  /* 0x000000034a047221 */ /* 0x000fe20000010000 */
[----:B------:R-:W-:Y:S01]  /*e360*/  FADD.FTZ R3, R33, R0 ;  /* 0x0000000021037221 */ /* 0x000fe20000010000 */
[----:B------:R-:W-:Y:S02]  /*e370*/  VIADD R0, R88, 0xfffffffe ;  /* 0xfffffffe58007836 */ /* 0x000fe40000000000 */
[----:B------:R-:W-:Y:S01]  /*e380*/  FADD.FTZ R73, R73, R4 ;  /* 0x0000000449497221 */ /* 0x000fe20000010000 */
[--C-:B------:R-:W-:Y:S01]  /*e390*/  IMAD.MOV.U32 R134, RZ, RZ, R135.reuse ;  /* 0x000000ffff867224 */ /* 0x100fe200078e0087 */
[-C--:B------:R-:W-:Y:S01]  /*e3a0*/  MOV R125, R135.reuse ;  /* 0x00000087007d7202 */ /* 0x080fe20000000f00 */
[----:B------:R-:W-:Y:S02]  /*e3b0*/  IMAD.MOV.U32 R133, RZ, RZ, R135 ;  /* 0x000000ffff857224 */ /* 0x000fe400078e0087 */
[----:B------:R-:W-:Y:S01]  /*e3c0*/  FADD.FTZ R4, R66, R73 ;  /* 0x0000004942047221 */ /* 0x000fe20000010000 */
[--C-:B------:R-:W-:Y:S01]  /*e3d0*/  IMAD.MOV.U32 R132, RZ, RZ, R135.reuse ;  /* 0x000000ffff847224 */ /* 0x100fe200078e0087 */
[----:B------:R-:W-:Y:S01]  /*e3e0*/  MOV R94, R135 ;  /* 0x00000087005e7202 */ /* 0x000fe20000000f00 */
[----:B------:R-:W-:-:S02]  /*e3f0*/  IMAD.MOV.U32 R131, RZ, RZ, R135 ;  /* 0x000000ffff837224 */ /* 0x000fc400078e0087 */
[--C-:B------:R-:W-:Y:S02]  /*e400*/  IMAD.MOV.U32 R130, RZ, RZ, R135.reuse ;  /* 0x000000ffff827224 */ /* 0x100fe400078e0087 */
[--C-:B------:R-:W-:Y:S02]  /*e410*/  IMAD.MOV.U32 R129, RZ, RZ, R135.reuse ;  /* 0x000000ffff817224 */ /* 0x100fe400078e0087 */
[--C-:B------:R-:W-:Y:S02]  /*e420*/  IMAD.MOV.U32 R128, RZ, RZ, R135.reuse ;  /* 0x000000ffff807224 */ /* 0x100fe400078e0087 */
[--C-:B------:R-:W-:Y:S02]  /*e430*/  IMAD.MOV.U32 R127, RZ, RZ, R135.reuse ;  /* 0x000000ffff7f7224 */ /* 0x100fe400078e0087 */
[--C-:B------:R-:W-:Y:S02]  /*e440*/  IMAD.MOV.U32 R126, RZ, RZ, R135.reuse ;  /* 0x000000ffff7e7224 */ /* 0x100fe400078e0087 */
[----:B------:R-:W-:-:S02]  /*e450*/  IMAD.MOV.U32 R124, RZ, RZ, R135 ;  /* 0x000000ffff7c7224 */ /* 0x000fc400078e0087 */
[--C-:B------:R-:W-:Y:S02]  /*e460*/  IMAD.MOV.U32 R123, RZ, RZ, R135.reuse ;  /* 0x000000ffff7b7224 */ /* 0x100fe400078e0087 */
[--C-:B------:R-:W-:Y:S02]  /*e470*/  IMAD.MOV.U32 R122, RZ, RZ, R135.reuse ;  /* 0x000000ffff7a7224 */ /* 0x100fe400078e0087 */
[--C-:B------:R-:W-:Y:S02]  /*e480*/  IMAD.MOV.U32 R121, RZ, RZ, R135.reuse ;  /* 0x000000ffff797224 */ /* 0x100fe400078e0087 */
[--C-:B------:R-:W-:Y:S02]  /*e490*/  IMAD.MOV.U32 R120, RZ, RZ, R135.reuse ;  /* 0x000000ffff787224 */ /* 0x100fe400078e0087 */
[--C-:B------:R-:W-:Y:S02]  /*e4a0*/  IMAD.MOV.U32 R119, RZ, RZ, R135.reuse ;  /* 0x000000ffff777224 */ /* 0x100fe400078e0087 */
[--C-:B------:R-:W-:Y:S01]  /*e4b0*/  IMAD.MOV.U32 R118, RZ, RZ, R135.reuse ;  /* 0x000000ffff767224 */ /* 0x100fe200078e0087 */
[----:B----4-:R-:W-:Y:S04]  /*e4c0*/  STSM.16.M88.4 [R47], R12 ;  /* 0x0000000c2f007844 */ /* 0x010fe80000000200 */
[----:B------:R0:W-:Y:S04]  /*e4d0*/  STSM.16.M88.4 [R90+0x6000], R24 ;  /* 0x006000185a007844 */ /* 0x0001e80000000200 */
[----:B------:R1:W-:Y:S01]  /*e4e0*/  STSM.16.M88.4 [R89+0x6000], R28 ;  /* 0x0060001c59007844 */ /* 0x0003e20000000200 */
[----:B------:R3:W-:Y:S06]  /*e4f0*/  MEMBAR.ALL.CTA ;  /* 0x0000000000007992 */ /* 0x0007ec0000008000 */
[----:B---3--:R-:W3:Y:S01]  /*e500*/  FENCE.VIEW.ASYNC.S ;  /* 0x00000000000073c6 */ /* 0x008ee20000000000 */
        /* <DEDUP_REMOVED lines=22> */
[--C-:B-----5:R-:W-:Y:S02]  /*e670*/  IMAD.MOV.U32 R95, RZ, RZ, R135.reuse ;  /* 0x000000ffff5f7224 */ /* 0x120fe400078e0087 */
[--C-:B------:R-:W-:Y:S02]  /*e680*/  IMAD.MOV.U32 R93, RZ, RZ, R135.reuse ;  /* 0x000000ffff5d7224 */ /* 0x100fe400078e0087 */
[----:B------:R-:W-:-:S02]  /*e690*/  IMAD.MOV.U32 R92, RZ, RZ, R135 ;  /* 0x000000ffff5c7224 */ /* 0x000fc400078e0087 */
[--C-:B------:R-:W-:Y:S02]  /*e6a0*/  IMAD.MOV.U32 R91, RZ, RZ, R135.reuse ;  /* 0x000000ffff5b7224 */ /* 0x100fe400078e0087 */
[--C-:B0-----:R-:W-:Y:S02]  /*e6b0*/  IMAD.MOV.U32 R90, RZ, RZ, R135.reuse ;  /* 0x000000ffff5a7224 */ /* 0x101fe400078e0087 */
[--C-:B-1----:R-:W-:Y:S02]  /*e6c0*/  IMAD.MOV.U32 R89, RZ, RZ, R135.reuse ;  /* 0x000000ffff597224 */ /* 0x102fe400078e0087 */
[----:B------:R-:W-:Y:S01]  /*e6d0*/  IMAD.MOV.U32 R88, RZ, RZ, R135 ;  /* 0x000000ffff587224 */ /* 0x000fe200078e0087 */
[----:B--2---:R-:W-:Y:S01]  /*e6e0*/  ISETP.GE.AND P1, PT, R0, R5, PT ;  /* 0x000000050000720c */ /* 0x004fe20003f26270 */
[----:B---3--:R-:W-:-:S12]  /*e6f0*/  NOP ;  /* 0x0000000000007918 */ /* 0x008fd80000000000 */
[----:B------:R-:W-:Y:S05]  /*e700*/  @!P1 BRA `(.L_x_511) ;  /* 0x0000002c00c49947 */ /* 0x000fea0003800000 */
[----:B------:R0:W5:Y:S01]  /*e710*/  LDL.LU R10, [R1] ;  /* 0x00000000010a7983 */ /* 0x0001620000300800 */
[----:B------:R-:W-:Y:S01]  /*e720*/  IMAD.MOV.U32 R8, RZ, RZ, R9 ;  /* 0x000000ffff087224 */ /* 0x000fe200078e0009 */
[----:B------:R-:W-:Y:S01]  /*e730*/  CS2R R134, SRZ ;  /* 0x0000000000867805 */ /* 0x000fe2000001ff00 */
[----:B------:R-:W-:Y:S01]  /*e740*/  IMAD.MOV.U32 R7, RZ, RZ, R6 ;  /* 0x000000ffff077224 */ /* 0x000fe200078e0006 */
[----:B------:R-:W-:Y:S01]  /*e750*/  CS2R R132, SRZ ;  /* 0x0000000000847805 */ /* 0x000fe2000001ff00 */
[----:B------:R-:W-:Y:S01]  /*e760*/  IMAD.MOV.U32 R5, RZ, RZ, R142 ;  /* 0x000000ffff057224 */ /* 0x000fe200078e008e */
        /* <DEDUP_REMOVED lines=21> */
[----:B0-----:R-:W-:-:S07]  /*e8c0*/  CS2R R88, SRZ ;  /* 0x0000000000587805 */ /* 0x001fce000001ff00 */
.L_x_523:
[----:B------:R-:W2:Y:S01]  /*e8d0*/  LDL R6, [R1+0x7c] ;  /* 0x00007c0001067983 */ /* 0x000ea20000100800 */
[----:B------:R-:W-:Y:S01]  /*e8e0*/  ISETP.NE.AND P1, PT, R5, 0x1, PT ;  /* 0x000000010500780c */ /* 0x000fe20003f25270 */
[----:B------:R-:W-:Y:S05]  /*e8f0*/  YIELD ;  /* 0x0000000000007946 */ /* 0x000fea0003800000 */
[----:B------:R-:W-:-:S04]  /*e900*/  SEL R9, RZ, 0x1, P1 ;  /* 0x00000001ff097807 */ /* 0x000fc80000800000 */
[----:B-----5:R-:W-:-:S05]  /*e910*/  LOP3.LUT R11, R10, R9, RZ, 0x3c, !PT ;  /* 0x000000090a0b7212 */ /* 0x020fca00078e3cff */
[----:B------:R0:W-:Y:S01]  /*e920*/  STL [R1], R11 ;  /* 0x0000000b01007387 */ /* 0x0001e20000100800 */
[----:B--2---:R-:W-:-:S13]  /*e930*/  ISETP.NE.AND P1, PT, R6, RZ, PT ;  /* 0x000000ff0600720c */ /* 0x004fda0003f25270 */
[----:B0-----:R-:W-:Y:S05]  /*e940*/  @P1 BRA `(.L_x_512) ;  /* 0x00000000003c1947 */ /* 0x001fea0003800000 */
[----:B------:R-:W-:Y:S05]  /*e950*/  @!P0 BRA `(.L_x_513) ;  /* 0x0000000000048947 */ /* 0x000fea0003800000 */
[----:B------:R-:W-:Y:S01]  /*e960*/  BPT.TRAP 0x1 ;  /* 0x000000040000795c */ /* 0x000fe20000300000 */
.L_x_513:
[----:B------:R-:W-:-:S05]  /*e970*/  VIADD R6, R5, 0x1 ;  /* 0x0000000105067836 */ /* 0x000fca0000000000 */
[----:B------:R-:W-:-:S04]  /*e980*/  ISETP.NE.AND P2, PT, R6, 0x2, PT ;  /* 0x000000020600780c */ /* 0x000fc80003f45270 */
[----:B------:R-:W-:Y:S02]  /*e990*/  SEL R9, R6, RZ, P2 ;  /* 0x000000ff06097207 */ /* 0x000fe40001000000 */
[----:B------:R-:W-:-:S03]  /*e9a0*/  SHF.L.U32 R6, R11, 0x1f, RZ ;  /* 0x0000001f0b067819 */ /* 0x000fc600000006ff */
[----:B------:R-:W-:-:S04]  /*e9b0*/  IMAD R9, R9, 0x8, R2 ;  /* 0x0000000809097824 */ /* 0x000fc800078e0202 */
[----:B------:R0:W1:Y:S01]  /*e9c0*/  SYNCS.PHASECHK.TRANS64.TRYWAIT P2, [R9+URZ+0x2d830], R6 ;  /* 0x02d83006090075a7 */ /* 0x000062000804017f */
[----:B------:R-:W-:Y:S05]  /*e9d0*/  @!P0 BRA `(.L_x_514) ;  /* 0x0000000000048947 */ /* 0x000fea0003800000 */
[----:B------:R-:W-:Y:S01]  /*e9e0*/  BPT.TRAP 0x1 ;  /* 0x000000040000795c */ /* 0x000fe20000300000 */
.L_x_514:
[----:B------:R-:W-:Y:S04]  /*e9f0*/  BSSY B0, `(.L_x_512) ;  /* 0x0000004000007945 */ /* 0x000fe80003800000 */
[----:B-1----:R-:W-:Y:S05]  /*ea00*/  @P2 BRA `(.L_x_515) ;  /* 0x0000000000082947 */ /* 0x002fea0003800000 */
[----:B------:R-:W1:Y:S02]  /*ea10*/  SYNCS.PHASECHK.TRANS64.TRYWAIT P2, [R9+URZ+0x2d830], R6 ;  /* 0x02d83006090075a7 */ /* 0x000e64000804017f */
[----:B-1----:R-:W-:Y:S05]  /*ea20*/  @!P2 BRA `(.L_x_516) ;  /* 0x000000e00000a947 */ /* 0x002fea0003800000 */
.L_x_515:
[----:B------:R-:W-:Y:S05]  /*ea30*/  BSYNC B0 ;  /* 0x0000000000007941 */ /* 0x000fea0003800000 */
.L_x_512:
[----:B01----:R-:W2:Y:S04]  /*ea40*/  LDL R9, [R1+0x80] ;  /* 0x0000800001097983 */ /* 0x003ea80000100800 */
[----:B------:R-:W3:Y:S01]  /*ea50*/  LDL.64 R26, [R1+0x18] ;  /* 0x00001800011a7983 */ /* 0x000ee20000100a00 */
[----:B------:R-:W-:Y:S01]  /*ea60*/  VIADD R142, R5, 0x1 ;  /* 0x00000001058e7836 */ /* 0x000fe20000000000 */
[----:B------:R-:W-:Y:S05]  /*ea70*/  WARPSYNC.ALL ;  /* 0x0000000000007948 */ /* 0x000fea0003800000 */
[C---:B------:R-:W-:Y:S01]  /*ea80*/  ISETP.NE.AND P2, PT, R142.reuse, 0x2, PT ;  /* 0x000000028e00780c */ /* 0x040fe20003f45270 */
[----:B------:R-:W4:Y:S03]  /*ea90*/  LDL.64 R154, [R1+0x60] ;  /* 0x00006000019a7983 */ /* 0x000f260000100a00 */
[----:B------:R-:W-:Y:S01]  /*eaa0*/  SEL R142, R142, RZ, P2 ;  /* 0x000000ff8e8e7207 */ /* 0x000fe20001000000 */
[----:B------:R-:W-:Y:S01]  /*eab0*/  IMAD.MOV.U32 R15, RZ, RZ, -0x7fffffe0 ;  /* 0x80000020ff0f7424 */ /* 0x000fe200078e00ff */
[----:B------:R-:W0:Y:S04]  /*eac0*/  S2R R6, SR_TID.X ;  /* 0x0000000000067919 */ /* 0x000e280000002100 */
[----:B------:R-:W-:Y:S01]  /*ead0*/  R2UR UR15, R15 ;  /* 0x000000000f0f72ca */ /* 0x000fe200000e0000 */
[----:B------:R-:W-:Y:S01]  /*eae0*/  IMAD.MOV.U32 R13, RZ, RZ, -0x7fffffe0 ;  /* 0x80000020ff0d7424 */ /* 0x000fe200078e00ff */
[----:B------:R-:W5:Y:S04]  /*eaf0*/  LDL.64 R150, [R1+0x40] ;  /* 0x0000400001967983 */ /* 0x000f680000100a00 */
[----:B------:R-:W5:Y:S04]  /*eb00*/  LDL.64 R148, [R1+0x38] ;  /* 0x0000380001947983 */ /* 0x000f680000100a00 */
[----:B------:R-:W5:Y:S01]  /*eb10*/  LDL.64 R146, [R1+0x30] ;  /* 0x0000300001927983 */ /* 0x000f620000100a00 */
[----:B0-----:R-:W-:-:S05]  /*eb20*/  SHF.R.U32.HI R6, RZ, 0x7, R6 ;  /* 0x00000007ff067819 */ /* 0x001fca0000011606 */
[----:B------:R-:W-:Y:S01]  /*eb30*/  VIADD R6, R6, 0x8 ;  /* 0x0000000806067836 */ /* 0x000fe20000000000 */
[----:B------:R-:W-:Y:S01]  /*eb40*/  R2UR UR7, R13 ;  /* 0x000000000d0772ca */ /* 0x000fe200000e0000 */
[----:B------:R-:W-:-:S05]  /*eb50*/  IMAD.MOV.U32 R25, RZ, RZ, -0x7fffffe0 ;  /* 0x80000020ff197424 */ /* 0x000fca00078e00ff */
[----:B------:R-:W-:Y:S01]  /*eb60*/  R2UR UR23, R25 ;  /* 0x00000000191772ca */ /* 0x000fe200000e0000 */
[----:B------:R-:W-:Y:S02]  /*eb70*/  IMAD.MOV.U32 R21, RZ, RZ, -0x7fffffe0 ;  /* 0x80000020ff157424 */ /* 0x000fe400078e00ff */
[----:B--2---:R-:W-:-:S04]  /*eb80*/  IMAD R12, R142, 0x600, R9 ;  /* 0x000006008e0c7824 */ /* 0x004fc800078e0209 */
[----:B------:R-:W-:-:S05]  /*eb90*/  VIADD R14, R12, 0x200 ;  /* 0x000002000c0e7836 */ /* 0x000fca0000000000 */
[----:B------:R-:W-:Y:S02]  /*eba0*/  R2UR UR14, R14 ;  /* 0x000000000e0e72ca */ /* 0x000fe400000e0000 */
[----:B------:R-:W2:Y:S01]  /*ebb0*/  LDL.64 R14, [R1+0x68] ;  /* 0x00006800010e7983 */ /* 0x000ea20000100a00 */
[C---:B------:R-:W-:Y:S01]  /*ebc0*/  R2UR UR6, R12.reuse ;  /* 0x000000000c0672ca */ /* 0x040fe200000e0000 */
[----:B------:R-:W-:Y:S01]  /*ebd0*/  VIADD R24, R12, 0x400 ;  /* 0x000004000c187836 */ /* 0x000fe20000000000 */
[----:B---3--:R-:W-:Y:S02]  /*ebe0*/  R2UR UR4, R26 ;  /* 0x000000001a0472ca */ /* 0x008fe400000e0000 */
[----:B------:R-:W-:Y:S02]  /*ebf0*/  R2UR UR5, R27 ;  /* 0x000000001b0572ca */ /* 0x000fe400000e0000 */
[----:B------:R-:W-:Y:S01]  /*ec00*/  R2UR UR22, R24 ;  /* 0x00000000181672ca */ /* 0x000fe200000e0000 */
[----:B------:R0:W-:Y:S06]  /*ec10*/  BAR.SYNC.DEFER_BLOCKING R6, 0x100 ;  /* 0x000400060000751d */ /* 0x0001ec0000010000 */
[----:B------:R-:W-:-:S06]  /*ec20*/  WARPGROUP.ARRIVE ;  /* 0x00000000000079c5 */ /* 0x000fcc0000000000 */
[----:B------:R-:W-:Y:S01]  /*ec30*/  HGMMA.64x128x16.F32.BF16 R24, gdesc[UR4], RZ, !UPT, gsb0 ;  /* 0x01e00000041879f0 */ /* 0x000fe2000c0018ff */
[----:B------:R-:W-:Y:S01]  /*ec40*/  VIADD R20, R12, 0x2 ;  /* 0x000000020c147836 */ /* 0x000fe20000000000 */
[----:B------:R-:W-:-:S04]  /*ec50*/  R2UR UR11, R21 ;  /* 0x00000000150b72ca */ /* 0x000fc800000e0000 */
[----:B------:R-:W-:Y:S02]  /*ec60*/  R2UR UR10, R20 ;  /* 0x00000000140a72ca */ /* 0x000fe400000e0000 */
[----:B----4-:R-:W-:Y:S02]  /*ec70*/  R2UR UR12, R154 ;  /* 0x000000009a0c72ca */ /* 0x010fe400000e0000 */
[----:B------:R-:W-:Y:S01]  /*ec80*/  R2UR UR13, R155 ;  /* 0x000000009b0d72ca */ /* 0x000fe200000e0000 */
[----:B------:R-:W-:Y:S02]  /*ec90*/  WARPGROUP.DEPBAR.LE gsb0, 0x0 ;  /* 0x00008000000079c5 */ /* 0x000fe40000010000 */
[----:B------:R-:W-:Y:S01]  /*eca0*/  WARPGROUP.ARRIVE ;  /* 0x00000000000079c5 */ /* 0x000fe20000000000 */
[----:B--2---:R-:W-:Y:S02]  /*ecb0*/  R2UR UR8, R14 ;  /* 0x000000000e0872ca */ /* 0x004fe400000e0000 */
[----:B------:R-:W-:-:S13]  /*ecc0*/  R2UR UR9, R15 ;  /* 0x000000000f0972ca */ /* 0x000fda00000e0000 */
[----:B------:R-:W-:Y:S01]  /*ecd0*/  HGMMA.64x128x16.F32.BF16 R24, gdesc[UR8], R24, gsb0 ;  /* 0x01e00000081879f0 */ /* 0x000fe20008001818 */
[----:B------:R-:W-:Y:S01]  /*ece0*/  VIADD R20, R12, 0x202 ;  /* 0x000002020c147836 */ /* 0x000fe20000000000 */
[----:B------:R-:W-:Y:S02]  /*ecf0*/  R2UR UR19, R21 ;  /* 0x00000000151372ca */ /* 0x000fe400000e0000 */
[----:B-----5:R-:W-:Y:S02]  /*ed00*/  R2UR UR16, R150 ;  /* 0x00000000961072ca */ /* 0x020fe400000e0000 */
[----:B------:R-:W-:Y:S02]  /*ed10*/  R2UR UR18, R20 ;  /* 0x00000000141272ca */ /* 0x000fe400000e0000 */
[----:B------:R-:W-:Y:S01]  /*ed20*/  R2UR UR17, R151 ;  /* 0x00000000971172ca */ /* 0x000fe200000e0000 */
[----:B------:R-:W-:Y:S02]  /*ed30*/  WARPGROUP.DEPBAR.LE gsb0, 0x0 ;  /* 0x00008000000079c5 */ /* 0x000fe40000010000 */
[----:B------:R-:W-:-:S06]  /*ed40*/  WARPGROUP.ARRIVE ;  /* 0x00000000000079c5 */ /* 0x000fcc0000000000 */
[----:B------:R-:W-:Y:S01]  /*ed50*/  HGMMA.64x128x16.F32.BF16 R24, gdesc[UR12], R24, gsb0 ;  /* 0x01e000000c1879f0 */ /* 0x000fe20008001818 */
[----:B------:R-:W-:Y:S02]  /*ed60*/  R2UR UR20, R148 ;  /* 0x00000000941472ca */ /* 0x000fe400000e0000 */
[----:B------:R-:W-:Y:S01]  /*ed70*/  R2UR UR21, R149 ;  /* 0x00000000951572ca */ /* 0x000fe200000e0000 */
[----:B------:R-:W-:Y:S02]  /*ed80*/  WARPGROUP.DEPBAR.LE gsb0, 0x0 ;  /* 0x00008000000079c5 */ /* 0x000fe40000010000 */
[----:B------:R-:W-:-:S06]  /*ed90*/  WARPGROUP.ARRIVE ;  /* 0x00000000000079c5 */ /* 0x000fcc0000000000 */
[----:B------:R-:W-:Y:S01]  /*eda0*/  HGMMA.64x128x16.F32.BF16 R24, gdesc[UR16], R24, gsb0 ;  /* 0x01e00000101879f0 */ /* 0x000fe20008001818 */
[----:B------:R-:W-:Y:S01]  /*edb0*/  VIADD R12, R12, 0x402 ;  /* 0x000004020c0c7836 */ /* 0x000fe20000000000 */
[----:B------:R-:W-:Y:S02]  /*edc0*/  R2UR UR27, R13 ;  /* 0x000000000d1b72ca */ /* 0x000fe400000e0000 */
[----:B------:R-:W-:Y:S02]  /*edd0*/  R2UR UR24, R146 ;  /* 0x00000000921872ca */ /* 0x000fe400000e0000 */
[----:B------:R-:W-:Y:S02]  /*ede0*/  R2UR UR26, R12 ;  /* 0x000000000c1a72ca */ /* 0x000fe400000e0000 */
[----:B------:R-:W-:Y:S01]  /*edf0*/  R2UR UR25, R147 ;  /* 0x00000000931972ca */ /* 0x000fe200000e0000 */
[----:B------:R-:W-:Y:S02]  /*ee00*/  WARPGROUP.DEPBAR.LE gsb0, 0x0 ;  /* 0x00008000000079c5 */ /* 0x000fe40000010000 */
[----:B------:R-:W-:-:S06]  /*ee10*/  WARPGROUP.ARRIVE ;  /* 0x00000000000079c5 */ /* 0x000fcc0000000000 */
        /* <DEDUP_REMOVED lines=8> */
.L_x_518:
[----:B------:R-:W-:Y:S01]  /*eea0*/  SHF.L.U32 R6, R10, 0x1f, RZ ;  /* 0x0000001f0a067819 */ /* 0x000fe200000006ff */
[----:B------:R-:W-:-:S04]  /*eeb0*/  IMAD R9, R5, 0x8, R2 ;  /* 0x0000000805097824 */ /* 0x000fc800078e0202 */
[----:B------:R0:W1:Y:S01]  /*eec0*/  SYNCS.PHASECHK.TRANS64.TRYWAIT P1, [R9+URZ+0x2d850], R6 ;  /* 0x02d85006090075a7 */ /* 0x000062000802017f */
[----:B------:R-:W-:Y:S05]  /*eed0*/  @!P0 BRA `(.L_x_519) ;  /* 0x0000000000048947 */ /* 0x000fea0003800000 */
[----:B------:R-:W-:Y:S01]  /*eee0*/  BPT.TRAP 0x1 ;  /* 0x000000040000795c */ /* 0x000fe20000300000 */
.L_x_519:
[----:B-1----:R-:W-:Y:S05]  /*eef0*/  @P1 BRA `(.L_x_517) ;  /* 0x0000000000081947 */ /* 0x002fea0003800000 */
[----:B------:R-:W1:Y:S02]  /*ef00*/  SYNCS.PHASECHK.TRANS64.TRYWAIT P1, [R9+URZ+0x2d850], R6 ;  /* 0x02d85006090075a7 */ /* 0x000e64000802017f */
[----:B-1----:R-:W-:Y:S05]  /*ef10*/  @!P1 BRA `(.L_x_520) ;  /* 0x000000d800d89947 */ /* 0x002fea0003800000 */
.L_x_517:
[----:B------:R-:W2:Y:S01]  /*ef20*/  LDL R14, [R1+0x84] ;  /* 0x00008400010e7983 */ /* 0x000ea20000100800 */
[----:B01----:R-:W-:Y:S01]  /*ef30*/  VIADD R6, R2, 0x400 ;  /* 0x0000040002067836 */ /* 0x003fe20000000000 */
[----:B------:R-:W-:Y:S05]  /*ef40*/  WARPSYNC.ALL ;  /* 0x0000000000007948 */ /* 0x000fea0003800000 */
[----:B------:R-:W-:Y:S01]  /*ef50*/  SHF.R.U32.HI R6, RZ, 0x4, R6 ;  /* 0x00000004ff067819 */ /* 0x000fe20000011606 */
[----:B------:R-:W-:Y:S01]  /*ef60*/  IMAD.MOV.U32 R11, RZ, RZ, -0x7fffffe0 ;  /* 0x80000020ff0b7424 */ /* 0x000fe200078e00ff */
[----:B------:R-:W-:Y:S01]  /*ef70*/  WARPGROUP.ARRIVE ;  /* 0x00000000000079c5 */ /* 0x000fe20000000000 */
[----:B------:R-:W-:Y:S01]  /*ef80*/  IMAD.MOV.U32 R13, RZ, RZ, -0x7fffffe0 ;  /* 0x80000020ff0d7424 */ /* 0x000fe200078e00ff */
[----:B------:R-:W-:-:S02]  /*ef90*/  LOP3.LUT R6, R6, 0x3fff, RZ, 0xc0, !PT ;  /* 0x00003fff06067812 */ /* 0x000fc400078ec0ff */
[C---:B------:R-:W-:Y:S02]  /*efa0*/  R2UR UR7, R11.reuse ;  /* 0x000000000b0772ca */ /* 0x040fe400000e0000 */
[----:B------:R-:W-:Y:S02]  /*efb0*/  LOP3.LUT R6, R6, 0x2000000, RZ, 0xfc, !PT ;  /* 0x0200000006067812 */ /* 0x000fe400078efcff */
[----:B------:R-:W-:Y:S01]  /*efc0*/  R2UR UR35, R11 ;  /* 0x000000000b2372ca */ /* 0x000fe200000e0000 */
[----:B------:R-:W-:Y:S01]  /*efd0*/  IMAD.MOV.U32 R11, RZ, RZ, 0x40000040 ;  /* 0x40000040ff0b7424 */ /* 0x000fe200078e00ff */
[----:B------:R-:W-:Y:S01]  /*efe0*/  R2UR UR11, R13 ;  /* 0x000000000d0b72ca */ /* 0x000fe200000e0000 */
[----:B------:R-:W-:Y:S01]  /*eff0*/  IMAD R10, R5, 0x600, R6 ;  /* 0x00000600050a7824 */ /* 0x000fe200078e0206 */
[----:B------:R-:W-:Y:S02]  /*f000*/  R2UR UR15, R13 ;  /* 0x000000000d0f72ca */ /* 0x000fe400000e0000 */
[----:B------:R-:W-:Y:S01]  /*f010*/  R2UR UR5, R11 ;  /* 0x000000000b0572ca */ /* 0x000fe200000e0000 */
[C---:B------:R-:W-:Y:S01]  /*f020*/  VIADD R12, R10.reuse, 0x40 ;  /* 0x000000400a0c7836 */ /* 0x040fe20000000000 */
[----:B------:R-:W-:Y:S01]  /*f030*/  R2UR UR6, R10 ;  /* 0x000000000a0672ca */ /* 0x000fe200000e0000 */
[----:B------:R-:W-:Y:S01]  /*f040*/  IMAD.MOV.U32 R11, RZ, RZ, 0x40000040 ;  /* 0x40000040ff0b7424 */ /* 0x000fe200078e00ff */
[----:B------:R-:W-:-:S02]  /*f050*/  R2UR UR19, R13 ;  /* 0x000000000d1372ca */ /* 0x000fc400000e0000 */
[----:B------:R-:W-:Y:S01]  /*f060*/  R2UR UR10, R12 ;  /* 0x000000000c0a72ca */ /* 0x000fe200000e0000 */
[----:B------:R-:W-:Y:S01]  /*f070*/  VIADD R12, R10, 0x80 ;  /* 0x000000800a0c7836 */ /* 0x000fe20000000000 */
[C---:B------:R-:W-:Y:S02]  /*f080*/  R2UR UR23, R13.reuse ;  /* 0x000000000d1772ca */ /* 0x040fe400000e0000 */
[C---:B------:R-:W-:Y:S02]  /*f090*/  R2UR UR27, R13.reuse ;  /* 0x000000000d1b72ca */ /* 0x040fe400000e0000 */
[----:B------:R-:W-:Y:S01]  /*f0a0*/  R2UR UR14, R12 ;  /* 0x000000000c0e72ca */ /* 0x000fe200000e0000 */
[----:B------:R-:W-:Y:S01]  /*f0b0*/  VIADD R12, R10, 0xc0 ;  /* 0x000000c00a0c7836 */ /* 0x000fe20000000000 */
[----:B------:R-:W-:Y:S01]  /*f0c0*/  R2UR UR31, R13 ;  /* 0x000000000d1f72ca */ /* 0x000fe200000e0000 */
[----:B------:R-:W-:Y:S01]  /*f0d0*/  IMAD.MOV.U32 R13, RZ, RZ, 0x40000040 ;  /* 0x40000040ff0d7424 */ /* 0x000fe200078e00ff */
[----:B------:R-:W-:-:S02]  /*f0e0*/  R2UR UR33, R11 ;  /* 0x000000000b2172ca */ /* 0x000fc400000e0000 */
[----:B------:R-:W-:Y:S01]  /*f0f0*/  R2UR UR18, R12 ;  /* 0x000000000c1272ca */ /* 0x000fe200000e0000 */
[----:B------:R-:W-:Y:S01]  /*f100*/  VIADD R12, R10, 0x100 ;  /* 0x000001000a0c7836 */ /* 0x000fe20000000000 */
[----:B------:R-:W-:Y:S01]  /*f110*/  R2UR UR9, R13 ;  /* 0x000000000d0972ca */ /* 0x000fe200000e0000 */
[----:B------:R-:W-:-:S03]  /*f120*/  IMAD.MOV.U32 R13, RZ, RZ, 0x40000040 ;  /* 0x40000040ff0d7424 */ /* 0x000fc600078e00ff */
[----:B------:R-:W-:Y:S02]  /*f130*/  R2UR UR22, R12 ;  /* 0x000000000c1672ca */ /* 0x000fe400000e0000 */
[----:B------:R-:W-:Y:S02]  /*f140*/  IADD3 R12, R10, 0x140, RZ ;  /* 0x000001400a0c7810 */ /* 0x000fe40007ffe0ff */
[----:B------:R-:W-:Y:S01]  /*f150*/  R2UR UR13, R13 ;  /* 0x000000000d0d72ca */ /* 0x000fe200000e0000 */
[----:B------:R-:W-:Y:S01]  /*f160*/  IMAD.MOV.U32 R13, RZ, RZ, 0x40000040 ;  /* 0x40000040ff0d7424 */ /* 0x000fe200078e00ff */
[----:B------:R-:W-:Y:S01]  /*f170*/  R2UR UR26, R12 ;  /* 0x000000000c1a72ca */ /* 0x000fe200000e0000 */
[C---:B------:R-:W-:Y:S02]  /*f180*/  VIADD R12, R10.reuse, 0x180 ;  /* 0x000001800a0c7836 */ /* 0x040fe40000000000 */
[----:B------:R-:W-:Y:S01]  /*f190*/  VIADD R10, R10, 0x1c0 ;  /* 0x000001c00a0a7836 */ /* 0x000fe20000000000 */
[----:B------:R-:W-:Y:S01]  /*f1a0*/  R2UR UR17, R13 ;  /* 0x000000000d1172ca */ /* 0x000fe200000e0000 */
[----:B------:R-:W-:Y:S01]  /*f1b0*/  IMAD.MOV.U32 R13, RZ, RZ, 0x40000040 ;  /* 0x40000040ff0d7424 */ /* 0x000fe200078e00ff */
[----:B------:R-:W-:-:S02]  /*f1c0*/  R2UR UR30, R12 ;  /* 0x000000000c1e72ca */ /* 0x000fc400000e0000 */
[----:B------:R-:W-:Y:S02]  /*f1d0*/  R2UR UR34, R10 ;  /* 0x000000000a2272ca */ /* 0x000fe400000e0000 */
[----:B------:R-:W-:Y:S01]  /*f1e0*/  R2UR UR21, R13 ;  /* 0x000000000d1572ca */ /* 0x000fe200000e0000 */
[----:B------:R-:W-:-:S05]  /*f1f0*/  IMAD.MOV.U32 R13, RZ, RZ, 0x40000040 ;  /* 0x40000040ff0d7424 */ /* 0x000fca00078e00ff */
[----:B------:R-:W-:Y:S01]  /*f200*/  R2UR UR25, R13 ;  /* 0x000000000d1972ca */ /* 0x000fe200000e0000 */
[----:B------:R-:W-:-:S05]  /*f210*/  IMAD.MOV.U32 R13, RZ, RZ, 0x40000040 ;  /* 0x40000040ff0d7424 */ /* 0x000fca00078e00ff */
[----:B------:R-:W-:Y:S02]  /*f220*/  R2UR UR29, R13 ;  /* 0x000000000d1d72ca */ /* 0x000fe400000e0000 */
[----:B--2---:R-:W-:Y:S02]  /*f230*/  LOP3.LUT R10, R14, 0x10000, RZ, 0xfc, !PT ;  /* 0x000100000e0a7812 */ /* 0x004fe400078efcff */
[----:B------:R-:W0:Y:S02]  /*f240*/  S2R R14, SR_TID.X ;  /* 0x00000000000e7919 */ /* 0x000e240000002100 */
[C---:B------:R-:W-:Y:S01]  /*f250*/  R2UR UR4, R10.reuse ;  /* 0x000000000a0472ca */ /* 0x040fe200000e0000 */
[----:B------:R-:W-:-:S05]  /*f260*/  VIADD R12, R10, 0x2 ;  /* 0x000000020a0c7836 */ /* 0x000fca0000000000 */
[----:B------:R-:W-:Y:S01]  /*f270*/  R2UR UR8, R12 ;  /* 0x000000000c0872ca */ /* 0x000fe200000e0000 */
[----:B------:R-:W-:-:S05]  /*f280*/  VIADD R12, R10, 0x4 ;  /* 0x000000040a0c7836 */ /* 0x000fca0000000000 */
[----:B------:R-:W-:Y:S01]  /*f290*/  R2UR UR12, R12 ;  /* 0x000000000c0c72ca */ /* 0x000fe200000e0000 */
[----:B------:R-:W-:Y:S01]  /*f2a0*/  HGMMA.64x96x16.F32.BF16 R88, gdesc[UR4].tnspB, R88, gsb0 ;  /* 0x41600000045879f0 */ /* 0x000fe20008001858 */
[----:B------:R-:W-:-:S05]  /*f2b0*/  VIADD R12, R10, 0x6 ;  /* 0x000000060a0c7836 */ /* 0x000fca0000000000 */
[----:B------:R-:W-:Y:S01]  /*f2c0*/  R2UR UR16, R12 ;  /* 0x000000000c1072ca */ /* 0x000fe200000e0000 */
[----:B------:R-:W-:-:S05]  /*f2d0*/  VIADD R12, R10, 0x600 ;  /* 0x000006000a0c7836 */ /* 0x000fca0000000000 */
[----:B------:R-:W-:Y:S01]  /*f2e0*/  R2UR UR20, R12 ;  /* 0x000000000c1472ca */ /* 0x000fe200000e0000 */
[----:B------:R-:W-:Y:S01]  /*f2f0*/  VIADD R12, R10, 0x602 ;  /* 0x000006020a0c7836 */ /* 0x000fe20000000000 */
[----:B0-----:R-:W-:-:S04]  /*f300*/  SHF.R.U32.HI R6, RZ, 0x7, R14 ;  /* 0x00000007ff067819 */ /* 0x001fc8000001160e */
[----:B------:R-:W-:Y:S01]  /*f310*/  R2UR UR24, R12 ;  /* 0x000000000c1872ca */ /* 0x000fe200000e0000 */
[----:B------:R-:W-:Y:S01]  /*f320*/  VIADD R12, R10, 0x604 ;  /* 0x000006040a0c7836 */ /* 0x000fe20000000000 */
[----:B------:R-:W-:Y:S01]  /*f330*/  ISETP.GE.U32.AND P1, PT, R14, 0x180, PT ;  /* 0x000001800e00780c */ /* 0x000fe20003f26070 */
[----:B------:R-:W-:Y:S02]  /*f340*/  VIADD R10, R10, 0x606 ;  /* 0x000006060a0a7836 */ /* 0x000fe40000000000 */
[----:B------:R-:W-:Y:S01]  /*f350*/  VIADD R6, R6, 0x9 ;  /* 0x0000000906067836 */ /* 0x000fe20000000000 */
[----:B------:R-:W-:Y:S02]  /*f360*/  R2UR UR28, R12 ;  /* 0x000000000c1c72ca */ /* 0x000fe400000e0000 */
[----:B------:R-:W-:Y:S02]  /*f370*/  R2UR UR32, R10 ;  /* 0x000000000a2072ca */ /* 0x000fe400000e0000 */
[----:B------:R-:W-:Y:S01]  /*f380*/  SEL R6, R6, 0x9, !P1 ;  /* 0x0000000906067807 */ /* 0x000fe20004800000 */
[----:B------:R-:W-:-:S02]  /*f390*/  WARPGROUP.DEPBAR.LE gsb0, 0x0 ;  /* 0x00008000000079c5 */ /* 0x000fc40000010000 */
[----:B------:R-:W-:-:S06]  /*f3a0*/  WARPGROUP.ARRIVE ;  /* 0x00000000000079c5 */ /* 0x000fcc0000000000 */
[----:B------:R-:W-:Y:S03]  /*f3b0*/  HGMMA.64x96x16.F32.BF16 R88, gdesc[UR8].tnspB, R88, gsb0 ;  /* 0x41600000085879f0 */ /* 0x000fe60008001858 */
[----:B------:R-:W-:Y:S02]  /*f3c0*/  WARPGROUP.DEPBAR.LE gsb0, 0x0 ;  /* 0x00008000000079c5 */ /* 0x000fe40000010000 */
        /* <DEDUP_REMOVED lines=18> */
[----:B------:R0:W-:Y:S06]  /*f4f0*/  BAR.ARV R6, 0x100 ;  /* 0x000400060000751d */ /* 0x0001ec0000002000 */
[----:B------:R-:W-:Y:S05]  /*f500*/  @!P0 BRA `(.L_x_521) ;  /* 0x0000000000048947 */ /* 0x000fea0003800000 */
[----:B------:R-:W-:Y:S01]  /*f510*/  BPT.TRAP 0x1 ;  /* 0x000000040000795c */ /* 0x000fe20000300000 */
.L_x_521:
[----:B------:R-:W-:Y:S01]  /*f520*/  FMUL.FTZ R12, R24, UR41 ;  /* 0x00000029180c7c20 */ /* 0x000fe20008410000 */
[----:B------:R-:W-:Y:S01]  /*f530*/  FMUL.FTZ R13, R25, UR41 ;  /* 0x00000029190d7c20 */ /* 0x000fe20008410000 */
[----:B------:R-:W-:Y:S01]  /*f540*/  FMUL.FTZ R14, R28, UR41 ;  /* 0x000000291c0e7c20 */ /* 0x000fe20008410000 */
[----:B0-----:R-:W-:Y:S02]  /*f550*/  IMAD R6, R142, 0x8, R2 ;  /* 0x000000088e067824 */ /* 0x001fe400078e0202 */
[----:B------:R-:W-:Y:S01]  /*f560*/  FMUL.FTZ R15, R29, UR41 ;  /* 0x000000291d0f7c20 */ /* 0x000fe20008410000 */
[----:B------:R-:W-:Y:S01]  /*f570*/  IMAD.U32 R9, RZ, RZ, UR38 ;  /* 0x00000026ff097e24 */ /* 0x000fe2000f8e00ff */
[----:B------:R-:W0:Y:S01]  /*f580*/  MUFU.TANH R12, R12 ;  /* 0x0000000c000c7308 */ /* 0x000e220000002400 */
[----:B------:R-:W-:Y:S02]  /*f590*/  VIADD R6, R6, 0x2d840 ;  /* 0x0002d84006067836 */ /* 0x000fe40000000000 */
[----:B------:R-:W-:Y:S01]  /*f5a0*/  FMUL.FTZ R26, R26, UR41 ;  /* 0x000000291a1a7c20 */ /* 0x000fe20008410000 */
[----:B------:R-:W-:Y:S01]  /*f5b0*/  FMUL.FTZ R24, R32, UR41 ;  /* 0x0000002920187c20 */ /* 0x000fe20008410000 */
[----:B------:R-:W-:Y:S01]  /*f5c0*/  FMUL.FTZ R30, R30, UR41 ;  /* 0x000000291e1e7c20 */ /* 0x000fe20008410000 */
[----:B------:R-:W-:Y:S01]  /*f5d0*/  FMUL.FTZ R28, R36, UR41 ;  /* 0x00000029241c7c20 */ /* 0x000fe20008410000 */
[----:B------:R-:W-:Y:S01]  /*f5e0*/  PRMT R6, R9, 0x654, R6 ;  /* 0x0000065409067816 */ /* 0x000fe20000000006 */
[----:B------:R-:W-:Y:S01]  /*f5f0*/  FMUL.FTZ R32, R40, UR41 ;  /* 0x0000002928207c20 */ /* 0x000fe20008410000 */
[----:B------:R-:W1:Y:S01]  /*f600*/  MUFU.TANH R13, R13 ;  /* 0x0000000d000d7308 */ /* 0x000e620000002400 */
[----:B------:R-:W-:Y:S01]  /*f610*/  FMUL.FTZ R34, R34, UR41 ;  /* 0x0000002922227c20 */ /* 0x000fe20008410000 */
[----:B------:R0:W-:Y:S01]  /*f620*/  SYNCS.ARRIVE.TRANS64.RED.A1T0 RZ, [R6+URZ], RZ ;  /* 0x000000ff06ff79a7 */ /* 0x0001e2000810043f */
[----:B------:R-:W-:Y:S01]  /*f630*/  FMUL.FTZ R36, R45, UR41 ;  /* 0x000000292d247c20 */ /* 0x000fe20008410000 */
[----:B------:R-:W-:Y:S01]  /*f640*/  FMUL.FTZ R40, R48, UR41 ;  /* 0x0000002930287c20 */ /* 0x000fe20008410000 */
[----:B------:R-:W-:Y:S01]  /*f650*/  FMUL.FTZ R45, R53, UR41 ;  /* 0x00000029352d7c20 */ /* 0x000fe20008410000 */
[----:B------:R-:W-:Y:S01]  /*f660*/  FMUL.FTZ R145, R56, UR41 ;  /* 0x0000002938917c20 */ /* 0x000fe20008410000 */
[----:B------:R-:W-:Y:S01]  /*f670*/  FMUL.FTZ R147, R57, UR41 ;  /* 0x0000002939937c20 */ /* 0x000fe20008410000 */
[----:B------:R-:W2:Y:S01]  /*f680*/  MUFU.TANH R14, R14 ;  /* 0x0000000e000e7308 */ /* 0x000ea20000002400 */
[----:B------:R-:W-:Y:S01]  /*f690*/  FMUL.FTZ R146, R60, UR41 ;  /* 0x000000293c927c20 */ /* 0x000fe20008410000 */
[----:B0-----:R-:W-:Y:S01]  /*f6a0*/  FMNMX.FTZ R6, R12, R7, !PT ;  /* 0x000000070c067209 */ /* 0x001fe20007810000 */
        /* <DEDUP_REMOVED lines=13> */
[----:B------:R1:W-:Y:S01]  /*f780*/  MUFU.TANH R11, R26 ;  /* 0x0000001a000b7308 */ /* 0x0003e20000002400 */
        /* <DEDUP_REMOVED lines=8> */
[----:B-1----:R-:W-:Y:S01]  /*f810*/  FMUL.FTZ R26, R33, UR41 ;  /* 0x00000029211a7c20 */ /* 0x002fe20008410000 */
[----:B0-----:R-:W-:Y:S01]  /*f820*/  FMNMX.FTZ R6, R15, R6, !PT ;  /* 0x000000060f067209 */ /* 0x001fe20007810000 */
        /* <DEDUP_REMOVED lines=18> */
[----:B------:R-:W-:-:S03]  /*f950*/  UMOV UR45, UR44 ;  /* 0x0000002c002d7c82 */ /* 0x000fc60008000000 */
[----:B------:R-:W2:Y:S01]  /*f960*/  MUFU.TANH R28, R28 ;  /* 0x0000001c001c7308 */ /* 0x000ea20000002400 */
[----:B-1----:R-:W-:Y:S01]  /*f970*/  FMUL.FTZ R30, R37, UR41 ;  /* 0x00000029251e7c20 */ /* 0x002fe20008410000 */
[----:B0-----:R-:W-:Y:S01]  /*f980*/  FMNMX.FTZ R6, R26, R6, !PT ;  /* 0x000000061a067209 */ /* 0x001fe20007810000 */
[----:B------:R-:W-:-:S05]  /*f990*/  FMUL.FTZ R37, R74, UR41 ;  /* 0x000000294a257c20 */ /* 0x000fca0008410000 */
[----:B------:R-:W0:Y:S08]  /*f9a0*/  MUFU.TANH R30, R30 ;  /* 0x0000001e001e7308 */ /* 0x000e300000002400 */
[----:B------:R-:W1:Y:S01]  /*f9b0*/  MUFU.TANH R32, R32 ;  /* 0x0000002000207308 */ /* 0x000e620000002400 */
[----:B--2---:R-:W-:-:S07]  /*f9c0*/  FMNMX.FTZ R6, R28, R6, !PT ;  /* 0x000000061c067209 */ /* 0x004fce0007810000 */
[----:B------:R2:W3:Y:S01]  /*f9d0*/  MUFU.TANH R154, R34 ;  /* 0x00000022009a7308 */ /* 0x0004e20000002400 */
[----:B0-----:R-:W-:-:S07]  /*f9e0*/  FMNMX.FTZ R6, R30, R6, !PT ;  /* 0x000000061e067209 */ /* 0x001fce0007810000 */
[----:B------:R-:W0:Y:S01]  /*f9f0*/  MUFU.TANH R33, R33 ;  /* 0x0000002100217308 */ /* 0x000e220000002400 */
[----:B--2---:R-:W-:Y:S01]  /*fa00*/  FMUL.FTZ R34, R44, UR41 ;  /* 0x000000292c227c20 */ /* 0x004fe20008410000 */
[----:B-1----:R-:W-:Y:S01]  /*fa10*/  FMNMX.FTZ R6, R32, R6, !PT ;  /* 0x0000000620067209 */ /* 0x002fe20007810000 */
[----:B------:R-:W-:Y:S01]  /*fa20*/  FMUL.FTZ R44, R52, UR41 ;  /* 0x00000029342c7c20 */ /* 0x000fe20008410000 */
[----:B------:R-:W-:-:S04]  /*fa30*/  FMUL.FTZ R52, R67, UR41 ;  /* 0x0000002943347c20 */ /* 0x000fc80008410000 */
[----:B------:R-:W1:Y:S01]  /*fa40*/  MUFU.TANH R34, R34 ;  /* 0x0000002200227308 */ /* 0x000e620000002400 */
[----:B---3--:R-:W-:-:S07]  /*fa50*/  IMAD.MOV.U32 R70, RZ, RZ, R154 ;  /* 0x000000ffff467224 */ /* 0x008fce00078e009a */
        /* <DEDUP_REMOVED lines=42> */
[----:B------:R2:W3:Y:S01]  /*fd00*/  MUFU.TANH R20, R27 ;  /* 0x0000001b00147308 */ /* 0x0004e20000002400 */
[----:B0-----:R-:W-:-:S07]  /*fd10*/  FMNMX.FTZ R6, R84, R6, !PT ;  /* 0x0000000654067209 */ /* 0x001fce0007810000 */
[----:B------:R0:W4:Y:S01]  /*fd20*/  MUFU.TANH R152, R31 ;  /* 0x0000001f00987308 */ /* 0x0001220000002400 */
[----:B-1----:R-:W-:Y:S01]  /*fd30*/  FMNMX.FTZ R6, R85, R6, !PT ;  /* 0x0000000655067209 */ /* 0x002fe20007810000 */
[----:B--2---:R-:W-:-:S04]  /*fd40*/  FMUL.FTZ R27, R47, UR41 ;  /* 0x000000292f1b7c20 */ /* 0x004fc80008410000 */
[----:B------:R-:W1:Y:S02]  /*fd50*/  SHFL.BFLY PT, R9, R6, 0x2, 0x1f ;  /* 0x0c401f0006097f89 */ /* 0x000e6400000e0000 */
[----:B------:R2:W5:Y:S01]  /*fd60*/  MUFU.TANH R155, R35 ;  /* 0x00000023009b7308 */ /* 0x0005620000002400 */
[----:B---3--:R-:W-:Y:S02]  /*fd70*/  IMAD.MOV.U32 R38, RZ, RZ, R20 ;  /* 0x000000ffff267224 */ /* 0x008fe400078e0014 */
[----:B------:R-:W-:Y:S01]  /*fd80*/  FMUL.FTZ R20, R50, UR41 ;  /* 0x0000002932147c20 */ /* 0x000fe20008410000 */
[----:B0-----:R-:W-:-:S04]  /*fd90*/  FMUL.FTZ R31, R55, UR41 ;  /* 0x00000029371f7c20 */ /* 0x001fc80008410000 */
[----:B------:R-:W0:Y:S01]  /*fda0*/  MUFU.TANH R72, R72 ;  /* 0x0000004800487308 */ /* 0x000e220000002400 */
[----:B--2---:R-:W-:Y:S01]  /*fdb0*/  FMUL.FTZ R35, R39, UR41 ;  /* 0x0000002927237c20 */ /* 0x004fe20008410000 */
[----:B----4-:R-:W-:-:S06]  /*fdc0*/  IMAD.MOV.U32 R74, RZ, RZ, R152 ;  /* 0x000000ffff4a7224 */ /* 0x010fcc00078e0098 */
[----:B------:R-:W2:Y:S01]  /*fdd0*/  MUFU.TANH R35, R35 ;  /* 0x0000002300237308 */ /* 0x000ea20000002400 */
[----:B-----5:R-:W-:Y:S02]  /*fde0*/  IMAD.MOV.U32 R66, RZ, RZ, R155 ;  /* 0x000000ffff427224 */ /* 0x020fe400078e009b */
[----:B------:R-:W-:Y:S01]  /*fdf0*/  FMUL.FTZ R155, R78, UR41 ;  /* 0x000000294e9b7c20 */ /* 0x000fe20008410000 */
[----:B------:R-:W-:Y:S01]  /*fe00*/  IMAD.MOV.U32 R78, RZ, RZ, R11 ;  /* 0x000000ffff4e7224 */ /* 0x000fe200078e000b */
[----:B-1----:R-:W-:-:S03]  /*fe10*/  FMNMX.FTZ R6, R6, R9, !PT ;  /* 0x0000000906067209 */ /* 0x002fc60007810000 */
[----:B------:R-:W1:Y:S02]  /*fe20*/  MUFU.TANH R21, R21 ;  /* 0x0000001500157308 */ /* 0x000e640000002400 */
[----:B------:R-:W3:Y:S06]  /*fe30*/  SHFL.BFLY PT, R9, R6, 0x1, 0x1f ;  /* 0x0c201f0006097f89 */ /* 0x000eec00000e0000 */
[----:B------:R-:W4:Y:S08]  /*fe40*/  MUFU.TANH R25, R25 ;  /* 0x0000001900197308 */ /* 0x000f300000002400 */
[----:B------:R-:W5:Y:S08]  /*fe50*/  MUFU.TANH R68, R68 ;  /* 0x0000004400447308 */ /* 0x000f700000002400 */
[----:B------:R-:W5:Y:S01]  /*fe60*/  MUFU.TANH R27, R27 ;  /* 0x0000001b001b7308 */ /* 0x000f620000002400 */
[----:B---3--:R-:W-:-:S02]  /*fe70*/  FMNMX.FTZ R6, R6, R9, !PT ;  /* 0x0000000906067209 */ /* 0x008fc40007810000 */
[----:B------:R-:W-:Y:S01]  /*fe80*/  FMNMX.FTZ R9, R11, R8, !PT ;  /* 0x000000080b097209 */ /* 0x000fe20007810000 */
[----:B------:R-:W-:-:S04]  /*fe90*/  FMUL.FTZ R11, R87, UR41 ;  /* 0x00000029570b7c20 */ /* 0x000fc80008410000 */
[----:B------:R-:W3:Y:S01]  /*fea0*/  MUFU.TANH R20, R20 ;  /* 0x0000001400147308 */ /* 0x000ee20000002400 */
[----:B------:R-:W-:Y:S01]  /*feb0*/  FMNMX.FTZ R9, R38, R9, !PT ;  /* 0x0000000926097209 */ /* 0x000fe20007810000 */
[C---:B------:R-:W-:Y:S01]  /*fec0*/  FMUL.FTZ R39, R6.reuse, UR45 ;  /* 0x0000002d06277c20 */ /* 0x040fe20008410000 */
[----:B------:R-:W-:Y:S02]  /*fed0*/  FADD.FTZ R7, -R6, R7 ;  /* 0x0000000706077221 */ /* 0x000fe40000010100 */
[----:B------:R-:W-:Y:S01]  /*fee0*/  FMNMX.FTZ R9, R10, R9, !PT ;  /* 0x000000090a097209 */ /* 0x000fe20007810000 */
[--C-:B------:R-:W-:Y:S01]  /*fef0*/  FFMA.FTZ R43, R80, UR45, -R39.reuse ;  /* 0x0000002d502b7c23 */ /* 0x100fe20008010827 */
[----:B------:R-:W-:Y:S01]  /*ff00*/  FFMA.FTZ R24, R24, UR45, -R39 ;  /* 0x0000002d18187c23 */ /* 0x000fe20008010827 */
[----:B------:R-:W3:Y:S01]  /*ff10*/  MUFU.TANH R29, R29 ;  /* 0x0000001d001d7308 */ /* 0x000ee20000002400 */
[----:B------:R-:W-:Y:S01]  /*ff20*/  FMNMX.FTZ R9, R152, R9, !PT ;  /* 0x0000000998097209 */ /* 0x000fe20007810000 */
[----:B------:R-:W-:Y:S01]  /*ff30*/  FMUL.FTZ R152, R82, UR41 ;  /* 0x0000002952987c20 */ /* 0x000fe20008410000 */
[----:B------:R-:W-:Y:S01]  /*ff40*/  FMUL.FTZ R82, R83, UR41 ;  /* 0x0000002953527c20 */ /* 0x000fe20008410000 */
[----:B------:R-:W-:Y:S01]  /*ff50*/  IMAD.MOV.U32 R83, RZ, RZ, R10 ;  /* 0x000000ffff537224 */ /* 0x000fe200078e000a */
[----:B------:R-:W-:Y:S01]  /*ff60*/  FMNMX.FTZ R9, R154, R9, !PT ;  /* 0x000000099a097209 */ /* 0x000fe20007810000 */
[----:B------:R-:W-:Y:S01]  /*ff70*/  FMUL.FTZ R154, R79, UR41 ;  /* 0x000000294f9a7c20 */ /* 0x000fe20008410000 */
[----:B------:R-:W-:Y:S01]  /*ff80*/  FMUL.FTZ R10, R86, UR41 ;  /* 0x00000029560a7c20 */ /* 0x000fe20008410000 */
[----:B------:R-:W3:Y:S01]  /*ff90*/  MUFU.TANH R64, R64 ;  /* 0x0000004000407308 */ /* 0x000ee20000002400 */
[----:B------:R-:W-:Y:S01]  /*ffa0*/  FMNMX.FTZ R9, R66, R9, !PT ;  /* 0x0000000942097209 */ /* 0x000fe20007810000 */
[----:B------:R-:W-:-:S02]  /*ffb0*/  IMAD.MOV.U32 R86, RZ, RZ, R38 ;  /* 0x000000ffff567224 */ /* 0x000fc400078e0026 */
[--C-:B------:R-:W-:Y:S01]  /*ffc0*/  FFMA.FTZ R79, R13, UR45, -R39.reuse ;  /* 0x0000002d0d4f7c23 */ /* 0x100fe20008010827 */
[--C-:B------:R-:W-:Y:S01]  /*ffd0*/  FFMA.FTZ R13, R32, UR45, -R39.reuse ;  /* 0x0000002d200d7c23 */ /* 0x100fe20008010827 */
[----:B0-----:R-:W-:Y:S01]  /*ffe0*/  FMNMX.FTZ R9, R72, R9, !PT ;  /* 0x0000000948097209 */ /* 0x001fe20007810000 */
[--C-:B------:R-:W-:Y:S01]  /*fff0*/  FFMA.FTZ R12, R12, UR45, -R39.reuse ;  /* 0x0000002d0c0c7c23 */ /* 0x100fe20008010827 */
[--C-:B------:R-:W-:Y:S01]  /*10000*/  FFMA.FTZ R15, R15, UR45, -R39.reuse ;  /* 0x0000002d0f0f7c23 */ /* 0x100fe20008010827 */
[----:B------:R-:W0:Y:S01]  /*10010*/  MUFU.TANH R31, R31 ;  /* 0x0000001f001f7308 */ /* 0x000e220000002400 */
[----:B--2---:R-:W-:Y:S01]  /*10020*/  FMNMX.FTZ R9, R35, R9, !PT ;  /* 0x0000000923097209 */ /* 0x004fe20007810000 */
[--C-:B------:R-:W-:Y:S01]  /*10030*/  FFMA.FTZ R14, R14, UR45, -R39.reuse ;  /* 0x0000002d0e0e7c23 */ /* 0x100fe20008010827 */
[--C-:B------:R-:W-:Y:S01]  /*10040*/  FFMA.FTZ R67, R41, UR45, -R39.reuse ;  /* 0x0000002d29437c23 */ /* 0x100fe20008010827 */
[--C-:B------:R-:W-:Y:S01]  /*10050*/  FFMA.FTZ R41, R77, UR45, -R39.reuse ;  /* 0x0000002d4d297c23 */ /* 0x100fe20008010827 */
[----:B-1----:R-:W-:Y:S01]  /*10060*/  FMNMX.FTZ R9, R21, R9, !PT ;  /* 0x0000000915097209 */ /* 0x002fe20007810000 */
[--C-:B------:R-:W-:Y:S01]  /*10070*/  FFMA.FTZ R36, R36, UR45, -R39.reuse ;  /* 0x0000002d24247c23 */ /* 0x100fe20008010827 */
[--C-:B------:R-:W-:Y:S01]  /*10080*/  FFMA.FTZ R71, R33, UR45, -R39.reuse ;  /* 0x0000002d21477c23 */ /* 0x100fe20008010827 */
[----:B------:R-:W1:Y:S01]  /*10090*/  MUFU.TANH R61, R61 ;  /* 0x0000003d003d7308 */ /* 0x000e620000002400 */
[----:B----4-:R-:W-:Y:S01]  /*100a0*/  FMNMX.FTZ R9, R25, R9, !PT ;  /* 0x0000000919097209 */ /* 0x010fe20007810000 */
[--C-:B------:R-:W-:Y:S01]  /*100b0*/  FFMA.FTZ R33, R73, UR45, -R39.reuse ;  /* 0x0000002d49217c23 */ /* 0x100fe20008010827 */
[--C-:B------:R-:W-:Y:S01]  /*100c0*/  FFMA.FTZ R51, R69, UR45, -R39.reuse ;  /* 0x0000002d45337c23 */ /* 0x100fe20008010827 */
[--C-:B------:R-:W-:Y:S01]  /*100d0*/  FFMA.FTZ R75, R26, UR45, -R39.reuse ;  /* 0x0000002d1a4b7c23 */ /* 0x100fe20008010827 */
[----:B-----5:R-:W-:Y:S01]  /*100e0*/  FMNMX.FTZ R9, R68, R9, !PT ;  /* 0x0000000944097209 */ /* 0x020fe20007810000 */
[--C-:B------:R-:W-:Y:S01]  /*100f0*/  FFMA.FTZ R28, R28, UR45, -R39.reuse ;  /* 0x0000002d1c1c7c23 */ /* 0x100fe20008010827 */
[--C-:B------:R-:W-:Y:S01]  /*10100*/  FFMA.FTZ R26, R34, UR45, -R39.reuse ;  /* 0x0000002d221a7c23 */ /* 0x100fe20008010827 */
[----:B------:R-:W2:Y:S01]  /*10110*/  MUFU.TANH R60, R60 ;  /* 0x0000003c003c7308 */ /* 0x000ea20000002400 */
[----:B------:R-:W-:Y:S01]  /*10120*/  FMNMX.FTZ R9, R27, R9, !PT ;  /* 0x000000091b097209 */ /* 0x000fe20007810000 */
[--C-:B------:R-:W-:Y:S01]  /*10130*/  FFMA.FTZ R30, R30, UR45, -R39.reuse ;  /* 0x0000002d1e1e7c23 */ /* 0x100fe20008010827 */
[--C-:B------:R-:W-:Y:S01]  /*10140*/  FFMA.FTZ R40, R40, UR45, -R39.reuse ;  /* 0x0000002d28287c23 */ /* 0x100fe20008010827 */
[--C-:B------:R-:W-:Y:S01]  /*10150*/  FFMA.FTZ R44, R44, UR45, -R39.reuse ;  /* 0x0000002d2c2c7c23 */ /* 0x100fe20008010827 */
[----:B---3--:R-:W-:Y:S01]  /*10160*/  FMNMX.FTZ R9, R20, R9, !PT ;  /* 0x0000000914097209 */ /* 0x008fe20007810000 */
[--C-:B------:R-:W-:Y:S01]  /*10170*/  FFMA.FTZ R45, R45, UR45, -R39.reuse ;  /* 0x0000002d2d2d7c23 */ /* 0x100fe20008010827 */
[--C-:B------:R-:W-:Y:S01]  /*10180*/  FFMA.FTZ R62, R145, UR45, -R39.reuse ;  /* 0x0000002d913e7c23 */ /* 0x100fe20008010827 */
[----:B------:R-:W3:Y:S01]  /*10190*/  MUFU.TANH R57, R57 ;  /* 0x0000003900397308 */ /* 0x000ee20000002400 */
[----:B------:R-:W-:Y:S01]  /*101a0*/  FMNMX.FTZ R9, R29, R9, !PT ;  /* 0x000000091d097209 */ /* 0x000fe20007810000 */
[--C-:B------:R-:W-:Y:S01]  /*101b0*/  FFMA.FTZ R55, R65, UR45, -R39.reuse ;  /* 0x0000002d41377c23 */ /* 0x100fe20008010827 */
[--C-:B------:R-:W-:Y:S01]  /*101c0*/  FFMA.FTZ R63, R147, UR45, -R39.reuse ;  /* 0x0000002d933f7c23 */ /* 0x100fe20008010827 */
[--C-:B------:R-:W-:Y:S01]  /*101d0*/  FFMA.FTZ R58, R146, UR45, -R39.reuse ;  /* 0x0000002d923a7c23 */ /* 0x100fe20008010827 */
[----:B------:R-:W-:Y:S01]  /*101e0*/  FMNMX.FTZ R9, R64, R9, !PT ;  /* 0x0000000940097209 */ /* 0x000fe20007810000 */
[--C-:B------:R-:W-:Y:S01]  /*101f0*/  FFMA.FTZ R59, R148, UR45, -R39.reuse ;  /* 0x0000002d943b7c23 */ /* 0x100fe20008010827 */
[--C-:B------:R-:W-:Y:S01]  /*10200*/  FFMA.FTZ R54, R149, UR45, -R39.reuse ;  /* 0x0000002d95367c23 */ /* 0x100fe20008010827 */
[----:B------:R-:W4:Y:S01]  /*10210*/  MUFU.TANH R56, R56 ;  /* 0x0000003800387308 */ /* 0x000f220000002400 */
[----:B0-----:R-:W-:Y:S01]  /*10220*/  FMNMX.FTZ R9, R31, R9, !PT ;  /* 0x000000091f097209 */ /* 0x001fe20007810000 */
[--C-:B------:R-:W-:Y:S01]  /*10230*/  FFMA.FTZ R50, R150, UR45, -R39.reuse ;  /* 0x0000002d96327c23 */ /* 0x100fe20008010827 */
[--C-:B------:R-:W-:Y:S01]  /*10240*/  FFMA.FTZ R47, R151, UR45, -R39.reuse ;  /* 0x0000002d972f7c23 */ /* 0x100fe20008010827 */
[--C-:B------:R-:W-:Y:S01]  /*10250*/  FFMA.FTZ R42, R81, UR45, -R39.reuse ;  /* 0x0000002d512a7c23 */ /* 0x100fe20008010827 */
[----:B-1----:R-:W-:Y:S01]  /*10260*/  FMNMX.FTZ R9, R61, R9, !PT ;  /* 0x000000093d097209 */ /* 0x002fe20007810000 */
[--C-:B------:R-:W-:Y:S01]  /*10270*/  FFMA.FTZ R84, R84, UR45, -R39.reuse ;  /* 0x0000002d54547c23 */ /* 0x100fe20008010827 */
[----:B------:R-:W-:Y:S01]  /*10280*/  FFMA.FTZ R85, R85, UR45, -R39 ;  /* 0x0000002d55557c23 */ /* 0x000fe20008010827 */
[----:B------:R-:W0:Y:S01]  /*10290*/  MUFU.TANH R53, R53 ;  /* 0x0000003500357308 */ /* 0x000e220000002400 */
[----:B--2---:R-:W-:-:S04]  /*102a0*/  FMNMX.FTZ R9, R60, R9, !PT ;  /* 0x000000093c097209 */ /* 0x004fc80007810000 */
[----:B---3--:R-:W-:-:S03]  /*102b0*/  FMNMX.FTZ R9, R57, R9, !PT ;  /* 0x0000000939097209 */ /* 0x008fc60007810000 */
[----:B------:R-:W1:Y:S01]  /*102c0*/  MUFU.TANH R52, R52 ;  /* 0x0000003400347308 */ /* 0x000e620000002400 */
[----:B----4-:R-:W-:-:S07]  /*102d0*/  FMNMX.FTZ R9, R56, R9, !PT ;  /* 0x0000000938097209 */ /* 0x010fce0007810000 */
        /* <DEDUP_REMOVED lines=20> */
[----:B------:R-:W-:Y:S01]  /*10420*/  MUFU.EX2 R32, R24 ;  /* 0x0000001800207308 */ /* 0x000fe20000000800 */
[----:B-1----:R-:W-:-:S07]  /*10430*/  FMNMX.FTZ R9, R10, R9, !PT ;  /* 0x000000090a097209 */ /* 0x002fce0007810000 */
[----:B------:R0:W-:Y:S01]  /*10440*/  MUFU.EX2 R24, R13 ;  /* 0x0000000d00187308 */ /* 0x0001e20000000800 */
[----:B--2---:R-:W-:-:S05]  /*10450*/  FMNMX.FTZ R9, R11, R9, !PT ;  /* 0x000000090b097209 */ /* 0x004fca0007810000 */
[----:B------:R-:W1:Y:S02]  /*10460*/  SHFL.BFLY PT, R38, R9, 0x2, 0x1f ;  /* 0x0c401f0009267f89 */ /* 0x000e6400000e0000 */
[----:B------:R-:W-:Y:S08]  /*10470*/  MUFU.EX2 R12, R12 ;  /* 0x0000000c000c7308 */ /* 0x000ff00000000800 */
[----:B------:R-:W-:Y:S08]  /*10480*/  MUFU.EX2 R79, R79 ;  /* 0x0000004f004f7308 */ /* 0x000ff00000000800 */
[----:B------:R2:W-:Y:S01]  /*10490*/  MUFU.EX2 R77, R15 ;  /* 0x0000000f004d7308 */ /* 0x0005e20000000800 */
[----:B-1----:R-:W-:-:S07]  /*104a0*/  FMNMX.FTZ R9, R9, R38, !PT ;  /* 0x0000002609097209 */ /* 0x002fce0007810000 */
[----:B------:R-:W-:Y:S01]  /*104b0*/  MUFU.EX2 R14, R14 ;  /* 0x0000000e000e7308 */ /* 0x000fe20000000800 */
[----:B------:R-:W1:Y:S07]  /*104c0*/  SHFL.BFLY PT, R38, R9, 0x1, 0x1f ;  /* 0x0c201f0009267f89 */ /* 0x000e6e00000e0000 */
[----:B------:R-:W-:Y:S08]  /*104d0*/  MUFU.EX2 R69, R36 ;  /* 0x0000002400457308 */ /* 0x000ff00000000800 */
[----:B------:R3:W-:Y:S08]  /*104e0*/  MUFU.EX2 R36, R33 ;  /* 0x0000002100247308 */ /* 0x0007f00000000800 */
[----:B------:R-:W-:Y:S01]  /*104f0*/  MUFU.EX2 R75, R75 ;  /* 0x0000004b004b7308 */ /* 0x000fe20000000800 */
[----:B-1----:R-:W-:-:S05]  /*10500*/  FMNMX.FTZ R9, R9, R38, !PT ;  /* 0x0000002609097209 */ /* 0x002fca0007810000 */
[C---:B------:R-:W-:Y:S01]  /*10510*/  FADD.FTZ R38, -R9.reuse, R8 ;  /* 0x0000000809267221 */ /* 0x040fe20000010100 */
[----:B------:R-:W-:Y:S01]  /*10520*/  FMUL.FTZ R80, R9, UR45 ;  /* 0x0000002d09507c20 */ /* 0x000fe20008410000 */
[----:B------:R-:W-:Y:S01]  /*10530*/  FMUL.FTZ R8, R7, UR45 ;  /* 0x0000002d07087c20 */ /* 0x000fe20008410000 */
[----:B------:R-:W-:Y:S01]  /*10540*/  MUFU.EX2 R34, R28 ;  /* 0x0000001c00227308 */ /* 0x000fe20000000800 */
[----:B------:R-:W-:Y:S01]  /*10550*/  FMUL.FTZ R7, R38, UR45 ;  /* 0x0000002d26077c20 */ /* 0x000fe20008410000 */
[--C-:B------:R-:W-:Y:S01]  /*10560*/  FFMA.FTZ R78, R78, UR45, -R80.reuse ;  /* 0x0000002d4e4e7c23 */ /* 0x100fe20008010850 */
[--C-:B0-----:R-:W-:Y:S01]  /*10570*/  FFMA.FTZ R13, R86, UR45, -R80.reuse ;  /* 0x0000002d560d7c23 */ /* 0x101fe20008010850 */
[----:B------:R-:W-:Y:S01]  /*10580*/  FFMA.FTZ R38, R76, UR45, -R39 ;  /* 0x0000002d4c267c23 */ /* 0x000fe20008010827 */
[--C-:B------:R-:W-:Y:S01]  /*10590*/  FFMA.FTZ R76, R83, UR45, -R80.reuse ;  /* 0x0000002d534c7c23 */ /* 0x100fe20008010850 */
[--C-:B--2---:R-:W-:Y:S01]  /*105a0*/  FFMA.FTZ R15, R74, UR45, -R80.reuse ;  /* 0x0000002d4a0f7c23 */ /* 0x104fe20008010850 */
[--C-:B------:R-:W-:Y:S01]  /*105b0*/  FFMA.FTZ R74, R70, UR45, -R80.reuse ;  /* 0x0000002d464a7c23 */ /* 0x100fe20008010850 */
[----:B------:R-:W0:Y:S01]  /*105c0*/  MUFU.EX2 R8, R8 ;  /* 0x0000000800087308 */ /* 0x000e220000000800 */
[--C-:B---3--:R-:W-:Y:S01]  /*105d0*/  FFMA.FTZ R33, R66, UR45, -R80.reuse ;  /* 0x0000002d42217c23 */ /* 0x108fe20008010850 */
        /* <DEDUP_REMOVED lines=19> */
[----:B------:R-:W-:Y:S01]  /*10710*/  FADD.FTZ R3, R79, R3 ;  /* 0x000000034f037221 */ /* 0x000fe20000010000 */
[--C-:B------:R-:W-:Y:S01]  /*10720*/  FFMA.FTZ R48, R48, UR45, -R80.reuse ;  /* 0x0000002d30307c23 */ /* 0x100fe20008010850 */
[--C-:B------:R-:W-:Y:S01]  /*10730*/  FFMA.FTZ R49, R49, UR45, -R80.reuse ;  /* 0x0000002d31317c23 */ /* 0x100fe20008010850 */
[----:B------:R-:W0:Y:S01]  /*10740*/  MUFU.EX2 R13, R13 ;  /* 0x0000000d000d7308 */ /* 0x000e220000000800 */
[----:B------:R-:W-:Y:S01]  /*10750*/  FADD.FTZ R3, R14, R3 ;  /* 0x000000030e037221 */ /* 0x000fe20000010000 */
[--C-:B------:R-:W-:Y:S01]  /*10760*/  FFMA.FTZ R37, R37, UR45, -R80.reuse ;  /* 0x0000002d25257c23 */ /* 0x100fe20008010850 */
[--C-:B------:R-:W-:Y:S01]  /*10770*/  FFMA.FTZ R46, R46, UR45, -R80.reuse ;  /* 0x0000002d2e2e7c23 */ /* 0x100fe20008010850 */
[--C-:B------:R-:W-:Y:S01]  /*10780*/  FFMA.FTZ R39, R155, UR45, -R80.reuse ;  /* 0x0000002d9b277c23 */ /* 0x100fe20008010850 */
[----:B------:R-:W-:Y:S01]  /*10790*/  FADD.FTZ R3, R77, R3 ;  /* 0x000000034d037221 */ /* 0x000fe20000010000 */
[--C-:B------:R-:W-:Y:S01]  /*107a0*/  FFMA.FTZ R10, R10, UR45, -R80.reuse ;  /* 0x0000002d0a0a7c23 */ /* 0x100fe20008010850 */
[----:B------:R-:W-:Y:S01]  /*107b0*/  FFMA.FTZ R11, R11, UR45, -R80 ;  /* 0x0000002d0b0b7c23 */ /* 0x000fe20008010850 */
[----:B------:R-:W2:Y:S01]  /*107c0*/  MUFU.EX2 R76, R76 ;  /* 0x0000004c004c7308 */ /* 0x000ea20000000800 */
[----:B-1----:R-:W-:Y:S01]  /*107d0*/  FFMA.FTZ R4, R7, R4, R78 ;  /* 0x0000000407047223 */ /* 0x002fe2000001004e */
[----:B------:R-:W-:-:S04]  /*107e0*/  FADD.FTZ R3, R32, R3 ;  /* 0x0000000320037221 */ /* 0x000fc80000010000 */
[----:B------:R-:W-:Y:S02]  /*107f0*/  FADD.FTZ R3, R75, R3 ;  /* 0x000000034b037221 */ /* 0x000fe40000010000 */
[----:B------:R-:W1:Y:S01]  /*10800*/  MUFU.EX2 R15, R15 ;  /* 0x0000000f000f7308 */ /* 0x000e620000000800 */
[----:B0-----:R-:W-:Y:S01]  /*10810*/  FADD.FTZ R4, R13, R4 ;  /* 0x000000040d047221 */ /* 0x001fe20000010000 */
[----:B------:R-:W-:-:S06]  /*10820*/  FADD.FTZ R3, R34, R3 ;  /* 0x0000000322037221 */ /* 0x000fcc0000010000 */
        /* <DEDUP_REMOVED lines=11> */
[----:B0-----:R-:W-:-:S04]  /*108e0*/  FADD.FTZ R3, R73, R3 ;  /* 0x0000000349037221 */ /* 0x001fc80000010000 */
[----:B------:R-:W-:-:S03]  /*108f0*/  FADD.FTZ R3, R24, R3 ;  /* 0x0000000318037221 */ /* 0x000fc60000010000 */
        /* <DEDUP_REMOVED lines=9> */
[----:B-1----:R-:W-:-:S04]  /*10990*/  FADD.FTZ R3, R26, R3 ;  /* 0x000000031a037221 */ /* 0x002fc80000010000 */
[----:B------:R-:W-:-:S03]  /*109a0*/  FADD.FTZ R3, R69, R3 ;  /* 0x0000000345037221 */ /* 0x000fc60000010000 */
[----:B------:R1:W3:Y:S01]  /*109b0*/  MUFU.EX2 R28, R40 ;  /* 0x00000028001c7308 */ /* 0x0002e20000000800 */
[----:B0-----:R-:W-:-:S07]  /*109c0*/  FADD.FTZ R4, R68, R4 ;  /* 0x0000000444047221 */ /* 0x001fce0000010000 */
[----:B------:R-:W0:Y:S01]  /*109d0*/  MUFU.EX2 R66, R66 ;  /* 0x0000004200427308 */ /* 0x000e220000000800 */
[----:B--2---:R-:W-:Y:S01]  /*109e0*/  FADD.FTZ R4, R27, R4 ;  /* 0x000000041b047221 */ /* 0x004fe20000010000 */
[----:B-1----:R-:W-:-:S06]  /*109f0*/  FFMA.FTZ R40, R152, UR45, -R80 ;  /* 0x0000002d98287c23 */ /* 0x002fcc0008010850 */
[----:B------:R-:W1:Y:S01]  /*10a00*/  MUFU.EX2 R67, R67 ;  /* 0x0000004300437308 */ /* 0x000e620000000800 */
[----:B---3--:R-:W-:-:S07]  /*10a10*/  FADD.FTZ R3, R28, R3 ;  /* 0x000000031c037221 */ /* 0x008fce0000010000 */
[----:B------:R-:W2:Y:S01]  /*10a20*/  MUFU.EX2 R29, R29 ;  /* 0x0000001d001d7308 */ /* 0x000ea20000000800 */
[----:B0-----:R-:W-:-:S07]  /*10a30*/  FADD.FTZ R4, R66, R4 ;  /* 0x0000000442047221 */ /* 0x001fce0000010000 */
[----:B------:R0:W3:Y:S01]  /*10a40*/  MUFU.EX2 R30, R44 ;  /* 0x0000002c001e7308 */ /* 0x0000e20000000800 */
[----:B-1----:R-:W-:-:S07]  /*10a50*/  FADD.FTZ R3, R67, R3 ;  /* 0x0000000343037221 */ /* 0x002fce0000010000 */
[----:B------:R-:W1:Y:S01]  /*10a60*/  MUFU.EX2 R64, R64 ;  /* 0x0000004000407308 */ /* 0x000e620000000800 */
[----:B--2---:R-:W-:Y:S01]  /*10a70*/  FADD.FTZ R4, R29, R4 ;  /* 0x000000041d047221 */ /* 0x004fe20000010000 */
[----:B0-----:R-:W-:-:S06]  /*10a80*/  FFMA.FTZ R44, R154, UR45, -R80 ;  /* 0x0000002d9a2c7c23 */ /* 0x001fcc0008010850 */
[----:B------:R-:W0:Y:S01]  /*10a90*/  MUFU.EX2 R65, R45 ;  /* 0x0000002d00417308 */ /* 0x000e220000000800 */
[----:B---3--:R-:W-:-:S07]  /*10aa0*/  FADD.FTZ R3, R30, R3 ;  /* 0x000000031e037221 */ /* 0x008fce0000010000 */
        /* <DEDUP_REMOVED lines=45> */
[----:B------:R1:W3:Y:S01]  /*10d80*/  MUFU.EX2 R45, R41 ;  /* 0x00000029002d7308 */ /* 0x0002e20000000800 */
[----:B0-----:R-:W-:-:S07]  /*10d90*/  FADD.FTZ R3, R38, R3 ;  /* 0x0000000326037221 */ /* 0x001fce0000010000 */
[----:B------:R-:W0:Y:S01]  /*10da0*/  MUFU.EX2 R44, R44 ;  /* 0x0000002c002c7308 */ /* 0x000e220000000800 */
[----:B-1----:R-:W-:Y:S01]  /*10db0*/  FFMA.FTZ R41, R82, UR45, -R80 ;  /* 0x0000002d52297c23 */ /* 0x002fe20008010850 */
[----:B--2---:R-:W-:-:S06]  /*10dc0*/  FADD.FTZ R4, R39, R4 ;  /* 0x0000000427047221 */ /* 0x004fcc0000010000 */
[----:B------:R-:W1:Y:S01]  /*10dd0*/  MUFU.EX2 R43, R43 ;  /* 0x0000002b002b7308 */ /* 0x000e620000000800 */
[----:B---3--:R-:W-:-:S07]  /*10de0*/  FADD.FTZ R3, R45, R3 ;  /* 0x000000032d037221 */ /* 0x008fce0000010000 */
        /* <DEDUP_REMOVED lines=13> */
[----:B0-----:R-:W-:Y:S01]  /*10ec0*/  FADD.FTZ R4, R10, R4 ;  /* 0x000000040a047221 */ /* 0x001fe20000010000 */
[----:B-1----:R-:W-:-:S03]  /*10ed0*/  FADD.FTZ R3, R21, R3 ;  /* 0x0000000315037221 */ /* 0x002fc60000010000 */
[----:B--2---:R-:W-:Y:S01]  /*10ee0*/  FADD.FTZ R4, R11, R4 ;  /* 0x000000040b047221 */ /* 0x004fe20000010000 */
[----:B------:R-:W-:Y:S06]  /*10ef0*/  @!P0 BRA `(.L_x_522) ;  /* 0x0000000000048947 */ /* 0x000fec0003800000 */
[----:B------:R-:W-:Y:S01]  /*10f00*/  BPT.TRAP 0x1 ;  /* 0x000000040000795c */ /* 0x000fe20000300000 */
.L_x_522:
[----:B------:R-:W2:Y:S04]  /*10f10*/  LDL R84, [R1+0x5c] ;  /* 0x00005c0001547983 */ /* 0x000ea80000100800 */
[----:B------:R-:W3:Y:S04]  /*10f20*/  LDL R85, [R1+0x8c] ;  /* 0x00008c0001557983 */ /* 0x000ee80000100800 */
[----:B------:R-:W4:Y:S01]  /*10f30*/  LDL R82, [R1+0x74] ;  /* 0x0000740001527983 */ /* 0x000f220000100800 */
[----:B------:R-:W-:-:S03]  /*10f40*/  IMAD R5, R5, 0x8, R2 ;  /* 0x0000000805057824 */ /* 0x000fc600078e0202 */
[----:B------:R-:W4:Y:S04]  /*10f50*/  LDL R81, [R1+0x70] ;  /* 0x0000700001517983 */ /* 0x000f280000100800 */
[----:B------:R-:W4:Y:S01]  /*10f60*/  LDL R83, [R1+0x90] ;  /* 0x0000900001537983 */ /* 0x000f220000100800 */
[----:B------:R-:W-:Y:S01]  /*10f70*/  VIADD R5, R5, 0x2d860 ;  /* 0x0002d86005057836 */ /* 0x000fe20000000000 */
[----:B------:R-:W-:-:S04]  /*10f80*/  MOV R80, UR38 ;  /* 0x0000002600507c02 */ /* 0x000fc80008000f00 */
[----:B------:R-:W-:-:S04]  /*10f90*/  PRMT R5, R80, 0x654, R5 ;  /* 0x0000065450057816 */ /* 0x000fc80000000005 */
[----:B------:R0:W-:Y:S02]  /*10fa0*/  SYNCS.ARRIVE.TRANS64.RED.A1T0 RZ, [R5+URZ], RZ ;  /* 0x000000ff05ff79a7 */ /* 0x0001e4000810043f */
[----:B0-----:R-:W4:Y:S01]  /*10fb0*/  LDL R5, [R1+0x78] ;  /* 0x0000780001057983 */ /* 0x001f220000100800 */
[----:B------:R-:W-:Y:S02]  /*10fc0*/  F2FP.BF16.F32.PACK_AB R12, R79, R12 ;  /* 0x0000000c4f0c723e */ /* 0x000fe400000010ff */
[----:B------:R-:W-:Y:S02]  /*10fd0*/  F2FP.BF16.F32.PACK_AB R13, R13, R78 ;  /* 0x0000004e0d0d723e */ /* 0x000fe400000010ff */
[----:B------:R-:W-:Y:S02]  /*10fe0*/  F2FP.BF16.F32.PACK_AB R14, R77, R14 ;  /* 0x0000000e4d0e723e */ /* 0x000fe400000010ff */
[----:B------:R-:W-:Y:S02]  /*10ff0*/  F2FP.BF16.F32.PACK_AB R15, R15, R76 ;  /* 0x0000004c0f0f723e */ /* 0x000fe400000010ff */
        /* <DEDUP_REMOVED lines=8> */
[----:B--2---:R-:W-:Y:S04]  /*11080*/  STSM.16.M88.4 [R84+0x21800], R12 ;  /* 0x0218000c54007844 */ /* 0x004fe80000000200 */
[----:B---3--:R-:W-:Y:S04]  /*11090*/  STSM.16.M88.4 [R85], R32 ;  /* 0x0000002055007844 */ /* 0x008fe80000000200 */
[----:B----4-:R0:W-:Y:S02]  /*110a0*/  STSM.16.M88.4 [R82], R24 ;  /* 0x0000001852007844 */ /* 0x0101e40000000200 */
[----:B0-----:R-:W-:-:S02]  /*110b0*/  F2FP.BF16.F32.PACK_AB R27, R11, R10 ;  /* 0x0000000a0b1b723e */ /* 0x001fc400000010ff */
[----:B------:R0:W5:Y:S01]  /*110c0*/  LDL R10, [R1] ;  /* 0x00000000010a7983 */ /* 0x0001620000100800 */
[----:B------:R-:W-:Y:S02]  /*110d0*/  F2FP.BF16.F32.PACK_AB R28, R67, R28 ;  /* 0x0000001c431c723e */ /* 0x000fe400000010ff */
        /* <DEDUP_REMOVED lines=14> */
[----:B------:R-:W-:Y:S01]  /*111c0*/  F2FP.BF16.F32.PACK_AB R39, R44, R39 ;  /* 0x000000272c27723e */ /* 0x000fe200000010ff */
[----:B------:R0:W-:Y:S01]  /*111d0*/  STSM.16.M88.4 [R81], R28 ;  /* 0x0000001c51007844 */ /* 0x0001e20000000200 */
[----:B------:R-:W-:Y:S02]  /*111e0*/  F2FP.BF16.F32.PACK_AB R24, R42, R43 ;  /* 0x0000002b2a18723e */ /* 0x000fe400000010ff */
[----:B------:R-:W-:-:S02]  /*111f0*/  F2FP.BF16.F32.PACK_AB R25, R41, R40 ;  /* 0x000000282919723e */ /* 0x000fc400000010ff */
[----:B------:R-:W-:Y:S01]  /*11200*/  F2FP.BF16.F32.PACK_AB R26, R21, R20 ;  /* 0x00000014151a723e */ /* 0x000fe200000010ff */
[----:B------:R0:W-:Y:S04]  /*11210*/  STSM.16.M88.4 [R84+0x27800], R12 ;  /* 0x0278000c54007844 */ /* 0x0001e80000000200 */
[----:B------:R0:W-:Y:S04]  /*11220*/  STSM.16.M88.4 [R83], R32 ;  /* 0x0000002053007844 */ /* 0x0001e80000000200 */
[----:B------:R0:W-:Y:S04]  /*11230*/  STSM.16.M88.4 [R82+0x6000], R36 ;  /* 0x0060002452007844 */ /* 0x0001e80000000200 */
[----:B------:R0:W-:Y:S01]  /*11240*/  STSM.16.M88.4 [R81+0x6000], R24 ;  /* 0x0060001851007844 */ /* 0x0001e20000000200 */
[----:B------:R-:W-:Y:S01]  /*11250*/  @!PT LDS RZ, [RZ] ;  /* 0x00000000fffff984 */ /* 0x000fe20000000800 */
[----:B------:R-:W-:Y:S01]  /*11260*/  @!PT LDS RZ, [RZ] ;  /* 0x00000000fffff984 */ /* 0x000fe20000000800 */
[----:B------:R-:W-:Y:S01]  /*11270*/  @!PT LDS RZ, [RZ] ;  /* 0x00000000fffff984 */ /* 0x000fe20000000800 */
[----:B------:R-:W-:Y:S01]  /*11280*/  @!PT LDS RZ, [RZ] ;  /* 0x00000000fffff984 */ /* 0x000fe20000000800 */
[----:B------:R1:W-:Y:S06]  /*11290*/  MEMBAR.ALL.CTA ;  /* 0x0000000000007992 */ /* 0x0003ec0000008000 */
[----:B-1----:R-:W1:Y:S01]  /*112a0*/  FENCE.VIEW.ASYNC.S ;  /* 0x00000000000073c6 */ /* 0x002e620000000000 */
[----:B------:R-:W-:Y:S01]  /*112b0*/  ISETP.GT.AND P1, PT, R0, R5, PT ;  /* 0x000000050000720c */ /* 0x000fe20003f24270 */
        /* <DEDUP_REMOVED lines=52> */
[----:B-1----:R-:W-:Y:S01]  /*11600*/  NOP ;  /* 0x0000000000007918 */ /* 0x002fe20000000000 */
[----:B0-----:R-:W-:Y:S05]  /*11610*/  @P1 BRA `(.L_x_523) ;  /* 0xffffffd000ac1947 */ /* 0x001fea000383ffff */
.L_x_511:
[----:B------:R-:W-:Y:S05]  /*11620*/  WARPSYNC.ALL ;  /* 0x0000000000007948 */ /* 0x000fea0003800000 */
[----:B------:R-:W-:Y:S06]  /*11630*/  BAR.ARV 0x8, 0x200 ;  /* 0x0208000000007b1d */ /* 0x000fec0000002000 */
[----:B------:R-:W-:Y:S05]  /*11640*/  @!P0 BRA `(.L_x_524) ;  /* 0x0000000000048947 */ /* 0x000fea0003800000 */
[----:B------:R-:W-:Y:S01]  /*11650*/  BPT.TRAP 0x1 ;  /* 0x000000040000795c */ /* 0x000fe20000300000 */
.L_x_524:
[----:B------:R-:W2:Y:S01]  /*11660*/  LDL R0, [R1] ;  /* 0x0000000001007983 */ /* 0x000ea20000100800 */
[----:B------:R-:W-:Y:S01]  /*11670*/  IMAD R5, R142, 0x8, R2 ;  /* 0x000000088e057824 */ /* 0x000fe200078e0202 */
[----:B--2---:R-:W-:-:S04]  /*11680*/  SHF.L.U32 R0, R0, 0x1f, RZ ;  /* 0x0000001f00007819 */ /* 0x004fc800000006ff */
[----:B------:R0:W1:Y:S01]  /*11690*/  SYNCS.PHASECHK.TRANS64.TRYWAIT P1, [R5+URZ+0x2d850], R0 ;  /* 0x02d85000050075a7 */ /* 0x000062000802017f */
[----:B------:R-:W-:Y:S05]  /*116a0*/  @!P0 BRA `(.L_x_525) ;  /* 0x0000000000048947 */ /* 0x000fea0003800000 */
[----:B------:R-:W-:Y:S01]  /*116b0*/  BPT.TRAP 0x1 ;  /* 0x000000040000795c */ /* 0x000fe20000300000 */
.L_x_525:
[----:B------:R-:W2:Y:S01]  /*116c0*/  LDL.LU R7, [R1+0x84] ;  /* 0x0000840001077983 */ /* 0x000ea20000300800 */
[----:B------:R-:W-:Y:S02]  /*116d0*/  VIADD R2, R2, 0x400 ;  /* 0x0000040002027836 */ /* 0x000fe40000000000 */
[----:B------:R-:W-:-:S03]  /*116e0*/  IMAD.MOV.U32 R11, RZ, RZ, 0x40000040 ;  /* 0x40000040ff0b7424 */ /* 0x000fc600078e00ff */
[----:B------:R-:W-:-:S04]  /*116f0*/  SHF.R.U32.HI R2, RZ, 0x4, R2 ;  /* 0x00000004ff027819 */ /* 0x000fc80000011602 */
[----:B------:R-:W-:-:S04]  /*11700*/  LOP3.LUT R2, R2, 0x3fff, RZ, 0xc0, !PT ;  /* 0x00003fff02027812 */ /* 0x000fc800078ec0ff */
[----:B------:R-:W-:Y:S02]  /*11710*/  LOP3.LUT R13, R2, 0x2000000, RZ, 0xfc, !PT ;  /* 0x02000000020d7812 */ /* 0x000fe400078efcff */
[----:B--2--5:R-:W-:Y:S01]  /*11720*/  LOP3.LUT R10, R7, 0x10000, RZ, 0xfc, !PT ;  /* 0x00010000070a7812 */ /* 0x024fe200078efcff */
[----:B-1----:R-:W-:Y:S06]  /*11730*/  @P1 BRA `(.L_x_526) ;  /* 0x0000000000081947 */ /* 0x002fec0003800000 */
[----:B------:R-:W1:Y:S02]  /*11740*/  SYNCS.PHASECHK.TRANS64.TRYWAIT P1, [R5+URZ+0x2d850], R0 ;  /* 0x02d85000050075a7 */ /* 0x000e64000802017f */
[----:B-1----:R-:W-:Y:S05]  /*11750*/  @!P1 BRA `(.L_x_527) ;  /* 0x000000b000dc9947 */ /* 0x002fea0003800000 */
.L_x_526:
[----:B------:R-:W-:Y:S01]  /*11760*/  IMAD R12, R142, 0x600, R13 ;  /* 0x000006008e0c7824 */ /* 0x000fe200078e020d */
[----:B------:R-:W-:Y:S05]  /*11770*/  WARPSYNC.ALL ;  /* 0x0000000000007948 */ /* 0x000fea0003800000 */
[----:B------:R-:W-:Y:S01]  /*11780*/  IMAD.MOV.U32 R13, RZ, RZ, -0x7fffffe0 ;  /* 0x80000020ff0d7424 */ /* 0x000fe200078e00ff */
[C---:B------:R-:W-:Y:S01]  /*11790*/  R2UR UR4, R10.reuse ;  /* 0x000000000a0472ca */ /* 0x040fe200000e0000 */
[----:B------:R-:W-:Y:S01]  /*117a0*/  WARPGROUP.ARRIVE ;  /* 0x00000000000079c5 */ /* 0x000fe20000000000 */
[----:B------:R-:W-:Y:S01]  /*117b0*/  R2UR UR5, R11 ;  /* 0x000000000b0572ca */ /* 0x000fe200000e0000 */
[----:B------:R-:W-:Y:S01]  /*117c0*/  VIADD R14, R10, 0x2 ;  /* 0x000000020a0e7836 */ /* 0x000fe20000000000 */
[C---:B------:R-:W-:Y:S01]  /*117d0*/  R2UR UR6, R12.reuse ;  /* 0x000000000c0672ca */ /* 0x040fe200000e0000 */
[----:B------:R-:W-:Y:S01]  /*117e0*/  VIADD R20, R12, 0x40 ;  /* 0x000000400c147836 */ /* 0x000fe20000000000 */
[----:B------:R-:W-:Y:S01]  /*117f0*/  R2UR UR7, R13 ;  /* 0x000000000d0772ca */ /* 0x000fe200000e0000 */
[----:B------:R-:W-:Y:S01]  /*11800*/  IMAD.MOV.U32 R15, RZ, RZ, 0x40000040 ;  /* 0x40000040ff0f7424 */ /* 0x000fe200078e00ff */
[----:B01----:R-:W0:Y:S01]  /*11810*/  SHFL.BFLY PT, R0, R3, 0x2, 0x1f ;  /* 0x0c401f0003007f89 */ /* 0x003e2200000e0000 */
[----:B------:R-:W-:-:S02]  /*11820*/  IMAD.MOV.U32 R21, RZ, RZ, -0x7fffffe0 ;  /* 0x80000020ff157424 */ /* 0x000fc400078e00ff */
[----:B------:R-:W-:Y:S01]  /*11830*/  IMAD.MOV.U32 R11, RZ, RZ, 0x40000040 ;  /* 0x40000040ff0b7424 */ /* 0x000fe200078e00ff */
[----:B------:R-:W1:Y:S01]  /*11840*/  SHFL.BFLY PT, R7, R4, 0x2, 0x1f ;  /* 0x0c401f0004077f89 */ /* 0x000e6200000e0000 */
[----:B------:R-:W-:Y:S02]  /*11850*/  IMAD.MOV.U32 R13, RZ, RZ, -0x7fffffe0 ;  /* 0x80000020ff0d7424 */ /* 0x000fe400078e00ff */
[----:B------:R-:W-:Y:S02]  /*11860*/  IMAD.MOV.U32 R49, RZ, RZ, RZ ;  /* 0x000000ffff317224 */ /* 0x000fe400078e00ff */
[----:B------:R-:W-:Y:S02]  /*11870*/  IMAD.MOV.U32 R2, RZ, RZ, RZ ;  /* 0x000000ffff027224 */ /* 0x000fe400078e00ff */
[----:B------:R-:W-:Y:S01]  /*11880*/  HGMMA.64x96x16.F32.BF16 R88, gdesc[UR4].tnspB, R88, gsb0 ;  /* 0x41600000045879f0 */ /* 0x000fe20008001858 */
[----:B------:R-:W-:Y:S01]  /*11890*/  R2UR UR4, R14 ;  /* 0x000000000e0472ca */ /* 0x000fe200000e0000 */
[----:B------:R-:W-:Y:S01]  /*118a0*/  VIADD R14, R10, 0x4 ;  /* 0x000000040a0e7836 */ /* 0x000fe20000000000 */
[----:B------:R-:W-:Y:S01]  /*118b0*/  R2UR UR5, R15 ;  /* 0x000000000f0572ca */ /* 0x000fe200000e0000 */
[----:B------:R-:W-:Y:S01]  /*118c0*/  IMAD.MOV.U32 R15, RZ, RZ, 0x40000040 ;  /* 0x40000040ff0f7424 */ /* 0x000fe200078e00ff */
[----:B------:R-:W-:Y:S01]  /*118d0*/  R2UR UR6, R20 ;  /* 0x00000000140672ca */ /* 0x000fe200000e0000 */
[----:B------:R-:W-:Y:S01]  /*118e0*/  VIADD R20, R12, 0x80 ;  /* 0x000000800c147836 */ /* 0x000fe20000000000 */
[----:B------:R-:W-:Y:S01]  /*118f0*/  R2UR UR7, R21 ;  /* 0x00000000150772ca */ /* 0x000fe200000e0000 */
[----:B------:R-:W-:-:S02]  /*11900*/  IMAD.MOV.U32 R21, RZ, RZ, -0x7fffffe0 ;  /* 0x80000020ff157424 */ /* 0x000fc400078e00ff */
[----:B0-----:R-:W-:Y:S01]  /*11910*/  FADD.FTZ R0, R0, R3 ;  /* 0x0000000300007221 */ /* 0x001fe20000010000 */
[----:B------:R-:W-:Y:S02]  /*11920*/  IMAD.MOV.U32 R3, RZ, RZ, -0x800000 ;  /* 0xff800000ff037424 */ /* 0x000fe400078e00ff */
[----:B-1----:R-:W-:Y:S02]  /*11930*/  FADD.FTZ R8, R7, R4 ;  /* 0x0000000407087221 */ /* 0x002fe40000010000 */
[----:B------:R-:W0:Y:S01]  /*11940*/  SHFL.BFLY PT, R7, R0, 0x1, 0x1f ;  /* 0x0c201f0000077f89 */ /* 0x000e2200000e0000 */
[----:B------:R-:W-:Y:S02]  /*11950*/  WARPGROUP.DEPBAR.LE gsb0, 0x0 ;  /* 0x00008000000079c5 */ /* 0x000fe40000010000 */
[----:B------:R-:W-:-:S06]  /*11960*/  WARPGROUP.ARRIVE ;  /* 0x00000000000079c5 */ /* 0x000fcc0000000000 */
        /* <DEDUP_REMOVED lines=8> */
[----:B------:R-:W-:Y:S01]  /*119f0*/  IMAD.MOV.U32 R21, RZ, RZ, -0x7fffffe0 ;  /* 0x80000020ff157424 */ /* 0x000fe200078e00ff */
[----:B------:R-:W-:Y:S02]  /*11a00*/  WARPGROUP.DEPBAR.LE gsb0, 0x0 ;  /* 0x00008000000079c5 */ /* 0x000fe40000010000 */
[----:B------:R-:W-:-:S09]  /*11a10*/  WARPGROUP.ARRIVE ;  /* 0x00000000000079c5 */ /* 0x000fd20000000000 */
        /* <DEDUP_REMOVED lines=24> */
[C---:B------:R-:W-:Y:S01]  /*11ba0*/  VIADD R14, R10.reuse, 0x604 ;  /* 0x000006040a0e7836 */ /* 0x040fe20000000000 */
[----:B------:R-:W-:Y:S01]  /*11bb0*/  R2UR UR5, R15 ;  /* 0x000000000f0572ca */ /* 0x000fe200000e0000 */
[----:B------:R-:W-:Y:S01]  /*11bc0*/  VIADD R10, R10, 0x606 ;  /* 0x000006060a0a7836 */ /* 0x000fe20000000000 */
[----:B------:R-:W-:Y:S01]  /*11bd0*/  R2UR UR6, R20 ;  /* 0x00000000140672ca */ /* 0x000fe200000e0000 */
[C---:B------:R-:W-:Y:S01]  /*11be0*/  VIADD R20, R12.reuse, 0x180 ;  /* 0x000001800c147836 */ /* 0x040fe20000000000 */
[----:B------:R-:W-:Y:S01]  /*11bf0*/  R2UR UR7, R21 ;  /* 0x00000000150772ca */ /* 0x000fe200000e0000 */
[----:B------:R-:W-:Y:S01]  /*11c00*/  IMAD.MOV.U32 R21, RZ, RZ, -0x7fffffe0 ;  /* 0x80000020ff157424 */ /* 0x000fe200078e00ff */
[----:B------:R-:W-:Y:S01]  /*11c10*/  MOV R15, 0x40000040 ;  /* 0x40000040000f7802 */ /* 0x000fe20000000f00 */
[----:B------:R-:W-:Y:S01]  /*11c20*/  VIADD R12, R12, 0x1c0 ;  /* 0x000001c00c0c7836 */ /* 0x000fe20000000000 */
[----:B------:R-:W-:-:S02]  /*11c30*/  WARPGROUP.DEPBAR.LE gsb0, 0x0 ;  /* 0x00008000000079c5 */ /* 0x000fc40000010000 */
[----:B------:R-:W-:-:S07]  /*11c40*/  WARPGROUP.ARRIVE ;  /* 0x00000000000079c5 */ /* 0x000fce0000000000 */
[----:B------:R-:W-:Y:S01]  /*11c50*/  HGMMA.64x96x16.F32.BF16 R88, gdesc[UR4].tnspB, R88, gsb0 ;  /* 0x41600000045879f0 */ /* 0x000fe20008001858 */
[----:B------:R-:W-:Y:S02]  /*11c60*/  R2UR UR4, R14 ;  /* 0x000000000e0472ca */ /* 0x000fe400000e0000 */
[----:B------:R-:W-:Y:S02]  /*11c70*/  R2UR UR5, R15 ;  /* 0x000000000f0572ca */ /* 0x000fe400000e0000 */
[----:B------:R-:W-:Y:S02]  /*11c80*/  R2UR UR6, R20 ;  /* 0x00000000140672ca */ /* 0x000fe400000e0000 */
[----:B------:R-:W-:Y:S01]  /*11c90*/  R2UR UR7, R21 ;  /* 0x00000000150772ca */ /* 0x000fe200000e0000 */
[----:B------:R-:W-:Y:S02]  /*11ca0*/  WARPGROUP.DEPBAR.LE gsb0, 0x0 ;  /* 0x00008000000079c5 */ /* 0x000fe40000010000 */
[----:B------:R-:W-:-:S10]  /*11cb0*/  WARPGROUP.ARRIVE ;  /* 0x00000000000079c5 */ /* 0x000fd40000000000 */
[----:B------:R-:W-:Y:S01]  /*11cc0*/  HGMMA.64x96x16.F32.BF16 R88, gdesc[UR4].tnspB, R88, gsb0 ;  /* 0x41600000045879f0 */ /* 0x000fe20008001858 */
[----:B------:R-:W-:Y:S02]  /*11cd0*/  R2UR UR4, R10 ;  /* 0x000000000a0472ca */ /* 0x000fe400000e0000 */
[----:B------:R-:W-:Y:S02]  /*11ce0*/  R2UR UR5, R11 ;  /* 0x000000000b0572ca */ /* 0x000fe400000e0000 */
[----:B------:R-:W-:Y:S01]  /*11cf0*/  R2UR UR6, R12 ;  /* 0x000000000c0672ca */ /* 0x000fe200000e0000 */
[----:B------:R-:W1:Y:S01]  /*11d00*/  SHFL.BFLY PT, R11, R8, 0x1, 0x1f ;  /* 0x0c201f00080b7f89 */ /* 0x000e6200000e0000 */
[----:B------:R-:W-:Y:S01]  /*11d10*/  R2UR UR7, R13 ;  /* 0x000000000d0772ca */ /* 0x000fe200000e0000 */
[----:B0-----:R-:W-:Y:S01]  /*11d20*/  FADD.FTZ R12, R0, R7 ;  /* 0x00000007000c7221 */ /* 0x001fe20000010000 */
[----:B------:R-:W-:Y:S02]  /*11d30*/  IMAD.U32 R7, RZ, RZ, UR45 ;  /* 0x0000002dff077e24 */ /* 0x000fe4000f8e00ff */
[----:B------:R-:W-:-:S02]  /*11d40*/  IMAD.U32 R13, RZ, RZ, UR45 ;  /* 0x0000002dff0d7e24 */ /* 0x000fc4000f8e00ff */
[----:B------:R-:W-:Y:S01]  /*11d50*/  FSETP.NE.FTZ.AND P1, PT, R12, RZ, PT ;  /* 0x000000ff0c00720b */ /* 0x000fe20003f35000 */
[----:B------:R-:W-:-:S12]  /*11d60*/  IMAD.MOV.U32 R0, RZ, RZ, -0x800000 ;  /* 0xff800000ff007424 */ /* 0x000fd800078e00ff */
[----:B------:R-:W0:Y:S01]  /*11d70*/  @P1 MUFU.LG2 R10, R12 ;  /* 0x0000000c000a1308 */ /* 0x000e220000000c00 */
[----:B------:R-:W-:Y:S01]  /*11d80*/  @P1 FMUL.FTZ R7, R7, 0.69314718246459960938 ;  /* 0x3f31721807071820 */ /* 0x000fe20000410000 */
[----:B-1----:R-:W-:-:S06]  /*11d90*/  FADD.FTZ R11, R8, R11 ;  /* 0x0000000b080b7221 */ /* 0x002fcc0000010000 */
[----:B------:R-:W-:Y:S01]  /*11da0*/  @P1 MUFU.RCP R49, R12 ;  /* 0x0000000c00311308 */ /* 0x000fe20000001000 */
[----:B------:R-:W-:Y:S01]  /*11db0*/  FSETP.NE.FTZ.AND P2, PT, R11, RZ, PT ;  /* 0x000000ff0b00720b */ /* 0x000fe20003f55000 */
[----:B0-----:R-:W-:-:S04]  /*11dc0*/  @P1 FMUL.FTZ R10, R10, 0.69314718246459960938 ;  /* 0x3f3172180a0a1820 */ /* 0x001fc80000410000 */
[----:B------:R-:W-:-:S08]  /*11dd0*/  @P1 FFMA.FTZ R3, R7, R6, R10 ;  /* 0x0000000607031223 */ /* 0x000fd0000001000a */
[----:B------:R-:W0:Y:S01]  /*11de0*/  @P2 MUFU.LG2 R4, R11 ;  /* 0x0000000b00042308 */ /* 0x000e220000000c00 */
[----:B------:R-:W-:-:S07]  /*11df0*/  @P2 FMUL.FTZ R13, R13, 0.69314718246459960938 ;  /* 0x3f3172180d0d2820 */ /* 0x000fce0000410000 */
[----:B------:R1:W2:Y:S01]  /*11e00*/  @P2 MUFU.RCP R2, R11 ;  /* 0x0000000b00022308 */ /* 0x0002a20000001000 */
[----:B0-----:R-:W-:-:S04]  /*11e10*/  @P2 FMUL.FTZ R4, R4, 0.69314718246459960938 ;  /* 0x3f31721804042820 */ /* 0x001fc80000410000 */
[----:B------:R-:W-:Y:S01]  /*11e20*/  @P2 FFMA.FTZ R0, R13, R9, R4 ;  /* 0x000000090d002223 */ /* 0x000fe20000010004 */
[----:B------:R-:W-:Y:S02]  /*11e30*/  WARPGROUP.DEPBAR.LE gsb0, 0x0 ;  /* 0x00008000000079c5 */ /* 0x000fe40000010000 */
[----:B------:R-:W-:-:S06]  /*11e40*/  WARPGROUP.ARRIVE ;  /* 0x00000000000079c5 */ /* 0x000fcc0000000000 */
[----:B------:R-:W-:Y:S03]  /*11e50*/  HGMMA.64x96x16.F32.BF16 R88, gdesc[UR4].tnspB, R88, gsb0 ;  /* 0x41600000045879f0 */ /* 0x000fe60008001858 */
[----:B------:R-:W-:Y:S02]  /*11e60*/  WARPGROUP.DEPBAR.LE gsb0, 0x0 ;  /* 0x00008000000079c5 */ /* 0x000fe40000010000 */
[----:B-12---:R-:W-:Y:S05]  /*11e70*/  @!P0 BRA `(.L_x_528) ;  /* 0x0000000000048947 */ /* 0x006fea0003800000 */
[----:B------:R-:W-:Y:S01]  /*11e80*/  BPT.TRAP 0x1 ;  /* 0x000000040000795c */ /* 0x000fe20000300000 */
.L_x_528:
[----:B------:R-:W2:Y:S01]  /*11e90*/  LDL.LU R6, [R1] ;  /* 0x0000000001067983 */ /* 0x000ea20000300800 */
[----:B------:R-:W-:Y:S02]  /*11ea0*/  VIADD R142, R142, 0x1 ;  /* 0x000000018e8e7836 */ /* 0x000fe40000000000 */
[-C--:B------:R-:W-:Y:S01]  /*11eb0*/  FMUL.FTZ R20, R88, R49.reuse ;  /* 0x0000003158147220 */ /* 0x080fe20000410000 */
[----:B------:R-:W-:Y:S02]  /*11ec0*/  VIADD R5, R5, 0x2d860 ;  /* 0x0002d86005057836 */ /* 0x000fe40000000000 */
[-C--:B------:R-:W-:Y:S01]  /*11ed0*/  FMUL.FTZ R21, R89, R49.reuse ;  /* 0x0000003159157220 */ /* 0x080fe20000410000 */
[----:B------:R-:W-:Y:S01]  /*11ee0*/  IMAD.U32 R4, RZ, RZ, UR38 ;  /* 0x00000026ff047e24 */ /* 0x000fe2000f8e00ff */
[----:B------:R-:W-:Y:S01]  /*11ef0*/  ISETP.NE.AND P1, PT, R142, 0x2, PT ;  /* 0x000000028e00780c */ /* 0x000fe20003f25270 */
[-C--:B------:R-:W-:Y:S01]  /*11f00*/  FMUL.FTZ R28, R92, R49.reuse ;  /* 0x000000315c1c7220 */ /* 0x080fe20000410000 */
[-C--:B------:R-:W-:Y:S01]  /*11f10*/  FMUL.FTZ R29, R93, R49.reuse ;  /* 0x000000315d1d7220 */ /* 0x080fe20000410000 */
[-C--:B------:R-:W-:Y:S01]  /*11f20*/  FMUL.FTZ R30, R96, R49.reuse ;  /* 0x00000031601e7220 */ /* 0x080fe20000410000 */
[----:B------:R-:W-:Y:S01]  /*11f30*/  PRMT R5, R4, 0x654, R5 ;  /* 0x0000065404057816 */ /* 0x000fe20000000005 */
[-C--:B------:R-:W-:Y:S01]  /*11f40*/  FMUL.FTZ R31, R97, R49.reuse ;  /* 0x00000031611f7220 */ /* 0x080fe20000410000 */
[----:B------:R-:W-:Y:S01]  /*11f50*/  SEL R4, RZ, 0x1, P1 ;  /* 0x00000001ff047807 */ /* 0x000fe20000800000 */
[-C--:B------:R-:W-:Y:S01]  /*11f60*/  FMUL.FTZ R32, R100, R49.reuse ;  /* 0x0000003164207220 */ /* 0x080fe20000410000 */
[----:B------:R0:W-:Y:S01]  /*11f70*/  SYNCS.ARRIVE.TRANS64.RED.A1T0 RZ, [R5+URZ], RZ ;  /* 0x000000ff05ff79a7 */ /* 0x0001e2000810043f */
        /* <DEDUP_REMOVED lines=42> */
[----:B------:R-:W-:Y:S01]  /*12220*/  SEL R142, R142, RZ, P1 ;  /* 0x000000ff8e8e7207 */ /* 0x000fe20000800000 */
[----:B------:R-:W-:Y:S01]  /*12230*/  UIADD3 UR37, UR37, 0x1, URZ ;  /* 0x0000000125257890 */ /* 0x000fe2000fffe03f */
[----:B--2---:R-:W-:-:S05]  /*12240*/  LOP3.LUT R6, R6, R4, RZ, 0x3c, !PT ;  /* 0x0000000406067212 */ /* 0x004fca00078e3cff */
[----:B------:R0:W-:Y:S06]  /*12250*/  STL [R1], R6 ;  /* 0x0000000601007387 */ /* 0x0001ec0000100800 */
.L_x_469:
[----:B------:R-:W-:Y:S05]  /*12260*/  WARPSYNC.ALL ;  /* 0x0000000000007948 */ /* 0x000fea0003800000 */
[----:B------:R-:W1:Y:S08]  /*12270*/  S2UR UR38, SR_CgaCtaId ;  /* 0x00000000002679c3 */ /* 0x000e700000008800 */
[----:B------:R-:W-:Y:S06]  /*12280*/  BAR.SYNC.DEFER_BLOCKING 0x5, 0x200 ;  /* 0x0148000000007b1d */ /* 0x000fec0000010000 */
[----:B------:R-:W-:Y:S01]  /*12290*/  UMOV UR4, 0x400 ;  /* 0x0000040000047882 */ /* 0x000fe20000000000 */
[----:B------:R-:W-:Y:S01]  /*122a0*/  BSSY B0, `(.L_x_529) ;  /* 0x00002b9000007945 */ /* 0x000fe20003800000 */
[----:B-1----:R-:W-:-:S06]  /*122b0*/  ULEA UR4, UR38, UR4, 0x18 ;  /* 0x0000000426047291 */ /* 0x002fcc000f8ec03f */
[----:B------:R-:W-:-:S05]  /*122c0*/  IMAD.U32 R2, RZ, RZ, UR4 ;  /* 0x00000004ff027e24 */ /* 0x000fca000f8e00ff */
[----:B------:R1:W2:Y:S01]  /*122d0*/  LDS.128 R96, [R2+0x2d8d0] ;  /* 0x02d8d00002607984 */ /* 0x0002a20000000c00 */
[----:B------:R-:W-:Y:S06]  /*122e0*/  BAR.ARV 0x4, 0x200 ;  /* 0x0108000000007b1d */ /* 0x000fec0000002000 */
[----:B------:R-:W-:Y:S05]  /*122f0*/  @P0 BRA `(.L_x_530) ;  /* 0x0000001c00f00947 */ /* 0x000fea0003800000 */
[----:B------:R-:W3:Y:S01]  /*12300*/  LDL R4, [R1+0x114] ;  /* 0x0001140001047983 */ /* 0x000ee20000100800 */
[----:B------:R-:W-:-:S03]  /*12310*/  ULDC UR4, c[0x0][0xad4] ;  /* 0x0002b50000047ab9 */ /* 0x000fc60000000800 */
[----:B------:R-:W4:Y:S04]  /*12320*/  LDL.LU R74, [R1+0x94] ;  /* 0x00009400014a7983 */ /* 0x000f280000300800 */
[----:B------:R-:W2:Y:S04]  /*12330*/  LDL.LU R81, [R1+0x9c] ;  /* 0x00009c0001517983 */ /* 0x000ea80000300800 */
[----:B------:R-:W2:Y:S01]  /*12340*/  LDL.LU R80, [R1+0xa0] ;  /* 0x0000a00001507983 */ /* 0x000ea20000300800 */
[----:B0-----:R-:W0:Y:S01]  /*12350*/  S2R R5, SR_SWINHI ;  /* 0x0000000000057919 */ /* 0x001e220000002f00 */
[----:B------:R-:W-:-:S02]  /*12360*/  MOV R72, R2 ;  /* 0x0000000200487202 */ /* 0x000fc40000000f00 */
[----:B0-----:R-:W-:-:S03]  /*12370*/  MOV R73, R5 ;  /* 0x0000000500497202 */ /* 0x001fc60000000f00 */
[----:B---3--:R-:W-:-:S03]  /*12380*/  IMAD.WIDE R4, R4, 0x2, R72 ;  /* 0x0000000204047825 */ /* 0x008fc600078e0248 */
[----:B------:R-:W-:-:S04]  /*12390*/  IADD3 R27, P4, R4, 0x20, RZ ;  /* 0x00000020041b7810 */ /* 0x000fc80007f9e0ff */
[----:B------:R-:W-:Y:S02]  /*123a0*/  LOP3.LUT R6, R27, 0x180, RZ, 0xc0, !PT ;  /* 0x000001801b067812 */ /* 0x000fe400078ec0ff */
[----:B------:R-:W-:Y:S02]  /*123b0*/  IADD3 R75, P3, R4, 0x3000, RZ ;  /* 0x00003000044b7810 */ /* 0x000fe40007f7e0ff */
[----:B------:R-:W-:Y:S02]  /*123c0*/  SHF.R.U64 R6, R6, 0x3, RZ ;  /* 0x0000000306067819 */ /* 0x000fe400000012ff */
[----:B------:R-:W-:Y:S02]  /*123d0*/  IADD3 R79, P0, R4, 0x6020, RZ ;  /* 0x00006020044f7810 */ /* 0x000fe40007f1e0ff */
[----:B------:R-:W-:Y:S02]  /*123e0*/  LOP3.LUT R12, R6, R27, RZ, 0x3c, !PT ;  /* 0x0000001b060c7212 */ /* 0x000fe400078e3cff */
[----:B------:R-:W-:Y:S01]  /*123f0*/  LOP3.LUT R6, R75, 0x180, RZ, 0xc0, !PT ;  /* 0x000001804b067812 */ /* 0x000fe200078ec0ff */
[----:B------:R-:W-:Y:S01]  /*12400*/  IMAD.X R11, RZ, RZ, R5, P0 ;  /* 0x000000ffff0b7224 */ /* 0x000fe200000e0605 */
[----:B----4-:R-:W-:-:S02]  /*12410*/  ISETP.NE.AND P0, PT, R74, RZ, PT ;  /* 0x000000ff4a00720c */ /* 0x010fc40003f05270 */
[----:B------:R-:W-:-:S04]  /*12420*/  SHF.R.U64 R6, R6, 0x3, RZ ;  /* 0x0000000306067819 */ /* 0x000fc800000012ff */
[----:B------:R-:W-:Y:S02]  /*12430*/  LOP3.LUT R14, R6, R75, RZ, 0x3c, !PT ;  /* 0x0000004b060e7212 */ /* 0x000fe400078e3cff */
[----:B------:R-:W-:Y:S01]  /*12440*/  SEL R75, R74, UR4, P0 ;  /* 0x000000044a4b7c07 */ /* 0x000fe20008000000 */
[----:B------:R-:W-:Y:S05]  /*12450*/  WARPSYNC.ALL ;  /* 0x0000000000007948 */ /* 0x000fea0003800000 */
[C---:B------:R-:W-:Y:S02]  /*12460*/  LOP3.LUT R7, R4.reuse, 0x180, RZ, 0xc0, !PT ;  /* 0x0000018004077812 */ /* 0x040fe400078ec0ff */
[----:B------:R-:W-:-:S02]  /*12470*/  IADD3 R8, P2, R4, 0x3020, RZ ;  /* 0x0000302004087810 */ /* 0x000fc40007f5e0ff */
[----:B------:R-:W-:Y:S01]  /*12480*/  IADD3 R77, P1, R4, 0x6000, RZ ;  /* 0x00006000044d7810 */ /* 0x000fe20007f3e0ff */
[--C-:B------:R-:W-:Y:S01]  /*12490*/  IMAD.X R13, RZ, RZ, R5.reuse, P4 ;  /* 0x000000ffff0d7224 */ /* 0x100fe200020e0605 */
[----:B------:R-:W-:Y:S01]  /*124a0*/  SHF.R.U64 R7, R7, 0x3, RZ ;  /* 0x0000000307077819 */ /* 0x000fe200000012ff */
[----:B------:R-:W-:Y:S01]  /*124b0*/  IMAD.X R15, RZ, RZ, R5, P3 ;  /* 0x000000ffff0f7224 */ /* 0x000fe200018e0605 */
[----:B------:R-:W-:Y:S01]  /*124c0*/  LOP3.LUT R10, R77, 0x180, RZ, 0xc0, !PT ;  /* 0x000001804d0a7812 */ /* 0x000fe200078ec0ff */
[----:B------:R-:W-:Y:S01]  /*124d0*/  ULDC.64 UR4, c[0x0][0xc00] ;  /* 0x0003000000047ab9 */ /* 0x000fe20000000a00 */
[----:B------:R-:W-:Y:S01]  /*124e0*/  LOP3.LUT R4, R7, R4, RZ, 0x3c, !PT ;  /* 0x0000000407047212 */ /* 0x000fe200078e3cff */
[----:B------:R-:W-:Y:S01]  /*124f0*/  ULDC.64 UR6, c[0x0][0xc08] ;  /* 0x0003020000067ab9 */ /* 0x000fe20000000a00 */
[----:B------:R-:W-:Y:S02]  /*12500*/  LOP3.LUT R7, R8, 0x180, RZ, 0xc0, !PT ;  /* 0x0000018008077812 */ /* 0x000fe400078ec0ff */
[----:B------:R-:W-:-:S02]  /*12510*/  LOP3.LUT R26, R79, 0x180, RZ, 0xc0, !PT ;  /* 0x000001804f1a7812 */ /* 0x000fc400078ec0ff */
[----:B------:R-:W-:Y:S02]  /*12520*/  SHF.R.U64 R7, R7, 0x3, RZ ;  /* 0x0000000307077819 */ /* 0x000fe400000012ff */
[----:B------:R-:W-:Y:S02]  /*12530*/  SHF.R.U64 R10, R10, 0x3, RZ ;  /* 0x000000030a0a7819 */ /* 0x000fe400000012ff */
[----:B------:R-:W-:Y:S01]  /*12540*/  SHF.R.U64 R26, R26, 0x3, RZ ;  /* 0x000000031a1a7819 */ /* 0x000fe200000012ff */
[--C-:B------:R-:W-:Y:S01]  /*12550*/  IMAD.X R25, RZ, RZ, R5.reuse, P2 ;  /* 0x000000ffff197224 */ /* 0x100fe200010e0605 */
[----:B------:R-:W-:Y:S01]  /*12560*/  LOP3.LUT R24, R7, R8, RZ, 0x3c, !PT ;  /* 0x0000000807187212 */ /* 0x000fe200078e3cff */
[----:B------:R-:W-:Y:S01]  /*12570*/  IMAD.X R9, RZ, RZ, R5, P1 ;  /* 0x000000ffff097224 */ /* 0x000fe200008e0605 */
[----:B------:R-:W-:Y:S02]  /*12580*/  MOV R27, R4 ;  /* 0x00000004001b7202 */ /* 0x000fe40000000f00 */
[----:B------:R-:W-:-:S02]  /*12590*/  LOP3.LUT R8, R10, R77, RZ, 0x3c, !PT ;  /* 0x0000004d0a087212 */ /* 0x000fc400078e3cff */
[----:B------:R-:W-:Y:S02]  /*125a0*/  F2FP.BF16.F32.PACK_AB R4, R21, R20 ;  /* 0x000000141504723e */ /* 0x000fe400000010ff */
[----:B------:R-:W-:Y:S02]  /*125b0*/  F2FP.BF16.F32.PACK_AB R5, R51, R50 ;  /* 0x000000323305723e */ /* 0x000fe400000010ff */
[----:B------:R-:W-:Y:S02]  /*125c0*/  F2FP.BF16.F32.PACK_AB R6, R29, R28 ;  /* 0x0000001c1d06723e */ /* 0x000fe400000010ff */
[----:B------:R-:W-:Y:S01]  /*125d0*/  F2FP.BF16.F32.PACK_AB R7, R53, R52 ;  /* 0x000000343507723e */ /* 0x000fe200000010ff */
[----:B------:R-:W-:Y:S01]  /*125e0*/  BAR.SYNC.DEFER_BLOCKING 0x1, 0x180 ;  /* 0x0046000000007b1d */ /* 0x000fe20000010000 */
[----:B------:R-:W-:Y:S02]  /*125f0*/  LOP3.LUT R10, R26, R79, RZ, 0x3c, !PT ;  /* 0x0000004f1a0a7212 */ /* 0x000fe400078e3cff */
[----:B------:R-:W-:-:S02]  /*12600*/  MOV R79, R12 ;  /* 0x0000000c004f7202 */ /* 0x000fc40000000f00 */
[----:B------:R-:W-:Y:S02]  /*12610*/  MOV R74, R14 ;  /* 0x0000000e004a7202 */ /* 0x000fe40000000f00 */
[----:B------:R-:W-:Y:S02]  /*12620*/  F2FP.BF16.F32.PACK_AB R12, R31, R30 ;  /* 0x0000001e1f0c723e */ /* 0x000fe400000010ff */
[----:B------:R-:W-:Y:S02]  /*12630*/  F2FP.BF16.F32.PACK_AB R13, R55, R54 ;  /* 0x00000036370d723e */ /* 0x000fe400000010ff */
[----:B------:R-:W-:Y:S02]  /*12640*/  F2FP.BF16.F32.PACK_AB R14, R33, R32 ;  /* 0x00000020210e723e */ /* 0x000fe400000010ff */
[----:B------:R-:W-:Y:S02]  /*12650*/  F2FP.BF16.F32.PACK_AB R15, R57, R56 ;  /* 0x00000038390f723e */ /* 0x000fe400000010ff */
[----:B------:R-:W-:-:S02]  /*12660*/  MOV R78, R24 ;  /* 0x00000018004e7202 */ /* 0x000fc40000000f00 */
[----:B------:R-:W-:Y:S02]  /*12670*/  F2FP.BF16.F32.PACK_AB R24, R35, R34 ;  /* 0x000000222318723e */ /* 0x000fe400000010ff */
[----:B------:R-:W-:Y:S02]  /*12680*/  F2FP.BF16.F32.PACK_AB R25, R59, R58 ;  /* 0x0000003a3b19723e */ /* 0x000fe400000010ff */
[----:B------:R-:W-:Y:S01]  /*12690*/  F2FP.BF16.F32.PACK_AB R26, R37, R36 ;  /* 0x00000024251a723e */ /* 0x000fe200000010ff */
[----:B------:R0:W-:Y:S01]  /*126a0*/  STSM.16.M88.4 [R27], R4 ;  /* 0x000000041b007844 */ /* 0x0001e20000000200 */
[----:B------:R-:W-:Y:S02]  /*126b0*/  MOV R77, R8 ;  /* 0x00000008004d7202 */ /* 0x000fe40000000f00 */
[----:B------:R-:W-:Y:S01]  /*126c0*/  MOV R76, R10 ;  /* 0x0000000a004c7202 */ /* 0x000fe20000000f00 */
[----:B------:R3:W-:Y:S01]  /*126d0*/  STSM.16.M88.4 [R79], R12 ;  /* 0x0000000c4f007844 */ /* 0x0007e20000000200 */
[----:B------:R-:W-:-:S02]  /*126e0*/  F2FP.BF16.F32.PACK_AB R8, R43, R42 ;  /* 0x0000002a2b08723e */ /* 0x000fc400000010ff */
[----:B------:R-:W-:Y:S02]  /*126f0*/  F2FP.BF16.F32.PACK_AB R9, R67, R66 ;  /* 0x000000424309723e */ /* 0x000fe400000010ff */
[----:B------:R-:W-:Y:S02]  /*12700*/  F2FP.BF16.F32.PACK_AB R10, R45, R44 ;  /* 0x0000002c2d0a723e */ /* 0x000fe400000010ff */
[----:B------:R-:W-:Y:S02]  /*12710*/  F2FP.BF16.F32.PACK_AB R11, R69, R68 ;  /* 0x00000044450b723e */ /* 0x000fe400000010ff */
[----:B0-----:R-:W-:Y:S02]  /*12720*/  F2FP.BF16.F32.PACK_AB R27, R61, R60 ;  /* 0x0000003c3d1b723e */ /* 0x001fe400000010ff */
[----:B------:R-:W-:Y:S02]  /*12730*/  F2FP.BF16.F32.PACK_AB R4, R39, R38 ;  /* 0x000000262704723e */ /* 0x000fe400000010ff */
[----:B------:R-:W-:-:S02]  /*12740*/  F2FP.BF16.F32.PACK_AB R5, R63, R62 ;  /* 0x0000003e3f05723e */ /* 0x000fc400000010ff */
[----:B------:R-:W-:Y:S02]  /*12750*/  F2FP.BF16.F32.PACK_AB R6, R41, R40 ;  /* 0x000000282906723e */ /* 0x000fe400000010ff */
[----:B------:R-:W-:Y:S02]  /*12760*/  F2FP.BF16.F32.PACK_AB R7, R65, R64 ;  /* 0x000000404107723e */ /* 0x000fe400000010ff */
[----:B---3--:R-:W-:Y:S02]  /*12770*/  F2FP.BF16.F32.PACK_AB R12, R47, R46 ;  /* 0x0000002e2f0c723e */ /* 0x008fe400000010ff */
[----:B------:R-:W-:Y:S02]  /*12780*/  F2FP.BF16.F32.PACK_AB R13, R71, R70 ;  /* 0x00000046470d723e */ /* 0x000fe400000010ff */
[----:B------:R-:W-:Y:S02]  /*12790*/  F2FP.BF16.F32.PACK_AB R14, R49, R48 ;  /* 0x00000030310e723e */ /* 0x000fe400000010ff */
[----:B------:R-:W-:Y:S01]  /*127a0*/  F2FP.BF16.F32.PACK_AB R15, R135, R134 ;  /* 0x00000086870f723e */ /* 0x000fe200000010ff */
[----:B------:R2:W-:Y:S04]  /*127b0*/  STSM.16.M88.4 [R74], R24 ;  /* 0x000000184a007844 */ /* 0x0005e80000000200 */
[----:B------:R-:W-:Y:S04]  /*127c0*/  STSM.16.M88.4 [R78], R4 ;  /* 0x000000044e007844 */ /* 0x000fe80000000200 */
[----:B------:R0:W-:Y:S04]  /*127d0*/  STSM.16.M88.4 [R77], R8 ;  /* 0x000000084d007844 */ /* 0x0001e80000000200 */
[----:B------:R3:W-:Y:S01]  /*127e0*/  STSM.16.M88.4 [R76], R12 ;  /* 0x0000000c4c007844 */ /* 0x0007e20000000200 */
[----:B------:R-:W-:Y:S01]  /*127f0*/  BAR.SYNC.DEFER_BLOCKING 0x1, 0x180 ;  /* 0x0046000000007b1d */ /* 0x000fe20000010000 */
[----:B------:R-:W-:-:S04]  /*12800*/  ISETP.NE.U32.AND P0, PT, RZ, UR4, PT ;  /* 0x00000004ff007c0c */ /* 0x000fc8000bf05070 */
[----:B------:R-:W-:Y:S02]  /*12810*/  ISETP.NE.AND.EX P0, PT, RZ, UR5, PT, P0 ;  /* 0x00000005ff007c0c */ /* 0x000fe4000bf05300 */
[----:B--2---:R-:W-:Y:S01]  /*12820*/  IADD3 R24, P1, R81, UR4, RZ ;  /* 0x0000000451187c10 */ /* 0x004fe2000ff3e0ff */
[----:B------:R-:W-:-:S03]  /*12830*/  IMAD.MOV.U32 R74, RZ, RZ, RZ ;  /* 0x000000ffff4a7224 */ /* 0x000fc600078e00ff */
[----:B------:R-:W-:-:S07]  /*12840*/  IADD3.X R25, R80, UR5, RZ, P1, !PT ;  /* 0x0000000550197c10 */ /* 0x000fce0008ffe4ff */
[----:B------:R-:W5:Y:S01]  /*12850*/  @P0 LDG.E R74, desc[UR42][R24.64] ;  /* 0x0000002a184a0981 */ /* 0x000f62000c1e1900 */
[----:B------:R-:W-:-:S04]  /*12860*/  ISETP.NE.U32.AND P3, PT, RZ, UR6, PT ;  /* 0x00000006ff007c0c */ /* 0x000fc8000bf65070 */
[----:B------:R-:W-:Y:S01]  /*12870*/  ISETP.NE.AND.EX P3, PT, RZ, UR7, PT, P3 ;  /* 0x00000007ff007c0c */ /* 0x000fe2000bf65330 */
[----:B0-----:R-:W-:Y:S01]  /*12880*/  IMAD.MOV.U32 R10, RZ, RZ, 0x9b8 ;  /* 0x000009b8ff0a7424 */ /* 0x001fe200078e00ff */
[----:B------:R-:W-:Y:S02]  /*12890*/  ISETP.GT.AND P2, PT, R75, 0x1, PT ;  /* 0x000000014b00780c */ /* 0x000fe40003f44270 */
[----:B------:R-:W0:Y:S02]  /*128a0*/  LDC R75, c[0x0][0xbe8] ;  /* 0x0002fa00ff4b7b82 */ /* 0x000e240000000800 */
[----:B------:R-:W-:-:S07]  /*128b0*/  SEL R10, R10, 0x978, P2 ;  /* 0x000009780a0a7807 */ /* 0x000fce0001000000 */
[----:B------:R-:W-:Y:S01]  /*128c0*/  @P3 IADD3 R4, P1, R81, UR6, RZ ;  /* 0x0000000651043c10 */ /* 0x000fe2000ff3e0ff */
[----:B------:R-:W-:Y:S02]  /*128d0*/  ULDC UR6, c[0x0][0xa88] ;  /* 0x0002a20000067ab9 */ /* 0x000fe40000000800 */
[----:B------:R-:W-:Y:S01]  /*128e0*/  IMAD.U32 R26, RZ, RZ, UR6 ;  /* 0x00000006ff1a7e24 */ /* 0x000fe2000f8e00ff */
[----:B------:R-:W-:Y:S01]  /*128f0*/  @P3 IADD3.X R5, R80, UR7, RZ, P1, !PT ;  /* 0x0000000750053c10 */ /* 0x000fe20008ffe4ff */
[----:B------:R3:W2:Y:S04]  /*12900*/  LDC.64 R6, c[0x0][R10+0x218] ;  /* 0x000086000a067b82 */ /* 0x0006a80000000a00 */
[----:B------:R4:W5:Y:S04]  /*12910*/  @P3 LDG.E R26, desc[UR42][R4.64] ;  /* 0x0000002a041a3981 */ /* 0x000968000c1e1900 */
[----:B------:R3:W1:Y:S08]  /*12920*/  LDC.64 R8, c[0x0][R10+0x228] ;  /* 0x00008a000a087b82 */ /* 0x0006700000000a00 */
[----:B----4-:R3:W4:Y:S01]  /*12930*/  LDC.64 R4, c[0x0][R10+0x220] ;  /* 0x000088000a047b82 */ /* 0x0107220000000a00 */
[----:B0-----:R-:W-:Y:S01]  /*12940*/  ISETP.NE.AND P1, PT, R75, 0x1, PT ;  /* 0x000000014b00780c */ /* 0x001fe20003f25270 */
[----:B---3--:R-:W-:-:S12]  /*12950*/  @P3 BRA `(.L_x_531) ;  /* 0x0000000000103947 */ /* 0x008fd80003800000 */
[----:B------:R-:W-:Y:S05]  /*12960*/  @!P0 BRA `(.L_x_531) ;  /* 0x00000000000c8947 */ /* 0x000fea0003800000 */
[----:B------:R-:W3:Y:S04]  /*12970*/  LDG.E R11, desc[UR42][R24.64] ;  /* 0x0000002a180b7981 */ /* 0x000ee8000c1e1900 */
[----:B-----5:R-:W3:Y:S02]  /*12980*/  LDG.E R26, desc[UR42][R24.64+0x4] ;  /* 0x0000042a181a7981 */ /* 0x020ee4000c1e1900 */
[----:B---3--:R-:W-:-:S07]  /*12990*/  IMAD.IADD R26, R26, 0x1, -R11 ;  /* 0x000000011a1a7824 */ /* 0x008fce00078e0a0b */
.L_x_531:
[----:B------:R-:W3:Y:S01]  /*129a0*/  LDL.LU R12, [R1+0x98] ;  /* 0x00009800010c7983 */ /* 0x000ee20000300800 */
[----:B------:R-:W0:Y:S03]  /*129b0*/  LDC.64 R10, c[0x0][R10+0x210] ;  /* 0x000084000a0a7b82 */ /* 0x000e260000000a00 */
[----:B------:R-:W2:Y:S04]  /*129c0*/  LDL.LU R15, [R1+0xd8] ;  /* 0x0000d800010f7983 */ /* 0x000ea80000300800 */
[----:B------:R-:W4:Y:S01]  /*129d0*/  LDL R24, [R1+0x110] ;  /* 0x0001100001187983 */ /* 0x000f220000100800 */
[----:B------:R-:W-:Y:S01]  /*129e0*/  ISETP.NE.U32.AND P0, PT, RZ, UR4, PT ;  /* 0x00000004ff007c0c */ /* 0x000fe2000bf05070 */
[----:B------:R-:W1:Y:S02]  /*129f0*/  @P1 LDC R77, c[0x0][0xbec] ;  /* 0x0002fb00ff4d1b82 */ /* 0x000e640000000800 */
[----:B------:R-:W4:Y:S04]  /*12a00*/  LDL R80, [R1+0xa4] ;  /* 0x0000a40001507983 */ /* 0x000f280000100800 */
[----:B------:R-:W4:Y:S01]  /*12a10*/  LDL R78, [R1+0xb0] ;  /* 0x0000b000014e7983 */ /* 0x000f220000100800 */
[----:B------:R-:W-:Y:S01]  /*12a20*/  ISETP.NE.AND.EX P0, PT, RZ, UR5, PT, P0 ;  /* 0x00000005ff007c0c */ /* 0x000fe2000bf05300 */
[----:B------:R-:W0:Y:S02]  /*12a30*/  @P1 LDC R79, c[0x0][0xbf0] ;  /* 0x0002fc00ff4f1b82 */ /* 0x000e240000000800 */
[----:B------:R-:W4:Y:S04]  /*12a40*/  LDL R82, [R1+0x10c] ;  /* 0x00010c0001527983 */ /* 0x000f280000100800 */
[----:B------:R-:W4:Y:S01]  /*12a50*/  LDL R81, [R1+0xe0] ;  /* 0x0000e00001517983 */ /* 0x000f220000100800 */
[----:B---3--:R-:W-:-:S02]  /*12a60*/  SEL R14, R12, RZ, !P0 ;  /* 0x000000ff0c0e7207 */ /* 0x008fc40004000000 */
[----:B------:R-:W3:Y:S01]  /*12a70*/  LDC.64 R12, c[0x0][0xba8] ;  /* 0x0002ea00ff0c7b82 */ /* 0x000ee20000000a00 */
[----:B--2---:R-:W-:Y:S02]  /*12a80*/  SEL R15, R15, RZ, !P0 ;  /* 0x000000ff0f0f7207 */ /* 0x004fe40004000000 */
[----:B----4-:R-:W-:-:S04]  /*12a90*/  IMAD R5, R5, R14, RZ ;  /* 0x0000000e05057224 */ /* 0x010fc800078e02ff */
[----:B------:R-:W-:Y:S02]  /*12aa0*/  IMAD R27, R4, R15, R5 ;  /* 0x0000000f041b7224 */ /* 0x000fe400078e0205 */
[-C--:B------:R-:W-:Y:S02]  /*12ab0*/  IMAD R15, R7, R137.reuse, RZ ;  /* 0x00000089070f7224 */ /* 0x080fe400078e02ff */
[----:B------:R-:W-:-:S04]  /*12ac0*/  IMAD.WIDE.U32 R6, R6, R137, RZ ;  /* 0x0000008906067225 */ /* 0x000fc800078e00ff */
[----:B------:R-:W-:-:S04]  /*12ad0*/  IMAD.WIDE.U32 R4, R4, R14, RZ ;  /* 0x0000000e04047225 */ /* 0x000fc800078e00ff */
[----:B------:R-:W-:Y:S01]  /*12ae0*/  IMAD R24, R80, 0xc0, R24 ;  /* 0x000000c050187824 */ /* 0x000fe200078e0218 */
[----:B-----5:R-:W-:Y:S01]  /*12af0*/  IADD3 R6, P0, P3, R4, R6, R74 ;  /* 0x0000000604067210 */ /* 0x020fe20007b1e04a */
[----:B------:R-:W-:Y:S02]  /*12b00*/  IMAD.IADD R76, R7, 0x1, R15 ;  /* 0x00000001074c7824 */ /* 0x000fe400078e020f */
[----:B-1----:R-:W-:Y:S01]  /*12b10*/  @P1 IMAD.HI.U32 R4, R24, R77, RZ ;  /* 0x0000004d18041227 */ /* 0x002fe200078e00ff */
[----:B------:R-:W-:Y:S01]  /*12b20*/  SEL R25, R78, RZ, P2 ;  /* 0x000000ff4e197207 */ /* 0x000fe20001000000 */
[----:B---3--:R-:W1:Y:S02]  /*12b30*/  @!P2 LDC R12, c[0x0][0xb50] ;  /* 0x0002d400ff0cab82 */ /* 0x008e640000000800 */
[----:B------:R-:W-:Y:S02]  /*12b40*/  IMAD.IADD R7, R5, 0x1, R27 ;  /* 0x0000000105077824 */ /* 0x000fe400078e021b */
[----:B------:R-:W-:Y:S01]  /*12b50*/  IMAD.MOV.U32 R5, RZ, RZ, R24 ;  /* 0x000000ffff057224 */ /* 0x000fe200078e0018 */
[----:B0-----:R-:W-:Y:S01]  /*12b60*/  @P1 SHF.R.U32.HI R5, RZ, R79, R4 ;  /* 0x0000004fff051219 */ /* 0x001fe20000011604 */
[-C--:B------:R-:W-:Y:S01]  /*12b70*/  IMAD R27, R9, R25.reuse, RZ ;  /* 0x00000019091b7224 */ /* 0x080fe200078e02ff */
[----:B------:R-:W-:Y:S01]  /*12b80*/  SHF.R.S32.HI R15, RZ, 0x1f, R74 ;  /* 0x0000001fff0f7819 */ /* 0x000fe2000001144a */
[----:B------:R-:W-:Y:S01]  /*12b90*/  IMAD.WIDE.U32 R8, R8, R25, RZ ;  /* 0x0000001908087225 */ /* 0x000fe200078e00ff */
[----:B------:R-:W0:Y:S03]  /*12ba0*/  @!P2 LDC R13, c[0x0][0xb54] ;  /* 0x0002d500ff0dab82 */ /* 0x000e260000000800 */
[----:B------:R-:W-:Y:S01]  /*12bb0*/  IMAD.MOV R25, RZ, RZ, -R5 ;  /* 0x000000ffff197224 */ /* 0x000fe200078e0a05 */
[----:B------:R-:W-:Y:S01]  /*12bc0*/  IADD3.X R7, R7, R76, R15, P0, P3 ;  /* 0x0000004c07077210 */ /* 0x000fe200007e640f */
[----:B------:R-:W-:Y:S01]  /*12bd0*/  IMAD.IADD R27, R9, 0x1, R27 ;  /* 0x00000001091b7824 */ /* 0x000fe200078e021b */
[----:B------:R-:W-:-:S02]  /*12be0*/  IADD3 R8, P0, P3, R5, R6, R8 ;  /* 0x0000000605087210 */ /* 0x000fc40007b1e008 */
[----:B------:R-:W-:Y:S01]  /*12bf0*/  SHF.R.S32.HI R4, RZ, 0x1f, R5 ;  /* 0x0000001fff047819 */ /* 0x000fe20000011405 */
[----:B------:R-:W-:-:S03]  /*12c00*/  IMAD R5, R75, R25, R24 ;  /* 0x000000194b057224 */ /* 0x000fc600078e0218 */
[----:B------:R-:W-:Y:S01]  /*12c10*/  IADD3.X R9, R4, R7, R27, P0, P3 ;  /* 0x0000000704097210 */ /* 0x000fe200007e641b */
[-C--:B------:R-:W-:Y:S01]  /*12c20*/  IMAD R4, R11, R5.reuse, RZ ;  /* 0x000000050b047224 */ /* 0x080fe200078e02ff */
[----:B------:R-:W-:Y:S01]  /*12c30*/  SHF.R.S32.HI R7, RZ, 0x1f, R5 ;  /* 0x0000001fff077819 */ /* 0x000fe20000011405 */
[----:B------:R-:W-:-:S04]  /*12c40*/  IMAD.WIDE.U32 R8, R10, R5, R8 ;  /* 0x000000050a087225 */ /* 0x000fc800078e0008 */
[----:B------:R-:W-:Y:S01]  /*12c50*/  IMAD R7, R10, R7, R4 ;  /* 0x000000070a077224 */ /* 0x000fe200078e0204 */
[----:B-1----:R-:W-:-:S03]  /*12c60*/  LEA R12, P0, R8, R12, 0x2 ;  /* 0x0000000c080c7211 */ /* 0x002fc600078010ff */
[----:B------:R-:W-:-:S05]  /*12c70*/  IMAD.IADD R4, R9, 0x1, R7 ;  /* 0x0000000109047824 */ /* 0x000fca00078e0207 */
[----:B0-----:R-:W-:Y:S01]  /*12c80*/  LEA.HI.X R13, R8, R13, R4, 0x2, P0 ;  /* 0x0000000d080d7211 */ /* 0x001fe200000f1404 */
[----:B------:R-:W-:Y:S01]  /*12c90*/  SHFL.IDX PT, R6, R12, 0x1, 0x1c1f ;  /* 0x003c1f000c067f89 */ /* 0x000fe200000e0000 */
[----:B------:R-:W-:-:S03]  /*12ca0*/  IMAD R10, R80, 0xc0, R82 ;  /* 0x000000c0500a7824 */ /* 0x000fc600078e0252 */
[----:B------:R-:W-:Y:S04]  /*12cb0*/  SHFL.IDX PT, R4, R12, RZ, 0x1c1f ;  /* 0x001c1fff0c047589 */ /* 0x000fe800000e0000 */
[----:B------:R-:W0:Y:S04]  /*12cc0*/  SHFL.IDX PT, R5, R13, RZ, 0x1c1f ;  /* 0x001c1fff0d057589 */ /* 0x000e2800000e0000 */
[----:B------:R-:W1:Y:S01]  /*12cd0*/  SHFL.IDX PT, R7, R13, 0x1, 0x1c1f ;  /* 0x003c1f000d077f89 */ /* 0x000e6200000e0000 */
[----:B------:R-:W-:Y:S01]  /*12ce0*/  IMAD R8, R26, R75, RZ ;  /* 0x0000004b1a087224 */ /* 0x000fe200078e02ff */
[----:B------:R-:W-:-:S02]  /*12cf0*/  LOP3.LUT P0, RZ, R81, 0x3, RZ, 0xc0, !PT ;  /* 0x0000000351ff7812 */ /* 0x000fc4000780c0ff */
[C---:B------:R-:W-:Y:S02]  /*12d00*/  IADD3 R9, R10.reuse, 0x8, RZ ;  /* 0x000000080a097810 */ /* 0x040fe40007ffe0ff */
[-C--:B------:R-:W-:Y:S02]  /*12d10*/  ISETP.GE.OR P3, PT, R10, R8.reuse, P0 ;  /* 0x000000080a00720c */ /* 0x080fe40000766670 */
[----:B------:R-:W-:-:S11]  /*12d20*/  ISETP.GE.OR P0, PT, R9, R8, P0 ;  /* 0x000000080900720c */ /* 0x000fd60000706670 */
[----:B0-----:R0:W-:Y:S04]  /*12d30*/  @!P3 ST.E desc[UR42][R4.64], R3 ;  /* 0x000000030400b985 */ /* 0x0011e8000c10192a */
[----:B-1----:R0:W-:Y:S01]  /*12d40*/  @!P0 ST.E desc[UR42][R6.64], R0 ;  /* 0x0000000006008985 */ /* 0x0021e2000c10192a */
[----:B------:R-:W-:Y:S05]  /*12d50*/  @P2 BRA `(.L_x_532) ;  /* 0x00000008002c2947 */ /* 0x000fea0003800000 */
[----:B------:R-:W0:Y:S01]  /*12d60*/  S2R R81, SR_TID.X ;  /* 0x0000000000517919 */ /* 0x000e220000002100 */
[----:B------:R-:W1:Y:S01]  /*12d70*/  @P1 LDC R12, c[0x0][0xbec] ;  /* 0x0002fb00ff0c1b82 */ /* 0x000e620000000800 */
[----:B------:R-:W-:-:S07]  /*12d80*/  ULDC.64 UR4, c[0x0][0xaa0] ;  /* 0x0002a80000047ab9 */ /* 0x000fce0000000a00 */
[----:B------:R-:W2:Y:S01]  /*12d90*/  @P1 LDC R45, c[0x0][0xbf0] ;  /* 0x0002fc00ff2d1b82 */ /* 0x000ea20000000800 */
[----:B0-----:R-:W-:-:S05]  /*12da0*/  VIADD R0, R81, 0xffffff80 ;  /* 0xffffff8051007836 */ /* 0x001fca0000000000 */
[----:B------:R-:W-:-:S04]  /*12db0*/  SHF.R.S32.HI R3, RZ, 0x1f, R0 ;  /* 0x0000001fff037819 */ /* 0x000fc80000011400 */
[----:B------:R-:W-:-:S04]  /*12dc0*/  LEA.HI R3, R3, R0, RZ, 0x2 ;  /* 0x0000000003037211 */ /* 0x000fc800078f10ff */
[----:B------:R-:W-:Y:S02]  /*12dd0*/  LOP3.LUT R5, R3, 0xfffffffc, RZ, 0xc0, !PT ;  /* 0xfffffffc03057812 */ /* 0x000fe400078ec0ff */
[----:B------:R-:W-:-:S03]  /*12de0*/  SHF.R.S32.HI R20, RZ, 0x2, R3 ;  /* 0x00000002ff147819 */ /* 0x000fc60000011403 */
[----:B------:R-:W-:-:S04]  /*12df0*/  IMAD.IADD R9, R0, 0x1, -R5 ;  /* 0x0000000100097824 */ /* 0x000fc800078e0a05 */
[----:B------:R-:W-:-:S04]  /*12e00*/  IMAD.SHL.U32 R21, R9, 0x8, RZ ;  /* 0x0000000809157824 */ /* 0x000fc800078e00ff */
[----:B------:R-:W-:-:S04]  /*12e10*/  IMAD R3, R20, 0x20, R21 ;  /* 0x0000002014037824 */ /* 0x000fc800078e0215 */
[----:B------:R-:W-:-:S03]  /*12e20*/  IMAD.WIDE R72, R3, 0x2, R72 ;  /* 0x0000000203487825 */ /* 0x000fc600078e0248 */
[C---:B------:R-:W-:Y:S01]  /*12e30*/  IADD3 R3, P5, R72.reuse, 0x7800, RZ ;  /* 0x0000780048037810 */ /* 0x040fe20007fbe0ff */
[----:B------:R-:W-:Y:S01]  /*12e40*/  IMAD R15, R15, UR4, RZ ;  /* 0x000000040f0f7c24 */ /* 0x000fe2000f8e02ff */
[C---:B------:R-:W-:Y:S02]  /*12e50*/  IADD3 R25, P0, R72.reuse, 0x1800, RZ ;  /* 0x0000180048197810 */ /* 0x040fe40007f1e0ff */
[----:B------:R-:W-:Y:S02]  /*12e60*/  LOP3.LUT R0, R3, 0x180, RZ, 0xc0, !PT ;  /* 0x0000018003007812 */ /* 0x000fe400078ec0ff */
[----:B------:R-:W-:Y:S01]  /*12e70*/  IADD3 R29, P2, R72, 0x3000, RZ ;  /* 0x00003000481d7810 */ /* 0x000fe20007f5e0ff */
[----:B------:R-:W-:Y:S01]  /*12e80*/  IMAD.WIDE.U32 R10, R74, UR4, RZ ;  /* 0x000000044a0a7c25 */ /* 0x000fe2000f8e00ff */
[----:B------:R-:W-:Y:S02]  /*12e90*/  SHF.R.U64 R0, R0, 0x3, RZ ;  /* 0x0000000300007819 */ /* 0x000fe400000012ff */
[----:B------:R-:W-:-:S02]  /*12ea0*/  IADD3 R33, P3, R72, 0x4800, RZ ;  /* 0x0000480048217810 */ /* 0x000fc40007f7e0ff */
[----:B------:R-:W-:Y:S01]  /*12eb0*/  IADD3 R37, P4, R72, 0x6000, RZ ;  /* 0x0000600048257810 */ /* 0x000fe20007f9e0ff */
[----:B------:R-:W-:Y:S01]  /*12ec0*/  IMAD R15, R74, UR5, R15 ;  /* 0x000000054a0f7c24 */ /* 0x000fe2000f8e020f */
[----:B------:R-:W-:Y:S01]  /*12ed0*/  LOP3.LUT R40, R0, R3, RZ, 0x3c, !PT ;  /* 0x0000000300287212 */ /* 0x000fe200078e3cff */
[----:B------:R-:W-:Y:S01]  /*12ee0*/  IMAD R0, R9, 0x60, R20 ;  /* 0x0000006009007824 */ /* 0x000fe200078e0214 */
[----:B------:R-:W-:Y:S01]  /*12ef0*/  LOP3.LUT R24, R25, 0x180, RZ, 0xc0, !PT ;  /* 0x0000018019187812 */ /* 0x000fe200078ec0ff */
[----:B------:R-:W-:Y:S01]  /*12f00*/  IMAD.X R41, RZ, RZ, R73, P5 ;  /* 0x000000ffff297224 */ /* 0x000fe200028e0649 */
[----:B------:R-:W-:Y:S02]  /*12f10*/  LOP3.LUT R28, R29, 0x180, RZ, 0xc0, !PT ;  /* 0x000001801d1c7812 */ /* 0x000fe400078ec0ff */
[----:B------:R-:W-:Y:S02]  /*12f20*/  LOP3.LUT R32, R33, 0x180, RZ, 0xc0, !PT ;  /* 0x0000018021207812 */ /* 0x000fe400078ec0ff */
[----:B------:R-:W-:Y:S01]  /*12f30*/  LOP3.LUT R36, R37, 0x180, RZ, 0xc0, !PT ;  /* 0x0000018025247812 */ /* 0x000fe200078ec0ff */
[----:B------:R-:W-:Y:S01]  /*12f40*/  IMAD.IADD R11, R11, 0x1, R15 ;  /* 0x000000010b0b7824 */ /* 0x000fe200078e020f */
[----:B------:R-:W-:Y:S01]  /*12f50*/  LOP3.LUT R5, R72, 0x180, RZ, 0xc0, !PT ;  /* 0x0000018048057812 */ /* 0x000fe200078ec0ff */
[----:B------:R-:W-:Y:S01]  /*12f60*/  IMAD R13, R80, 0xc0, R0 ;  /* 0x000000c0500d7824 */ /* 0x000fe200078e0200 */
[----:B------:R-:W-:Y:S01]  /*12f70*/  SHF.R.U64 R24, R24, 0x3, RZ ;  /* 0x0000000318187819 */ /* 0x000fe200000012ff */
[----:B------:R-:W-:Y:S01]  /*12f80*/  ULDC.64 UR4, c[0x0][0xae8] ;  /* 0x0002ba0000047ab9 */ /* 0x000fe20000000a00 */
[----:B------:R-:W-:Y:S01]  /*12f90*/  SHF.R.U64 R28, R28, 0x3, RZ ;  /* 0x000000031c1c7819 */ /* 0x000fe200000012ff */
[----:B------:R-:W5:Y:S01]  /*12fa0*/  LD.E.128 R40, desc[UR42][R40.64] ;  /* 0x0000002a28287980 */ /* 0x000f62000c101d00 */
[----:B------:R-:W-:-:S02]  /*12fb0*/  SHF.R.U64 R32, R32, 0x3, RZ ;  /* 0x0000000320207819 */ /* 0x000fc400000012ff */
[----:B------:R-:W-:Y:S01]  /*12fc0*/  SHF.R.U64 R36, R36, 0x3, RZ ;  /* 0x0000000324247819 */ /* 0x000fe200000012ff */
[----:B------:R-:W-:Y:S01]  /*12fd0*/  IMAD.WIDE.U32 R10, R137, UR4, R10 ;  /* 0x00000004890a7c25 */ /* 0x000fe2000f8e000a */
[----:B------:R-:W-:Y:S02]  /*12fe0*/  SHF.R.U64 R5, R5, 0x3, RZ ;  /* 0x0000000305057819 */ /* 0x000fe400000012ff */
[----:B------:R-:W-:Y:S01]  /*12ff0*/  LOP3.LUT R24, R24, R25, RZ, 0x3c, !PT ;  /* 0x0000001918187212 */ /* 0x000fe200078e3cff */
[----:B-1----:R-:W-:Y:S01]  /*13000*/  @P1 IMAD.HI.U32 R0, R13, R12, RZ ;  /* 0x0000000c0d001227 */ /* 0x002fe200078e00ff */
[----:B------:R-:W-:Y:S02]  /*13010*/  LOP3.LUT R28, R28, R29, RZ, 0x3c, !PT ;  /* 0x0000001d1c1c7212 */ /* 0x000fe400078e3cff */
[----:B------:R-:W-:Y:S01]  /*13020*/  LOP3.LUT R32, R32, R33, RZ, 0x3c, !PT ;  /* 0x0000002120207212 */ /* 0x000fe200078e3cff */
[--C-:B------:R-:W-:Y:S01]  /*13030*/  IMAD.X R25, RZ, RZ, R73.reuse, P0 ;  /* 0x000000ffff197224 */ /* 0x100fe200000e0649 */
[----:B------:R-:W-:Y:S01]  /*13040*/  LOP3.LUT R36, R36, R37, RZ, 0x3c, !PT ;  /* 0x0000002524247212 */ /* 0x000fe200078e3cff */
[--C-:B------:R-:W-:Y:S01]  /*13050*/  IMAD.X R29, RZ, RZ, R73.reuse, P2 ;  /* 0x000000ffff1d7224 */ /* 0x100fe200010e0649 */
[----:B------:R-:W-:Y:S01]  /*13060*/  SHF.R.S32.HI R9, RZ, 0x1f, R14 ;  /* 0x0000001fff097819 */ /* 0x000fe2000001140e */
[--C-:B------:R-:W-:Y:S01]  /*13070*/  IMAD.X R33, RZ, RZ, R73.reuse, P3 ;  /* 0x000000ffff217224 */ /* 0x100fe200018e0649 */
[----:B------:R-:W-:Y:S01]  /*13080*/  LOP3.LUT R72, R5, R72, RZ, 0x3c, !PT ;  /* 0x0000004805487212 */ /* 0x000fe200078e3cff */
[----:B------:R-:W-:Y:S01]  /*13090*/  IMAD.X R37, RZ, RZ, R73, P4 ;  /* 0x000000ffff257224 */ /* 0x000fe200020e0649 */
[----:B------:R-:W5:Y:S01]  /*130a0*/  LD.E.128 R24, desc[UR42][R24.64] ;  /* 0x0000002a18187980 */ /* 0x000f62000c101d00 */
[----:B------:R-:W-:Y:S01]  /*130b0*/  IMAD R11, R137, UR5, R11 ;  /* 0x00000005890b7c24 */ /* 0x000fe2000f8e020b */
[----:B------:R-:W-:Y:S01]  /*130c0*/  ULDC.64 UR4, c[0x0][0xaf0] ;  /* 0x0002bc0000047ab9 */ /* 0x000fe20000000a00 */
[----:B------:R-:W-:Y:S01]  /*130d0*/  IMAD.MOV.U32 R3, RZ, RZ, R13 ;  /* 0x000000ffff037224 */ /* 0x000fe200078e000d */
[----:B--2---:R-:W-:Y:S01]  /*130e0*/  @P1 SHF.R.U32.HI R3, RZ, R45, R0 ;  /* 0x0000002dff031219 */ /* 0x004fe20000011600 */
[----:B------:R-:W-:Y:S01]  /*130f0*/  IMAD R9, R9, UR4, RZ ;  /* 0x0000000409097c24 */ /* 0x000fe2000f8e02ff */
[----:B------:R0:W5:Y:S01]  /*13100*/  LD.E.128 R4, desc[UR42][R72.64] ;  /* 0x0000002a48047980 */ /* 0x000162000c101d00 */
[----:B------:R-:W-:Y:S01]  /*13110*/  IMAD.WIDE.U32 R10, R14, UR4, R10 ;  /* 0x000000040e0a7c25 */ /* 0x000fe2000f8e000a */
[----:B------:R-:W-:-:S02]  /*13120*/  SHF.R.S32.HI R0, RZ, 0x1f, R3 ;  /* 0x0000001fff007819 */ /* 0x000fc40000011403 */
[----:B------:R-:W5:Y:S01]  /*13130*/  LD.E.128 R28, desc[UR42][R28.64] ;  /* 0x0000002a1c1c7980 */ /* 0x000f62000c101d00 */
[----:B------:R-:W-:Y:S01]  /*13140*/  IMAD R9, R14, UR5, R9 ;  /* 0x000000050e097c24 */ /* 0x000fe2000f8e0209 */
[----:B------:R-:W-:Y:S02]  /*13150*/  ULDC.64 UR4, c[0x0][0xae0] ;  /* 0x0002b80000047ab9 */ /* 0x000fe40000000a00 */
[----:B------:R-:W5:Y:S01]  /*13160*/  LD.E.128 R32, desc[UR42][R32.64] ;  /* 0x0000002a20207980 */ /* 0x000f62000c101d00 */
[----:B------:R-:W-:-:S03]  /*13170*/  IMAD.MOV R12, RZ, RZ, -R3 ;  /* 0x000000ffff0c7224 */ /* 0x000fc600078e0a03 */
[----:B------:R-:W5:Y:S01]  /*13180*/  LD.E.128 R36, desc[UR42][R36.64] ;  /* 0x0000002a24247980 */ /* 0x000f62000c101d00 */
[----:B------:R-:W-:Y:S01]  /*13190*/  @!PT LDS RZ, [RZ] ;  /* 0x00000000fffff984 */ /* 0x000fe20000000800 */
[----:B------:R-:W-:Y:S01]  /*131a0*/  @!PT LDS RZ, [RZ] ;  /* 0x00000000fffff984 */ /* 0x000fe20000000800 */
[----:B------:R-:W-:Y:S01]  /*131b0*/  @!PT LDS RZ, [RZ] ;  /* 0x00000000fffff984 */ /* 0x000fe20000000800 */
[----:B------:R-:W-:Y:S01]  /*131c0*/  @!PT LDS RZ, [RZ] ;  /* 0x00000000fffff984 */ /* 0x000fe20000000800 */
[----:B------:R1:W-:Y:S06]  /*131d0*/  MEMBAR.ALL.CTA ;  /* 0x0000000000007992 */ /* 0x0003ec0000008000 */
[----:B-1----:R-:W1:Y:S01]  /*131e0*/  FENCE.VIEW.ASYNC.S ;  /* 0x00000000000073c6 */ /* 0x002e620000000000 */
[----:B------:R-:W-:Y:S02]  /*131f0*/  IMAD.IADD R11, R11, 0x1, R9 ;  /* 0x000000010b0b7824 */ /* 0x000fe400078e0209 */
[----:B------:R-:W-:-:S02]  /*13200*/  IMAD R0, R0, UR4, RZ ;  /* 0x0000000400007c24 */ /* 0x000fc4000f8e02ff */
[----:B------:R-:W-:Y:S02]  /*13210*/  IMAD R75, R75, R12, R13 ;  /* 0x0000000c4b4b7224 */ /* 0x000fe400078e020d */
[----:B------:R-:W-:-:S04]  /*13220*/  IMAD.WIDE.U32 R10, R3, UR4, R10 ;  /* 0x00000004030a7c25 */ /* 0x000fc8000f8e000a */
[----:B------:R-:W-:Y:S01]  /*13230*/  IMAD R9, R3, UR5, R0 ;  /* 0x0000000503097c24 */ /* 0x000fe2000f8e0200 */
[----:B------:R-:W-:Y:S01]  /*13240*/  SHF.R.S32.HI R3, RZ, 0x1f, R75 ;  /* 0x0000001fff037819 */ /* 0x000fe2000001144b */
[----:B------:R-:W-:Y:S01]  /*13250*/  ULDC.64 UR4, c[0x0][0xad8] ;  /* 0x0002b60000047ab9 */ /* 0x000fe20000000a00 */
[----:B------:R-:W-:Y:S02]  /*13260*/  VIADD R0, R2, 0x2d820 ;  /* 0x0002d82002007836 */ /* 0x000fe40000000000 */
[----:B------:R-:W-:Y:S02]  /*13270*/  IMAD.IADD R11, R11, 0x1, R9 ;  /* 0x000000010b0b7824 */ /* 0x000fe400078e0209 */
[----:B------:R-:W-:Y:S01]  /*13280*/  IMAD R12, R3, UR4, RZ ;  /* 0x00000004030c7c24 */ /* 0x000fe2000f8e02ff */
[----:B------:R-:W-:Y:S01]  /*13290*/  PRMT R0, RZ, 0x654, R0 ;  /* 0x00000654ff007816 */ /* 0x000fe20000000000 */
[----:B------:R-:W-:-:S04]  /*132a0*/  IMAD.WIDE.U32 R10, R75, UR4, R10 ;  /* 0x000000044b0a7c25 */ /* 0x000fc8000f8e000a */
[----:B------:R-:W-:Y:S01]  /*132b0*/  IMAD R9, R75, UR5, R12 ;  /* 0x000000054b097c24 */ /* 0x000fe2000f8e020c */
[----:B------:R-:W-:Y:S01]  /*132c0*/  ULDC.64 UR4, c[0x0][0xa80] ;  /* 0x0002a00000047ab9 */ /* 0x000fe20000000a00 */
[----:B-1----:R1:W-:Y:S02]  /*132d0*/  SYNCS.ARRIVE.TRANS64.RED.A1T0 RZ, [R0+URZ], RZ ;  /* 0x000000ff00ff79a7 */ /* 0x0023e4000810043f */
[----:B------:R-:W-:Y:S02]  /*132e0*/  IMAD.IADD R9, R11, 0x1, R9 ;  /* 0x000000010b097824 */ /* 0x000fe400078e0209 */
[C---:B------:R-:W-:Y:S02]  /*132f0*/  VIADD R44, R21.reuse, 0x40 ;  /* 0x00000040152c7836 */ /* 0x040fe40000000000 */
[----:B------:R-:W-:Y:S01]  /*13300*/  VIADD R47, R21, 0x20 ;  /* 0x00000020152f7836 */ /* 0x000fe20000000000 */
[----:B-1----:R-:W-:Y:S01]  /*13310*/  LEA R0, P0, R10, UR4, 0x1 ;  /* 0x000000040a007c11 */ /* 0x002fe2000f8008ff */
[----:B------:R-:W-:-:S03]  /*13320*/  UMOV UR4, 0xffffffff ;  /* 0xffffffff00047882 */ /* 0x000fc60000000000 */
[----:B------:R-:W-:Y:S02]  /*13330*/  LEA.HI.X R9, R10, UR5, R9, 0x1, P0 ;  /* 0x000000050a097c11 */ /* 0x000fe400080f0c09 */
[----:B------:R-:W-:Y:S02]  /*13340*/  SHF.R.S32.HI R46, RZ, 0x1f, R44 ;  /* 0x0000001fff2e7819 */ /* 0x000fe4000001142c */
[----:B------:R-:W-:Y:S01]  /*13350*/  SHF.R.S32.HI R48, RZ, 0x1f, R47 ;  /* 0x0000001fff307819 */ /* 0x000fe2000001142f */
[----:B0-----:R-:W-:Y:S06]  /*13360*/  BRA.DIV UR4, `(.L_x_533) ;  /* 0x0000009604ec7947 */ /* 0x001fec000b800000 */
[----:B------:R0:W1:Y:S04]  /*13370*/  SHFL.IDX PT, R3, R9, RZ, 0x1c1f ;  /* 0x001c1fff09037589 */ /* 0x00006800000e0000 */
[----:B------:R0:W2:Y:S02]  /*13380*/  SHFL.IDX PT, R14, R0, RZ, 0x1c1f ;  /* 0x001c1fff000e7589 */ /* 0x0000a400000e0000 */
.L_x_707:
[----:B------:R-:W-:Y:S01]  /*13390*/  IMAD R45, R80, 0xc0, R20 ;  /* 0x000000c0502d7824 */ /* 0x000fe200078e0214 */
[----:B------:R-:W-:Y:S04]  /*133a0*/  BSSY B1, `(.L_x_534) ;  /* 0x0000010000017945 */ /* 0x000fe80003800000 */
[----:B------:R-:W-:-:S13]  /*133b0*/  ISETP.GE.AND P0, PT, R45, R8, PT ;  /* 0x000000082d00720c */ /* 0x000fda0003f06270 */
[----:B------:R-:W-:Y:S05]  /*133c0*/  @P0 BRA `(.L_x_535) ;  /* 0x0000000000340947 */ /* 0x000fea0003800000 */
[----:B------:R-:W-:Y:S02]  /*133d0*/  ULDC UR4, c[0x0][0xac8] ;  /* 0x0002b20000047ab9 */ /* 0x000fe40000000800 */
[----:B------:R-:W-:Y:S02]  /*133e0*/  ISETP.GE.AND P0, PT, R21, UR4, PT ;  /* 0x0000000415007c0c */ /* 0x000fe4000bf06270 */
[----:B------:R-:W-:Y:S02]  /*133f0*/  ISETP.GE.AND P1, PT, R47, UR4, PT ;  /* 0x000000042f007c0c */ /* 0x000fe4000bf26270 */
[----:B------:R-:W-:-:S09]  /*13400*/  ISETP.GE.AND P2, PT, R44, UR4, PT ;  /* 0x000000042c007c0c */ /* 0x000fd2000bf46270 */
[----:B-1----:R-:W-:Y:S02]  /*13410*/  @!P0 IMAD.MOV.U32 R15, RZ, RZ, R3 ;  /* 0x000000ffff0f8224 */ /* 0x002fe400078e0003 */
[-C--:B--2---:R-:W-:Y:S02]  /*13420*/  @!P1 LEA R12, P3, R47, R14.reuse, 0x1 ;  /* 0x0000000e2f0c9211 */ /* 0x084fe400078608ff */
[C---:B------:R-:W-:Y:S01]  /*13430*/  @!P2 LEA R10, P4, R44.reuse, R14, 0x1 ;  /* 0x0000000e2c0aa211 */ /* 0x040fe200078808ff */
[----:B------:R-:W-:Y:S01]  /*13440*/  @!P0 IMAD.WIDE R14, R21, 0x2, R14 ;  /* 0x00000002150e8825 */ /* 0x000fe200078e020e */
[-C--:B------:R-:W-:Y:S02]  /*13450*/  @!P1 LEA.HI.X R13, R47, R3.reuse, R48, 0x1, P3 ;  /* 0x000000032f0d9211 */ /* 0x080fe400018f0c30 */
[----:B------:R-:W-:Y:S02]  /*13460*/  @!P2 LEA.HI.X R11, R44, R3, R46, 0x1, P4 ;  /* 0x000000032c0ba211 */ /* 0x000fe400020f0c2e */
[----:B-----5:R3:W-:Y:S04]  /*13470*/  @!P0 ST.E.128 desc[UR42][R14.64], R4 ;  /* 0x000000040e008985 */ /* 0x0207e8000c101d2a */
[----:B------:R3:W-:Y:S04]  /*13480*/  @!P1 ST.E.128 desc[UR42][R12.64], R28 ;  /* 0x0000001c0c009985 */ /* 0x0007e8000c101d2a */
[----:B------:R3:W-:Y:S02]  /*13490*/  @!P2 ST.E.128 desc[UR42][R10.64], R36 ;  /* 0x000000240a00a985 */ /* 0x0007e4000c101d2a */
.L_x_535:
[----:B------:R-:W-:Y:S05]  /*134a0*/  BSYNC B1 ;  /* 0x0000000000017941 */ /* 0x000fea0003800000 */
.L_x_534:
[----:B------:R-:W-:-:S03]  /*134b0*/  UMOV UR4, 0xffffffff ;  /* 0xffffffff00047882 */ /* 0x000fc60000000000 */
[----:B------:R-:W-:Y:S05]  /*134c0*/  BRA.DIV UR4, `(.L_x_536) ;  /* 0x0000009604c87947 */ /* 0x000fea000b800000 */
[----:B-1----:R1:W4:Y:S04]  /*134d0*/  SHFL.IDX PT, R3, R9, 0x1, 0x1c1f ;  /* 0x003c1f0009037f89 */ /* 0x00232800000e0000 */
[----:B--23--:R1:W2:Y:S02]  /*134e0*/  SHFL.IDX PT, R14, R0, 0x1, 0x1c1f ;  /* 0x003c1f00000e7f89 */ /* 0x00c2a400000e0000 */
.L_x_711:
[----:B-----5:R-:W-:-:S05]  /*134f0*/  VIADD R5, R45, 0x60 ;  /* 0x000000602d057836 */ /* 0x020fca0000000000 */
[----:B------:R-:W-:-:S13]  /*13500*/  ISETP.GE.AND P0, PT, R5, R8, PT ;  /* 0x000000080500720c */ /* 0x000fda0003f06270 */
[----:B------:R-:W-:Y:S05]  /*13510*/  @P0 BRA `(.L_x_537) ;  /* 0x0000001800440947 */ /* 0x000fea0003800000 */
[----:B------:R-:W-:Y:S02]  /*13520*/  ULDC UR4, c[0x0][0xac8] ;  /* 0x0002b20000047ab9 */ /* 0x000fe40000000800 */
[----:B------:R-:W-:Y:S02]  /*13530*/  ISETP.GE.AND P1, PT, R21, UR4, PT ;  /* 0x0000000415007c0c */ /* 0x000fe4000bf26270 */
[----:B------:R-:W-:-:S11]  /*13540*/  ISETP.GE.AND P2, PT, R47, UR4, PT ;  /* 0x000000042f007c0c */ /* 0x000fd6000bf46270 */
[----:B----4-:R-:W-:Y:S02]  /*13550*/  @!P1 IMAD.MOV.U32 R15, RZ, RZ, R3 ;  /* 0x000000ffff0f9224 */ /* 0x010fe400078e0003 */
[----:B--2---:R-:W-:Y:S01]  /*13560*/  @!P2 LEA R6, P0, R47, R14, 0x1 ;  /* 0x0000000e2f06a211 */ /* 0x004fe200078008ff */
[----:B------:R-:W-:-:S03]  /*13570*/  @!P1 IMAD.WIDE R4, R21, 0x2, R14 ;  /* 0x0000000215049825 */ /* 0x000fc600078e020e */
[----:B------:R-:W-:Y:S02]  /*13580*/  @!P2 LEA.HI.X R7, R47, R3, R48, 0x1, P0 ;  /* 0x000000032f07a211 */ /* 0x000fe400000f0c30 */
[----:B------:R-:W-:Y:S01]  /*13590*/  ISETP.GE.AND P0, PT, R44, UR4, PT ;  /* 0x000000042c007c0c */ /* 0x000fe2000bf06270 */
[----:B------:R2:W-:Y:S04]  /*135a0*/  @!P1 ST.E.128 desc[UR42][R4.64], R24 ;  /* 0x0000001804009985 */ /* 0x0005e8000c101d2a */
[----:B------:R2:W-:Y:S08]  /*135b0*/  @!P2 ST.E.128 desc[UR42][R6.64], R32 ;  /* 0x000000200600a985 */ /* 0x0005f0000c101d2a */
[----:B------:R-:W-:Y:S05]  /*135c0*/  @P0 BRA `(.L_x_537) ;  /* 0x0000001800180947 */ /* 0x000fea0003800000 */
[----:B------:R-:W-:-:S04]  /*135d0*/  LEA R14, P0, R44, R14, 0x1 ;  /* 0x0000000e2c0e7211 */ /* 0x000fc800078008ff */
[----:B------:R-:W-:-:S05]  /*135e0*/  LEA.HI.X R15, R44, R3, R46, 0x1, P0 ;  /* 0x000000032c0f7211 */ /* 0x000fca00000f0c2e */
[----:B------:R3:W-:Y:S01]  /*135f0*/  ST.E.128 desc[UR42][R14.64], R40 ;  /* 0x000000280e007985 */ /* 0x0007e2000c101d2a */
[----:B------:R-:W-:Y:S05]  /*13600*/  BRA `(.L_x_537) ;  /* 0x0000001800087947 */ /* 0x000fea0003800000 */
.L_x_532:
[----:B------:R-:W-:Y:S01]  /*13610*/  ULDC.64 UR4, c[0x0][0xb08] ;  /* 0x0002c20000047ab9 */ /* 0x000fe20000000a00 */
[----:B------:R-:W1:Y:S01]  /*13620*/  @P1 LDC R11, c[0x0][0xbec] ;  /* 0x0002fb00ff0b1b82 */ /* 0x000e620000000800 */
[----:B------:R-:W-:Y:S01]  /*13630*/  IMAD R15, R15, UR4, RZ ;  /* 0x000000040f0f7c24 */ /* 0x000fe2000f8e02ff */
[----:B0-----:R-:W-:Y:S01]  /*13640*/  SHF.R.S32.HI R3, RZ, 0x1f, R14 ;  /* 0x0000001fff037819 */ /* 0x001fe2000001140e */
[----:B------:R-:W-:-:S04]  /*13650*/  IMAD.WIDE.U32 R4, R74, UR4, RZ ;  /* 0x000000044a047c25 */ /* 0x000fc8000f8e00ff */
[----:B------:R-:W-:Y:S01]  /*13660*/  IMAD R15, R74, UR5, R15 ;  /* 0x000000054a0f7c24 */ /* 0x000fe2000f8e020f */
[----:B------:R-:W0:Y:S01]  /*13670*/  @P1 LDC R0, c[0x0][0xbf0] ;  /* 0x0002fc00ff001b82 */ /* 0x000e220000000800 */
[----:B------:R-:W-:Y:S02]  /*13680*/  ULDC.64 UR4, c[0x0][0xb38] ;  /* 0x0002ce0000047ab9 */ /* 0x000fe40000000a00 */
[----:B------:R-:W-:Y:S02]  /*13690*/  IMAD.IADD R5, R5, 0x1, R15 ;  /* 0x0000000105057824 */ /* 0x000fe400078e020f */
[----:B------:R-:W-:-:S04]  /*136a0*/  IMAD.WIDE.U32 R4, R137, UR4, R4 ;  /* 0x0000000489047c25 */ /* 0x000fc8000f8e0004 */
[----:B------:R-:W-:Y:S01]  /*136b0*/  IMAD R5, R137, UR5, R5 ;  /* 0x0000000589057c24 */ /* 0x000fe2000f8e0205 */
[----:B------:R-:W-:Y:S02]  /*136c0*/  ULDC.64 UR4, c[0x0][0xb40] ;  /* 0x0002d00000047ab9 */ /* 0x000fe40000000a00 */
[----:B------:R-:W-:Y:S02]  /*136d0*/  IMAD R3, R3, UR4, RZ ;  /* 0x0000000403037c24 */ /* 0x000fe4000f8e02ff */
[----:B------:R-:W-:-:S04]  /*136e0*/  IMAD.WIDE.U32 R4, R14, UR4, R4 ;  /* 0x000000040e047c25 */ /* 0x000fc8000f8e0004 */
[----:B------:R-:W-:Y:S01]  /*136f0*/  IMAD R7, R14, UR5, R3 ;  /* 0x000000050e077c24 */ /* 0x000fe2000f8e0203 */
[----:B------:R-:W-:Y:S01]  /*13700*/  ULDC.64 UR4, c[0x0][0xb48] ;  /* 0x0002d20000047ab9 */ /* 0x000fe20000000a00 */
[----:B-1----:R-:W-:-:S04]  /*13710*/  @P1 IMAD.HI.U32 R11, R24, R11, RZ ;  /* 0x0000000b180b1227 */ /* 0x002fc800078e00ff */
[----:B------:R-:W-:Y:S02]  /*13720*/  IMAD.IADD R5, R5, 0x1, R7 ;  /* 0x0000000105057824 */ /* 0x000fe400078e0207 */
[----:B------:R-:W-:Y:S01]  /*13730*/  IMAD.MOV.U32 R3, RZ, RZ, R24 ;  /* 0x000000ffff037224 */ /* 0x000fe200078e0018 */
[----:B0-----:R-:W-:Y:S01]  /*13740*/  @P1 SHF.R.U32.HI R3, RZ, R0, R11 ;  /* 0x00000000ff031219 */ /* 0x001fe2000001160b */
[----:B------:R-:W-:-:S03]  /*13750*/  IMAD.WIDE.U32 R4, R78, UR4, R4 ;  /* 0x000000044e047c25 */ /* 0x000fc6000f8e0004 */
[--C-:B------:R-:W-:Y:S01]  /*13760*/  SHF.R.S32.HI R0, RZ, 0x1f, R3.reuse ;  /* 0x0000001fff007819 */ /* 0x100fe20000011403 */
[----:B------:R-:W-:Y:S02]  /*13770*/  IMAD.MOV R6, RZ, RZ, -R3 ;  /* 0x000000ffff067224 */ /* 0x000fe400078e0a03 */
[----:B------:R-:W-:Y:S01]  /*13780*/  IMAD R5, R78, UR5, R5 ;  /* 0x000000054e057c24 */ /* 0x000fe2000f8e0205 */
[----:B------:R-:W-:Y:S01]  /*13790*/  ULDC.64 UR4, c[0x0][0xb30] ;  /* 0x0002cc0000047ab9 */ /* 0x000fe20000000a00 */
[----:B------:R-:W-:Y:S02]  /*137a0*/  VIADD R7, R2, 0x2d820 ;  /* 0x0002d82002077836 */ /* 0x000fe40000000000 */
[----:B------:R-:W-:Y:S02]  /*137b0*/  IMAD R0, R0, UR4, RZ ;  /* 0x0000000400007c24 */ /* 0x000fe4000f8e02ff */
[----:B------:R-:W-:Y:S01]  /*137c0*/  IMAD R75, R75, R6, R24 ;  /* 0x000000064b4b7224 */ /* 0x000fe200078e0218 */
[----:B------:R-:W-:Y:S01]  /*137d0*/  PRMT R6, RZ, 0x654, R7 ;  /* 0x00000654ff067816 */ /* 0x000fe20000000007 */
[----:B------:R-:W-:-:S02]  /*137e0*/  IMAD R7, R3, UR5, R0 ;  /* 0x0000000503077c24 */ /* 0x000fc4000f8e0200 */
[----:B------:R-:W-:Y:S01]  /*137f0*/  IMAD.WIDE.U32 R4, R3, UR4, R4 ;  /* 0x0000000403047c25 */ /* 0x000fe2000f8e0004 */
[----:B------:R-:W-:Y:S01]  /*13800*/  SHF.R.S32.HI R0, RZ, 0x1f, R75 ;  /* 0x0000001fff007819 */ /* 0x000fe2000001144b */
[----:B------:R-:W-:Y:S01]  /*13810*/  ULDC.64 UR4, c[0x0][0xb28] ;  /* 0x0002ca0000047ab9 */ /* 0x000fe20000000a00 */
[----:B------:R0:W-:Y:S01]  /*13820*/  SYNCS.ARRIVE.TRANS64.RED.A1T0 RZ, [R6+URZ], RZ ;  /* 0x000000ff06ff79a7 */ /* 0x0001e2000810043f */
[----:B------:R-:W-:Y:S02]  /*13830*/  IMAD.IADD R5, R5, 0x1, R7 ;  /* 0x0000000105057824 */ /* 0x000fe400078e0207 */
[----:B------:R-:W-:Y:S02]  /*13840*/  IMAD R0, R0, UR4, RZ ;  /* 0x0000000400007c24 */ /* 0x000fe4000f8e02ff */
[----:B------:R-:W-:-:S04]  /*13850*/  IMAD.WIDE.U32 R4, R75, UR4, R4 ;  /* 0x000000044b047c25 */ /* 0x000fc8000f8e0004 */
[----:B------:R-:W-:Y:S01]  /*13860*/  IMAD R3, R75, UR5, R0 ;  /* 0x000000054b037c24 */ /* 0x000fe2000f8e0200 */
[----:B------:R-:W-:Y:S02]  /*13870*/  ULDC.64 UR4, c[0x0][0xb00] ;  /* 0x0002c00000047ab9 */ /* 0x000fe40000000a00 */
[----:B------:R-:W-:Y:S01]  /*13880*/  LEA R0, P0, R4, UR4, 0x2 ;  /* 0x0000000404007c11 */ /* 0x000fe2000f8010ff */
[----:B------:R-:W-:Y:S01]  /*13890*/  IMAD.IADD R3, R5, 0x1, R3 ;  /* 0x0000000105037824 */ /* 0x000fe200078e0203 */
[----:B------:R-:W-:-:S04]  /*138a0*/  UMOV UR4, 0xffffffff ;  /* 0xffffffff00047882 */ /* 0x000fc80000000000 */
[----:B------:R-:W-:Y:S01]  /*138b0*/  LEA.HI.X R24, R4, UR5, R3, 0x2, P0 ;  /* 0x0000000504187c11 */ /* 0x000fe200080f1403 */
[----:B0-----:R-:W-:Y:S06]  /*138c0*/  BRA.DIV UR4, `(.L_x_538) ;  /* 0x0000009604107947 */ /* 0x001fec000b800000 */
[----:B------:R0:W1:Y:S04]  /*138d0*/  SHFL.IDX PT, R3, R24, RZ, 0x1c1f ;  /* 0x001c1fff18037589 */ /* 0x00006800000e0000 */
[----:B------:R0:W2:Y:S02]  /*138e0*/  SHFL.IDX PT, R14, R0, RZ, 0x1c1f ;  /* 0x001c1fff000e7589 */ /* 0x0000a400000e0000 */
.L_x_714:
[----:B------:R-:W-:Y:S01]  /*138f0*/  ISETP.GE.AND P0, PT, R10, R8, PT ;  /* 0x000000080a00720c */ /* 0x000fe20003f06270 */
[----:B------:R-:W-:-:S12]  /*13900*/  BSSY B1, `(.L_x_539) ;  /* 0x000004b000017945 */ /* 0x000fd80003800000 */
[----:B------:R-:W-:Y:S05]  /*13910*/  @P0 BRA `(.L_x_540) ;  /* 0x0000000400240947 */ /* 0x000fea0003800000 */
[----:B------:R-:W3:Y:S01]  /*13920*/  LDL R15, [R1+0xac] ;  /* 0x0000ac00010f7983 */ /* 0x000ee20000100800 */
[----:B------:R-:W-:-:S03]  /*13930*/  ULDC UR4, c[0x0][0xac8] ;  /* 0x0002b20000047ab9 */ /* 0x000fc60000000800 */
[----:B------:R-:W4:Y:S04]  /*13940*/  LDL R83, [R1+0xd4] ;  /* 0x0000d40001537983 */ /* 0x000f280000100800 */
[----:B------:R-:W5:Y:S04]  /*13950*/  LDL R81, [R1+0xd0] ;  /* 0x0000d00001517983 */ /* 0x000f680000100800 */
[----:B------:R-:W2:Y:S04]  /*13960*/  LDL R79, [R1+0xcc] ;  /* 0x0000cc00014f7983 */ /* 0x000ea80000100800 */
        /* <DEDUP_REMOVED lines=15> */
[----:B------:R-:W2:Y:S01]  /*13a60*/  LDL R13, [R1+0xe4] ;  /* 0x0000e400010d7983 */ /* 0x000ea20000100800 */
[----:B---3--:R-:W-:-:S02]  /*13a70*/  ISETP.GE.AND P2, PT, R15, UR4, PT ;  /* 0x000000040f007c0c */ /* 0x008fc4000bf46270 */
[----:B----4-:R-:W-:Y:S02]  /*13a80*/  ISETP.GE.AND P3, PT, R83, UR4, PT ;  /* 0x0000000453007c0c */ /* 0x010fe4000bf66270 */
[----:B-----5:R-:W-:-:S09]  /*13a90*/  ISETP.GE.AND P0, PT, R81, UR4, PT ;  /* 0x0000000451007c0c */ /* 0x020fd2000bf06270 */
[----:B--2---:R-:W-:Y:S02]  /*13aa0*/  @!P2 IMAD.MOV.U32 R4, RZ, RZ, R14 ;  /* 0x000000ffff04a224 */ /* 0x004fe400078e000e */
[----:B-1----:R-:W-:Y:S01]  /*13ab0*/  @!P2 IMAD.MOV.U32 R5, RZ, RZ, R3 ;  /* 0x000000ffff05a224 */ /* 0x002fe200078e0003 */
[----:B------:R-:W-:Y:S01]  /*13ac0*/  ISETP.GE.AND P1, PT, R79, UR4, PT ;  /* 0x000000044f007c0c */ /* 0x000fe2000bf26270 */
[----:B------:R-:W-:Y:S01]  /*13ad0*/  @!P2 IMAD.WIDE R4, R15, 0x4, R4 ;  /* 0x000000040f04a825 */ /* 0x000fe200078e0204 */
[----:B------:R-:W-:-:S04]  /*13ae0*/  @!P3 LEA R6, P4, R83, R14, 0x2 ;  /* 0x0000000e5306b211 */ /* 0x000fc800078810ff */
[----:B------:R1:W-:Y:S01]  /*13af0*/  @!P2 ST.E.64 desc[UR42][R4.64], R20 ;  /* 0x000000140400a985 */ /* 0x0003e2000c101b2a */
[----:B------:R-:W-:Y:S02]  /*13b00*/  ISETP.GE.AND P2, PT, R77, UR4, PT ;  /* 0x000000044d007c0c */ /* 0x000fe4000bf46270 */
[----:B------:R-:W-:-:S05]  /*13b10*/  @!P3 LEA.HI.X R7, R83, R3, R84, 0x2, P4 ;  /* 0x000000035307b211 */ /* 0x000fca00020f1454 */
[----:B------:R2:W-:Y:S01]  /*13b20*/  @!P3 ST.E.64 desc[UR42][R6.64], R28 ;  /* 0x0000001c0600b985 */ /* 0x0005e2000c101b2a */
[----:B-1----:R-:W-:-:S04]  /*13b30*/  @!P0 LEA R4, P5, R81, R14, 0x2 ;  /* 0x0000000e51048211 */ /* 0x002fc800078a10ff */
[-C--:B------:R-:W-:Y:S02]  /*13b40*/  @!P0 LEA.HI.X R5, R81, R3.reuse, R82, 0x2, P5 ;  /* 0x0000000351058211 */ /* 0x080fe400028f1452 */
[----:B------:R-:W-:Y:S02]  /*13b50*/  ISETP.GE.AND P3, PT, R75, UR4, PT ;  /* 0x000000044b007c0c */ /* 0x000fe4000bf66270 */
[----:B--2---:R-:W-:Y:S01]  /*13b60*/  @!P1 LEA R6, P4, R79, R14, 0x2 ;  /* 0x0000000e4f069211 */ /* 0x004fe200078810ff */
        /* <DEDUP_REMOVED lines=10> */
[----:B------:R-:W-:Y:S02]  /*13c10*/  @!P3 LEA.HI.X R7, R75, R3, R76, 0x2, P5 ;  /* 0x000000034b07b211 */ /* 0x000fe400028f144c */
[----:B------:R-:W-:-:S03]  /*13c20*/  ISETP.GE.AND P5, PT, R12, UR4, PT ;  /* 0x000000040c007c0c */ /* 0x000fc6000bfa6270 */
[----:B------:R2:W-:Y:S01]  /*13c30*/  @!P3 ST.E.64 desc[UR42][R6.64], R36 ;  /* 0x000000240600b985 */ /* 0x0005e2000c101b2a */
[----:B-1----:R-:W-:-:S04]  /*13c40*/  @!P0 LEA R4, P4, R73, R14, 0x2 ;  /* 0x0000000e49048211 */ /* 0x002fc800078810ff */
[-C--:B------:R-:W-:Y:S02]  /*13c50*/  @!P0 LEA.HI.X R5, R73, R3.reuse, R74, 0x2, P4 ;  /* 0x0000000349058211 */ /* 0x080fe400020f144a */
[----:B------:R-:W-:Y:S02]  /*13c60*/  ISETP.GE.AND P3, PT, R25, UR4, PT ;  /* 0x0000000419007c0c */ /* 0x000fe4000bf66270 */
[----:B--2---:R-:W-:Y:S01]  /*13c70*/  @!P1 LEA R6, P4, R27, R14, 0x2 ;  /* 0x0000000e1b069211 */ /* 0x004fe200078810ff */
[----:B------:R1:W-:Y:S01]  /*13c80*/  @!P0 ST.E.64 desc[UR42][R4.64], R38 ;  /* 0x0000002604008985 */ /* 0x0003e2000c101b2a */
[----:B------:R-:W-:Y:S02]  /*13c90*/  IADD3 R15, R15, 0x58, RZ ;  /* 0x000000580f0f7810 */ /* 0x000fe40007ffe0ff */
[----:B------:R-:W-:Y:S02]  /*13ca0*/  @!P1 LEA.HI.X R7, R27, R3, R72, 0x2, P4 ;  /* 0x000000031b079211 */ /* 0x000fe400020f1448 */
[----:B------:R-:W-:-:S02]  /*13cb0*/  ISETP.GE.AND P4, PT, R15, UR4, PT ;  /* 0x000000040f007c0c */ /* 0x000fc4000bf86270 */
[----:B-1----:R-:W-:-:S04]  /*13cc0*/  @!P2 LEA R4, P0, R11, R14, 0x2 ;  /* 0x0000000e0b04a211 */ /* 0x002fc800078010ff */
[-C--:B------:R-:W-:Y:S02]  /*13cd0*/  @!P2 LEA.HI.X R5, R11, R3.reuse, R26, 0x2, P0 ;  /* 0x000000030b05a211 */ /* 0x080fe400000f141a */
[CC--:B------:R-:W-:Y:S02]  /*13ce0*/  @!P5 LEA R10, P0, R12.reuse, R14.reuse, 0x2 ;  /* 0x0000000e0c0ad211 */ /* 0x0c0fe400078010ff */
[----:B------:R-:W-:Y:S02]  /*13cf0*/  SHF.R.S32.HI R20, RZ, 0x1f, R25 ;  /* 0x0000001fff147819 */ /* 0x000fe40000011419 */
[----:B------:R-:W-:Y:S02]  /*13d00*/  @!P5 LEA.HI.X R11, R12, R3, R13, 0x2, P0 ;  /* 0x000000030c0bd211 */ /* 0x000fe400000f140d */
[----:B------:R-:W-:Y:S02]  /*13d10*/  @!P3 LEA R12, P0, R25, R14, 0x2 ;  /* 0x0000000e190cb211 */ /* 0x000fe400078010ff */
[----:B------:R-:W-:-:S02]  /*13d20*/  SHF.R.S32.HI R26, RZ, 0x1f, R15 ;  /* 0x0000001fff1a7819 */ /* 0x000fc4000001140f */
[-C--:B------:R-:W-:Y:S02]  /*13d30*/  @!P3 LEA.HI.X R13, R25, R3.reuse, R20, 0x2, P0 ;  /* 0x00000003190db211 */ /* 0x080fe400000f1414 */
[C---:B------:R-:W-:Y:S01]  /*13d40*/  @!P4 LEA R14, P0, R15.reuse, R14, 0x2 ;  /* 0x0000000e0f0ec211 */ /* 0x040fe200078010ff */
[----:B------:R3:W-:Y:S03]  /*13d50*/  @!P1 ST.E.64 desc[UR42][R6.64], R40 ;  /* 0x0000002806009985 */ /* 0x0007e6000c101b2a */
[----:B------:R-:W-:Y:S01]  /*13d60*/  @!P4 LEA.HI.X R15, R15, R3, R26, 0x2, P0 ;  /* 0x000000030f0fc211 */ /* 0x000fe200000f141a */
[----:B------:R3:W-:Y:S04]  /*13d70*/  @!P2 ST.E.64 desc[UR42][R4.64], R42 ;  /* 0x0000002a0400a985 */ /* 0x0007e8000c101b2a */
[----:B------:R3:W-:Y:S04]  /*13d80*/  @!P5 ST.E.64 desc[UR42][R10.64], R44 ;  /* 0x0000002c0a00d985 */ /* 0x0007e8000c101b2a */
[----:B------:R3:W-:Y:S04]  /*13d90*/  @!P3 ST.E.64 desc[UR42][R12.64], R46 ;  /* 0x0000002e0c00b985 */ /* 0x0007e8000c101b2a */
[----:B------:R3:W-:Y:S02]  /*13da0*/  @!P4 ST.E.64 desc[UR42][R14.64], R48 ;  /* 0x000000300e00c985 */ /* 0x0007e4000c101b2a */
.L_x_540:
[----:B------:R-:W-:Y:S05]  /*13db0*/  BSYNC B1 ;  /* 0x0000000000017941 */ /* 0x000fea0003800000 */
.L_x_539:
[----:B------:R-:W-:-:S03]  /*13dc0*/  UMOV UR4, 0xffffffff ;  /* 0xffffffff00047882 */ /* 0x000fc60000000000 */
[----:B------:R-:W-:Y:S05]  /*13dd0*/  BRA.DIV UR4, `(.L_x_541) ;  /* 0x0000009204007947 */ /* 0x000fea000b800000 */
[----:B-1----:R1:W4:Y:S04]  /*13de0*/  SHFL.IDX PT, R3, R24, 0x1, 0x1c1f ;  /* 0x003c1f0018037f89 */ /* 0x00232800000e0000 */
[----:B--23--:R1:W2:Y:S02]  /*13df0*/  SHFL.IDX PT, R14, R0, 0x1, 0x1c1f ;  /* 0x003c1f00000e7f89 */ /* 0x00c2a400000e0000 */
.L_x_718:
[----:B------:R-:W-:-:S13]  /*13e00*/  ISETP.GE.AND P0, PT, R9, R8, PT ;  /* 0x000000080900720c */ /* 0x000fda0003f06270 */
[----:B------:R-:W-:Y:S05]  /*13e10*/  @P0 BRA `(.L_x_537) ;  /* 0x0000001000040947 */ /* 0x000fea0003800000 */
[----:B01----:R-:W3:Y:S01]  /*13e20*/  LDL R24, [R1+0xac] ;  /* 0x0000ac0001187983 */ /* 0x003ee20000100800 */
[----:B------:R-:W-:-:S03]  /*13e30*/  ULDC UR4, c[0x0][0xac8] ;  /* 0x0002b20000047ab9 */ /* 0x000fc60000000800 */
[----:B------:R-:W5:Y:S04]  /*13e40*/  LDL R12, [R1+0xd4] ;  /* 0x0000d400010c7983 */ /* 0x000f680000100800 */
[----:B------:R-:W4:Y:S04]  /*13e50*/  LDL R10, [R1+0xd0] ;  /* 0x0000d000010a7983 */ /* 0x000f280000100800 */
        /* <DEDUP_REMOVED lines=18> */
[----:B-----5:R-:W-:Y:S02]  /*13f80*/  ISETP.GE.AND P4, PT, R12, UR4, PT ;  /* 0x000000040c007c0c */ /* 0x020fe4000bf86270 */
[----:B----4-:R-:W-:-:S09]  /*13f90*/  ISETP.GE.AND P1, PT, R10, UR4, PT ;  /* 0x000000040a007c0c */ /* 0x010fd2000bf26270 */
[----:B------:R-:W-:Y:S01]  /*13fa0*/  @!P3 IMAD.MOV.U32 R15, RZ, RZ, R3 ;  /* 0x000000ffff0fb224 */ /* 0x000fe200078e0003 */
[----:B--2---:R-:W-:Y:S01]  /*13fb0*/  ISETP.GE.AND P2, PT, R35, UR4, PT ;  /* 0x0000000423007c0c */ /* 0x004fe2000bf46270 */
[----:B------:R-:W-:Y:S01]  /*13fc0*/  @!P3 IMAD.WIDE R4, R24, 0x4, R14 ;  /* 0x000000041804b825 */ /* 0x000fe200078e020e */
[-C--:B------:R-:W-:Y:S02]  /*13fd0*/  @!P4 LEA R6, P0, R12, R14.reuse, 0x2 ;  /* 0x0000000e0c06c211 */ /* 0x080fe400078010ff */
[----:B------:R-:W-:Y:S02]  /*13fe0*/  @!P1 LEA R8, P5, R10, R14, 0x2 ;  /* 0x0000000e0a089211 */ /* 0x000fe400078a10ff */
[----:B------:R0:W-:Y:S01]  /*13ff0*/  @!P3 ST.E.64 desc[UR42][R4.64], R50 ;  /* 0x000000320400b985 */ /* 0x0001e2000c101b2a */
[----:B------:R-:W-:Y:S02]  /*14000*/  ISETP.GE.AND P3, PT, R33, UR4, PT ;  /* 0x0000000421007c0c */ /* 0x000fe4000bf66270 */
[----:B------:R-:W-:-:S02]  /*14010*/  @!P4 LEA.HI.X R7, R12, R3, R13, 0x2, P0 ;  /* 0x000000030c07c211 */ /* 0x000fc400000f140d */
[----:B------:R-:W-:Y:S02]  /*14020*/  ISETP.GE.AND P0, PT, R31, UR4, PT ;  /* 0x000000041f007c0c */ /* 0x000fe4000bf06270 */
[----:B------:R-:W-:Y:S01]  /*14030*/  @!P1 LEA.HI.X R9, R10, R3, R11, 0x2, P5 ;  /* 0x000000030a099211 */ /* 0x000fe200028f140b */
[----:B------:R1:W-:Y:S01]  /*14040*/  @!P4 ST.E.64 desc[UR42][R6.64], R52 ;  /* 0x000000340600c985 */ /* 0x0003e2000c101b2a */
[----:B------:R-:W-:-:S03]  /*14050*/  @!P2 LEA R10, P4, R35, R14, 0x2 ;  /* 0x0000000e230aa211 */ /* 0x000fc600078810ff */
[----:B------:R2:W-:Y:S01]  /*14060*/  @!P1 ST.E.64 desc[UR42][R8.64], R54 ;  /* 0x0000003608009985 */ /* 0x0005e2000c101b2a */
[----:B------:R-:W-:Y:S02]  /*14070*/  ISETP.GE.AND P1, PT, R0, UR4, PT ;  /* 0x0000000400007c0c */ /* 0x000fe4000bf26270 */
[-C--:B------:R-:W-:Y:S02]  /*14080*/  @!P2 LEA.HI.X R11, R35, R3.reuse, R36, 0x2, P4 ;  /* 0x00000003230ba211 */ /* 0x080fe400020f1424 */
[-C--:B------:R-:W-:Y:S02]  /*14090*/  @!P3 LEA R12, P5, R33, R14.reuse, 0x2 ;  /* 0x0000000e210cb211 */ /* 0x080fe400078a10ff */
[----:B0-----:R-:W-:Y:S01]  /*140a0*/  @!P0 LEA R4, P4, R31, R14, 0x2 ;  /* 0x0000000e1f048211 */ /* 0x001fe200078810ff */
[----:B------:R0:W-:Y:S01]  /*140b0*/  @!P2 ST.E.64 desc[UR42][R10.64], R56 ;  /* 0x000000380a00a985 */ /* 0x0001e2000c101b2a */
[----:B------:R-:W-:Y:S02]  /*140c0*/  @!P3 LEA.HI.X R13, R33, R3, R34, 0x2, P5 ;  /* 0x00000003210db211 */ /* 0x000fe400028f1422 */
[----:B------:R-:W-:-:S02]  /*140d0*/  ISETP.GE.AND P2, PT, R28, UR4, PT ;  /* 0x000000041c007c0c */ /* 0x000fc4000bf46270 */
[----:B------:R-:W-:Y:S01]  /*140e0*/  @!P0 LEA.HI.X R5, R31, R3, R32, 0x2, P4 ;  /* 0x000000031f058211 */ /* 0x000fe200020f1420 */
[----:B------:R3:W-:Y:S01]  /*140f0*/  @!P3 ST.E.64 desc[UR42][R12.64], R58 ;  /* 0x0000003a0c00b985 */ /* 0x0007e2000c101b2a */
[----:B------:R-:W-:-:S03]  /*14100*/  ISETP.GE.AND P4, PT, R20, UR4, PT ;  /* 0x0000000414007c0c */ /* 0x000fc6000bf86270 */
[----:B------:R4:W-:Y:S01]  /*14110*/  @!P0 ST.E.64 desc[UR42][R4.64], R60 ;  /* 0x0000003c04008985 */ /* 0x0009e2000c101b2a */
[-C--:B-1----:R-:W-:Y:S02]  /*14120*/  @!P1 LEA R6, P5, R0, R14.reuse, 0x2 ;  /* 0x0000000e00069211 */ /* 0x082fe400078a10ff */
[----:B------:R-:W-:Y:S02]  /*14130*/  ISETP.GE.AND P3, PT, R26, UR4, PT ;  /* 0x000000041a007c0c */ /* 0x000fe4000bf66270 */
[----:B------:R-:W-:Y:S02]  /*14140*/  ISETP.GE.AND P0, PT, R25, UR4, PT ;  /* 0x0000000419007c0c */ /* 0x000fe4000bf06270 */
[----:B------:R-:W-:Y:S02]  /*14150*/  @!P1 LEA.HI.X R7, R0, R3, R30, 0x2, P5 ;  /* 0x0000000300079211 */ /* 0x000fe400028f141e */
[----:B--2---:R-:W-:-:S03]  /*14160*/  @!P2 LEA R8, P5, R28, R14, 0x2 ;  /* 0x0000000e1c08a211 */ /* 0x004fc600078a10ff */
[----:B------:R4:W-:Y:S01]  /*14170*/  @!P1 ST.E.64 desc[UR42][R6.64], R62 ;  /* 0x0000003e06009985 */ /* 0x0009e2000c101b2a */
[-C--:B0-----:R-:W-:Y:S02]  /*14180*/  @!P4 LEA R10, P1, R20, R14.reuse, 0x2 ;  /* 0x0000000e140ac211 */ /* 0x081fe400078210ff */
[-C--:B------:R-:W-:Y:S02]  /*14190*/  @!P2 LEA.HI.X R9, R28, R3.reuse, R29, 0x2, P5 ;  /* 0x000000031c09a211 */ /* 0x080fe400028f141d */
[-C--:B---3--:R-:W-:Y:S02]  /*141a0*/  @!P3 LEA R12, P5, R26, R14.reuse, 0x2 ;  /* 0x0000000e1a0cb211 */ /* 0x088fe400078a10ff */
[----:B------:R-:W-:Y:S02]  /*141b0*/  @!P4 LEA.HI.X R11, R20, R3, R21, 0x2, P1 ;  /* 0x00000003140bc211 */ /* 0x000fe400008f1415 */
[----:B------:R-:W-:Y:S02]  /*141c0*/  SHF.R.S32.HI R0, RZ, 0x1f, R25 ;  /* 0x0000001fff007819 */ /* 0x000fe40000011419 */
[----:B------:R-:W-:-:S02]  /*141d0*/  @!P0 LEA R20, P1, R25, R14, 0x2 ;  /* 0x0000000e19148211 */ /* 0x000fc400078210ff */
[-C--:B------:R-:W-:Y:S02]  /*141e0*/  @!P3 LEA.HI.X R13, R26, R3.reuse, R27, 0x2, P5 ;  /* 0x000000031a0db211 */ /* 0x080fe400028f141b */
[----:B------:R-:W-:Y:S01]  /*141f0*/  @!P0 LEA.HI.X R21, R25, R3, R0, 0x2, P1 ;  /* 0x0000000319158211 */ /* 0x000fe200008f1400 */
[----:B------:R-:W-:Y:S01]  /*14200*/  VIADD R0, R24, 0x58 ;  /* 0x0000005818007836 */ /* 0x000fe20000000000 */
[----:B------:R4:W-:Y:S04]  /*14210*/  @!P2 ST.E.64 desc[UR42][R8.64], R64 ;  /* 0x000000400800a985 */ /* 0x0009e8000c101b2a */
[----:B------:R4:W-:Y:S04]  /*14220*/  @!P4 ST.E.64 desc[UR42][R10.64], R66 ;  /* 0x000000420a00c985 */ /* 0x0009e8000c101b2a */
[----:B------:R4:W-:Y:S04]  /*14230*/  @!P3 ST.E.64 desc[UR42][R12.64], R68 ;  /* 0x000000440c00b985 */ /* 0x0009e8000c101b2a */
[----:B------:R4:W-:Y:S01]  /*14240*/  @!P0 ST.E.64 desc[UR42][R20.64], R70 ;  /* 0x0000004614008985 */ /* 0x0009e2000c101b2a */
[----:B------:R-:W-:-:S13]  /*14250*/  ISETP.GE.AND P0, PT, R0, UR4, PT ;  /* 0x0000000400007c0c */ /* 0x000fda000bf06270 */
[----:B----4-:R-:W-:Y:S05]  /*14260*/  @P0 BRA `(.L_x_537) ;  /* 0x0000000800f00947 */ /* 0x010fea0003800000 */
[----:B------:R-:W-:Y:S02]  /*14270*/  LEA R14, P0, R0, R14, 0x2 ;  /* 0x0000000e000e7211 */ /* 0x000fe400078010ff */
[----:B------:R-:W-:-:S04]  /*14280*/  SHF.R.S32.HI R4, RZ, 0x1f, R0 ;  /* 0x0000001fff047819 */ /* 0x000fc80000011400 */
[----:B------:R-:W-:-:S05]  /*14290*/  LEA.HI.X R15, R0, R3, R4, 0x2, P0 ;  /* 0x00000003000f7211 */ /* 0x000fca00000f1404 */
[----:B------:R0:W-:Y:S01]  /*142a0*/  ST.E.64 desc[UR42][R14.64], R134 ;  /* 0x000000860e007985 */ /* 0x0001e2000c101b2a */
[----:B------:R-:W-:Y:S05]  /*142b0*/  BRA `(.L_x_537) ;  /* 0x0000000800dc7947 */ /* 0x000fea0003800000 */
.L_x_530:
[----:B0-----:R-:W3:Y:S01]  /*142c0*/  LDL.LU R6, [R1+0x9c] ;  /* 0x00009c0001067983 */ /* 0x001ee20000300800 */
[----:B------:R-:W-:Y:S01]  /*142d0*/  ULDC.64 UR6, c[0x0][0xc08] ;  /* 0x0003020000067ab9 */ /* 0x000fe20000000a00 */
[----:B------:R-:W-:Y:S02]  /*142e0*/  ULDC.64 UR4, c[0x0][0xc00] ;  /* 0x0003000000047ab9 */ /* 0x000fe40000000a00 */
[----:B------:R-:W4:Y:S04]  /*142f0*/  LDL.LU R0, [R1+0xa0] ;  /* 0x0000a00001007983 */ /* 0x000f280000300800 */
[----:B------:R-:W2:Y:S01]  /*14300*/  LDL R8, [R1+0x94] ;  /* 0x0000940001087983 */ /* 0x000ea20000100800 */
[----:B------:R-:W-:Y:S01]  /*14310*/  ISETP.NE.U32.AND P1, PT, RZ, UR6, PT ;  /* 0x00000006ff007c0c */ /* 0x000fe2000bf25070 */
[----:B------:R-:W-:Y:S01]  /*14320*/  IMAD.MOV.U32 R3, RZ, RZ, RZ ;  /* 0x000000ffff037224 */ /* 0x000fe200078e00ff */
[----:B------:R-:W-:-:S02]  /*14330*/  ISETP.NE.U32.AND P0, PT, RZ, UR4, PT ;  /* 0x00000004ff007c0c */ /* 0x000fc4000bf05070 */
[----:B------:R-:W-:Y:S02]  /*14340*/  ISETP.NE.AND.EX P1, PT, RZ, UR7, PT, P1 ;  /* 0x00000007ff007c0c */ /* 0x000fe4000bf25310 */
[----:B------:R-:W-:Y:S01]  /*14350*/  ISETP.NE.AND.EX P0, PT, RZ, UR5, PT, P0 ;  /* 0x00000005ff007c0c */ /* 0x000fe2000bf05300 */
[----:B------:R-:W0:Y:S01]  /*14360*/  S2R R9, SR_TID.X ;  /* 0x0000000000097919 */ /* 0x000e220000002100 */
[----:B---3--:R-:W-:Y:S01]  /*14370*/  IADD3 R4, P2, R6, UR4, RZ ;  /* 0x0000000406047c10 */ /* 0x008fe2000ff5e0ff */
[----:B------:R-:W-:-:S03]  /*14380*/  ULDC UR4, c[0x0][0xa88] ;  /* 0x0002a20000047ab9 */ /* 0x000fc60000000800 */
[----:B----4-:R-:W-:-:S05]  /*14390*/  IADD3.X R5, R0, UR5, RZ, P2, !PT ;  /* 0x0000000500057c10 */ /* 0x010fca00097fe4ff */
[----:B------:R-:W-:Y:S01]  /*143a0*/  @P1 IADD3 R6, P2, R6, UR6, RZ ;  /* 0x0000000606061c10 */ /* 0x000fe2000ff5e0ff */
[----:B------:R-:W-:Y:S01]  /*143b0*/  IMAD.U32 R20, RZ, RZ, UR4 ;  /* 0x00000004ff147e24 */ /* 0x000fe2000f8e00ff */
[----:B------:R3:W5:Y:S02]  /*143c0*/  @P0 LDG.E R3, desc[UR42][R4.64] ;  /* 0x0000002a04030981 */ /* 0x000764000c1e1900 */
[----:B------:R-:W-:-:S05]  /*143d0*/  @P1 IADD3.X R7, R0, UR7, RZ, P2, !PT ;  /* 0x0000000700071c10 */ /* 0x000fca00097fe4ff */
[----:B------:R3:W5:Y:S01]  /*143e0*/  @P1 LDG.E R20, desc[UR42][R6.64] ;  /* 0x0000002a06141981 */ /* 0x000762000c1e1900 */
[----:B--2---:R-:W-:Y:S01]  /*143f0*/  ISETP.NE.AND P2, PT, R8, RZ, PT ;  /* 0x000000ff0800720c */ /* 0x004fe20003f45270 */
[----:B0-----:R-:W-:-:S05]  /*14400*/  VIADD R30, R9, 0xffffff80 ;  /* 0xffffff80091e7836 */ /* 0x001fca0000000000 */
[----:B------:R-:W-:-:S07]  /*14410*/  ISETP.GT.AND P3, PT, R30, 0xbf, PT ;  /* 0x000000bf1e00780c */ /* 0x000fce0003f64270 */
[----:B------:R-:W0:Y:S02]  /*14420*/  @!P2 LDC R8, c[0x0][0xad4] ;  /* 0x0002b500ff08ab82 */ /* 0x000e240000000800 */
[----:B0-----:R3:W-:Y:S01]  /*14430*/  @!P2 STL [R1+0x94], R8 ;  /* 0x000094080100a387 */ /* 0x0017e20000100800 */
[----:B------:R-:W-:Y:S01]  /*14440*/  ISETP.GT.AND P2, PT, R8, 0x1, PT ;  /* 0x000000010800780c */ /* 0x000fe20003f44270 */
[----:B------:R-:W-:-:S12]  /*14450*/  @P1 BRA `(.L_x_542) ;  /* 0x0000000000101947 */ /* 0x000fd80003800000 */
[----:B------:R-:W-:Y:S05]  /*14460*/  @!P0 BRA `(.L_x_542) ;  /* 0x00000000000c8947 */ /* 0x000fea0003800000 */
[----:B---3--:R-:W2:Y:S04]  /*14470*/  LDG.E R7, desc[UR42][R4.64] ;  /* 0x0000002a04077981 */ /* 0x008ea8000c1e1900 */
[----:B-----5:R-:W2:Y:S02]  /*14480*/  LDG.E R20, desc[UR42][R4.64+0x4] ;  /* 0x0000042a04147981 */ /* 0x020ea4000c1e1900 */
[----:B--2---:R-:W-:-:S07]  /*14490*/  IMAD.IADD R20, R20, 0x1, -R7 ;  /* 0x0000000114147824 */ /* 0x004fce00078e0a07 */
.L_x_542:
[----:B---3--:R-:W2:Y:S04]  /*144a0*/  LDL.LU R4, [R1+0x98] ;  /* 0x0000980001047983 */ /* 0x008ea80000300800 */
[----:B------:R-:W3:Y:S01]  /*144b0*/  LDL.LU R0, [R1+0xd8] ;  /* 0x0000d80001007983 */ /* 0x000ee20000300800 */
[----:B------:R-:W-:Y:S01]  /*144c0*/  BSSY B1, `(.L_x_543) ;  /* 0x0000038000017945 */ /* 0x000fe20003800000 */
[----:B-----5:R-:W-:Y:S02]  /*144d0*/  SHF.R.S32.HI R26, RZ, 0x1f, R3 ;  /* 0x0000001fff1a7819 */ /* 0x020fe40000011403 */
[----:B--2---:R-:W-:Y:S02]  /*144e0*/  SEL R29, R4, RZ, !P0 ;  /* 0x000000ff041d7207 */ /* 0x004fe40004000000 */
[----:B---3--:R-:W-:Y:S01]  /*144f0*/  SEL R28, R0, RZ, !P0 ;  /* 0x000000ff001c7207 */ /* 0x008fe20004000000 */
[----:B------:R-:W-:Y:S06]  /*14500*/  @P3 BRA `(.L_x_544) ;  /* 0x0000000000cc3947 */ /* 0x000fec0003800000 */
[----:B------:R-:W2:Y:S01]  /*14510*/  LDL R0, [R1+0xa4] ;  /* 0x0000a40001007983 */ /* 0x000ea20000100800 */
[----:B------:R-:W0:Y:S02]  /*14520*/  LDC R33, c[0x0][0xbe8] ;  /* 0x0002fa00ff217b82 */ /* 0x000e240000000800 */
[----:B0-----:R-:W-:Y:S02]  /*14530*/  IMAD R4, R20, R33, RZ ;  /* 0x0000002114047224 */ /* 0x001fe400078e02ff */
[----:B--2---:R-:W-:-:S04]  /*14540*/  IMAD R0, R0, 0xc0, R9 ;  /* 0x000000c000007824 */ /* 0x004fc800078e0209 */
[----:B------:R-:W-:-:S05]  /*14550*/  VIADD R31, R0, 0xffffff80 ;  /* 0xffffff80001f7836 */ /* 0x000fca0000000000 */
[----:B------:R-:W-:-:S13]  /*14560*/  ISETP.GE.AND P0, PT, R31, R4, PT ;  /* 0x000000041f00720c */ /* 0x000fda0003f06270 */
[----:B------:R-:W-:Y:S05]  /*14570*/  @P0 BRA `(.L_x_544) ;  /* 0x0000000000b00947 */ /* 0x000fea0003800000 */
[----:B------:R-:W2:Y:S01]  /*14580*/  LDL.LU R32, [R1+0xb0] ;  /* 0x0000b00001207983 */ /* 0x000ea20000300800 */
[----:B------:R-:W-:Y:S01]  /*14590*/  IMAD.MOV.U32 R24, RZ, RZ, 0x9b8 ;  /* 0x000009b8ff187424 */ /* 0x000fe200078e00ff */
[----:B------:R-:W-:Y:S01]  /*145a0*/  ISETP.GT.AND P0, PT, R8, 0x1, PT ;  /* 0x000000010800780c */ /* 0x000fe20003f04270 */
[----:B------:R-:W0:Y:S01]  /*145b0*/  LDC.64 R4, c[0x0][0xba8] ;  /* 0x0002ea00ff047b82 */ /* 0x000e220000000a00 */
[----:B------:R-:W-:Y:S01]  /*145c0*/  ISETP.NE.AND P1, PT, R33, 0x1, PT ;  /* 0x000000012100780c */ /* 0x000fe20003f25270 */
[----:B------:R-:W-:Y:S01]  /*145d0*/  IMAD.MOV.U32 R21, RZ, RZ, R31 ;  /* 0x000000ffff157224 */ /* 0x000fe200078e001f */
[----:B------:R-:W-:-:S05]  /*145e0*/  SEL R24, R24, 0x978, P0 ;  /* 0x0000097818187807 */ /* 0x000fca0000000000 */
[----:B------:R-:W3:Y:S08]  /*145f0*/  LDC.64 R12, c[0x0][R24+0x220] ;  /* 0x00008800180c7b82 */ /* 0x000ef00000000a00 */
[----:B------:R-:W4:Y:S08]  /*14600*/  LDC.64 R14, c[0x0][R24+0x218] ;  /* 0x00008600180e7b82 */ /* 0x000f300000000a00 */
[----:B------:R-:W5:Y:S08]  /*14610*/  LDC.64 R8, c[0x0][R24+0x228] ;  /* 0x00008a0018087b82 */ /* 0x000f700000000a00 */
[----:B------:R-:W1:Y:S08]  /*14620*/  @P1 LDC R0, c[0x0][0xbec] ;  /* 0x0002fb00ff001b82 */ /* 0x000e700000000800 */
[----:B------:R-:W5:Y:S08]  /*14630*/  LDC.64 R6, c[0x0][R24+0x210] ;  /* 0x0000840018067b82 */ /* 0x000f700000000a00 */
[----:B------:R-:W5:Y:S01]  /*14640*/  @P1 LDC R27, c[0x0][0xbf0] ;  /* 0x0002fc00ff1b1b82 */ /* 0x000f620000000800 */
[----:B-1----:R-:W-:-:S07]  /*14650*/  @P1 IMAD.HI.U32 R0, R31, R0, RZ ;  /* 0x000000001f001227 */ /* 0x002fce00078e00ff */
[----:B0-----:R-:W0:Y:S01]  /*14660*/  @!P0 LDC R4, c[0x0][0xb50] ;  /* 0x0002d400ff048b82 */ /* 0x001e220000000800 */
[-C--:B---3--:R-:W-:Y:S02]  /*14670*/  IMAD R13, R13, R29.reuse, RZ ;  /* 0x0000001d0d0d7224 */ /* 0x088fe400078e02ff */
[----:B------:R-:W-:-:S05]  /*14680*/  IMAD.WIDE.U32 R10, R12, R29, RZ ;  /* 0x0000001d0c0a7225 */ /* 0x000fca00078e00ff */
[----:B------:R-:W1:Y:S01]  /*14690*/  @!P0 LDC R5, c[0x0][0xb54] ;  /* 0x0002d500ff058b82 */ /* 0x000e620000000800 */
[-C--:B----4-:R-:W-:Y:S02]  /*146a0*/  IMAD R25, R15, R137.reuse, RZ ;  /* 0x000000890f197224 */ /* 0x090fe400078e02ff */
[----:B------:R-:W-:Y:S01]  /*146b0*/  IMAD.WIDE.U32 R14, R14, R137, RZ ;  /* 0x000000890e0e7225 */ /* 0x000fe200078e00ff */
[----:B-----5:R-:W-:-:S03]  /*146c0*/  @P1 SHF.R.U32.HI R21, RZ, R27, R0 ;  /* 0x0000001bff151219 */ /* 0x020fc60000011600 */
[----:B------:R-:W-:Y:S01]  /*146d0*/  IMAD R27, R12, R28, R13 ;  /* 0x0000001c0c1b7224 */ /* 0x000fe200078e020d */
[----:B------:R-:W-:Y:S01]  /*146e0*/  IADD3 R14, P1, P3, R10, R14, R3 ;  /* 0x0000000e0a0e7210 */ /* 0x000fe20007b3e003 */
[----:B------:R-:W-:Y:S02]  /*146f0*/  IMAD.IADD R25, R15, 0x1, R25 ;  /* 0x000000010f197824 */ /* 0x000fe400078e0219 */
[----:B------:R-:W-:Y:S02]  /*14700*/  IMAD.MOV R0, RZ, RZ, -R21 ;  /* 0x000000ffff007224 */ /* 0x000fe400078e0a15 */
[----:B------:R-:W-:Y:S02]  /*14710*/  IMAD.IADD R27, R11, 0x1, R27 ;  /* 0x000000010b1b7824 */ /* 0x000fe400078e021b */
[----:B------:R-:W-:-:S03]  /*14720*/  IMAD R11, R33, R0, R31 ;  /* 0x00000000210b7224 */ /* 0x000fc600078e021f */
[----:B------:R-:W-:Y:S02]  /*14730*/  IADD3.X R0, R27, R25, R26, P1, P3 ;  /* 0x000000191b007210 */ /* 0x000fe40000fe641a */
[----:B--2---:R-:W-:-:S05]  /*14740*/  SEL R13, R32, RZ, P0 ;  /* 0x000000ff200d7207 */ /* 0x004fca0000000000 */
[-C--:B------:R-:W-:Y:S02]  /*14750*/  IMAD R15, R9, R13.reuse, RZ ;  /* 0x0000000d090f7224 */ /* 0x080fe400078e02ff */
[----:B------:R-:W-:Y:S01]  /*14760*/  IMAD.WIDE.U32 R8, R8, R13, RZ ;  /* 0x0000000d08087225 */ /* 0x000fe200078e00ff */
[----:B------:R-:W-:-:S03]  /*14770*/  SHF.R.S32.HI R13, RZ, 0x1f, R11 ;  /* 0x0000001fff0d7819 */ /* 0x000fc6000001140b */
[----:B------:R-:W-:Y:S01]  /*14780*/  IMAD.IADD R15, R9, 0x1, R15 ;  /* 0x00000001090f7824 */ /* 0x000fe200078e020f */
[----:B------:R-:W-:Y:S02]  /*14790*/  IADD3 R8, P0, P1, R21, R14, R8 ;  /* 0x0000000e15087210 */ /* 0x000fe4000791e008 */
[----:B------:R-:W-:-:S04]  /*147a0*/  SHF.R.S32.HI R21, RZ, 0x1f, R21 ;  /* 0x0000001fff157819 */ /* 0x000fc80000011415 */
[----:B------:R-:W-:Y:S01]  /*147b0*/  IADD3.X R9, R21, R0, R15, P0, P1 ;  /* 0x0000000015097210 */ /* 0x000fe200007e240f */
[----:B------:R-:W-:Y:S02]  /*147c0*/  IMAD R0, R7, R11, RZ ;  /* 0x0000000b07007224 */ /* 0x000fe400078e02ff */
[----:B------:R-:W-:Y:S02]  /*147d0*/  IMAD.MOV.U32 R7, RZ, RZ, -0x800000 ;  /* 0xff800000ff077424 */ /* 0x000fe400078e00ff */
[C---:B------:R-:W-:Y:S02]  /*147e0*/  IMAD R13, R6.reuse, R13, R0 ;  /* 0x0000000d060d7224 */ /* 0x040fe400078e0200 */
[----:B------:R-:W-:-:S04]  /*147f0*/  IMAD.WIDE.U32 R8, R6, R11, R8 ;  /* 0x0000000b06087225 */ /* 0x000fc800078e0008 */
[----:B------:R-:W-:Y:S01]  /*14800*/  IMAD.IADD R0, R9, 0x1, R13 ;  /* 0x0000000109007824 */ /* 0x000fe200078e020d */
[----:B0-----:R-:W-:-:S04]  /*14810*/  LEA R4, P0, R8, R4, 0x2 ;  /* 0x0000000408047211 */ /* 0x001fc800078010ff */
[----:B-1----:R-:W-:-:S05]  /*14820*/  LEA.HI.X R5, R8, R5, R0, 0x2, P0 ;  /* 0x0000000508057211 */ /* 0x002fca00000f1400 */
[----:B------:R0:W-:Y:S04]  /*14830*/  STG.E desc[UR42][R4.64], R7 ;  /* 0x0000000704007986 */ /* 0x0001e8000c10192a */
.L_x_544:
[----:B------:R-:W-:Y:S05]  /*14840*/  BSYNC B1 ;  /* 0x0000000000017941 */ /* 0x000fea0003800000 */
.L_x_543:
[----:B------:R-:W-:Y:S05]  /*14850*/  @P2 BRA `(.L_x_537) ;  /* 0x0000000400742947 */ /* 0x000fea0003800000 */
[----:B------:R-:W2:Y:S01]  /*14860*/  LDL R27, [R1+0xa4] ;  /* 0x0000a400011b7983 */ /* 0x000ea20000100800 */
[----:B------:R-:W3:Y:S01]  /*14870*/  LDC R21, c[0x0][0xbe8] ;  /* 0x0002fa00ff157b82 */ /* 0x000ee20000000800 */
[----:B0-----:R-:W-:Y:S01]  /*14880*/  SHF.R.S32.HI R5, RZ, 0x1f, R30 ;  /* 0x0000001fff057819 */ /* 0x001fe2000001141e */
[----:B------:R-:W-:Y:S01]  /*14890*/  ULDC.64 UR4, c[0x0][0xaa0] ;  /* 0x0002a80000047ab9 */ /* 0x000fe20000000a00 */
[----:B------:R-:W-:Y:S01]  /*148a0*/  ULDC.64 UR6, c[0x0][0xaf0] ;  /* 0x0002bc0000067ab9 */ /* 0x000fe20000000a00 */
[----:B------:R-:W-:Y:S01]  /*148b0*/  IMAD R0, R26, UR4, RZ ;  /* 0x000000041a007c24 */ /* 0x000fe2000f8e02ff */
[----:B------:R-:W-:Y:S01]  /*148c0*/  LEA.HI R6, R5, R30, RZ, 0x2 ;  /* 0x0000001e05067211 */ /* 0x000fe200078f10ff */
[----:B------:R-:W-:-:S03]  /*148d0*/  IMAD.WIDE.U32 R4, R3, UR4, RZ ;  /* 0x0000000403047c25 */ /* 0x000fc6000f8e00ff */
[----:B------:R-:W-:Y:S01]  /*148e0*/  LOP3.LUT R9, R6, 0xfffffffc, RZ, 0xc0, !PT ;  /* 0xfffffffc06097812 */ /* 0x000fe200078ec0ff */
[----:B------:R-:W-:Y:S01]  /*148f0*/  IMAD R7, R3, UR5, R0 ;  /* 0x0000000503077c24 */ /* 0x000fe2000f8e0200 */
[----:B------:R-:W-:Y:S01]  /*14900*/  SHF.R.S32.HI R25, RZ, 0x2, R6 ;  /* 0x00000002ff197819 */ /* 0x000fe20000011406 */
[----:B------:R-:W-:Y:S01]  /*14910*/  ULDC.64 UR4, c[0x0][0xae8] ;  /* 0x0002ba0000047ab9 */ /* 0x000fe20000000a00 */
[----:B------:R-:W-:Y:S02]  /*14920*/  IMAD R6, R28, UR6, RZ ;  /* 0x000000061c067c24 */ /* 0x000fe4000f8e02ff */
[----:B------:R-:W-:Y:S02]  /*14930*/  IMAD.IADD R30, R30, 0x1, -R9 ;  /* 0x000000011e1e7824 */ /* 0x000fe400078e0a09 */
[----:B------:R-:W-:Y:S02]  /*14940*/  IMAD.IADD R5, R5, 0x1, R7 ;  /* 0x0000000105057824 */ /* 0x000fe400078e0207 */
[----:B------:R-:W-:-:S02]  /*14950*/  IMAD R0, R30, 0x60, R25 ;  /* 0x000000601e007824 */ /* 0x000fc400078e0219 */
[----:B------:R-:W-:Y:S01]  /*14960*/  IMAD.WIDE.U32 R4, R137, UR4, R4 ;  /* 0x0000000489047c25 */ /* 0x000fe2000f8e0004 */
[----:B---3--:R-:W-:-:S03]  /*14970*/  ISETP.NE.AND P0, PT, R21, 0x1, PT ;  /* 0x000000011500780c */ /* 0x008fc60003f05270 */
[----:B------:R-:W-:Y:S01]  /*14980*/  IMAD R5, R137, UR5, R5 ;  /* 0x0000000589057c24 */ /* 0x000fe2000f8e0205 */
[----:B------:R-:W-:Y:S01]  /*14990*/  ULDC.64 UR4, c[0x0][0xae0] ;  /* 0x0002b80000047ab9 */ /* 0x000fe20000000a00 */
[C---:B------:R-:W-:Y:S02]  /*149a0*/  IMAD R7, R29.reuse, UR7, R6 ;  /* 0x000000071d077c24 */ /* 0x040fe4000f8e0206 */
[----:B------:R-:W-:-:S04]  /*149b0*/  IMAD.WIDE.U32 R4, R29, UR6, R4 ;  /* 0x000000061d047c25 */ /* 0x000fc8000f8e0004 */
[----:B------:R-:W-:Y:S02]  /*149c0*/  IMAD.IADD R5, R5, 0x1, R7 ;  /* 0x0000000105057824 */ /* 0x000fe400078e0207 */
[----:B------:R-:W0:Y:S08]  /*149d0*/  @P0 LDC R8, c[0x0][0xbec] ;  /* 0x0002fb00ff080b82 */ /* 0x000e300000000800 */
[----:B------:R-:W3:Y:S01]  /*149e0*/  @P0 LDC R11, c[0x0][0xbf0] ;  /* 0x0002fc00ff0b0b82 */ /* 0x000ee20000000800 */
[----:B--2---:R-:W-:-:S04]  /*149f0*/  IMAD R9, R27, 0xc0, R0 ;  /* 0x000000c01b097824 */ /* 0x004fc800078e0200 */
[----:B0-----:R-:W-:-:S04]  /*14a00*/  @P0 IMAD.HI.U32 R0, R9, R8, RZ ;  /* 0x0000000809000227 */ /* 0x001fc800078e00ff */
[----:B------:R-:W-:Y:S01]  /*14a10*/  IMAD.MOV.U32 R3, RZ, RZ, R9 ;  /* 0x000000ffff037224 */ /* 0x000fe200078e0009 */
[----:B---3--:R-:W-:-:S04]  /*14a20*/  @P0 SHF.R.U32.HI R3, RZ, R11, R0 ;  /* 0x0000000bff030219 */ /* 0x008fc80000011600 */
[--C-:B------:R-:W-:Y:S01]  /*14a30*/  SHF.R.S32.HI R0, RZ, 0x1f, R3.reuse ;  /* 0x0000001fff007819 */ /* 0x100fe20000011403 */
[----:B------:R-:W-:Y:S02]  /*14a40*/  IMAD.MOV R6, RZ, RZ, -R3 ;  /* 0x000000ffff067224 */ /* 0x000fe400078e0a03 */
[----:B------:R-:W-:-:S04]  /*14a50*/  IMAD.WIDE.U32 R4, R3, UR4, R4 ;  /* 0x0000000403047c25 */ /* 0x000fc8000f8e0004 */
[----:B------:R-:W-:Y:S02]  /*14a60*/  IMAD R0, R0, UR4, RZ ;  /* 0x0000000400007c24 */ /* 0x000fe4000f8e02ff */
[----:B------:R-:W-:Y:S02]  /*14a70*/  IMAD R7, R21, R6, R9 ;  /* 0x0000000615077224 */ /* 0x000fe400078e0209 */
[----:B------:R-:W-:Y:S01]  /*14a80*/  IMAD R9, R3, UR5, R0 ;  /* 0x0000000503097c24 */ /* 0x000fe2000f8e0200 */
[----:B------:R-:W-:Y:S02]  /*14a90*/  ULDC.64 UR4, c[0x0][0xad8] ;  /* 0x0002b60000047ab9 */ /* 0x000fe40000000a00 */
[----:B------:R-:W-:Y:S01]  /*14aa0*/  SHF.R.S32.HI R0, RZ, 0x1f, R7 ;  /* 0x0000001fff007819 */ /* 0x000fe20000011407 */
[----:B------:R-:W-:Y:S02]  /*14ab0*/  IMAD.IADD R5, R5, 0x1, R9 ;  /* 0x0000000105057824 */ /* 0x000fe400078e0209 */
[----:B------:R-:W-:-:S02]  /*14ac0*/  IMAD.SHL.U32 R9, R30, 0x8, RZ ;  /* 0x000000081e097824 */ /* 0x000fc400078e00ff */
[----:B------:R-:W-:Y:S02]  /*14ad0*/  IMAD R0, R0, UR4, RZ ;  /* 0x0000000400007c24 */ /* 0x000fe4000f8e02ff */
[----:B------:R-:W-:-:S04]  /*14ae0*/  IMAD.WIDE.U32 R4, R7, UR4, R4 ;  /* 0x0000000407047c25 */ /* 0x000fc8000f8e0004 */
[----:B------:R-:W-:Y:S01]  /*14af0*/  IMAD R3, R7, UR5, R0 ;  /* 0x0000000507037c24 */ /* 0x000fe2000f8e0200 */
[----:B------:R-:W-:Y:S01]  /*14b00*/  ULDC.64 UR4, c[0x0][0xa80] ;  /* 0x0002a00000047ab9 */ /* 0x000fe20000000a00 */
[----:B------:R-:W-:Y:S01]  /*14b10*/  VIADD R7, R9, 0x20 ;  /* 0x0000002009077836 */ /* 0x000fe20000000000 */
[C---:B------:R-:W-:Y:S01]  /*14b20*/  LEA R0, P0, R4.reuse, UR4, 0x1 ;  /* 0x0000000404007c11 */ /* 0x040fe2000f8008ff */
[----:B------:R-:W-:Y:S01]  /*14b30*/  IMAD.IADD R3, R5, 0x1, R3 ;  /* 0x0000000105037824 */ /* 0x000fe200078e0203 */
[----:B------:R-:W-:Y:S01]  /*14b40*/  UMOV UR4, 0xffffffff ;  /* 0xffffffff00047882 */ /* 0x000fe20000000000 */
[----:B------:R-:W-:Y:S01]  /*14b50*/  VIADD R10, R9, 0x40 ;  /* 0x00000040090a7836 */ /* 0x000fe20000000000 */
[----:B------:R-:W-:Y:S02]  /*14b60*/  SHF.R.S32.HI R8, RZ, 0x1f, R7 ;  /* 0x0000001fff087819 */ /* 0x000fe40000011407 */
[----:B------:R-:W-:Y:S02]  /*14b70*/  LEA.HI.X R4, R4, UR5, R3, 0x1, P0 ;  /* 0x0000000504047c11 */ /* 0x000fe400080f0c03 */
[----:B------:R-:W-:Y:S01]  /*14b80*/  SHF.R.S32.HI R24, RZ, 0x1f, R10 ;  /* 0x0000001fff187819 */ /* 0x000fe2000001140a */
[----:B------:R-:W-:Y:S06]  /*14b90*/  BRA.DIV UR4, `(.L_x_545) ;  /* 0x0000008204d87947 */ /* 0x000fec000b800000 */
[----:B------:R0:W2:Y:S04]  /*14ba0*/  SHFL.IDX PT, R3, R4, RZ, 0x1c1f ;  /* 0x001c1fff04037589 */ /* 0x0000a800000e0000 */
[----:B------:R0:W3:Y:S02]  /*14bb0*/  SHFL.IDX PT, R14, R0, RZ, 0x1c1f ;  /* 0x001c1fff000e7589 */ /* 0x0000e400000e0000 */
.L_x_721:
[----:B------:R-:W-:Y:S01]  /*14bc0*/  IMAD R21, R20, R21, RZ ;  /* 0x0000001514157224 */ /* 0x000fe200078e02ff */
[----:B------:R-:W-:Y:S01]  /*14bd0*/  BSSY B1, `(.L_x_546) ;  /* 0x0000011000017945 */ /* 0x000fe20003800000 */
[----:B------:R-:W-:-:S05]  /*14be0*/  IMAD R6, R27, 0xc0, R25 ;  /* 0x000000c01b067824 */ /* 0x000fca00078e0219 */
[----:B------:R-:W-:-:S13]  /*14bf0*/  ISETP.GE.AND P0, PT, R6, R21, PT ;  /* 0x000000150600720c */ /* 0x000fda0003f06270 */
[----:B------:R-:W-:Y:S05]  /*14c00*/  @P0 BRA `(.L_x_547) ;  /* 0x0000000000340947 */ /* 0x000fea0003800000 */
[----:B------:R-:W-:Y:S02]  /*14c10*/  ULDC UR4, c[0x0][0xac8] ;  /* 0x0002b20000047ab9 */ /* 0x000fe40000000800 */
[----:B------:R-:W-:Y:S02]  /*14c20*/  ISETP.GE.AND P2, PT, R9, UR4, PT ;  /* 0x0000000409007c0c */ /* 0x000fe4000bf46270 */
[----:B------:R-:W-:Y:S02]  /*14c30*/  ISETP.GE.AND P3, PT, R7, UR4, PT ;  /* 0x0000000407007c0c */ /* 0x000fe4000bf66270 */
[----:B------:R-:W-:-:S09]  /*14c40*/  ISETP.GE.AND P4, PT, R10, UR4, PT ;  /* 0x000000040a007c0c */ /* 0x000fd2000bf86270 */
[----:B--2---:R-:W-:Y:S02]  /*14c50*/  @!P2 IMAD.MOV.U32 R15, RZ, RZ, R3 ;  /* 0x000000ffff0fa224 */ /* 0x004fe400078e0003 */
[-C--:B---3--:R-:W-:Y:S02]  /*14c60*/  @!P3 LEA R26, P0, R7, R14.reuse, 0x1 ;  /* 0x0000000e071ab211 */ /* 0x088fe400078008ff */
[C---:B------:R-:W-:Y:S01]  /*14c70*/  @!P4 LEA R28, P1, R10.reuse, R14, 0x1 ;  /* 0x0000000e0a1cc211 */ /* 0x040fe200078208ff */
[----:B------:R-:W-:Y:S01]  /*14c80*/  @!P2 IMAD.WIDE R12, R9, 0x2, R14 ;  /* 0x00000002090ca825 */ /* 0x000fe200078e020e */
[-C--:B------:R-:W-:Y:S02]  /*14c90*/  @!P3 LEA.HI.X R27, R7, R3.reuse, R8, 0x1, P0 ;  /* 0x00000003071bb211 */ /* 0x080fe400000f0c08 */
[----:B------:R-:W-:Y:S02]  /*14ca0*/  @!P4 LEA.HI.X R29, R10, R3, R24, 0x1, P1 ;  /* 0x000000030a1dc211 */ /* 0x000fe400008f0c18 */
[----:B------:R4:W-:Y:S04]  /*14cb0*/  @!P2 ST.E.128 desc[UR42][R12.64], RZ ;  /* 0x000000ff0c00a985 */ /* 0x0009e8000c101d2a */
[----:B------:R4:W-:Y:S04]  /*14cc0*/  @!P3 ST.E.128 desc[UR42][R26.64], RZ ;  /* 0x000000ff1a00b985 */ /* 0x0009e8000c101d2a */
[----:B------:R4:W-:Y:S02]  /*14cd0*/  @!P4 ST.E.128 desc[UR42][R28.64], RZ ;  /* 0x000000ff1c00c985 */ /* 0x0009e4000c101d2a */
.L_x_547:
[----:B------:R-:W-:Y:S05]  /*14ce0*/  BSYNC B1 ;  /* 0x0000000000017941 */ /* 0x000fea0003800000 */
.L_x_546:
[----:B------:R-:W-:-:S03]  /*14cf0*/  UMOV UR4, 0xffffffff ;  /* 0xffffffff00047882 */ /* 0x000fc60000000000 */
[----:B------:R-:W-:Y:S05]  /*14d00*/  BRA.DIV UR4, `(.L_x_548) ;  /* 0x0000008204b07947 */ /* 0x000fea000b800000 */
[----:B--2---:R2:W0:Y:S04]  /*14d10*/  SHFL.IDX PT, R3, R4, 0x1, 0x1c1f ;  /* 0x003c1f0004037f89 */ /* 0x00442800000e0000 */
[----:B---3--:R2:W3:Y:S02]  /*14d20*/  SHFL.IDX PT, R14, R0, 0x1, 0x1c1f ;  /* 0x003c1f00000e7f89 */ /* 0x0084e400000e0000 */
.L_x_725:
[----:B0-2---:R-:W-:-:S05]  /*14d30*/  VIADD R0, R6, 0x60 ;  /* 0x0000006006007836 */ /* 0x005fca0000000000 */
[----:B------:R-:W-:-:S13]  /*14d40*/  ISETP.GE.AND P0, PT, R0, R21, PT ;  /* 0x000000150000720c */ /* 0x000fda0003f06270 */
[----:B------:R-:W-:Y:S05]  /*14d50*/  @P0 BRA `(.L_x_537) ;  /* 0x0000000000340947 */ /* 0x000fea0003800000 */
[----:B------:R-:W-:Y:S02]  /*14d60*/  ULDC UR4, c[0x0][0xac8] ;  /* 0x0002b20000047ab9 */ /* 0x000fe40000000800 */
[----:B------:R-:W-:Y:S02]  /*14d70*/  ISETP.GE.AND P2, PT, R9, UR4, PT ;  /* 0x0000000409007c0c */ /* 0x000fe4000bf46270 */
[----:B------:R-:W-:Y:S02]  /*14d80*/  ISETP.GE.AND P3, PT, R7, UR4, PT ;  /* 0x0000000407007c0c */ /* 0x000fe4000bf66270 */
[----:B------:R-:W-:-:S09]  /*14d90*/  ISETP.GE.AND P4, PT, R10, UR4, PT ;  /* 0x000000040a007c0c */ /* 0x000fd2000bf86270 */
[----:B------:R-:W-:Y:S02]  /*14da0*/  @!P2 IMAD.MOV.U32 R15, RZ, RZ, R3 ;  /* 0x000000ffff0fa224 */ /* 0x000fe400078e0003 */
[-C--:B---3--:R-:W-:Y:S02]  /*14db0*/  @!P3 LEA R6, P0, R7, R14.reuse, 0x1 ;  /* 0x0000000e0706b211 */ /* 0x088fe400078008ff */
[C---:B----4-:R-:W-:Y:S01]  /*14dc0*/  @!P4 LEA R12, P1, R10.reuse, R14, 0x1 ;  /* 0x0000000e0a0cc211 */ /* 0x050fe200078208ff */
[----:B------:R-:W-:Y:S01]  /*14dd0*/  @!P2 IMAD.WIDE R4, R9, 0x2, R14 ;  /* 0x000000020904a825 */ /* 0x000fe200078e020e */
[-C--:B------:R-:W-:Y:S02]  /*14de0*/  @!P3 LEA.HI.X R7, R7, R3.reuse, R8, 0x1, P0 ;  /* 0x000000030707b211 */ /* 0x080fe400000f0c08 */
[----:B------:R-:W-:Y:S02]  /*14df0*/  @!P4 LEA.HI.X R13, R10, R3, R24, 0x1, P1 ;  /* 0x000000030a0dc211 */ /* 0x000fe400008f0c18 */
[----:B------:R2:W-:Y:S04]  /*14e00*/  @!P2 ST.E.128 desc[UR42][R4.64], RZ ;  /* 0x000000ff0400a985 */ /* 0x0005e8000c101d2a */
[----:B------:R2:W-:Y:S04]  /*14e10*/  @!P3 ST.E.128 desc[UR42][R6.64], RZ ;  /* 0x000000ff0600b985 */ /* 0x0005e8000c101d2a */
[----:B------:R2:W-:Y:S02]  /*14e20*/  @!P4 ST.E.128 desc[UR42][R12.64], RZ ;  /* 0x000000ff0c00c985 */ /* 0x0005e4000c101d2a */
.L_x_537:
[----:B------:R-:W-:Y:S05]  /*14e30*/  BSYNC B0 ;  /* 0x0000000000007941 */ /* 0x000fea0003800000 */
.L_x_529:
[----:B------:R-:W-:Y:S02]  /*14e40*/  ULDC UR4, c[0x0][0xc3c] ;  /* 0x00030f0000047ab9 */ /* 0x000fe40000000800 */
[----:B------:R-:W-:-:S13]  /*14e50*/  ISETP.GE.AND P0, PT, R99, UR4, PT ;  /* 0x0000000463007c0c */ /* 0x000fda000bf06270 */
[----:B------:R-:W-:Y:S05]  /*14e60*/  @!P0 BRA `(.L_x_549) ;  /* 0xfffffec400e48947 */ /* 0x000fea000383ffff */
[----:B------:R-:W-:Y:S05]  /*14e70*/  BRA `(.L_x_396) ;  /* 0x0000007000687947 */ /* 0x000fea0003800000 */
.L_x_394:
        /* <DEDUP_REMOVED lines=16> */
.L_x_550:
        /* <DEDUP_REMOVED lines=44> */
.L_x_554:
[----:B------:R-:W0:Y:S01]  /*15240*/  LDC R0, c[0x0][0xc3c] ;  /* 0x00030f00ff007b82 */ /* 0x000e220000000800 */
[----:B------:R-:W-:Y:S01]  /*15250*/  UIADD3 UR4, UR4, 0x1f, URZ ;  /* 0x0000001f04047890 */ /* 0x000fe2000fffe03f */
[----:B------:R-:W-:Y:S02]  /*15260*/  ULDC UR7, c[0x0][0xc3c] ;  /* 0x00030f0000077ab9 */ /* 0x000fe40000000800 */
[----:B------:R-:W-:-:S03]  /*15270*/  IMAD.U32 R27, RZ, RZ, UR7 ;  /* 0x00000007ff1b7e24 */ /* 0x000fc6000f8e00ff */
        /* <DEDUP_REMOVED lines=9> */
[----:B-1----:R-:W-:-:S04]  /*15310*/  @!P6 IMAD.WIDE R2, R9, 0x4, R2 ;  /* 0x000000040902e825 */ /* 0x002fc800078e0202 */
[----:B------:R-:W-:-:S06]  /*15320*/  IMAD.MOV.U32 R9, RZ, RZ, RZ ;  /* 0x000000ffff097224 */ /* 0x000fcc00078e00ff */
        /* <DEDUP_REMOVED lines=22> */
.L_x_552:
        /* <DEDUP_REMOVED lines=13> */
[----:B0-----:R-:W-:-:S06]  /*15560*/  VIADD R3, R6, 0xffffffe ;  /* 0x0ffffffe06037836 */ /* 0x001fcc0000000000 */
[----:B------:R-:W0:Y:S02]  /*15570*/  F2I.FTZ.U32.TRUNC.NTZ R3, R3 ;  /* 0x0000000300037305 */ /* 0x000e24000021f000 */
[----:B0-----:R-:W-:Y:S01]  /*15580*/  IMAD.MOV R13, RZ, RZ, -R3 ;  /* 0x000000ffff0d7224 */ /* 0x001fe200078e0a03 */
[----:B------:R-:W-:Y:S06]  /*15590*/  @!P0 BRA `(.L_x_555) ;  /* 0x0000000000088947 */ /* 0x000fec0003800000 */
[----:B------:R-:W-:-:S05]  /*155a0*/  VIADD R5, R27, 0xffffffff ;  /* 0xffffffff1b057836 */ /* 0x000fca0000000000 */
[----:B------:R0:W1:Y:S02]  /*155b0*/  SHFL.IDX PT, R24, R2, R5, 0x1f ;  /* 0x00001f0502187589 */ /* 0x00006400000e0000 */
.L_x_555:
        /* <DEDUP_REMOVED lines=18> */
[----:B------:R-:W-:Y:S01]  /*156e0*/  ISETP.GE.U32.AND P0, PT, R3, R4, PT ;  /* 0x000000040300720c */ /* 0x000fe20003f06070 */
[----:B0-----:R-:W-:Y:S01]  /*156f0*/  VIADD R8, R6, 0xffffffe ;  /* 0x0ffffffe06087836 */ /* 0x001fe20000000000 */
[----:B------:R-:W-:-:S03]  /*15700*/  LOP3.LUT R4, R25, R0, RZ, 0x3c, !PT ;  /* 0x0000000019047212 */ /* 0x000fc600078e3cff */
[----:B------:R0:W1:Y:S01]  /*15710*/  F2I.FTZ.U32.TRUNC.NTZ R3, R8 ;  /* 0x0000000800037305 */ /* 0x000062000021f000 */
[----:B------:R-:W-:-:S07]  /*15720*/  ISETP.GE.AND P2, PT, R4, RZ, PT ;  /* 0x000000ff0400720c */ /* 0x000fce0003f46270 */
[----:B------:R-:W-:Y:S01]  /*15730*/  @P0 VIADD R2, R2, 0x1 ;  /* 0x0000000102020836 */ /* 0x000fe20000000000 */
[----:B0-----:R-:W-:-:S03]  /*15740*/  IABS R8, R9 ;  /* 0x0000000900087213 */ /* 0x001fc60000000000 */
[----:B------:R-:W-:Y:S02]  /*15750*/  IMAD.MOV.U32 R6, RZ, RZ, R2 ;  /* 0x000000ffff067224 */ /* 0x000fe400078e0002 */
[----:B------:R-:W-:Y:S02]  /*15760*/  IMAD.MOV R8, RZ, RZ, -R8 ;  /* 0x000000ffff087224 */ /* 0x000fe400078e0a08 */
[----:B-1----:R-:W-:Y:S01]  /*15770*/  IMAD.MOV R2, RZ, RZ, -R3 ;  /* 0x000000ffff027224 */ /* 0x002fe200078e0a03 */
[----:B------:R-:W-:Y:S02]  /*15780*/  @!P2 IADD3 R6, -R6, RZ, RZ ;  /* 0x000000ff0606a210 */ /* 0x000fe40007ffe1ff */
[----:B------:R-:W-:Y:S01]  /*15790*/  @!P1 LOP3.LUT R6, RZ, R0, RZ, 0x33, !PT ;  /* 0x00000000ff069212 */ /* 0x000fe200078e33ff */
[----:B------:R-:W-:Y:S02]  /*157a0*/  IMAD R11, R2, R5, RZ ;  /* 0x00000005020b7224 */ /* 0x000fe400078e02ff */
[----:B------:R-:W-:Y:S01]  /*157b0*/  IMAD.MOV.U32 R2, RZ, RZ, RZ ;  /* 0x000000ffff027224 */ /* 0x000fe200078e00ff */
[-C--:B------:R-:W-:Y:S01]  /*157c0*/  IABS R4, R6.reuse ;  /* 0x0000000600047213 */ /* 0x080fe20000000000 */
[----:B------:R-:W-:-:S02]  /*157d0*/  IMAD R0, R0, R6, RZ ;  /* 0x0000000600007224 */ /* 0x000fc400078e02ff */
[----:B------:R-:W-:-:S04]  /*157e0*/  IMAD.HI.U32 R2, R3, R11, R2 ;  /* 0x0000000b03027227 */ /* 0x000fc800078e0002 */
[----:B------:R-:W-:Y:S02]  /*157f0*/  IMAD.MOV.U32 R3, RZ, RZ, R4 ;  /* 0x000000ffff037224 */ /* 0x000fe400078e0004 */
[----:B------:R-:W-:Y:S02]  /*15800*/  IMAD.MOV.U32 R4, RZ, RZ, R8 ;  /* 0x000000ffff047224 */ /* 0x000fe400078e0008 */
[----:B------:R-:W-:-:S04]  /*15810*/  IMAD.HI.U32 R2, R2, R3, RZ ;  /* 0x0000000302027227 */ /* 0x000fc800078e00ff */
[----:B------:R-:W-:Y:S01]  /*15820*/  IMAD R4, R2, R4, R3 ;  /* 0x0000000402047224 */ /* 0x000fe200078e0203 */
[----:B------:R-:W-:Y:S01]  /*15830*/  LOP3.LUT R3, R6, R9, RZ, 0x3c, !PT ;  /* 0x0000000906037212 */ /* 0x000fe200078e3cff */
[----:B------:R-:W-:-:S03]  /*15840*/  IMAD.IADD R25, R25, 0x1, -R0 ;  /* 0x0000000119197824 */ /* 0x000fc600078e0a00 */
        /* <DEDUP_REMOVED lines=14> */
.L_x_553:
[----:B------:R-:W-:Y:S02]  /*15930*/  IMAD.MOV.U32 R25, RZ, RZ, RZ ;  /* 0x000000ffff197224 */ /* 0x000fe400078e00ff */
[----:B------:R-:W-:Y:S02]  /*15940*/  IMAD.U32 R24, RZ, RZ, UR6 ;  /* 0x00000006ff187e24 */ /* 0x000fe4000f8e00ff */
[----:B------:R-:W-:-:S07]  /*15950*/  IMAD.MOV.U32 R26, RZ, RZ, RZ ;  /* 0x000000ffff1a7224 */ /* 0x000fce00078e00ff */
.L_x_556:
[----:B------:R-:W-:-:S13]  /*15960*/  ISETP.NE.AND P0, PT, R7, RZ, PT ;  /* 0x000000ff0700720c */ /* 0x000fda0003f05270 */
[----:B------:R-:W0:Y:S01]  /*15970*/  @!P0 S2R R3, SR_CgaCtaId ;  /* 0x0000000000038919 */ /* 0x000e220000008800 */
[----:B------:R-:W-:-:S04]  /*15980*/  @!P0 MOV R0, 0x400 ;  /* 0x0000040000008802 */ /* 0x000fc80000000f00 */
[----:B0-----:R-:W-:-:S05]  /*15990*/  @!P0 LEA R0, R3, R0, 0x18 ;  /* 0x0000000003008211 */ /* 0x001fca00078ec0ff */
[----:B------:R0:W-:Y:S01]  /*159a0*/  @!P0 STS.128 [R0+0x2d8d0], R24 ;  /* 0x02d8d01800008388 */ /* 0x0001e20000000c00 */
[----:B------:R-:W-:Y:S06]  /*159b0*/  BAR.ARV 0x5, 0x200 ;  /* 0x0148000000007b1d */ /* 0x000fec0000002000 */
.L_x_551:
[----:B0-----:R-:W-:Y:S01]  /*159c0*/  IMAD.MOV.U32 R0, RZ, RZ, 0x1 ;  /* 0x00000001ff007424 */ /* 0x001fe200078e00ff */
[----:B------:R-:W-:Y:S01]  /*159d0*/  ULDC UR4, c[0x0][0xc3c] ;  /* 0x00030f0000047ab9 */ /* 0x000fe20000000800 */
[----:B------:R-:W-:Y:S01]  /*159e0*/  IMAD.MOV.U32 R28, RZ, RZ, RZ ;  /* 0x000000ffff1c7224 */ /* 0x000fe200078e00ff */
[----:B-1----:R-:W-:Y:S02]  /*159f0*/  ISETP.GE.AND P0, PT, R27, UR4, PT ;  /* 0x000000041b007c0c */ /* 0x002fe4000bf06270 */
[----:B------:R0:W-:Y:S04]  /*15a00*/  STL [R1], R0 ;  /* 0x0000000001007387 */ /* 0x0001e80000100800 */
[----:B------:R0:W-:Y:S07]  /*15a10*/  STL [R1+0x4c], RZ ;  /* 0x00004cff01007387 */ /* 0x0001ee0000100800 */
[----:B------:R-:W-:Y:S05]  /*15a20*/  @P0 BRA `(.L_x_557) ;  /* 0x0000006000980947 */ /* 0x000fea0003800000 */
[----:B------:R-:W1:Y:S01]  /*15a30*/  S2R R7, SR_TID.X ;  /* 0x0000000000077919 */ /* 0x000e620000002100 */
[----:B------:R-:W2:Y:S01]  /*15a40*/  S2UR UR5, SR_CgaCtaId ;  /* 0x00000000000579c3 */ /* 0x000ea20000008800 */
[----:B------:R-:W-:Y:S01]  /*15a50*/  UMOV UR4, 0x400 ;  /* 0x0000040000047882 */ /* 0x000fe20000000000 */
[----:B------:R-:W-:Y:S01]  /*15a60*/  BSSY B8, `(.L_x_557) ;  /* 0x0000622000087945 */ /* 0x000fe20003800000 */
[----:B------:R-:W-:Y:S01]  /*15a70*/  CS2R R28, SRZ ;  /* 0x00000000001c7805 */ /* 0x000fe2000001ff00 */
[----:B------:R-:W-:Y:S01]  /*15a80*/  ULDC.64 UR40, c[0x0][0x198] ;  /* 0x0000660000287ab9 */ /* 0x000fe20000000a00 */
[----:B------:R-:W-:Y:S01]  /*15a90*/  ULOP3.LUT UR38, UR36, 0x2, URZ, 0xfc, !UPT ;  /* 0x0000000224267892 */ /* 0x000fe2000f8efc3f */
[----:B------:R-:W-:Y:S01]  /*15aa0*/  ULDC UR37, c[0x0][0xc] ;  /* 0x0000030000257ab9 */ /* 0x000fe20000000800 */
[----:B--2---:R-:W-:-:S06]  /*15ab0*/  ULEA UR4, UR5, UR4, 0x18 ;  /* 0x0000000405047291 */ /* 0x004fcc000f8ec03f */
[----:B------:R-:W-:Y:S01]  /*15ac0*/  IMAD.U32 R16, RZ, RZ, UR4 ;  /* 0x00000004ff107e24 */ /* 0x000fe2000f8e00ff */
[C---:B-1----:R-:W-:Y:S01]  /*15ad0*/  LOP3.LUT R6, R7.reuse, 0x7f, RZ, 0xc0, !PT ;  /* 0x0000007f07067812 */ /* 0x042fe200078ec0ff */
[----:B0-----:R-:W-:-:S04]  /*15ae0*/  IMAD.SHL.U32 R0, R7, 0x8, RZ ;  /* 0x0000000807007824 */ /* 0x001fc800078e00ff */
[----:B------:R-:W-:Y:S01]  /*15af0*/  IMAD.SHL.U32 R4, R6, 0x8, RZ ;  /* 0x0000000806047824 */ /* 0x000fe200078e00ff */
[C---:B------:R-:W-:Y:S02]  /*15b00*/  LOP3.LUT R3, R0.reuse, 0x20, RZ, 0xc0, !PT ;  /* 0x0000002000037812 */ /* 0x040fe400078ec0ff */
[----:B------:R-:W-:Y:S02]  /*15b10*/  LOP3.LUT R2, R0, 0xd8, RZ, 0xc0, !PT ;  /* 0x000000d800027812 */ /* 0x000fe400078ec0ff */
[----:B------:R-:W-:Y:S01]  /*15b20*/  LOP3.LUT R3, R3, 0x300, R4, 0xf8, !PT ;  /* 0x0000030003037812 */ /* 0x000fe200078ef804 */
[----:B------:R-:W-:Y:S01]  /*15b30*/  IMAD.MOV.U32 R4, RZ, RZ, 0x1 ;  /* 0x00000001ff047424 */ /* 0x000fe200078e00ff */
[----:B------:R-:W-:Y:S02]  /*15b40*/  LOP3.LUT R2, R2, 0x18, R7, 0x78, !PT ;  /* 0x0000001802027812 */ /* 0x000fe400078e7807 */
[----:B------:R-:W-:Y:S02]  /*15b50*/  LOP3.LUT R0, R0, 0x18, RZ, 0xc0, !PT ;  /* 0x0000001800007812 */ /* 0x000fe400078ec0ff */
[----:B------:R-:W-:Y:S01]  /*15b60*/  LOP3.LUT R5, R3, R2, RZ, 0xfc, !PT ;  /* 0x0000000203057212 */ /* 0x000fe200078efcff */
[----:B------:R-:W-:Y:S01]  /*15b70*/  IMAD.SHL.U32 R2, R7, 0x20, RZ ;  /* 0x0000002007027824 */ /* 0x000fe200078e00ff */
[----:B------:R-:W-:Y:S01]  /*15b80*/  SHF.R.U32.HI R3, RZ, 0x2, R6 ;  /* 0x00000002ff037819 */ /* 0x000fe20000011606 */
[----:B------:R-:W-:-:S02]  /*15b90*/  IMAD.MOV.U32 R6, RZ, RZ, 0x1 ;  /* 0x00000001ff067424 */ /* 0x000fc400078e00ff */
[----:B------:R-:W-:Y:S01]  /*15ba0*/  STL [R1+0x10], R5 ;  /* 0x0000100501007387 */ /* 0x000fe20000100800 */
[----:B------:R-:W-:-:S03]  /*15bb0*/  LOP3.LUT R2, R2, 0x60, RZ, 0xc0, !PT ;  /* 0x0000006002027812 */ /* 0x000fc600078ec0ff */
[----:B------:R-:W-:Y:S04]  /*15bc0*/  STL [R1+0x4c], RZ ;  /* 0x00004cff01007387 */ /* 0x000fe80000100800 */
[----:B------:R0:W-:Y:S04]  /*15bd0*/  STL [R1+0x4], R4 ;  /* 0x0000040401007387 */ /* 0x0001e80000100800 */
[----:B------:R1:W-:Y:S01]  /*15be0*/  STL [R1], R6 ;  /* 0x0000000601007387 */ /* 0x0003e20000100800 */
[----:B0-----:R-:W-:Y:S02]  /*15bf0*/  LOP3.LUT R4, R3, R2, RZ, 0xfc, !PT ;  /* 0x0000000203047212 */ /* 0x001fe400078efcff */
[----:B------:R-:W-:-:S02]  /*15c00*/  LOP3.LUT R3, R0, 0x20, RZ, 0xfc, !PT ;  /* 0x0000002000037812 */ /* 0x000fc400078efcff */
[----:B------:R-:W-:Y:S01]  /*15c10*/  LOP3.LUT R2, R0, 0x40, RZ, 0xfc, !PT ;  /* 0x0000004000027812 */ /* 0x000fe200078efcff */
[----:B------:R-:W-:-:S05]  /*15c20*/  IMAD R0, R5, 0x2, R16 ;  /* 0x0000000205007824 */ /* 0x000fca00078e0210 */
[----:B------:R1:W-:Y:S02]  /*15c30*/  STL [R1+0x30], R0 ;  /* 0x0000300001007387 */ /* 0x0003e40000100800 */
.L_x_660:
[----:B0-----:R-:W0:Y:S02]  /*15c40*/  LDC.64 R2, c[0x0][0xc88] ;  /* 0x00032200ff027b82 */ /* 0x001e240000000a00 */
[----:B0-----:R-:W-:-:S05]  /*15c50*/  IMAD.WIDE R2, R27, 0x4, R2 ;  /* 0x000000041b027825 */ /* 0x001fca00078e0202 */
[----:B--2---:R-:W2:Y:S01]  /*15c60*/  LDG.E R10, desc[UR42][R2.64] ;  /* 0x0000002a020a7981 */ /* 0x004ea2000c1e1900 */
[----:B------:R-:W-:Y:S05]  /*15c70*/  YIELD ;  /* 0x0000000000007946 */ /* 0x000fea0003800000 */
[----:B------:R-:W-:Y:S01]  /*15c80*/  ULDC.64 UR4, c[0x0][0xa28] ;  /* 0x00028a0000047ab9 */ /* 0x000fe20000000a00 */
[----:B-1----:R-:W-:Y:S01]  /*15c90*/  IMAD.MOV.U32 R9, RZ, RZ, RZ ;  /* 0x000000ffff097224 */ /* 0x002fe200078e00ff */
[----:B------:R-:W-:Y:S01]  /*15ca0*/  ISETP.NE.U32.AND P0, PT, RZ, UR4, PT ;  /* 0x00000004ff007c0c */ /* 0x000fe2000bf05070 */
[----:B-1----:R-:W-:Y:S01]  /*15cb0*/  IMAD.MOV.U32 R6, RZ, RZ, RZ ;  /* 0x000000ffff067224 */ /* 0x002fe200078e00ff */
[----:B------:R-:W-:Y:S01]  /*15cc0*/  ULDC.64 UR8, c[0x0][0xa18] ;  /* 0x0002860000087ab9 */ /* 0x000fe20000000a00 */
[----:B------:R-:W-:Y:S01]  /*15cd0*/  ULDC.64 UR6, c[0x0][0xa10] ;  /* 0x0002840000067ab9 */ /* 0x000fe20000000a00 */
[----:B------:R-:W-:-:S02]  /*15ce0*/  ISETP.NE.AND.EX P0, PT, RZ, UR5, PT, P0 ;  /* 0x00000005ff007c0c */ /* 0x000fc4000bf05300 */
[----:B--2---:R-:W-:Y:S01]  /*15cf0*/  SHF.R.S32.HI R0, RZ, 0x1f, R10 ;  /* 0x0000001fff007819 */ /* 0x004fe2000001140a */
[----:B------:R-:W-:-:S10]  /*15d00*/  IMAD.SHL.U32 R18, R10, 0x4, RZ ;  /* 0x000000040a127824 */ /* 0x000fd400078e00ff */
[C---:B------:R-:W-:Y:S01]  /*15d10*/  @P0 LEA R2, P1, R10.reuse, UR4, 0x2 ;  /* 0x000000040a020c11 */ /* 0x040fe2000f8210ff */
[----:B------:R-:W-:Y:S03]  /*15d20*/  STL [R1+0x8], R10 ;  /* 0x0000080a01007387 */ /* 0x000fe60000100800 */
[C-C-:B------:R-:W-:Y:S01]  /*15d30*/  @P0 LEA.HI.X R3, R10.reuse, UR5, R0.reuse, 0x2, P1 ;  /* 0x000000050a030c11 */ /* 0x140fe200088f1400 */
[----:B------:R-:W-:Y:S01]  /*15d40*/  ULDC.64 UR4, c[0x0][0xa00] ;  /* 0x0002800000047ab9 */ /* 0x000fe20000000a00 */
[----:B------:R-:W-:Y:S01]  /*15d50*/  SHF.L.U64.HI R22, R10, 0x2, R0 ;  /* 0x000000020a167819 */ /* 0x000fe20000010200 */
[----:B------:R0:W-:Y:S04]  /*15d60*/  STL [R1+0x44], R0 ;  /* 0x0000440001007387 */ /* 0x0001e80000100800 */
[----:B------:R1:W2:Y:S01]  /*15d70*/  @P0 LDG.E R9, desc[UR42][R2.64] ;  /* 0x0000002a02090981 */ /* 0x0002a2000c1e1900 */
[----:B------:R-:W-:-:S02]  /*15d80*/  ISETP.NE.U32.AND P0, PT, RZ, UR4, PT ;  /* 0x00000004ff007c0c */ /* 0x000fc4000bf05070 */
[----:B------:R-:W-:Y:S02]  /*15d90*/  ISETP.NE.U32.AND P1, PT, RZ, UR8, PT ;  /* 0x00000008ff007c0c */ /* 0x000fe4000bf25070 */
[----:B------:R-:W-:Y:S01]  /*15da0*/  ISETP.NE.AND.EX P0, PT, RZ, UR5, PT, P0 ;  /* 0x00000005ff007c0c */ /* 0x000fe2000bf05300 */
[----:B0-----:R-:W-:Y:S01]  /*15db0*/  IMAD.MOV.U32 R0, RZ, RZ, RZ ;  /* 0x000000ffff007224 */ /* 0x001fe200078e00ff */
[----:B------:R-:W-:Y:S02]  /*15dc0*/  ISETP.NE.AND.EX P1, PT, RZ, UR9, PT, P1 ;  /* 0x00000009ff007c0c */ /* 0x000fe4000bf25310 */
[----:B------:R-:W-:Y:S02]  /*15dd0*/  ISETP.NE.U32.AND P2, PT, RZ, UR6, PT ;  /* 0x00000006ff007c0c */ /* 0x000fe4000bf45070 */
[----:B-1----:R-:W-:Y:S02]  /*15de0*/  IADD3 R2, P3, R18, UR4, RZ ;  /* 0x0000000412027c10 */ /* 0x002fe4000ff7e0ff */
[----:B------:R-:W-:-:S02]  /*15df0*/  ISETP.NE.AND.EX P2, PT, RZ, UR7, PT, P2 ;  /* 0x00000007ff007c0c */ /* 0x000fc4000bf45320 */
[----:B------:R-:W-:Y:S02]  /*15e00*/  IADD3.X R3, R22, UR5, RZ, P3, !PT ;  /* 0x0000000516037c10 */ /* 0x000fe40009ffe4ff */
[----:B------:R-:W-:-:S03]  /*15e10*/  IADD3 R4, P4, R18, UR6, RZ ;  /* 0x0000000612047c10 */ /* 0x000fc6000ff9e0ff */
[----:B---3--:R-:W3:Y:S01]  /*15e20*/  @P0 LDG.E R6, desc[UR42][R2.64] ;  /* 0x0000002a02060981 */ /* 0x008ee2000c1e1900 */
[----:B------:R-:W-:Y:S01]  /*15e30*/  ULDC UR4, c[0x0][0x288] ;  /* 0x0000a20000047ab9 */ /* 0x000fe20000000800 */
[----:B------:R-:W-:Y:S01]  /*15e40*/  IADD3.X R5, R22, UR7, RZ, P4, !PT ;  /* 0x0000000716057c10 */ /* 0x000fe2000a7fe4ff */
[----:B------:R-:W-:Y:S01]  /*15e50*/  IMAD.U32 R8, RZ, RZ, UR4 ;  /* 0x00000004ff087e24 */ /* 0x000fe2000f8e00ff */
[----:B------:R-:W-:-:S03]  /*15e60*/  ULDC.64 UR4, c[0x0][0x418] ;  /* 0x0001060000047ab9 */ /* 0x000fc60000000a00 */
[----:B-----5:R-:W5:Y:S04]  /*15e70*/  @P2 LDG.E R0, desc[UR42][R4.64] ;  /* 0x0000002a04002981 */ /* 0x020f68000c1e1900 */
[----:B---3--:R0:W-:Y:S02]  /*15e80*/  STL [R1+0x34], R6 ;  /* 0x0000340601007387 */ /* 0x0081e40000100800 */
[----:B0-----:R-:W-:-:S04]  /*15e90*/  @P1 IADD3 R6, P3, R18, UR8, RZ ;  /* 0x0000000812061c10 */ /* 0x001fc8000ff7e0ff */
[----:B------:R-:W-:-:S05]  /*15ea0*/  @P1 IADD3.X R7, R22, UR9, RZ, P3, !PT ;  /* 0x0000000916071c10 */ /* 0x000fca0009ffe4ff */
[----:B------:R0:W3:Y:S01]  /*15eb0*/  @P1 LDG.E R8, desc[UR42][R6.64] ;  /* 0x0000002a06081981 */ /* 0x0000e2000c1e1900 */
[----:B------:R-:W-:-:S03]  /*15ec0*/  UISETP.NE.U32.AND UP0, UPT, UR4, URZ, UPT ;  /* 0x0000003f0400728c */ /* 0x000fc6000bf05070 */
[----:B------:R-:W-:Y:S01]  /*15ed0*/  ULDC UR4, c[0x0][0x424] ;  /* 0x0001090000047ab9 */ /* 0x000fe20000000800 */
[----:B------:R-:W-:-:S03]  /*15ee0*/  UISETP.NE.AND.EX UP0, UPT, UR5, URZ, UPT, UP0 ;  /* 0x0000003f0500728c */ /* 0x000fc6000bf05300 */
[----:B------:R-:W-:Y:S01]  /*15ef0*/  ULDC UR5, c[0x0][0x2f0] ;  /* 0x0000bc0000057ab9 */ /* 0x000fe20000000800 */
[----:B------:R-:W-:-:S04]  /*15f00*/  USEL UR4, UR4, 0x1, UP0 ;  /* 0x0000000104047887 */ /* 0x000fc80008000000 */
[----:B------:R-:W-:-:S03]  /*15f10*/  UIMAD UR4, UR4, UR5, URZ ;  /* 0x00000005040472a4 */ /* 0x000fc6000f8e023f */
[----:B------:R-:W-:-:S03]  /*15f20*/  ULDC UR5, c[0x0][0x348] ;  /* 0x0000d20000057ab9 */ /* 0x000fc60000000800 */
[----:B0-----:R-:W-:Y:S01]  /*15f30*/  IMAD.U32 R7, RZ, RZ, UR4 ;  /* 0x00000004ff077e24 */ /* 0x001fe2000f8e00ff */
[----:B---3--:R0:W-:Y:S04]  /*15f40*/  STL [R1+0x48], R8 ;  /* 0x0000480801007387 */ /* 0x0081e80000100800 */
[----:B--2---:R1:W-:Y:S01]  /*15f50*/  STL [R1+0x28], R9 ;  /* 0x0000280901007387 */ /* 0x0043e20000100800 */
[----:B0-----:R-:W-:Y:S01]  /*15f60*/  MOV R8, UR5 ;  /* 0x0000000500087c02 */ /* 0x001fe20008000f00 */
[----:B------:R-:W-:Y:S06]  /*15f70*/  @P1 BRA `(.L_x_558) ;  /* 0x0000000000141947 */ /* 0x000fec0003800000 */
[----:B------:R-:W-:Y:S05]  /*15f80*/  @!P0 BRA `(.L_x_558) ;  /* 0x0000000000108947 */ /* 0x000fea0003800000 */
[----:B------:R-:W2:Y:S04]  /*15f90*/  LDG.E R6, desc[UR42][R2.64] ;  /* 0x0000002a02067981 */ /* 0x000ea8000c1e1900 */
[----:B------:R-:W2:Y:S02]  /*15fa0*/  LDG.E R2, desc[UR42][R2.64+0x4] ;  /* 0x0000042a02027981 */ /* 0x000ea4000c1e1900 */
[----:B--2---:R-:W-:-:S05]  /*15fb0*/  IMAD.IADD R2, R2, 0x1, -R6 ;  /* 0x0000000102027824 */ /* 0x004fca00078e0a06 */
[----:B------:R0:W-:Y:S02]  /*15fc0*/  STL [R1+0x48], R2 ;  /* 0x0000480201007387 */ /* 0x0001e40000100800 */
.L_x_558:
[----:B------:R-:W-:Y:S01]  /*15fd0*/  IMAD.MOV.U32 R11, RZ, RZ, R10 ;  /* 0x000000ffff0b7224 */ /* 0x000fe200078e000a */
[----:B------:R-:W-:Y:S01]  /*15fe0*/  ULDC.64 UR4, c[0x0][0xa20] ;  /* 0x0002880000047ab9 */ /* 0x000fe20000000a00 */
[C---:B------:R-:W-:Y:S02]  /*15ff0*/  LOP3.LUT R6, R26.reuse, 0xff000000, RZ, 0xc0, !PT ;  /* 0xff0000001a067812 */ /* 0x040fe400078ec0ff */
[----:B------:R-:W-:Y:S01]  /*16000*/  ISETP.NE.U32.AND P0, PT, RZ, UR4, PT ;  /* 0x00000004ff007c0c */ /* 0x000fe2000bf05070 */
[----:B------:R2:W-:Y:S01]  /*16010*/  STL [R1+0xc], R11 ;  /* 0x00000c0b01007387 */ /* 0x0005e20000100800 */
[----:B------:R-:W-:Y:S02]  /*16020*/  SHF.R.U32.HI R6, RZ, 0x8, R6 ;  /* 0x00000008ff067819 */ /* 0x000fe40000011606 */
[----:B------:R-:W-:Y:S02]  /*16030*/  ISETP.NE.AND.EX P0, PT, RZ, UR5, PT, P0 ;  /* 0x00000005ff007c0c */ /* 0x000fe4000bf05300 */
[----:B0-----:R-:W-:-:S02]  /*16040*/  LOP3.LUT R2, R26, 0xff0000, RZ, 0xc0, !PT ;  /* 0x00ff00001a027812 */ /* 0x001fc400078ec0ff */
[----:B------:R-:W-:Y:S02]  /*16050*/  LOP3.LUT R17, R26, 0xffff, RZ, 0xc0, !PT ;  /* 0x0000ffff1a117812 */ /* 0x000fe400078ec0ff */
[----:B------:R-:W-:-:S07]  /*16060*/  LEA.HI R6, R2, R6, RZ, 0x10 ;  /* 0x0000000602067211 */ /* 0x000fce00078f80ff */
[----:B--2---:R-:W-:Y:S05]  /*16070*/  @!P0 BRA `(.L_x_559) ;  /* 0x0000000000108947 */ /* 0x004fea0003800000 */
[----:B------:R-:W-:-:S04]  /*16080*/  IADD3 R2, P0, R18, UR4, RZ ;  /* 0x0000000412027c10 */ /* 0x000fc8000ff1e0ff */
[----:B------:R-:W-:-:S05]  /*16090*/  IADD3.X R3, R22, UR5, RZ, P0, !PT ;  /* 0x0000000516037c10 */ /* 0x000fca00087fe4ff */
[----:B------:R0:W5:Y:S01]  /*160a0*/  LDG.E R7, desc[UR42][R2.64] ;  /* 0x0000002a02077981 */ /* 0x000162000c1e1900 */
[----:B------:R-:W-:Y:S05]  /*160b0*/  BRA `(.L_x_560) ;  /* 0x0000000000247947 */ /* 0x000fea0003800000 */
.L_x_559:
[----:B------:R-:W-:Y:S02]  /*160c0*/  ULDC.64 UR4, c[0x0][0xa08] ;  /* 0x0002820000047ab9 */ /* 0x000fe40000000a00 */
[----:B------:R-:W-:-:S04]  /*160d0*/  ISETP.NE.U32.AND P0, PT, RZ, UR4, PT ;  /* 0x00000004ff007c0c */ /* 0x000fc8000bf05070 */
[----:B------:R-:W-:-:S13]  /*160e0*/  ISETP.NE.AND.EX P0, PT, RZ, UR5, PT, P0 ;  /* 0x00000005ff007c0c */ /* 0x000fda000bf05300 */
[----:B------:R-:W-:Y:S05]  /*160f0*/  @!P0 BRA `(.L_x_560) ;  /* 0x0000000000148947 */ /* 0x000fea0003800000 */
[----:B------:R-:W0:Y:S02]  /*16100*/  LDC.64 R2, c[0x0][0xa08] ;  /* 0x00028200ff027b82 */ /* 0x000e240000000a00 */
[----:B0-----:R-:W-:-:S05]  /*16110*/  IMAD.WIDE R2, R11, 0x4, R2 ;  /* 0x000000040b027825 */ /* 0x001fca00078e0202 */
[----:B------:R-:W2:Y:S04]  /*16120*/  LDG.E R7, desc[UR42][R2.64] ;  /* 0x0000002a02077981 */ /* 0x000ea8000c1e1900 */
[----:B------:R-:W2:Y:S02]  /*16130*/  LDG.E R2, desc[UR42][R2.64+0x4] ;  /* 0x0000042a02027981 */ /* 0x000ea4000c1e1900 */
[----:B--2---:R-:W-:-:S07]  /*16140*/  IMAD.IADD R7, R2, 0x1, -R7 ;  /* 0x0000000102077824 */ /* 0x004fce00078e0a07 */
.L_x_560:
[----:B0-----:R-:W2:Y:S04]  /*16150*/  @P2 LDG.E R2, desc[UR42][R4.64] ;  /* 0x0000002a04022981 */ /* 0x001ea8000c1e1900 */
[----:B------:R0:W2:Y:S01]  /*16160*/  @P2 LDG.E R4, desc[UR42][R4.64+0x4] ;  /* 0x0000042a04042981 */ /* 0x0000a2000c1e1900 */
[----:B------:R-:W-:Y:S01]  /*16170*/  BSSY B0, `(.L_x_561) ;  /* 0x000002b000007945 */ /* 0x000fe20003800000 */
[----:B------:R-:W-:Y:S01]  /*16180*/  LOP3.LUT R21, R6, 0xff, RZ, 0xc0, !PT ;  /* 0x000000ff06157812 */ /* 0x000fe200078ec0ff */
[----:B0----5:R-:W-:Y:S02]  /*16190*/  IMAD.IADD R5, R7, 0x1, -R9 ;  /* 0x0000000107057824 */ /* 0x021fe400078e0a09 */
[----:B--2---:R-:W-:Y:S01]  /*161a0*/  @P2 IMAD.IADD R8, R4, 0x1, -R2 ;  /* 0x0000000104082824 */ /* 0x004fe200078e0a02 */
[----:B------:R-:W-:-:S03]  /*161b0*/  SHF.R.U32.HI R4, RZ, 0x10, R6 ;  /* 0x00000010ff047819 */ /* 0x000fc60000011606 */
[----:B------:R-:W-:-:S04]  /*161c0*/  IMAD.IADD R2, R5, 0x1, R8 ;  /* 0x0000000105027824 */ /* 0x000fc800078e0208 */
[C---:B------:R-:W-:Y:S01]  /*161d0*/  VIADD R20, R2.reuse, 0x7f ;  /* 0x0000007f02147836 */ /* 0x040fe20000000000 */
[----:B------:R-:W-:Y:S01]  /*161e0*/  ISETP.GE.AND P1, PT, R2, 0x1, PT ;  /* 0x000000010200780c */ /* 0x000fe20003f26270 */
[----:B------:R0:W-:Y:S03]  /*161f0*/  STL [R1+0x20], R2 ;  /* 0x0000200201007387 */ /* 0x0001e60000100800 */
[----:B0-----:R-:W-:-:S04]  /*16200*/  SHF.R.S32.HI R2, RZ, 0x1f, R20 ;  /* 0x0000001fff027819 */ /* 0x001fc80000011414 */
[----:B------:R-:W-:Y:S01]  /*16210*/  LEA.HI R20, R2, R20, RZ, 0x7 ;  /* 0x0000001402147211 */ /* 0x000fe200078f38ff */
[----:B------:R-:W-:-:S03]  /*16220*/  IMAD.MOV.U32 R2, RZ, RZ, RZ ;  /* 0x000000ffff027224 */ /* 0x000fc600078e00ff */
[----:B------:R-:W-:Y:S01]  /*16230*/  SHF.R.S32.HI R20, RZ, 0x7, R20 ;  /* 0x00000007ff147819 */ /* 0x000fe20000011414 */
[----:B------:R-:W-:Y:S06]  /*16240*/  @!P1 BRA `(.L_x_562) ;  /* 0x0000000000749947 */ /* 0x000fec0003800000 */
[----:B------:R-:W-:Y:S01]  /*16250*/  ISETP.NE.AND P0, PT, R4, RZ, PT ;  /* 0x000000ff0400720c */ /* 0x000fe20003f05270 */
[----:B------:R-:W-:-:S03]  /*16260*/  ULDC UR4, c[0x0][0x9f0] ;  /* 0x00027c0000047ab9 */ /* 0x000fc60000000800 */
[----:B------:R-:W-:-:S04]  /*16270*/  SEL R6, R4, UR4, P0 ;  /* 0x0000000404067c07 */ /* 0x000fc80008000000 */
[----:B------:R-:W-:Y:S02]  /*16280*/  IABS R7, R6 ;  /* 0x0000000600077213 */ /* 0x000fe40000000000 */
[----:B-1----:R-:W-:Y:S02]  /*16290*/  IADD3 R9, R6, -0x1, R20 ;  /* 0xffffffff06097810 */ /* 0x002fe40007ffe014 */
        /* <DEDUP_REMOVED lines=12> */
[----:B------:R-:W-:-:S04]  /*16360*/  IMAD.MOV R2, RZ, RZ, -R2 ;  /* 0x000000ffff027224 */ /* 0x000fc800078e0a02 */
[----:B------:R-:W-:Y:S02]  /*16370*/  IMAD.MOV.U32 R9, RZ, RZ, R2 ;  /* 0x000000ffff097224 */ /* 0x000fe400078e0002 */
        /* <DEDUP_REMOVED lines=9> */
[----:B------:R-:W-:-:S07]  /*16410*/  @!P3 LOP3.LUT R2, RZ, R6, RZ, 0x33, !PT ;  /* 0x00000006ff02b212 */ /* 0x000fce00078e33ff */
.L_x_562:
[----:B------:R-:W-:Y:S05]  /*16420*/  BSYNC B0 ;  /* 0x0000000000007941 */ /* 0x000fea0003800000 */
.L_x_561:
[-C--:B------:R-:W-:Y:S01]  /*16430*/  IMAD R3, R21, R2.reuse, RZ ;  /* 0x0000000215037224 */ /* 0x080fe200078e02ff */
[----:B------:R-:W-:Y:S04]  /*16440*/  BSSY B0, `(.L_x_563) ;  /* 0x0000156000007945 */ /* 0x000fe80003800000 */
[C---:B------:R-:W-:Y:S01]  /*16450*/  VIADDMNMX R2, R3.reuse, R2, R20, PT ;  /* 0x0000000203027246 */ /* 0x040fe20003800114 */
[----:B------:R-:W-:-:S04]  /*16460*/  IMAD R3, R3, 0x80, -R5 ;  /* 0x0000008003037824 */ /* 0x000fc800078e0a05 */
[----:B------:R-:W-:Y:S01]  /*16470*/  IMAD R2, R2, 0x80, -R5 ;  /* 0x0000008002027824 */ /* 0x000fe200078e0a05 */
[----:B------:R-:W-:-:S04]  /*16480*/  VIMNMX R3, RZ, R3, !PT ;  /* 0x00000003ff037248 */ /* 0x000fc80007fe0100 */
[----:B------:R-:W-:-:S04]  /*16490*/  VIMNMX R2, R2, R8, PT ;  /* 0x0000000802027248 */ /* 0x000fc80003fe0100 */
[----:B------:R-:W-:Y:S02]  /*164a0*/  ISETP.GT.AND P0, PT, R2, R3, PT ;  /* 0x000000030200720c */ /* 0x000fe40003f04270 */
[----:B------:R-:W-:-:S11]  /*164b0*/  SHF.R.U32.HI R3, RZ, 0x7, R3 ;  /* 0x00000007ff037819 */ /* 0x000fd60000011603 */
[----:B------:R-:W-:-:S05]  /*164c0*/  @P0 VIADD R2, R2, 0x7f ;  /* 0x0000007f02020836 */ /* 0x000fca0000000000 */
[----:B------:R-:W-:-:S04]  /*164d0*/  @P0 SHF.R.S32.HI R5, RZ, 0x1f, R2 ;  /* 0x0000001fff050819 */ /* 0x000fc80000011402 */
[----:B------:R-:W-:Y:S01]  /*164e0*/  @P0 LEA.HI R2, R5, R2, RZ, 0x7 ;  /* 0x0000000205020211 */ /* 0x000fe200078f38ff */
[----:B------:R-:W-:-:S03]  /*164f0*/  IMAD.MOV.U32 R5, RZ, RZ, R3 ;  /* 0x000000ffff057224 */ /* 0x000fc600078e0003 */
[----:B------:R-:W-:Y:S02]  /*16500*/  @P0 SHF.R.S32.HI R5, RZ, 0x7, R2 ;  /* 0x00000007ff050819 */ /* 0x000fe40000011402 */
[----:B------:R-:W-:Y:S02]  /*16510*/  PLOP3.LUT P0, PT, PT, PT, PT, 0x80, 0x0 ;  /* 0x000000000000781c */ /* 0x000fe40003f0f070 */
[----:B------:R-:W-:-:S13]  /*16520*/  ISETP.GT.AND P3, PT, R5, R3, PT ;  /* 0x000000030500720c */ /* 0x000fda0003f64270 */
[----:B------:R-:W-:Y:S05]  /*16530*/  @!P3 BRA `(.L_x_564) ;  /* 0x000000140018b947 */ /* 0x000fea0003800000 */
[----:B------:R-:W-:Y:S01]  /*16540*/  UMOV UR4, 0xffffffff ;  /* 0xffffffff00047882 */ /* 0x000fe20000000000 */
[----:B------:R-:W-:Y:S02]  /*16550*/  SEL R2, R11, RZ, !P2 ;  /* 0x000000ff0b027207 */ /* 0x000fe40005000000 */
[----:B------:R-:W-:Y:S05]  /*16560*/  BRA.DIV UR4, `(.L_x_565) ;  /* 0x0000006a04e07947 */ /* 0x000fea000b800000 */
[----:B------:R-:W0:Y:S02]  /*16570*/  S2R R6, SR_TID.X ;  /* 0x0000000000067919 */ /* 0x000e240000002100 */
[----:B0-----:R-:W-:-:S04]  /*16580*/  SHF.R.U32.HI R6, RZ, 0x5, R6 ;  /* 0x00000005ff067819 */ /* 0x001fc80000011606 */
[----:B------:R-:W-:-:S05]  /*16590*/  LOP3.LUT R6, R6, 0x3, RZ, 0xc0, !PT ;  /* 0x0000000306067812 */ /* 0x000fca00078ec0ff */
[----:B------:R0:W2:Y:S02]  /*165a0*/  SHFL.IDX PT, R14, R6, RZ, 0x1f ;  /* 0x00001fff060e7589 */ /* 0x0000a400000e0000 */
.L_x_728:
[----:B--2---:R-:W-:Y:S02]  /*165b0*/  ISETP.NE.AND P0, PT, R14, RZ, PT ;  /* 0x000000ff0e00720c */ /* 0x004fe40003f05270 */
[----:B------:R-:W-:-:S11]  /*165c0*/  PLOP3.LUT P6, PT, PT, PT, PT, 0x8, 0x0 ;  /* 0x000000000000781c */ /* 0x000fd60003fce170 */
[----:B------:R-:W-:Y:S05]  /*165d0*/  @P0 BRA `(.L_x_566) ;  /* 0x00000000000c0947 */ /* 0x000fea0003800000 */
[----:B------:R-:W-:-:S03]  /*165e0*/  UMOV UR4, 0xffffffff ;  /* 0xffffffff00047882 */ /* 0x000fc60000000000 */
[----:B------:R-:W-:Y:S05]  /*165f0*/  BRA.DIV UR4, `(.L_x_567) ;  /* 0x0000006a04f07947 */ /* 0x000fea000b800000 */
[----:B------:R-:W-:-:S13]  /*16600*/  ELECT P6, URZ, PT ;  /* 0x00000000003f782f */ /* 0x000fda00038c0000 */
.L_x_566:
[----:B0-----:R-:W2:Y:S01]  /*16610*/  LDL R6, [R1+0x4c] ;  /* 0x00004c0001067983 */ /* 0x001ea20000100800 */
[----:B------:R-:W-:Y:S01]  /*16620*/  BSSY B1, `(.L_x_568) ;  /* 0x0000008000017945 */ /* 0x000fe20003800000 */
[----:B--2---:R-:W-:-:S05]  /*16630*/  VIADD R6, R6, 0x1 ;  /* 0x0000000106067836 */ /* 0x004fca0000000000 */
[----:B------:R-:W-:-:S04]  /*16640*/  LEA.HI R7, R6, R6, RZ, 0x1 ;  /* 0x0000000606077211 */ /* 0x000fc800078f08ff */
[----:B------:R-:W-:-:S05]  /*16650*/  LOP3.LUT R7, R7, 0xfffffffe, RZ, 0xc0, !PT ;  /* 0xfffffffe07077812 */ /* 0x000fca00078ec0ff */
[----:B------:R-:W-:-:S05]  /*16660*/  IMAD.IADD R6, R6, 0x1, -R7 ;  /* 0x0000000106067824 */ /* 0x000fca00078e0a07 */
[----:B------:R-:W-:-:S04]  /*16670*/  SHF.L.U32 R6, R6, 0x1f, RZ ;  /* 0x0000001f06067819 */ /* 0x000fc800000006ff */
[----:B------:R-:W0:Y:S02]  /*16680*/  SYNCS.PHASECHK.TRANS64.TRYWAIT P0, [R16+URZ+0x2d820], R6 ;  /* 0x02d82006100075a7 */ /* 0x000e24000800017f */
[----:B0-----:R-:W-:Y:S05]  /*16690*/  @!P0 BRA `(.L_x_569) ;  /* 0x0000006800e88947 */ /* 0x001fea0003800000 */
.L_x_731:
[----:B------:R-:W-:Y:S05]  /*166a0*/  BSYNC B1 ;  /* 0x0000000000017941 */ /* 0x000fea0003800000 */
.L_x_568:
[----:B------:R-:W-:Y:S04]  /*166b0*/  BSSY B1, `(.L_x_570) ;  /* 0x000008c000017945 */ /* 0x000fe80003800000 */
[----:B------:R-:W-:Y:S05]  /*166c0*/  @!P6 BRA `(.L_x_571) ;  /* 0x000000080028e947 */ /* 0x000fea0003800000 */
[----:B------:R-:W2:Y:S01]  /*166d0*/  LDL R8, [R1+0x4] ;  /* 0x0000040001087983 */ /* 0x000ea20000100800 */
[----:B-1----:R-:W-:Y:S01]  /*166e0*/  IMAD R9, R29, 0x8, R16 ;  /* 0x000000081d097824 */ /* 0x002fe200078e0210 */
[----:B------:R-:W1:Y:S01]  /*166f0*/  S2R R7, SR_TID.X ;  /* 0x0000000000077919 */ /* 0x000e620000002100 */
[----:B------:R-:W-:Y:S01]  /*16700*/  BSSY B2, `(.L_x_572) ;  /* 0x0000006000027945 */ /* 0x000fe20003800000 */
[----:B-1----:R-:W-:-:S04]  /*16710*/  LOP3.LUT R7, R7, 0x7f, RZ, 0xc0, !PT ;  /* 0x0000007f07077812 */ /* 0x002fc800078ec0ff */
[----:B------:R-:W-:Y:S02]  /*16720*/  ISETP.NE.AND P2, PT, R7, RZ, PT ;  /* 0x000000ff0700720c */ /* 0x000fe40003f45270 */
[----:B--2---:R-:W-:-:S04]  /*16730*/  SHF.L.U32 R11, R8, 0x1f, RZ ;  /* 0x0000001f080b7819 */ /* 0x004fc800000006ff */
[----:B------:R-:W1:Y:S02]  /*16740*/  SYNCS.PHASECHK.TRANS64.TRYWAIT P0, [R9+URZ+0x2d8a0], R11 ;  /* 0x02d8a00b090075a7 */ /* 0x000e64000800017f */
[----:B-1----:R-:W-:Y:S05]  /*16750*/  @!P0 BRA `(.L_x_573) ;  /* 0x0000006800cc8947 */ /* 0x002fea0003800000 */
.L_x_732:
[----:B------:R-:W-:Y:S05]  /*16760*/  BSYNC B2 ;  /* 0x0000000000027941 */ /* 0x000fea0003800000 */
.L_x_572:
[----:B------:R-:W-:Y:S04]  /*16770*/  BSSY B2, `(.L_x_574) ;  /* 0x0000009000027945 */ /* 0x000fe80003800000 */
[----:B------:R-:W-:Y:S05]  /*16780*/  @P2 BRA `(.L_x_575) ;  /* 0x00000000001c2947 */ /* 0x000fea0003800000 */
[----:B0-----:R-:W0:Y:S02]  /*16790*/  S2R R6, SR_TID.X ;  /* 0x0000000000067919 */ /* 0x001e240000002100 */
[----:B0-----:R-:W-:Y:S01]  /*167a0*/  LOP3.LUT R7, R6, 0x1f, RZ, 0xc0, !PT ;  /* 0x0000001f06077812 */ /* 0x001fe200078ec0ff */
[----:B------:R-:W-:-:S03]  /*167b0*/  IMAD.MOV.U32 R6, RZ, RZ, 0x6000 ;  /* 0x00006000ff067424 */ /* 0x000fc600078e00ff */
[----:B------:R-:W-:Y:S01]  /*167c0*/  ISETP.NE.AND P0, PT, R7, RZ, PT ;  /* 0x000000ff0700720c */ /* 0x000fe20003f05270 */
[----:B------:R2:W-:-:S12]  /*167d0*/  SYNCS.ARRIVE.TRANS64 RZ, [R9+URZ+0x2d890], R6 ;  /* 0x02d8900609ff79a7 */ /* 0x0005d8000800003f */
[----:B--2---:R-:W-:Y:S05]  /*167e0*/  @!P0 BRA `(.L_x_575) ;  /* 0x0000000000048947 */ /* 0x004fea0003800000 */
[----:B------:R-:W-:Y:S01]  /*167f0*/  BPT.TRAP 0x1 ;  /* 0x000000040000795c */ /* 0x000fe20000300000 */
.L_x_575:
[----:B------:R-:W-:Y:S05]  /*16800*/  BSYNC B2 ;  /* 0x0000000000027941 */ /* 0x000fea0003800000 */
.L_x_574:
[----:B------:R-:W-:Y:S01]  /*16810*/  IMAD.MOV.U32 R14, RZ, RZ, RZ ;  /* 0x000000ffff0e7224 */ /* 0x000fe200078e00ff */
[----:B------:R-:W-:Y:S01]  /*16820*/  UIADD3 UR4, UP0, UR40, 0x570, URZ ;  /* 0x0000057028047890 */ /* 0x000fe2000ff1e03f */
[----:B------:R-:W-:Y:S01]  /*16830*/  IMAD R8, R29, 0x6000, R16 ;  /* 0x000060001d087824 */ /* 0x000fe200078e0210 */
[----:B------:R-:W-:Y:S01]  /*16840*/  PLOP3.LUT P0, PT, PT, PT, PT, 0x80, 0x0 ;  /* 0x000000000000781c */ /* 0x000fe20003f0f070 */
[----:B------:R-:W-:Y:S01]  /*16850*/  IMAD R7, R5, 0x80, R0 ;  /* 0x0000008005077824 */ /* 0x000fe200078e0200 */
[----:B------:R-:W-:Y:S01]  /*16860*/  R2UR UR10, R14 ;  /* 0x000000000e0a72ca */ /* 0x000fe200000e0000 */
[----:B0-----:R-:W-:Y:S01]  /*16870*/  VIADD R6, R9, 0x2d890 ;  /* 0x0002d89009067836 */ /* 0x001fe20000000000 */
[----:B------:R-:W-:Y:S01]  /*16880*/  IADD3 R10, R8, 0x15400, RZ ;  /* 0x00015400080a7810 */ /* 0x000fe20007ffe0ff */
[----:B------:R-:W-:Y:S01]  /*16890*/  VIADD R7, R7, 0xffffff80 ;  /* 0xffffff8007077836 */ /* 0x000fe20000000000 */
[----:B------:R-:W-:Y:S01]  /*168a0*/  UIADD3.X UR5, URZ, UR41, URZ, UP0, !UPT ;  /* 0x000000293f057290 */ /* 0x000fe200087fe43f */
[----:B------:R-:W-:Y:S01]  /*168b0*/  UMOV UR6, 0x0 ;  /* 0x0000000000067882 */ /* 0x000fe20000000000 */
[----:B------:R-:W-:-:S10]  /*168c0*/  UMOV UR7, 0x12f00000 ;  /* 0x12f0000000077882 */ /* 0x000fd40000000000 */
.L_x_576:
[----:B------:R-:W-:-:S13]  /*168d0*/  @P0 ELECT P3, URZ, PT ;  /* 0x00000000003f082f */ /* 0x000fda0003860000 */
[----:B------:R-:W-:Y:S02]  /*168e0*/  @P3 R2UR UR13, R2 ;  /* 0x00000000020d32ca */ /* 0x000fe400000e0000 */
[----:B------:R-:W-:Y:S02]  /*168f0*/  @P3 R2UR UR12, R17 ;  /* 0x00000000110c32ca */ /* 0x000fe400000e0000 */
[----:B------:R-:W-:Y:S02]  /*16900*/  @P3 R2UR UR11, R7 ;  /* 0x00000000070b32ca */ /* 0x000fe400000e0000 */
[----:B------:R-:W-:Y:S02]  /*16910*/  @P3 R2UR UR9, R6 ;  /* 0x00000000060932ca */ /* 0x000fe400000e0000 */
[----:B------:R-:W-:Y:S02]  /*16920*/  @P3 R2UR UR8, R10 ;  /* 0x000000000a0832ca */ /* 0x000fe400000e0000 */
[----:B------:R-:W-:-:S02]  /*16930*/  @P3 PLOP3.LUT P0, PT, P3, PT, PT, 0x8, 0x0 ;  /* 0x000000000000381c */ /* 0x000fc40001f0e170 */
[----:B------:R-:W-:-:S09]  /*16940*/  PLOP3.LUT P3, PT, PT, PT, PT, 0x8, 0x0 ;  /* 0x000000000000781c */ /* 0x000fd20003f6e170 */
[----:B------:R0:W-:Y:S02]  /*16950*/  UTMALDG.4D [UR8], [UR4], desc[UR6] ;  /* 0x00000608040075b4 */ /* 0x0001e40008019000 */
[----:B0-----:R-:W-:Y:S05]  /*16960*/  @P0 BRA.U.ANY `(.L_x_576) ;  /* 0xfffffffd00d80947 */ /* 0x001fea000393ffff */
[----:B------:R-:W-:Y:S01]  /*16970*/  IMAD.MOV.U32 R13, RZ, RZ, 0x20 ;  /* 0x00000020ff0d7424 */ /* 0x000fe200078e00ff */
[----:B------:R-:W-:Y:S01]  /*16980*/  PLOP3.LUT P0, PT, PT, PT, PT, 0x80, 0x0 ;  /* 0x000000000000781c */ /* 0x000fe20003f0f070 */
[----:B------:R-:W-:Y:S01]  /*16990*/  VIADD R10, R8, 0x17400 ;  /* 0x00017400080a7836 */ /* 0x000fe20000000000 */
[----:B------:R-:W-:Y:S01]  /*169a0*/  UMOV UR6, 0x0 ;  /* 0x0000000000067882 */ /* 0x000fe20000000000 */
[----:B------:R-:W-:Y:S01]  /*169b0*/  UMOV UR7, 0x12f00000 ;  /* 0x12f0000000077882 */ /* 0x000fe20000000000 */
[----:B------:R-:W-:-:S15]  /*169c0*/  R2UR UR10, R13 ;  /* 0x000000000d0a72ca */ /* 0x000fde00000e0000 */
.L_x_577:
        /* <DEDUP_REMOVED lines=16> */
.L_x_578:
        /* <DEDUP_REMOVED lines=10> */
[----:B------:R-:W0:Y:S01]  /*16b70*/  SYNCS.PHASECHK.TRANS64.TRYWAIT P0, [R9+URZ+0x2d8c0], R11 ;  /* 0x02d8c00b090075a7 */ /* 0x000e22000800017f */
[----:B------:R-:W-:Y:S04]  /*16b80*/  BSSY B2, `(.L_x_579) ;  /* 0x0000002000027945 */ /* 0x000fe80003800000 */
[----:B0-----:R-:W-:Y:S05]  /*16b90*/  @!P0 BRA `(.L_x_580) ;  /* 0x0000006400d08947 */ /* 0x001fea0003800000 */
.L_x_733:
[----:B------:R-:W-:Y:S05]  /*16ba0*/  BSYNC B2 ;  /* 0x0000000000027941 */ /* 0x000fea0003800000 */
.L_x_579:
[----:B------:R-:W-:Y:S01]  /*16bb0*/  BSSY B2, `(.L_x_581) ;  /* 0x000000b000027945 */ /* 0x000fe20003800000 */
[----:B------:R-:W-:Y:S02]  /*16bc0*/  IMAD.MOV.U32 R10, RZ, RZ, 0x0 ;  /* 0x00000000ff0a7424 */ /* 0x000fe400078e00ff */
[----:B01----:R-:W-:Y:S01]  /*16bd0*/  IMAD.MOV.U32 R11, RZ, RZ, 0x12f00000 ;  /* 0x12f00000ff0b7424 */ /* 0x003fe200078e00ff */
[----:B------:R-:W-:Y:S06]  /*16be0*/  @P2 BRA `(.L_x_582) ;  /* 0x00000000001c2947 */ /* 0x000fec0003800000 */
[----:B------:R-:W0:Y:S02]  /*16bf0*/  S2R R6, SR_TID.X ;  /* 0x0000000000067919 */ /* 0x000e240000002100 */
[----:B0-----:R-:W-:Y:S01]  /*16c00*/  LOP3.LUT R15, R6, 0x1f, RZ, 0xc0, !PT ;  /* 0x0000001f060f7812 */ /* 0x001fe200078ec0ff */
[----:B------:R-:W-:-:S03]  /*16c10*/  IMAD.MOV.U32 R6, RZ, RZ, 0x6000 ;  /* 0x00006000ff067424 */ /* 0x000fc600078e00ff */
[----:B------:R-:W-:Y:S01]  /*16c20*/  ISETP.NE.AND P0, PT, R15, RZ, PT ;  /* 0x000000ff0f00720c */ /* 0x000fe20003f05270 */
[----:B------:R0:W-:-:S12]  /*16c30*/  SYNCS.ARRIVE.TRANS64 RZ, [R9+URZ+0x2d8b0], R6 ;  /* 0x02d8b00609ff79a7 */ /* 0x0001d8000800003f */
[----:B0-----:R-:W-:Y:S05]  /*16c40*/  @!P0 BRA `(.L_x_582) ;  /* 0x0000000000048947 */ /* 0x001fea0003800000 */
[----:B------:R-:W-:Y:S01]  /*16c50*/  BPT.TRAP 0x1 ;  /* 0x000000040000795c */ /* 0x000fe20000300000 */
.L_x_582:
[----:B------:R-:W-:Y:S05]  /*16c60*/  BSYNC B2 ;  /* 0x0000000000027941 */ /* 0x000fea0003800000 */
.L_x_581:
[----:B------:R-:W-:Y:S01]  /*16c70*/  R2UR UR10, R14 ;  /* 0x000000000e0a72ca */ /* 0x000fe200000e0000 */
[----:B------:R-:W-:Y:S01]  /*16c80*/  UIADD3 UR4, UP0, UR40, 0x670, URZ ;  /* 0x0000067028047890 */ /* 0x000fe2000ff1e03f */
[----:B------:R-:W-:Y:S01]  /*16c90*/  R2UR UR6, R10 ;  /* 0x000000000a0672ca */ /* 0x000fe200000e0000 */
[----:B------:R-:W-:Y:S01]  /*16ca0*/  VIADD R9, R9, 0x2d8b0 ;  /* 0x0002d8b009097836 */ /* 0x000fe20000000000 */
[----:B------:R-:W-:Y:S01]  /*16cb0*/  R2UR UR7, R11 ;  /* 0x000000000b0772ca */ /* 0x000fe200000e0000 */
[----:B------:R-:W-:Y:S01]  /*16cc0*/  VIADD R6, R8, 0x400 ;  /* 0x0000040008067836 */ /* 0x000fe20000000000 */
[----:B------:R-:W-:Y:S01]  /*16cd0*/  PLOP3.LUT P0, PT, PT, PT, PT, 0x80, 0x0 ;  /* 0x000000000000781c */ /* 0x000fe20003f0f070 */
[----:B------:R-:W-:-:S12]  /*16ce0*/  UIADD3.X UR5, URZ, UR41, URZ, UP0, !UPT ;  /* 0x000000293f057290 */ /* 0x000fd800087fe43f */
.L_x_583:
        /* <DEDUP_REMOVED lines=10> */
[----:B------:R-:W-:Y:S01]  /*16d90*/  R2UR UR10, R13 ;  /* 0x000000000d0a72ca */ /* 0x000fe200000e0000 */
[----:B------:R-:W-:Y:S01]  /*16da0*/  VIADD R6, R8, 0x2400 ;  /* 0x0000240008067836 */ /* 0x000fe20000000000 */
[----:B------:R-:W-:Y:S02]  /*16db0*/  R2UR UR6, R10 ;  /* 0x000000000a0672ca */ /* 0x000fe400000e0000 */
[----:B------:R-:W-:Y:S02]  /*16dc0*/  R2UR UR7, R11 ;  /* 0x000000000b0772ca */ /* 0x000fe400000e0000 */
[----:B------:R-:W-:-:S13]  /*16dd0*/  PLOP3.LUT P0, PT, PT, PT, PT, 0x80, 0x0 ;  /* 0x000000000000781c */ /* 0x000fda0003f0f070 */
.L_x_584:
        /* <DEDUP_REMOVED lines=15> */
.L_x_585:
        /* <DEDUP_REMOVED lines=9> */
[----:B--2---:R-:W-:Y:S05]  /*16f60*/  @P0 BRA.U.ANY `(.L_x_585) ;  /* 0xfffffffd00d80947 */ /* 0x004fea000393ffff */
.L_x_571:
[----:B------:R-:W-:Y:S05]  /*16f70*/  BSYNC B1 ;  /* 0x0000000000017941 */ /* 0x000fea0003800000 */
.L_x_570:
[----:B0-----:R-:W2:Y:S01]  /*16f80*/  LDL.LU R6, [R1+0x4] ;  /* 0x0000040001067983 */ /* 0x001ea20000300800 */
[----:B------:R-:W-:Y:S01]  /*16f90*/  VIADD R29, R29, 0x1 ;  /* 0x000000011d1d7836 */ /* 0x000fe20000000000 */
[----:B------:R-:W-:Y:S01]  /*16fa0*/  PLOP3.LUT P0, PT, PT, PT, PT, 0x8, 0x0 ;  /* 0x000000000000781c */ /* 0x000fe20003f0e170 */
[----:B------:R-:W-:-:S03]  /*16fb0*/  VIADD R10, R5, 0xfffffffe ;  /* 0xfffffffe050a7836 */ /* 0x000fc60000000000 */
[C---:B------:R-:W-:Y:S02]  /*16fc0*/  ISETP.NE.AND P2, PT, R29.reuse, 0x2, PT ;  /* 0x000000021d00780c */ /* 0x040fe40003f45270 */
[----:B------:R-:W-:Y:S02]  /*16fd0*/  ISETP.GE.AND P3, PT, R10, R3, PT ;  /* 0x000000030a00720c */ /* 0x000fe40003f66270 */
[----:B------:R-:W-:Y:S02]  /*16fe0*/  SEL R5, RZ, 0x1, P2 ;  /* 0x00000001ff057807 */ /* 0x000fe40001000000 */
[----:B------:R-:W-:Y:S02]  /*16ff0*/  SEL R29, R29, RZ, P2 ;  /* 0x000000ff1d1d7207 */ /* 0x000fe40001000000 */
[----:B--2---:R-:W-:-:S05]  /*17000*/  LOP3.LUT R6, R6, R5, RZ, 0x3c, !PT ;  /* 0x0000000506067212 */ /* 0x004fca00078e3cff */
[----:B------:R0:W-:Y:S02]  /*17010*/  STL [R1+0x4], R6 ;  /* 0x0000040601007387 */ /* 0x0001e40000100800 */
[----:B------:R-:W-:Y:S05]  /*17020*/  @!P3 BRA `(.L_x_564) ;  /* 0x00000008005cb947 */ /* 0x000fea0003800000 */
.L_x_602:
[----:B------:R-:W-:Y:S05]  /*17030*/  YIELD ;  /* 0x0000000000007946 */ /* 0x000fea0003800000 */
[----:B------:R-:W-:Y:S04]  /*17040*/  BSSY B1, `(.L_x_586) ;  /* 0x000008b000017945 */ /* 0x000fe80003800000 */
[----:B--2---:R-:W-:Y:S05]  /*17050*/  @!P6 BRA `(.L_x_587) ;  /* 0x000000080024e947 */ /* 0x004fea0003800000 */
[----:B0-----:R-:W2:Y:S01]  /*17060*/  LDL R6, [R1+0x4] ;  /* 0x0000040001067983 */ /* 0x001ea20000100800 */
[----:B-1----:R-:W-:Y:S01]  /*17070*/  IMAD R9, R29, 0x8, R16 ;  /* 0x000000081d097824 */ /* 0x002fe200078e0210 */
[----:B------:R-:W0:Y:S01]  /*17080*/  S2R R5, SR_TID.X ;  /* 0x0000000000057919 */ /* 0x000e220000002100 */
[----:B------:R-:W-:Y:S01]  /*17090*/  BSSY B2, `(.L_x_588) ;  /* 0x0000006000027945 */ /* 0x000fe20003800000 */
[----:B0-----:R-:W-:-:S04]  /*170a0*/  LOP3.LUT R5, R5, 0x7f, RZ, 0xc0, !PT ;  /* 0x0000007f05057812 */ /* 0x001fc800078ec0ff */
[----:B------:R-:W-:Y:S02]  /*170b0*/  ISETP.NE.AND P3, PT, R5, RZ, PT ;  /* 0x000000ff0500720c */ /* 0x000fe40003f65270 */
[----:B--2---:R-:W-:-:S04]  /*170c0*/  SHF.L.U32 R8, R6, 0x1f, RZ ;  /* 0x0000001f06087819 */ /* 0x004fc800000006ff */
[----:B------:R-:W0:Y:S02]  /*170d0*/  SYNCS.PHASECHK.TRANS64.TRYWAIT P2, [R9+URZ+0x2d8a0], R8 ;  /* 0x02d8a008090075a7 */ /* 0x000e24000804017f */
[----:B0-----:R-:W-:Y:S05]  /*170e0*/  @!P2 BRA `(.L_x_589) ;  /* 0x000000600090a947 */ /* 0x001fea0003800000 */
.L_x_734:
[----:B------:R-:W-:Y:S05]  /*170f0*/  BSYNC B2 ;  /* 0x0000000000027941 */ /* 0x000fea0003800000 */
.L_x_588:
[----:B------:R-:W-:Y:S04]  /*17100*/  BSSY B2, `(.L_x_590) ;  /* 0x0000009000027945 */ /* 0x000fe80003800000 */
[----:B------:R-:W-:Y:S05]  /*17110*/  @P3 BRA `(.L_x_591) ;  /* 0x00000000001c3947 */ /* 0x000fea0003800000 */
[----:B------:R-:W1:Y:S02]  /*17120*/  S2R R5, SR_TID.X ;  /* 0x0000000000057919 */ /* 0x000e640000002100 */
[----:B-1----:R-:W-:Y:S01]  /*17130*/  LOP3.LUT R6, R5, 0x1f, RZ, 0xc0, !PT ;  /* 0x0000001f05067812 */ /* 0x002fe200078ec0ff */
[----:B------:R-:W-:-:S03]  /*17140*/  IMAD.MOV.U32 R5, RZ, RZ, 0x6000 ;  /* 0x00006000ff057424 */ /* 0x000fc600078e00ff */
[----:B------:R-:W-:Y:S01]  /*17150*/  ISETP.NE.AND P2, PT, R6, RZ, PT ;  /* 0x000000ff0600720c */ /* 0x000fe20003f45270 */
[----:B------:R1:W-:-:S12]  /*17160*/  SYNCS.ARRIVE.TRANS64 RZ, [R9+URZ+0x2d890], R5 ;  /* 0x02d8900509ff79a7 */ /* 0x0003d8000800003f */
[----:B-1----:R-:W-:Y:S05]  /*17170*/  @!P2 BRA `(.L_x_591) ;  /* 0x000000000004a947 */ /* 0x002fea0003800000 */
[----:B------:R-:W-:Y:S01]  /*17180*/  BPT.TRAP 0x1 ;  /* 0x000000040000795c */ /* 0x000fe20000300000 */
.L_x_591:
[----:B------:R-:W-:Y:S05]  /*17190*/  BSYNC B2 ;  /* 0x0000000000027941 */ /* 0x000fea0003800000 */
.L_x_590:
[----:B------:R-:W-:Y:S01]  /*171a0*/  IMAD.MOV.U32 R14, RZ, RZ, RZ ;  /* 0x000000ffff0e7224 */ /* 0x000fe200078e00ff */
[----:B------:R-:W-:Y:S01]  /*171b0*/  UIADD3 UR4, UP0, UR40, 0x570, URZ ;  /* 0x0000057028047890 */ /* 0x000fe2000ff1e03f */
[----:B------:R-:W-:Y:S01]  /*171c0*/  IMAD R7, R29, 0x6000, R16 ;  /* 0x000060001d077824 */ /* 0x000fe200078e0210 */
[----:B------:R-:W-:Y:S01]  /*171d0*/  PLOP3.LUT P2, PT, PT, PT, PT, 0x80, 0x0 ;  /* 0x000000000000781c */ /* 0x000fe20003f4f070 */
[----:B------:R-:W-:Y:S01]  /*171e0*/  IMAD R6, R10, 0x80, R0 ;  /* 0x000000800a067824 */ /* 0x000fe200078e0200 */
[----:B------:R-:W-:Y:S01]  /*171f0*/  R2UR UR10, R14 ;  /* 0x000000000e0a72ca */ /* 0x000fe200000e0000 */
[----:B------:R-:W-:Y:S01]  /*17200*/  VIADD R5, R9, 0x2d890 ;  /* 0x0002d89009057836 */ /* 0x000fe20000000000 */
[----:B------:R-:W-:Y:S01]  /*17210*/  UIADD3.X UR5, URZ, UR41, URZ, UP0, !UPT ;  /* 0x000000293f057290 */ /* 0x000fe200087fe43f */
[----:B------:R-:W-:Y:S01]  /*17220*/  VIADD R11, R7, 0x15400 ;  /* 0x00015400070b7836 */ /* 0x000fe20000000000 */
[----:B------:R-:W-:Y:S01]  /*17230*/  UMOV UR6, 0x0 ;  /* 0x0000000000067882 */ /* 0x000fe20000000000 */
[----:B------:R-:W-:-:S10]  /*17240*/  UMOV UR7, 0x12f00000 ;  /* 0x12f0000000077882 */ /* 0x000fd40000000000 */
.L_x_592:
        /* <DEDUP_REMOVED lines=9> */
[----:B-1----:R-:W-:Y:S05]  /*172e0*/  @P2 BRA.U.ANY `(.L_x_592) ;  /* 0xfffffffd00d82947 */ /* 0x002fea000393ffff */
[----:B------:R-:W-:Y:S01]  /*172f0*/  IMAD.MOV.U32 R23, RZ, RZ, 0x20 ;  /* 0x00000020ff177424 */ /* 0x000fe200078e00ff */
[----:B------:R-:W-:Y:S01]  /*17300*/  PLOP3.LUT P2, PT, PT, PT, PT, 0x80, 0x0 ;  /* 0x000000000000781c */ /* 0x000fe20003f4f070 */
[----:B------:R-:W-:Y:S01]  /*17310*/  VIADD R11, R7, 0x17400 ;  /* 0x00017400070b7836 */ /* 0x000fe20000000000 */
[----:B------:R-:W-:Y:S01]  /*17320*/  UMOV UR6, 0x0 ;  /* 0x0000000000067882 */ /* 0x000fe20000000000 */
[----:B------:R-:W-:Y:S01]  /*17330*/  UMOV UR7, 0x12f00000 ;  /* 0x12f0000000077882 */ /* 0x000fe20000000000 */
[----:B------:R-:W-:-:S15]  /*17340*/  R2UR UR10, R23 ;  /* 0x00000000170a72ca */ /* 0x000fde00000e0000 */
.L_x_593:
        /* <DEDUP_REMOVED lines=16> */
.L_x_594:
        /* <DEDUP_REMOVED lines=10> */
[----:B------:R-:W1:Y:S01]  /*174f0*/  SYNCS.PHASECHK.TRANS64.TRYWAIT P2, [R9+URZ+0x2d8c0], R8 ;  /* 0x02d8c008090075a7 */ /* 0x000e62000804017f */
[----:B------:R-:W-:Y:S04]  /*17500*/  BSSY B2, `(.L_x_595) ;  /* 0x0000002000027945 */ /* 0x000fe80003800000 */
[----:B-1----:R-:W-:Y:S05]  /*17510*/  @!P2 BRA `(.L_x_596) ;  /* 0x0000005c0098a947 */ /* 0x002fea0003800000 */
.L_x_735:
[----:B------:R-:W-:Y:S05]  /*17520*/  BSYNC B2 ;  /* 0x0000000000027941 */ /* 0x000fea0003800000 */
.L_x_595:
[----:B------:R-:W-:Y:S01]  /*17530*/  BSSY B2, `(.L_x_597) ;  /* 0x000000b000027945 */ /* 0x000fe20003800000 */
[----:B------:R-:W-:Y:S02]  /*17540*/  IMAD.MOV.U32 R12, RZ, RZ, 0x0 ;  /* 0x00000000ff0c7424 */ /* 0x000fe400078e00ff */
[----:B------:R-:W-:Y:S01]  /*17550*/  IMAD.MOV.U32 R13, RZ, RZ, 0x12f00000 ;  /* 0x12f00000ff0d7424 */ /* 0x000fe200078e00ff */
[----:B------:R-:W-:Y:S06]  /*17560*/  @P3 BRA `(.L_x_598) ;  /* 0x00000000001c3947 */ /* 0x000fec0003800000 */
[----:B------:R-:W2:Y:S02]  /*17570*/  S2R R5, SR_TID.X ;  /* 0x0000000000057919 */ /* 0x000ea40000002100 */
[----:B--2---:R-:W-:Y:S01]  /*17580*/  LOP3.LUT R11, R5, 0x1f, RZ, 0xc0, !PT ;  /* 0x0000001f050b7812 */ /* 0x004fe200078ec0ff */
[----:B------:R-:W-:-:S03]  /*17590*/  IMAD.MOV.U32 R5, RZ, RZ, 0x6000 ;  /* 0x00006000ff057424 */ /* 0x000fc600078e00ff */
[----:B------:R-:W-:Y:S01]  /*175a0*/  ISETP.NE.AND P2, PT, R11, RZ, PT ;  /* 0x000000ff0b00720c */ /* 0x000fe20003f45270 */
[----:B------:R2:W-:-:S12]  /*175b0*/  SYNCS.ARRIVE.TRANS64 RZ, [R9+URZ+0x2d8b0], R5 ;  /* 0x02d8b00509ff79a7 */ /* 0x0005d8000800003f */
[----:B--2---:R-:W-:Y:S05]  /*175c0*/  @!P2 BRA `(.L_x_598) ;  /* 0x000000000004a947 */ /* 0x004fea0003800000 */
[----:B------:R-:W-:Y:S01]  /*175d0*/  BPT.TRAP 0x1 ;  /* 0x000000040000795c */ /* 0x000fe20000300000 */
.L_x_598:
[----:B------:R-:W-:Y:S05]  /*175e0*/  BSYNC B2 ;  /* 0x0000000000027941 */ /* 0x000fea0003800000 */
.L_x_597:
[----:B------:R-:W-:Y:S01]  /*175f0*/  R2UR UR10, R14 ;  /* 0x000000000e0a72ca */ /* 0x000fe200000e0000 */
[----:B------:R-:W-:Y:S01]  /*17600*/  UIADD3 UR4, UP0, UR40, 0x670, URZ ;  /* 0x0000067028047890 */ /* 0x000fe2000ff1e03f */
[----:B------:R-:W-:Y:S01]  /*17610*/  R2UR UR6, R12 ;  /* 0x000000000c0672ca */ /* 0x000fe200000e0000 */
[----:B01----:R-:W-:Y:S01]  /*17620*/  VIADD R9, R9, 0x2d8b0 ;  /* 0x0002d8b009097836 */ /* 0x003fe20000000000 */
[----:B------:R-:W-:Y:S01]  /*17630*/  R2UR UR7, R13 ;  /* 0x000000000d0772ca */ /* 0x000fe200000e0000 */
[----:B------:R-:W-:Y:S01]  /*17640*/  VIADD R5, R7, 0x400 ;  /* 0x0000040007057836 */ /* 0x000fe20000000000 */
[----:B------:R-:W-:Y:S01]  /*17650*/  PLOP3.LUT P2, PT, PT, PT, PT, 0x80, 0x0 ;  /* 0x000000000000781c */ /* 0x000fe20003f4f070 */
[----:B------:R-:W-:-:S12]  /*17660*/  UIADD3.X UR5, URZ, UR41, URZ, UP0, !UPT ;  /* 0x000000293f057290 */ /* 0x000fd800087fe43f */
.L_x_599:
        /* <DEDUP_REMOVED lines=15> */
.L_x_600:
        /* <DEDUP_REMOVED lines=15> */
.L_x_601:
        /* <DEDUP_REMOVED lines=10> */
.L_x_587:
[----:B------:R-:W-:Y:S05]  /*178f0*/  BSYNC B1 ;  /* 0x0000000000017941 */ /* 0x000fea0003800000 */
.L_x_586:
[----:B------:R-:W2:Y:S01]  /*17900*/  LDL.LU R8, [R1+0x4] ;  /* 0x0000040001087983 */ /* 0x000ea20000300800 */
[----:B------:R-:W-:Y:S02]  /*17910*/  IADD3 R29, R29, 0x1, RZ ;  /* 0x000000011d1d7810 */ /* 0x000fe40007ffe0ff */
[C---:B------:R-:W-:Y:S01]  /*17920*/  ISETP.GT.AND P3, PT, R10.reuse, R3, PT ;  /* 0x000000030a00720c */ /* 0x040fe20003f64270 */
[----:B------:R-:W-:Y:S01]  /*17930*/  VIADD R10, R10, 0xffffffff ;  /* 0xffffffff0a0a7836 */ /* 0x000fe20000000000 */
[----:B------:R-:W-:-:S04]  /*17940*/  ISETP.NE.AND P2, PT, R29, 0x2, PT ;  /* 0x000000021d00780c */ /* 0x000fc80003f45270 */
[----:B------:R-:W-:Y:S02]  /*17950*/  SEL R5, RZ, 0x1, P2 ;  /* 0x00000001ff057807 */ /* 0x000fe40001000000 */
[----:B------:R-:W-:Y:S02]  /*17960*/  SEL R29, R29, RZ, P2 ;  /* 0x000000ff1d1d7207 */ /* 0x000fe40001000000 */
[----:B--2---:R-:W-:-:S05]  /*17970*/  LOP3.LUT R8, R8, R5, RZ, 0x3c, !PT ;  /* 0x0000000508087212 */ /* 0x004fca00078e3cff */
[----:B------:R2:W-:Y:S01]  /*17980*/  STL [R1+0x4], R8 ;  /* 0x0000040801007387 */ /* 0x0005e20000100800 */
[----:B------:R-:W-:Y:S05]  /*17990*/  @P3 BRA `(.L_x_602) ;  /* 0xfffffff400a43947 */ /* 0x000fea000383ffff */
.L_x_564:
[----:B------:R-:W-:Y:S05]  /*179a0*/  BSYNC B0 ;  /* 0x0000000000007941 */ /* 0x000fea0003800000 */
.L_x_563:
[----:B------:R-:W-:Y:S05]  /*179b0*/  @!P0 WARPSYNC.ALL ;  /* 0x0000000000008948 */ /* 0x000fea0003800000 */
[----:B------:R-:W-:Y:S01]  /*179c0*/  @!P0 BAR.SYNC.DEFER_BLOCKING 0xc, 0x200 ;  /* 0x0308000000008b1d */ /* 0x000fe20000010000 */
[----:B------:R-:W-:-:S05]  /*179d0*/  IMAD.MOV.U32 R0, RZ, RZ, RZ ;  /* 0x000000ffff007224 */ /* 0x000fca00078e00ff */
[----:B------:R-:W-:Y:S04]  /*179e0*/  BSSY B0, `(.L_x_603) ;  /* 0x000001e000007945 */ /* 0x000fe80003800000 */
[----:B------:R-:W-:Y:S05]  /*179f0*/  @!P1 BRA `(.L_x_604) ;  /* 0x0000000000709947 */ /* 0x000fea0003800000 */
[----:B------:R-:W-:-:S13]  /*17a00*/  ISETP.NE.AND P0, PT, R4, RZ, PT ;  /* 0x000000ff0400720c */ /* 0x000fda0003f05270 */
[----:B------:R-:W3:Y:S02]  /*17a10*/  @!P0 LDC R4, c[0x0][0x9f0] ;  /* 0x00027c00ff048b82 */ /* 0x000ee40000000800 */
[-C--:B---3--:R-:W-:Y:S02]  /*17a20*/  IABS R0, R4.reuse ;  /* 0x0000000400007213 */ /* 0x088fe40000000000 */
[----:B0-----:R-:W-:Y:S02]  /*17a30*/  IABS R6, R4 ;  /* 0x0000000400067213 */ /* 0x001fe40000000000 */
[----:B------:R-:W0:Y:S03]  /*17a40*/  I2F.RP R2, R0 ;  /* 0x0000000000027306 */ /* 0x000e260000209400 */
[----:B------:R-:W-:-:S05]  /*17a50*/  IMAD.MOV R6, RZ, RZ, -R6 ;  /* 0x000000ffff067224 */ /* 0x000fca00078e0a06 */
[----:B0-----:R-:W0:Y:S02]  /*17a60*/  MUFU.RCP R2, R2 ;  /* 0x0000000200027308 */ /* 0x001e240000001000 */
[----:B0-----:R-:W-:-:S06]  /*17a70*/  VIADD R2, R2, 0xffffffe ;  /* 0x0ffffffe02027836 */ /* 0x001fcc0000000000 */
[----:B------:R-:W0:Y:S02]  /*17a80*/  F2I.FTZ.U32.TRUNC.NTZ R3, R2 ;  /* 0x0000000200037305 */ /* 0x000e24000021f000 */
[----:B0-----:R-:W-:-:S04]  /*17a90*/  IMAD.MOV R2, RZ, RZ, -R3 ;  /* 0x000000ffff027224 */ /* 0x001fc800078e0a03 */
[----:B------:R-:W-:Y:S02]  /*17aa0*/  IMAD R5, R2, R0, RZ ;  /* 0x0000000002057224 */ /* 0x000fe400078e02ff */
[----:B------:R-:W-:-:S04]  /*17ab0*/  IMAD.MOV.U32 R2, RZ, RZ, RZ ;  /* 0x000000ffff027224 */ /* 0x000fc800078e00ff */
[----:B------:R-:W-:Y:S01]  /*17ac0*/  IMAD.HI.U32 R2, R3, R5, R2 ;  /* 0x0000000503027227 */ /* 0x000fe200078e0002 */
[----:B------:R-:W-:-:S04]  /*17ad0*/  IADD3 R5, R20, -0x1, R4 ;  /* 0xffffffff14057810 */ /* 0x000fc80007ffe004 */
[----:B------:R-:W-:Y:S02]  /*17ae0*/  IABS R3, R5 ;  /* 0x0000000500037213 */ /* 0x000fe40000000000 */
[----:B------:R-:W-:-:S03]  /*17af0*/  LOP3.LUT R5, R5, R4, RZ, 0x3c, !PT ;  /* 0x0000000405057212 */ /* 0x000fc600078e3cff */
[----:B------:R-:W-:Y:S01]  /*17b00*/  IMAD.HI.U32 R2, R2, R3, RZ ;  /* 0x0000000302027227 */ /* 0x000fe200078e00ff */
[----:B------:R-:W-:-:S03]  /*17b10*/  ISETP.GE.AND P2, PT, R5, RZ, PT ;  /* 0x000000ff0500720c */ /* 0x000fc60003f46270 */
        /* <DEDUP_REMOVED lines=10> */
.L_x_604:
[----:B------:R-:W-:Y:S05]  /*17bc0*/  BSYNC B0 ;  /* 0x0000000000007941 */ /* 0x000fea0003800000 */
.L_x_603:
[-C--:B------:R-:W-:Y:S01]  /*17bd0*/  IMAD R2, R21, R0.reuse, RZ ;  /* 0x0000000015027224 */ /* 0x080fe200078e02ff */
[----:B------:R-:W-:Y:S04]  /*17be0*/  BSSY B7, `(.L_x_605) ;  /* 0x0000347000077945 */ /* 0x000fe80003800000 */
[----:B------:R-:W-:Y:S01]  /*17bf0*/  VIADDMNMX R26, R2, R0, R20, PT ;  /* 0x00000000021a7246 */ /* 0x000fe20003800114 */
[----:B------:R3:W-:Y:S03]  /*17c00*/  STL [R1+0x24], R2 ;  /* 0x0000240201007387 */ /* 0x0007e60000100800 */
[----:B------:R-:W-:Y:S01]  /*17c10*/  ISETP.GT.AND P0, PT, R26, R2, PT ;  /* 0x000000021a00720c */ /* 0x000fe20003f04270 */
[----:B------:R3:W-:-:S12]  /*17c20*/  STL [R1+0x40], R26 ;  /* 0x0000401a01007387 */ /* 0x0007d80000100800 */
[----:B---3--:R-:W-:Y:S05]  /*17c30*/  @P0 BRA `(.L_x_606) ;  /* 0x0000000000440947 */ /* 0x008fea0003800000 */
[----:B------:R-:W3:Y:S02]  /*17c40*/  S2R R2, SR_TID.X ;  /* 0x0000000000027919 */ /* 0x000ee40000002100 */
[----:B---3--:R-:W-:-:S04]  /*17c50*/  LOP3.LUT R2, R2, 0x7f, RZ, 0xc0, !PT ;  /* 0x0000007f02027812 */ /* 0x008fc800078ec0ff */
[----:B------:R-:W-:-:S13]  /*17c60*/  ISETP.NE.AND P0, PT, R2, RZ, PT ;  /* 0x000000ff0200720c */ /* 0x000fda0003f05270 */
[----:B------:R-:W-:Y:S05]  /*17c70*/  @P0 BRA `(.L_x_607) ;  /* 0x0000003000f40947 */ /* 0x000fea0003800000 */
[----:B------:R-:W3:Y:S01]  /*17c80*/  S2R R5, SR_LANEID ;  /* 0x0000000000057919 */ /* 0x000ee20000000000 */
[----:B------:R-:W-:Y:S01]  /*17c90*/  VOTEU.ANY UR4, UPT, PT ;  /* 0x0000000000047886 */ /* 0x000fe200038e0100 */
[----:B------:R-:W4:Y:S01]  /*17ca0*/  LDC.64 R2, c[0x0][0xc60] ;  /* 0x00031800ff027b82 */ /* 0x000f220000000a00 */
[----:B------:R-:W3:Y:S02]  /*17cb0*/  FLO.U32 R0, UR4 ;  /* 0x0000000400007d00 */ /* 0x000ee400080e0000 */
[----:B---3--:R-:W-:-:S06]  /*17cc0*/  ISETP.EQ.U32.AND P0, PT, R0, R5, PT ;  /* 0x000000050000720c */ /* 0x008fcc0003f02070 */
[----:B------:R-:W4:Y:S07]  /*17cd0*/  POPC R5, UR4 ;  /* 0x0000000400057d09 */ /* 0x000f2e0008000000 */
[----:B----4-:R-:W3:Y:S01]  /*17ce0*/  @P0 ATOMG.E.ADD.STRONG.GPU PT, R3, desc[UR42][R2.64], R5 ;  /* 0x00000005020309a8 */ /* 0x010ee200081ee1ea */
[----:B------:R-:W4:Y:S02]  /*17cf0*/  S2R R4, SR_LTMASK ;  /* 0x0000000000047919 */ /* 0x000f240000003900 */
[----:B----4-:R-:W-:-:S04]  /*17d00*/  LOP3.LUT R4, R4, UR4, RZ, 0xc0, !PT ;  /* 0x0000000404047c12 */ /* 0x010fc8000f8ec0ff */
[----:B------:R-:W4:Y:S01]  /*17d10*/  POPC R7, R4 ;  /* 0x0000000400077309 */ /* 0x000f220000000000 */
[----:B---3--:R-:W4:Y:S02]  /*17d20*/  SHFL.IDX PT, R0, R3, R0, 0x1f ;  /* 0x00001f0003007589 */ /* 0x008f2400000e0000 */
[----:B----4-:R-:W-:Y:S01]  /*17d30*/  IADD3 R24, R0, UR37, R7 ;  /* 0x0000002500187c10 */ /* 0x010fe2000fffe007 */
[----:B------:R-:W-:Y:S06]  /*17d40*/  BRA `(.L_x_607) ;  /* 0x0000003000c07947 */ /* 0x000fec0003800000 */
.L_x_606:
        /* <DEDUP_REMOVED lines=8> */
[----:B------:R-:W-:Y:S02]  /*17dd0*/  IMAD.U32 R4, RZ, RZ, UR6 ;  /* 0x00000006ff047e24 */ /* 0x000fe4000f8e00ff */
[----:B------:R-:W3:Y:S01]  /*17de0*/  LDC.64 R2, c[0x4][R2] ;  /* 0x0100000002027b82 */ /* 0x000ee20000000a00 */
[----:B------:R-:W-:Y:S02]  /*17df0*/  IMAD.U32 R5, RZ, RZ, UR7 ;  /* 0x00000007ff057e24 */ /* 0x000fe4000f8e00ff */
[----:B0-----:R-:W-:Y:S02]  /*17e00*/  IMAD.U32 R6, RZ, RZ, UR8 ;  /* 0x00000008ff067e24 */ /* 0x001fe4000f8e00ff */
[----:B------:R-:W-:-:S02]  /*17e10*/  IMAD.U32 R7, RZ, RZ, UR9 ;  /* 0x00000009ff077e24 */ /* 0x000fc4000f8e00ff */
[----:B------:R-:W-:Y:S02]  /*17e20*/  IMAD.U32 R10, RZ, RZ, UR4 ;  /* 0x00000004ff0a7e24 */ /* 0x000fe4000f8e00ff */
[----:B------:R-:W-:Y:S02]  /*17e30*/  IMAD.U32 R11, RZ, RZ, UR5 ;  /* 0x00000005ff0b7e24 */ /* 0x000fe4000f8e00ff */
[----:B--2---:R-:W-:Y:S02]  /*17e40*/  IMAD.MOV.U32 R8, RZ, RZ, 0x70 ;  /* 0x00000070ff087424 */ /* 0x004fe400078e00ff */
[----:B------:R-:W-:Y:S02]  /*17e50*/  IMAD.MOV.U32 R12, RZ, RZ, 0x1 ;  /* 0x00000001ff0c7424 */ /* 0x000fe400078e00ff */
[----:B------:R-:W-:-:S07]  /*17e60*/  IMAD.MOV.U32 R13, RZ, RZ, RZ ;  /* 0x000000ffff0d7224 */ /* 0x000fce00078e00ff */
[----:B------:R-:W-:-:S07]  /*17e70*/  LEPC R20, `(.L_x_609) ;  /* 0x000000001014794e */ /* 0x000fce0000000000 */
[----:B-1-3--:R-:W-:Y:S05]  /*17e80*/  CALL.ABS.NOINC R2 ;  /* 0x0000000002007343 */ /* 0x00afea0003c00000 */
.L_x_609:
[----:B------:R-:W-:Y:S05]  /*17e90*/  BSYNC B6 ;  /* 0x0000000000067941 */ /* 0x000fea0003800000 */
.L_x_608:
        /* <DEDUP_REMOVED lines=8> */
[----:B------:R3:W4:Y:S01]  /*17f20*/  LDC.64 R2, c[0x4][R23] ;  /* 0x0100000017027b82 */ /* 0x0007220000000a00 */
[----:B------:R-:W-:Y:S01]  /*17f30*/  IMAD.U32 R4, RZ, RZ, UR6 ;  /* 0x00000006ff047e24 */ /* 0x000fe2000f8e00ff */
[----:B------:R-:W-:Y:S01]  /*17f40*/  MOV R13, RZ ;  /* 0x000000ff000d7202 */ /* 0x000fe20000000f00 */
[----:B------:R-:W-:Y:S02]  /*17f50*/  IMAD.U32 R5, RZ, RZ, UR7 ;  /* 0x00000007ff057e24 */ /* 0x000fe4000f8e00ff */
[----:B0-----:R-:W-:Y:S02]  /*17f60*/  IMAD.U32 R6, RZ, RZ, UR8 ;  /* 0x00000008ff067e24 */ /* 0x001fe4000f8e00ff */
[----:B------:R-:W-:-:S02]  /*17f70*/  IMAD.U32 R7, RZ, RZ, UR9 ;  /* 0x00000009ff077e24 */ /* 0x000fc4000f8e00ff */
[----:B------:R-:W-:Y:S02]  /*17f80*/  IMAD.U32 R10, RZ, RZ, UR4 ;  /* 0x00000004ff0a7e24 */ /* 0x000fe4000f8e00ff */
[----:B------:R-:W-:Y:S02]  /*17f90*/  IMAD.U32 R11, RZ, RZ, UR5 ;  /* 0x00000005ff0b7e24 */ /* 0x000fe4000f8e00ff */
[----:B--2---:R-:W-:Y:S02]  /*17fa0*/  IMAD.MOV.U32 R8, RZ, RZ, 0x70 ;  /* 0x00000070ff087424 */ /* 0x004fe400078e00ff */
[----:B---3--:R-:W-:-:S07]  /*17fb0*/  IMAD.MOV.U32 R12, RZ, RZ, 0x1 ;  /* 0x00000001ff0c7424 */ /* 0x008fce00078e00ff */
[----:B------:R-:W-:-:S07]  /*17fc0*/  LEPC R20, `(.L_x_612) ;  /* 0x000000001014794e */ /* 0x000fce0000000000 */
[----:B-1--4-:R-:W-:Y:S05]  /*17fd0*/  CALL.ABS.NOINC R2 ;  /* 0x0000000002007343 */ /* 0x012fea0003c00000 */
.L_x_612:
[----:B------:R0:W1:Y:S01]  /*17fe0*/  LDC.64 R2, c[0x4][R23] ;  /* 0x0100000017027b82 */ /* 0x0000620000000a00 */
[----:B------:R-:W-:Y:S01]  /*17ff0*/  ULDC.64 UR4, c[0x4][0x88] ;  /* 0x0100220000047ab9 */ /* 0x000fe20000000a00 */
[----:B------:R-:W-:Y:S01]  /*18000*/  ULDC.64 UR6, c[0x4][0x90] ;  /* 0x0100240000067ab9 */ /* 0x000fe20000000a00 */
[----:B------:R-:W-:Y:S01]  /*18010*/  ULDC.64 UR8, c[0x4][0x18] ;  /* 0x0100060000087ab9 */ /* 0x000fe20000000a00 */
[----:B------:R-:W-:Y:S02]  /*18020*/  IMAD.U32 R4, RZ, RZ, UR4 ;  /* 0x00000004ff047e24 */ /* 0x000fe4000f8e00ff */
[----:B------:R-:W-:Y:S02]  /*18030*/  IMAD.U32 R5, RZ, RZ, UR5 ;  /* 0x00000005ff057e24 */ /* 0x000fe4000f8e00ff */
[----:B------:R-:W-:Y:S02]  /*18040*/  IMAD.U32 R6, RZ, RZ, UR6 ;  /* 0x00000006ff067e24 */ /* 0x000fe4000f8e00ff */
[----:B------:R-:W-:-:S02]  /*18050*/  IMAD.U32 R7, RZ, RZ, UR7 ;  /* 0x00000007ff077e24 */ /* 0x000fc4000f8e00ff */
[----:B------:R-:W-:Y:S02]  /*18060*/  IMAD.U32 R10, RZ, RZ, UR8 ;  /* 0x00000008ff0a7e24 */ /* 0x000fe4000f8e00ff */
[----:B------:R-:W-:Y:S02]  /*18070*/  IMAD.U32 R11, RZ, RZ, UR9 ;  /* 0x00000009ff0b7e24 */ /* 0x000fe4000f8e00ff */
[----:B------:R-:W-:Y:S02]  /*18080*/  IMAD.MOV.U32 R8, RZ, RZ, 0x70 ;  /* 0x00000070ff087424 */ /* 0x000fe400078e00ff */
[----:B------:R-:W-:Y:S02]  /*18090*/  IMAD.MOV.U32 R12, RZ, RZ, 0x1 ;  /* 0x00000001ff0c7424 */ /* 0x000fe400078e00ff */
[----:B0-----:R-:W-:-:S07]  /*180a0*/  IMAD.MOV.U32 R13, RZ, RZ, RZ ;  /* 0x000000ffff0d7224 */ /* 0x001fce00078e00ff */
[----:B------:R-:W-:-:S07]  /*180b0*/  LEPC R20, `(.L_x_611) ;  /* 0x000000001014794e */ /* 0x000fce0000000000 */
[----:B-1----:R-:W-:Y:S05]  /*180c0*/  CALL.ABS.NOINC R2 ;  /* 0x0000000002007343 */ /* 0x002fea0003c00000 */
.L_x_611:
[----:B------:R-:W-:Y:S05]  /*180d0*/  BSYNC B6 ;  /* 0x0000000000067941 */ /* 0x000fea0003800000 */
.L_x_610:
[----:B------:R-:W3:Y:S01]  /*180e0*/  LDL R20, [R1+0xc] ;  /* 0x00000c0001147983 */ /* 0x000ee20000100800 */
[----:B------:R-:W-:Y:S01]  /*180f0*/  ULDC.64 UR4, c[0x0][0x9f8] ;  /* 0x00027e0000047ab9 */ /* 0x000fe20000000a00 */
[----:B------:R-:W-:Y:S01]  /*18100*/  IMAD.MOV.U32 R23, RZ, RZ, R26 ;  /* 0x000000ffff177224 */ /* 0x000fe200078e001a */
[----:B------:R-:W-:Y:S01]  /*18110*/  ISETP.NE.U32.AND P0, PT, RZ, UR4, PT ;  /* 0x00000004ff007c0c */ /* 0x000fe2000bf05070 */
[----:B------:R-:W4:Y:S01]  /*18120*/  LDL R26, [R1+0x20] ;  /* 0x00002000011a7983 */ /* 0x000f220000100800 */
[----:B------:R-:W0:Y:S02]  /*18130*/  LDC R5, c[0x0][0x430] ;  /* 0x00010c00ff057b82 */ /* 0x000e240000000800 */
[----:B------:R-:W-:Y:S01]  /*18140*/  ISETP.NE.AND.EX P0, PT, RZ, UR5, PT, P0 ;  /* 0x00000005ff007c0c */ /* 0x000fe2000bf05300 */
[----:B------:R-:W2:-:S12]  /*18150*/  LDL R21, [R1+0x28] ;  /* 0x0000280001157983 */ /* 0x000e980000100800 */
[----:B------:R-:W-:Y:S01]  /*18160*/  @P0 IADD3 R2, P1, R18, UR4, RZ ;  /* 0x0000000412020c10 */ /* 0x000fe2000ff3e0ff */
[----:B------:R-:W1:Y:S01]  /*18170*/  S2R R4, SR_TID.X ;  /* 0x0000000000047919 */ /* 0x000e620000002100 */
[----:B------:R-:W1:Y:S02]  /*18180*/  S2R R0, SR_TID.X ;  /* 0x0000000000007919 */ /* 0x000e640000002100 */
[----:B------:R-:W-:Y:S01]  /*18190*/  @P0 IADD3.X R3, R22, UR5, RZ, P1, !PT ;  /* 0x0000000516030c10 */ /* 0x000fe20008ffe4ff */
[----:B------:R-:W-:Y:S01]  /*181a0*/  VIADD R23, R23, 0xffffffff ;  /* 0xffffffff17177836 */ /* 0x000fe20000000000 */
[----:B------:R-:W-:Y:S01]  /*181b0*/  ULDC UR4, c[0x0][0x2f4] ;  /* 0x0000bd0000047ab9 */ /* 0x000fe20000000800 */
[----:B0-----:R-:W-:Y:S02]  /*181c0*/  ISETP.NE.AND P1, PT, R5, 0x1, PT ;  /* 0x000000010500780c */ /* 0x001fe40003f25270 */
[----:B---3--:R0:W3:Y:S01]  /*181d0*/  @P0 LDG.E R20, desc[UR42][R2.64] ;  /* 0x0000002a02140981 */ /* 0x0080e2000c1e1900 */
[----:B-1----:R-:W-:Y:S01]  /*181e0*/  IMAD.SHL.U32 R4, R4, 0x20, RZ ;  /* 0x0000002004047824 */ /* 0x002fe200078e00ff */
[----:B------:R-:W-:-:S09]  /*181f0*/  LOP3.LUT R0, R0, 0x7f, RZ, 0xc0, !PT ;  /* 0x0000007f00007812 */ /* 0x000fd200078ec0ff */
[----:B0-----:R-:W0:Y:S01]  /*18200*/  @P1 LDC R2, c[0x0][0x434] ;  /* 0x00010d00ff021b82 */ /* 0x001e220000000800 */
[----:B------:R-:W-:Y:S01]  /*18210*/  IMAD.SHL.U32 R10, R23, 0x80, RZ ;  /* 0x00000080170a7824 */ /* 0x000fe200078e00ff */
[----:B------:R-:W-:Y:S02]  /*18220*/  SHF.R.U32.HI R0, RZ, 0x2, R0 ;  /* 0x00000002ff007819 */ /* 0x000fe40000011600 */
[----:B------:R-:W-:-:S04]  /*18230*/  LOP3.LUT R4, R4, 0x60, RZ, 0xc0, !PT ;  /* 0x0000006004047812 */ /* 0x000fc800078ec0ff */
[----:B------:R-:W1:Y:S01]  /*18240*/  @P1 LDC R3, c[0x0][0x438] ;  /* 0x00010e00ff031b82 */ /* 0x000e620000000800 */
[----:B------:R-:W-:Y:S01]  /*18250*/  LOP3.LUT R0, R10, R0, R4, 0xfe, !PT ;  /* 0x000000000a007212 */ /* 0x000fe200078efe04 */
[----:B------:R-:W4:Y:S01]  /*18260*/  S2R R11, SR_TID.X ;  /* 0x00000000000b7919 */ /* 0x000f220000002100 */
[----:B------:R-:W-:Y:S01]  /*18270*/  LOP3.LUT R19, R19, 0xfffffff7, RZ, 0xc0, !PT ;  /* 0xfffffff713137812 */ /* 0x000fe200078ec0ff */
[----:B----4-:R-:W-:-:S05]  /*18280*/  IMAD.SHL.U32 R11, R11, 0x8, RZ ;  /* 0x000000080b0b7824 */ /* 0x010fca00078e00ff */
[----:B------:R-:W-:-:S04]  /*18290*/  LOP3.LUT R11, R11, 0x18, RZ, 0xc0, !PT ;  /* 0x000000180b0b7812 */ /* 0x000fc800078ec0ff */
[----:B------:R-:W-:Y:S01]  /*182a0*/  LOP3.LUT R12, R11, 0x20, RZ, 0xfc, !PT ;  /* 0x000000200b0c7812 */ /* 0x000fe200078efcff */
[----:B------:R-:W-:Y:S01]  /*182b0*/  UMOV UR5, 0xffffffff ;  /* 0xffffffff00057882 */ /* 0x000fe20000000000 */
[----:B---3--:R-:W-:Y:S01]  /*182c0*/  @P0 STL [R1+0xc], R20 ;  /* 0x00000c1401000387 */ /* 0x008fe20000100800 */
[C---:B------:R-:W-:Y:S01]  /*182d0*/  ISETP.GE.AND P0, PT, R0.reuse, R26, PT ;  /* 0x0000001a0000720c */ /* 0x040fe20003f06270 */
[----:B--2---:R-:W-:-:S04]  /*182e0*/  IMAD.IADD R0, R0, 0x1, R21 ;  /* 0x0000000100007824 */ /* 0x004fc800078e0215 */
[----:B0-----:R-:W-:-:S04]  /*182f0*/  @P1 IMAD.HI.U32 R2, R0, R2, RZ ;  /* 0x0000000200021227 */ /* 0x001fc800078e00ff */
[----:B------:R-:W-:Y:S01]  /*18300*/  IMAD.MOV.U32 R6, RZ, RZ, R0 ;  /* 0x000000ffff067224 */ /* 0x000fe200078e0000 */
[----:B-1----:R-:W-:-:S03]  /*18310*/  @P1 SHF.R.U32.HI R6, RZ, R3, R2 ;  /* 0x00000003ff061219 */ /* 0x002fc60000011602 */
[----:B------:R-:W0:Y:S01]  /*18320*/  @!P0 LDC.64 R2, c[0x0][0x428] ;  /* 0x00010a00ff028b82 */ /* 0x000e220000000a00 */
[----:B------:R-:W-:Y:S01]  /*18330*/  SHF.R.S32.HI R8, RZ, 0x1f, R20 ;  /* 0x0000001fff087819 */ /* 0x000fe20000011414 */
[--C-:B------:R-:W-:Y:S01]  /*18340*/  IMAD.MOV R4, RZ, RZ, -R6.reuse ;  /* 0x000000ffff047224 */ /* 0x100fe200078e0a06 */
[----:B------:R-:W-:-:S03]  /*18350*/  @!P0 SHF.R.S32.HI R7, RZ, 0x1f, R6 ;  /* 0x0000001fff078819 */ /* 0x000fc60000011406 */
[----:B------:R-:W-:Y:S02]  /*18360*/  IMAD R4, R5, R4, R0 ;  /* 0x0000000405047224 */ /* 0x000fe400078e0200 */
[-C--:B0-----:R-:W-:Y:S02]  /*18370*/  @!P0 IMAD R0, R8, R2.reuse, RZ ;  /* 0x0000000208008224 */ /* 0x081fe400078e02ff */
[----:B------:R-:W-:-:S04]  /*18380*/  @!P0 IMAD.WIDE.U32 R6, R20, R2, R6 ;  /* 0x0000000214068225 */ /* 0x000fc800078e0006 */
[----:B------:R-:W-:Y:S02]  /*18390*/  @!P0 IMAD R0, R20, R3, R0 ;  /* 0x0000000314008224 */ /* 0x000fe400078e0200 */
[----:B------:R-:W0:Y:S01]  /*183a0*/  @!P0 LDC.64 R2, c[0x0][0x418] ;  /* 0x00010600ff028b82 */ /* 0x000e220000000a00 */
[----:B------:R-:W-:Y:S01]  /*183b0*/  IMAD.U32 R5, RZ, RZ, UR38 ;  /* 0x00000026ff057e24 */ /* 0x000fe2000f8e00ff */
[----:B------:R0:W-:Y:S01]  /*183c0*/  STL [R1+0x2c], R8 ;  /* 0x00002c0801007387 */ /* 0x0001e20000100800 */
[----:B------:R-:W-:-:S03]  /*183d0*/  @!P0 IMAD.IADD R0, R7, 0x1, R0 ;  /* 0x0000000107008824 */ /* 0x000fc600078e0200 */
[----:B------:R-:W-:Y:S02]  /*183e0*/  ISETP.NE.AND P2, PT, R5, 0x3, PT ;  /* 0x000000030500780c */ /* 0x000fe40003f45270 */
[----:B0-----:R-:W-:Y:S01]  /*183f0*/  @!P0 LEA R8, P1, R6, R2, 0x2 ;  /* 0x0000000206088211 */ /* 0x001fe200078210ff */
[----:B------:R-:W-:-:S03]  /*18400*/  IMAD.MOV.U32 R2, RZ, RZ, RZ ;  /* 0x000000ffff027224 */ /* 0x000fc600078e00ff */
[----:B------:R-:W-:-:S05]  /*18410*/  @!P0 LEA.HI.X R9, R6, R3, R0, 0x2, P1 ;  /* 0x0000000306098211 */ /* 0x000fca00008f1400 */
[----:B------:R0:W5:Y:S01]  /*18420*/  @!P0 LDG.E R2, desc[UR42][R8.64] ;  /* 0x0000002a08028981 */ /* 0x000162000c1e1900 */
[----:B------:R-:W-:Y:S02]  /*18430*/  ISETP.GE.AND P0, PT, R11, UR4, PT ;  /* 0x000000040b007c0c */ /* 0x000fe4000bf06270 */
[----:B------:R-:W-:-:S04]  /*18440*/  @P2 LOP3.LUT R19, R19, 0x8, RZ, 0xfc, !PT ;  /* 0x0000000813132812 */ /* 0x000fc800078efcff */
        /* <DEDUP_REMOVED lines=10> */
.L_x_738:
[----:B------:R-:W-:Y:S05]  /*184f0*/  @!P2 BRA `(.L_x_614) ;  /* 0x000000000004a947 */ /* 0x000fea0003800000 */
[----:B------:R-:W-:Y:S01]  /*18500*/  BPT.TRAP 0x1 ;  /* 0x000000040000795c */ /* 0x000fe20000300000 */
.L_x_614:
[----:B------:R-:W2:Y:S01]  /*18510*/  LDL R5, [R1] ;  /* 0x0000000001057983 */ /* 0x000ea20000100800 */
[----:B------:R-:W-:Y:S01]  /*18520*/  SHF.R.S32.HI R3, RZ, 0x1f, R4 ;  /* 0x0000001fff037819 */ /* 0x000fe20000011404 */
[----:B------:R-:W-:Y:S01]  /*18530*/  ULDC.64 UR4, c[0x0][0x328] ;  /* 0x0000ca0000047ab9 */ /* 0x000fe20000000a00 */
[----:B-----5:R-:W-:Y:S01]  /*18540*/  SHF.R.S32.HI R8, RZ, 0x1f, R2 ;  /* 0x0000001fff087819 */ /* 0x020fe20000011402 */
[----:B------:R-:W-:Y:S01]  /*18550*/  IMAD.WIDE.U32 R6, R4, UR4, RZ ;  /* 0x0000000404067c25 */ /* 0x000fe2000f8e00ff */
[----:B------:R-:W-:Y:S01]  /*18560*/  ULDC.64 UR6, c[0x0][0x318] ;  /* 0x0000c60000067ab9 */ /* 0x000fe20000000a00 */
[----:B------:R-:W-:Y:S02]  /*18570*/  BSSY B0, `(.L_x_615) ;  /* 0x0000012000007945 */ /* 0x000fe40003800000 */
[----:B------:R-:W-:-:S04]  /*18580*/  IMAD R0, R3, UR4, RZ ;  /* 0x0000000403007c24 */ /* 0x000fc8000f8e02ff */
        /* <DEDUP_REMOVED lines=8> */
[----:B------:R-:W-:Y:S02]  /*18610*/  IMAD R0, R28, 0x8, R16 ;  /* 0x000000081c007824 */ /* 0x000fe400078e0210 */
[----:B------:R-:W-:-:S04]  /*18620*/  IMAD.WIDE.U32 R6, R17, UR4, R6 ;  /* 0x0000000411067c25 */ /* 0x000fc8000f8e0006 */
[----:B------:R-:W-:Y:S01]  /*18630*/  IMAD R22, R17, UR5, R7 ;  /* 0x0000000511167c24 */ /* 0x000fe2000f8e0207 */
[----:B------:R-:W-:-:S04]  /*18640*/  LEA R18, P0, R6, UR6, 0x1 ;  /* 0x0000000606127c11 */ /* 0x000fc8000f8008ff */
[----:B------:R-:W-:Y:S02]  /*18650*/  LEA.HI.X R22, R6, UR7, R22, 0x1, P0 ;  /* 0x0000000706167c11 */ /* 0x000fe400080f0c16 */
[----:B--2---:R-:W-:-:S06]  /*18660*/  SHF.L.U32 R5, R5, 0x1f, RZ ;  /* 0x0000001f05057819 */ /* 0x004fcc00000006ff */
[----:B------:R-:W0:Y:S02]  /*18670*/  SYNCS.PHASECHK.TRANS64.TRYWAIT P0, [R0+URZ+0x2d840], R5 ;  /* 0x02d84005000075a7 */ /* 0x000e24000800017f */
[----:B0-----:R-:W-:Y:S05]  /*18680*/  @!P0 BRA `(.L_x_616) ;  /* 0x0000004c00848947 */ /* 0x001fea0003800000 */
.L_x_739:
[----:B------:R-:W-:Y:S05]  /*18690*/  BSYNC B0 ;  /* 0x0000000000007941 */ /* 0x000fea0003800000 */
.L_x_615:
[----:B------:R-:W2:Y:S01]  /*186a0*/  LDL R9, [R1+0x10] ;  /* 0x0000100001097983 */ /* 0x000ea20000100800 */
[----:B------:R-:W-:Y:S01]  /*186b0*/  ULDC.64 UR4, c[0x0][0x300] ;  /* 0x0000c00000047ab9 */ /* 0x000fe20000000a00 */
[----:B------:R-:W-:Y:S02]  /*186c0*/  ULDC.64 UR6, c[0x0][0x2e8] ;  /* 0x0000ba0000067ab9 */ /* 0x000fe40000000a00 */
[----:B------:R-:W3:Y:S01]  /*186d0*/  LDL R12, [R1+0x20] ;  /* 0x00002000010c7983 */ /* 0x000ee20000100800 */
[----:B------:R-:W1:Y:S01]  /*186e0*/  S2R R6, SR_TID.X ;  /* 0x0000000000067919 */ /* 0x000e620000002100 */
[----:B------:R-:W-:-:S04]  /*186f0*/  IMAD R3, R3, UR4, RZ ;  /* 0x0000000403037c24 */ /* 0x000fc8000f8e02ff */
[C---:B------:R-:W-:Y:S02]  /*18700*/  IMAD R3, R4.reuse, UR5, R3 ;  /* 0x0000000504037c24 */ /* 0x040fe4000f8e0203 */
[----:B0-----:R-:W-:Y:S01]  /*18710*/  IMAD.WIDE.U32 R4, R4, UR4, RZ ;  /* 0x0000000404047c25 */ /* 0x001fe2000f8e00ff */
[----:B------:R-:W-:-:S03]  /*18720*/  ULDC.64 UR4, c[0x0][0x310] ;  /* 0x0000c40000047ab9 */ /* 0x000fc60000000a00 */
[----:B------:R-:W-:Y:S02]  /*18730*/  IMAD.IADD R5, R5, 0x1, R3 ;  /* 0x0000000105057824 */ /* 0x000fe400078e0203 */
[----:B------:R-:W-:Y:S01]  /*18740*/  IMAD R8, R8, UR4, RZ ;  /* 0x0000000408087c24 */ /* 0x000fe2000f8e02ff */
[----:B-1----:R-:W-:-:S04]  /*18750*/  LOP3.LUT R6, R6, 0x7f, RZ, 0xc0, !PT ;  /* 0x0000007f06067812 */ /* 0x002fc800078ec0ff */
[----:B------:R-:W-:Y:S02]  /*18760*/  SHF.R.U32.HI R11, RZ, 0x2, R6 ;  /* 0x00000002ff0b7819 */ /* 0x000fe40000011606 */
[----:B------:R-:W0:Y:S01]  /*18770*/  S2R R6, SR_TID.X ;  /* 0x0000000000067919 */ /* 0x000e220000002100 */
[----:B------:R-:W-:-:S04]  /*18780*/  IMAD.WIDE.U32 R4, R2, UR4, R4 ;  /* 0x0000000402047c25 */ /* 0x000fc8000f8e0004 */
[----:B------:R-:W-:Y:S01]  /*18790*/  IMAD R2, R2, UR5, R8 ;  /* 0x0000000502027c24 */ /* 0x000fe2000f8e0208 */
[----:B------:R-:W-:-:S03]  /*187a0*/  ULDC.64 UR4, c[0x0][0x308] ;  /* 0x0000c20000047ab9 */ /* 0x000fc60000000a00 */
[----:B------:R-:W-:Y:S02]  /*187b0*/  IMAD.IADD R3, R5, 0x1, R2 ;  /* 0x0000000105037824 */ /* 0x000fe400078e0202 */
[----:B------:R-:W-:-:S04]  /*187c0*/  IMAD.MOV.U32 R2, RZ, RZ, R4 ;  /* 0x000000ffff027224 */ /* 0x000fc800078e0004 */
[----:B------:R-:W-:Y:S01]  /*187d0*/  IMAD.WIDE.U32 R4, R17, UR4, R2 ;  /* 0x0000000411047c25 */ /* 0x000fe2000f8e0002 */
[----:B------:R-:W-:-:S03]  /*187e0*/  UMOV UR4, 0xffffffff ;  /* 0xffffffff00047882 */ /* 0x000fc60000000000 */
[----:B------:R-:W-:Y:S01]  /*187f0*/  IMAD R7, R17, UR5, R5 ;  /* 0x0000000511077c24 */ /* 0x000fe2000f8e0205 */
[----:B------:R-:W-:-:S04]  /*18800*/  LEA R2, P0, R4, UR6, 0x1 ;  /* 0x0000000604027c11 */ /* 0x000fc8000f8008ff */
[----:B------:R-:W-:Y:S02]  /*18810*/  LEA.HI.X R7, R4, UR7, R7, 0x1, P0 ;  /* 0x0000000704077c11 */ /* 0x000fe400080f0c07 */
[C---:B------:R-:W-:Y:S02]  /*18820*/  LOP3.LUT P4, RZ, R19.reuse, 0x4, RZ, 0xc0, !PT ;  /* 0x0000000413ff7812 */ /* 0x040fe4000788c0ff */
[C---:B------:R-:W-:Y:S02]  /*18830*/  LOP3.LUT P3, RZ, R19.reuse, 0x2, RZ, 0xc0, !PT ;  /* 0x0000000213ff7812 */ /* 0x040fe4000786c0ff */
[----:B------:R-:W-:Y:S01]  /*18840*/  LOP3.LUT P2, RZ, R19, 0x1, RZ, 0xc0, !PT ;  /* 0x0000000113ff7812 */ /* 0x000fe2000784c0ff */
[----:B--2---:R-:W-:Y:S02]  /*18850*/  IMAD R8, R28, 0x3000, R9 ;  /* 0x000030001c087824 */ /* 0x004fe400078e0209 */
[----:B0-----:R-:W-:Y:S01]  /*18860*/  IMAD.SHL.U32 R9, R6, 0x8, RZ ;  /* 0x0000000806097824 */ /* 0x001fe200078e00ff */
[----:B---3--:R-:W-:-:S04]  /*18870*/  IADD3 R3, -R11, R12, -R10 ;  /* 0x0000000c0b037210 */ /* 0x008fc80007ffe90a */
[----:B------:R-:W-:Y:S02]  /*18880*/  LOP3.LUT R9, R9, 0x18, RZ, 0xc0, !PT ;  /* 0x0000001809097812 */ /* 0x000fe400078ec0ff */
[----:B------:R-:W-:Y:S01]  /*18890*/  ISETP.GE.AND P0, PT, R3, 0x1, PT ;  /* 0x000000010300780c */ /* 0x000fe20003f06270 */
[----:B------:R-:W-:-:S12]  /*188a0*/  BRA.DIV UR4, `(.L_x_617) ;  /* 0x0000004e04107947 */ /* 0x000fd8000b800000 */
[----:B------:R-:W0:Y:S04]  /*188b0*/  SHFL.IDX PT, R4, R2, RZ, 0x1c1f ;  /* 0x001c1fff02047589 */ /* 0x000e2800000e0000 */
[----:B------:R-:W1:Y:S01]  /*188c0*/  SHFL.IDX PT, R6, R7, RZ, 0x1c1f ;  /* 0x001c1fff07067589 */ /* 0x000e6200000e0000 */
[----:B0-----:R-:W-:-:S05]  /*188d0*/  @P0 LEA R5, P1, R9, R4, 0x1 ;  /* 0x0000000409050211 */ /* 0x001fca00078208ff */
[----:B-1----:R-:W-:Y:S01]  /*188e0*/  @P0 IMAD.X R4, RZ, RZ, R6, P1 ;  /* 0x000000ffff040224 */ /* 0x002fe200008e0606 */
[----:B------:R-:W-:Y:S01]  /*188f0*/  ISETP.GE.AND P1, PT, R3, 0x21, PT ;  /* 0x000000210300780c */ /* 0x000fe20003f26270 */
[----:B------:R-:W-:-:S03]  /*18900*/  @P0 IMAD R6, R8, 0x2, R16 ;  /* 0x0000000208060824 */ /* 0x000fc600078e0210 */
[----:B------:R-:W-:-:S04]  /*18910*/  @P0 LOP3.LUT R5, R5, R4, RZ, 0x3c, !PT ;  /* 0x0000000405050212 */ /* 0x000fc800078e3cff */
[----:B------:R-:W-:-:S04]  /*18920*/  @P0 LOP3.LUT R4, R5, R4, RZ, 0x3c, !PT ;  /* 0x0000000405040212 */ /* 0x000fc800078e3cff */
[----:B------:R-:W-:-:S05]  /*18930*/  @P0 LOP3.LUT R5, R5, R4, RZ, 0x3c, !PT ;  /* 0x0000000405050212 */ /* 0x000fca00078e3cff */
[----:B------:R-:W-:Y:S01]  /*18940*/  @!PT LDS RZ, [RZ] ;  /* 0x00000000fffff984 */ /* 0x000fe20000000800 */
[----:B------:R-:W-:Y:S04]  /*18950*/  @P0 LDGSTS.E.BYPASS.LTC128B.128 [R6+0x15400], desc[UR42][R4.64], !P4 ;  /* 0x1540000004060fae */ /* 0x000fe8000e101d6a */
[----:B------:R-:W-:Y:S04]  /*18960*/  @P0 LDGSTS.E.BYPASS.LTC128B.128 [R6+0x17400], desc[UR42][R4.64+0x40], !P3 ;  /* 0x1740004004060fae */ /* 0x000fe8000d901d6a */
[----:B------:R0:W-:Y:S04]  /*18970*/  @P0 LDGSTS.E.BYPASS.LTC128B.128 [R6+0x19400], desc[UR42][R4.64+0x80], !P2 ;  /* 0x1940008004060fae */ /* 0x0001e8000d101d6a */
[----:B0-----:R-:W0:Y:S04]  /*18980*/  SHFL.IDX PT, R4, R2, 0x1, 0x1c1f ;  /* 0x003c1f0002047f89 */ /* 0x001e2800000e0000 */
[----:B------:R-:W1:Y:S01]  /*18990*/  SHFL.IDX PT, R6, R7, 0x1, 0x1c1f ;  /* 0x003c1f0007067f89 */ /* 0x000e6200000e0000 */
[----:B0-----:R-:W-:-:S05]  /*189a0*/  @P1 LEA R5, P0, R9, R4, 0x1 ;  /* 0x0000000409051211 */ /* 0x001fca00078008ff */
[----:B-1----:R-:W-:Y:S01]  /*189b0*/  @P1 IMAD.X R4, RZ, RZ, R6, P0 ;  /* 0x000000ffff041224 */ /* 0x002fe200000e0606 */
[----:B------:R-:W-:-:S04]  /*189c0*/  @P1 LEA R6, R8, R16, 0x1 ;  /* 0x0000001008061211 */ /* 0x000fc800078e08ff */
[----:B------:R-:W-:-:S04]  /*189d0*/  @P1 LOP3.LUT R5, R5, R4, RZ, 0x3c, !PT ;  /* 0x0000000405051212 */ /* 0x000fc800078e3cff */
[----:B------:R-:W-:-:S04]  /*189e0*/  @P1 LOP3.LUT R4, R5, R4, RZ, 0x3c, !PT ;  /* 0x0000000405041212 */ /* 0x000fc800078e3cff */
[----:B------:R-:W-:-:S05]  /*189f0*/  @P1 LOP3.LUT R5, R5, R4, RZ, 0x3c, !PT ;  /* 0x0000000405051212 */ /* 0x000fca00078e3cff */
[----:B------:R-:W-:Y:S04]  /*18a00*/  @P1 LDGSTS.E.BYPASS.LTC128B.128 [R6+0x15c00], desc[UR42][R4.64], !P4 ;  /* 0x15c0000004061fae */ /* 0x000fe8000e101d6a */
[----:B------:R-:W-:Y:S04]  /*18a10*/  @P1 LDGSTS.E.BYPASS.LTC128B.128 [R6+0x17c00], desc[UR42][R4.64+0x40], !P3 ;  /* 0x17c0004004061fae */ /* 0x000fe8000d901d6a */
[----:B------:R0:W-:Y:S01]  /*18a20*/  @P1 LDGSTS.E.BYPASS.LTC128B.128 [R6+0x19c00], desc[UR42][R4.64+0x80], !P2 ;  /* 0x19c0008004061fae */ /* 0x0001e2000d101d6a */
[----:B------:R-:W-:-:S03]  /*18a30*/  ISETP.GE.AND P1, PT, R3, 0x41, PT ;  /* 0x000000410300780c */ /* 0x000fc60003f26270 */
[----:B0-----:R-:W0:Y:S04]  /*18a40*/  SHFL.IDX PT, R4, R2, 0x2, 0x1c1f ;  /* 0x005c1f0002047f89 */ /* 0x001e2800000e0000 */
[----:B------:R-:W1:Y:S04]  /*18a50*/  SHFL.IDX PT, R6, R7, 0x2, 0x1c1f ;  /* 0x005c1f0007067f89 */ /* 0x000e6800000e0000 */
[----:B------:R-:W2:Y:S04]  /*18a60*/  SHFL.IDX PT, R7, R7, 0x3, 0x1c1f ;  /* 0x007c1f0007077f89 */ /* 0x000ea800000e0000 */
[----:B------:R-:W3:Y:S01]  /*18a70*/  SHFL.IDX PT, R2, R2, 0x3, 0x1c1f ;  /* 0x007c1f0002027f89 */ /* 0x000ee200000e0000 */
[----:B0-----:R-:W-:-:S05]  /*18a80*/  @P1 LEA R5, P0, R9, R4, 0x1 ;  /* 0x0000000409051211 */ /* 0x001fca00078008ff */
[----:B-1----:R-:W-:Y:S02]  /*18a90*/  @P1 IMAD.X R4, RZ, RZ, R6, P0 ;  /* 0x000000ffff041224 */ /* 0x002fe400000e0606 */
[----:B------:R-:W-:-:S03]  /*18aa0*/  @P1 IMAD R6, R8, 0x2, R16 ;  /* 0x0000000208061824 */ /* 0x000fc600078e0210 */
[----:B------:R-:W-:-:S04]  /*18ab0*/  @P1 LOP3.LUT R5, R5, R4, RZ, 0x3c, !PT ;  /* 0x0000000405051212 */ /* 0x000fc800078e3cff */
[----:B------:R-:W-:-:S04]  /*18ac0*/  @P1 LOP3.LUT R4, R5, R4, RZ, 0x3c, !PT ;  /* 0x0000000405041212 */ /* 0x000fc800078e3cff */
[----:B------:R-:W-:-:S05]  /*18ad0*/  @P1 LOP3.LUT R5, R5, R4, RZ, 0x3c, !PT ;  /* 0x0000000405051212 */ /* 0x000fca00078e3cff */
[----:B------:R1:W-:Y:S04]  /*18ae0*/  @P1 LDGSTS.E.BYPASS.LTC128B.128 [R6+0x16400], desc[UR42][R4.64], !P4 ;  /* 0x1640000004061fae */ /* 0x0003e8000e101d6a */
[----:B------:R1:W-:Y:S04]  /*18af0*/  @P1 LDGSTS.E.BYPASS.LTC128B.128 [R6+0x18400], desc[UR42][R4.64+0x40], !P3 ;  /* 0x1840004004061fae */ /* 0x0003e8000d901d6a */
[----:B--23--:R1:W-:Y:S02]  /*18b00*/  @P1 LDGSTS.E.BYPASS.LTC128B.128 [R6+0x1a400], desc[UR42][R4.64+0x80], !P2 ;  /* 0x1a40008004061fae */ /* 0x00c3e4000d101d6a */
.L_x_749:
[----:B------:R-:W-:-:S13]  /*18b10*/  ISETP.GE.AND P0, PT, R3, 0x61, PT ;  /* 0x000000610300780c */ /* 0x000fda0003f06270 */
[----:B------:R-:W-:Y:S01]  /*18b20*/  @P0 LEA R2, P1, R9, R2, 0x1 ;  /* 0x0000000209020211 */ /* 0x000fe200078208ff */
[----:B------:R-:W-:-:S04]  /*18b30*/  @P0 IMAD R8, R8, 0x2, R16 ;  /* 0x0000000208080824 */ /* 0x000fc800078e0210 */
        /* <DEDUP_REMOVED lines=9> */
.L_x_618:
[----:B------:R-:W-:Y:S02]  /*18bd0*/  PLOP3.LUT P1, PT, P1, P0, PT, 0xa2, 0x0 ;  /* 0x000000000000781c */ /* 0x000fe40000f21472 */
[----:B------:R-:W-:-:S08]  /*18be0*/  @P0 R2UR P1, UR4, R0 ;  /* 0x00000000000402ca */ /* 0x000fd00000020000 */
[----:B------:R-:W-:-:S05]  /*18bf0*/  @P0 PLOP3.LUT P0, PT, P1, PT, PT, 0x80, 0x0 ;  /* 0x000000000000081c */ /* 0x000fca0000f0f070 */
[----:B------:R-:W-:Y:S01]  /*18c00*/  @!P1 SYNCS.ARRIVE.TRANS64.RED.A0T1 RZ, [UR4+0x2d830], RZ ;  /* 0x02d830ffffff99a7 */ /* 0x000fe20008200404 */
[----:B------:R-:W-:Y:S07]  /*18c10*/  @!P1 ARRIVES.LDGSTSBAR.64.TRANSCNT [UR4+0x2d830] ;  /* 0x02d83000ff0099b0 */ /* 0x000fee0008000a84 */
[----:B------:R-:W-:Y:S05]  /*18c20*/  @P0 BRA.U.ANY `(.L_x_618) ;  /* 0xfffffffd00e80947 */ /* 0x000fea000393ffff */
[----:B------:R-:W-:Y:S01]  /*18c30*/  NOP ;  /* 0x0000000000007918 */ /* 0x000fe20000000000 */
[----:B--2---:R-:W-:-:S05]  /*18c40*/  IMAD.U32 R2, RZ, RZ, UR38 ;  /* 0x00000026ff027e24 */ /* 0x004fca000f8e00ff */
[----:B------:R-:W-:-:S13]  /*18c50*/  ISETP.NE.AND P2, PT, R2, 0x3, PT ;  /* 0x000000030200780c */ /* 0x000fda0003f45270 */
[----:B------:R-:W-:Y:S05]  /*18c60*/  @!P2 BRA `(.L_x_619) ;  /* 0x000000000004a947 */ /* 0x000fea0003800000 */
[----:B------:R-:W-:Y:S01]  /*18c70*/  BPT.TRAP 0x1 ;  /* 0x000000040000795c */ /* 0x000fe20000300000 */
.L_x_619:
[----:B01----:R0:W5:Y:S01]  /*18c80*/  LDL.LU R4, [R1+0x34] ;  /* 0x0000340001047983 */ /* 0x0031620000300800 */
[----:B------:R0:W-:Y:S03]  /*18c90*/  SYNCS.ARRIVE.TRANS64.A1T0 RZ, [R0+URZ+0x2d830], RZ ;  /* 0x02d830ff00ff79a7 */ /* 0x0001e6000810003f */
[----:B------:R0:W5:Y:S04]  /*18ca0*/  LDL.LU R6, [R1+0x8] ;  /* 0x0000080001067983 */ /* 0x0001680000300800 */
[----:B------:R0:W5:Y:S02]  /*18cb0*/  LDL.LU R3, [R1+0x44] ;  /* 0x0000440001037983 */ /* 0x0001640000300800 */
[----:B------:R-:W-:Y:S05]  /*18cc0*/  WARPSYNC.ALL ;  /* 0x0000000000007948 */ /* 0x000fea0003800000 */
[----:B------:R-:W-:Y:S01]  /*18cd0*/  ULDC.64 UR4, c[0x0][0x298] ;  /* 0x0000a60000047ab9 */ /* 0x000fe20000000a00 */
[----:B------:R-:W-:Y:S01]  /*18ce0*/  ULDC.64 UR6, c[0x0][0xa00] ;  /* 0x0002800000067ab9 */ /* 0x000fe20000000a00 */
[----:B0-----:R-:W-:Y:S01]  /*18cf0*/  VIADD R0, R16, 0xc400 ;  /* 0x0000c40010007836 */ /* 0x001fe20000000000 */
[----:B------:R-:W-:Y:S01]  /*18d00*/  BAR.SYNC.DEFER_BLOCKING 0x8, 0x200 ;  /* 0x0208000000007b1d */ /* 0x000fe20000010000 */
[----:B------:R-:W-:-:S03]  /*18d10*/  ISETP.NE.U32.AND P0, PT, RZ, UR6, PT ;  /* 0x00000006ff007c0c */ /* 0x000fc6000bf05070 */
[----:B------:R-:W-:Y:S02]  /*18d20*/  LOP3.LUT P1, RZ, R0, 0x1bf, RZ, 0xc0, !PT ;  /* 0x000001bf00ff7812 */ /* 0x000fe4000782c0ff */
[----:B------:R-:W-:Y:S01]  /*18d30*/  ISETP.NE.AND.EX P0, PT, RZ, UR7, PT, P0 ;  /* 0x00000007ff007c0c */ /* 0x000fe2000bf05300 */
[----:B------:R-:W-:Y:S01]  /*18d40*/  BSSY B6, `(.L_x_620) ;  /* 0x000001c000067945 */ /* 0x000fe20003800000 */
[----:B-----5:R-:W-:Y:S02]  /*18d50*/  SHF.R.S32.HI R2, RZ, 0x1f, R4 ;  /* 0x0000001fff027819 */ /* 0x020fe40000011404 */
[----:B------:R-:W-:-:S03]  /*18d60*/  SEL R26, R6, RZ, !P0 ;  /* 0x000000ff061a7207 */ /* 0x000fc60004000000 */
[----:B------:R-:W-:-:S04]  /*18d70*/  IMAD R2, R2, UR4, RZ ;  /* 0x0000000402027c24 */ /* 0x000fc8000f8e02ff */
[C---:B------:R-:W-:Y:S01]  /*18d80*/  IMAD R0, R4.reuse, UR5, R2 ;  /* 0x0000000504007c24 */ /* 0x040fe2000f8e0202 */
[----:B------:R-:W-:Y:S01]  /*18d90*/  SEL R2, R3, RZ, !P0 ;  /* 0x000000ff03027207 */ /* 0x000fe20004000000 */
[----:B------:R-:W-:-:S04]  /*18da0*/  IMAD.WIDE.U32 R4, R4, UR4, RZ ;  /* 0x0000000404047c25 */ /* 0x000fc8000f8e00ff */
[----:B------:R-:W-:Y:S01]  /*18db0*/  IMAD.IADD R0, R5, 0x1, R0 ;  /* 0x0000000105007824 */ /* 0x000fe200078e0200 */
[----:B------:R0:W-:Y:S04]  /*18dc0*/  STL.64 [R1+0x38], R4 ;  /* 0x0000380401007387 */ /* 0x0001e80000100a00 */
[----:B------:R0:W-:Y:S04]  /*18dd0*/  STL [R1+0x34], R2 ;  /* 0x0000340201007387 */ /* 0x0001e80000100800 */
[----:B------:R0:W-:Y:S01]  /*18de0*/  STL [R1+0x8], R0 ;  /* 0x0000080001007387 */ /* 0x0001e20000100800 */
[----:B------:R-:W-:Y:S05]  /*18df0*/  @!P1 BRA `(.L_x_621) ;  /* 0x0000000000409947 */ /* 0x000fea0003800000 */
[----:B0-----:R-:W-:Y:S01]  /*18e00*/  MOV R2, 0x0 ;  /* 0x0000000000027802 */ /* 0x001fe20000000f00 */
[----:B------:R-:W-:Y:S01]  /*18e10*/  ULDC.64 UR4, c[0x4][0x88] ;  /* 0x0100220000047ab9 */ /* 0x000fe20000000a00 */
[----:B------:R-:W-:Y:S01]  /*18e20*/  ULDC.64 UR6, c[0x4][0x90] ;  /* 0x0100240000067ab9 */ /* 0x000fe20000000a00 */
[----:B------:R-:W-:Y:S01]  /*18e30*/  ULDC.64 UR8, c[0x4][0x20] ;  /* 0x0100080000087ab9 */ /* 0x000fe20000000a00 */
[----:B------:R-:W-:Y:S02]  /*18e40*/  IMAD.U32 R4, RZ, RZ, UR4 ;  /* 0x00000004ff047e24 */ /* 0x000fe4000f8e00ff */
[----:B------:R-:W0:Y:S01]  /*18e50*/  LDC.64 R2, c[0x4][R2] ;  /* 0x0100000002027b82 */ /* 0x000e220000000a00 */
[----:B------:R-:W-:Y:S02]  /*18e60*/  IMAD.U32 R5, RZ, RZ, UR5 ;  /* 0x00000005ff057e24 */ /* 0x000fe4000f8e00ff */
        /* <DEDUP_REMOVED lines=9> */
.L_x_621:
[----:B------:R-:W-:Y:S05]  /*18f00*/  BSYNC B6 ;  /* 0x0000000000067941 */ /* 0x000fea0003800000 */
.L_x_620:
[----:B0-----:R-:W2:Y:S01]  /*18f10*/  LDL.LU R2, [R1+0x8] ;  /* 0x0000080001027983 */ /* 0x001ea20000300800 */
[----:B------:R-:W0:Y:S01]  /*18f20*/  LDC R9, c[0x0][0x448] ;  /* 0x00011200ff097b82 */ /* 0x000e220000000800 */
[----:B------:R-:W-:Y:S01]  /*18f30*/  ULDC.64 UR4, c[0x0][0x2d8] ;  /* 0x0000b60000047ab9 */ /* 0x000fe20000000a00 */
[----:B------:R-:W-:Y:S01]  /*18f40*/  ULDC.64 UR6, c[0x0][0x2e0] ;  /* 0x0000b80000067ab9 */ /* 0x000fe20000000a00 */
[----:B------:R-:W3:Y:S01]  /*18f50*/  LDL.LU.64 R20, [R1+0x38] ;  /* 0x0000380001147983 */ /* 0x000ee20000300a00 */
[----:B------:R-:W-:-:S03]  /*18f60*/  ULDC.64 UR8, c[0x0][0x280] ;  /* 0x0000a00000087ab9 */ /* 0x000fc60000000a00 */
[----:B------:R-:W4:Y:S01]  /*18f70*/  LDL.LU R0, [R1+0x34] ;  /* 0x0000340001007983 */ /* 0x000f220000300800 */
[----:B0-----:R-:W-:-:S13]  /*18f80*/  ISETP.NE.AND P0, PT, R9, 0x1, PT ;  /* 0x000000010900780c */ /* 0x001fda0003f05270 */
[----:B------:R-:W0:Y:S08]  /*18f90*/  @P0 LDC R5, c[0x0][0x44c] ;  /* 0x00011300ff050b82 */ /* 0x000e300000000800 */
[----:B------:R-:W1:Y:S08]  /*18fa0*/  @P0 LDC R6, c[0x0][0x450] ;  /* 0x00011400ff060b82 */ /* 0x000e700000000800 */
[----:B------:R-:W1:Y:S01]  /*18fb0*/  @P0 LDC R8, c[0x0][0x450] ;  /* 0x00011400ff080b82 */ /* 0x000e620000000800 */
[----:B--2---:R-:W-:-:S02]  /*18fc0*/  IMAD.MOV.U32 R3, RZ, RZ, R2 ;  /* 0x000000ffff037224 */ /* 0x004fc400078e0002 */
        /* <DEDUP_REMOVED lines=16> */
[----:B------:R2:W5:Y:S03]  /*190d0*/  LDL R21, [R1+0x48] ;  /* 0x0000480001157983 */ /* 0x0005660000100800 */
[----:B------:R-:W-:-:S04]  /*190e0*/  IMAD R0, R25, 0xc0, R20 ;  /* 0x000000c019007824 */ /* 0x000fc800078e0214 */
[----:B0-----:R-:W-:-:S04]  /*190f0*/  @P0 IMAD.HI.U32 R5, R0, R5, RZ ;  /* 0x0000000500050227 */ /* 0x001fc800078e00ff */
[----:B------:R-:W-:Y:S01]  /*19100*/  IMAD.MOV.U32 R4, RZ, RZ, R0 ;  /* 0x000000ffff047224 */ /* 0x000fe200078e0000 */
[----:B-1----:R-:W-:-:S04]  /*19110*/  @P0 SHF.R.U32.HI R4, RZ, R6, R5 ;  /* 0x00000006ff040219 */ /* 0x002fc80000011605 */
[--C-:B------:R-:W-:Y:S01]  /*19120*/  SHF.R.S32.HI R5, RZ, 0x1f, R4.reuse ;  /* 0x0000001fff057819 */ /* 0x100fe20000011404 */
[----:B------:R-:W-:-:S04]  /*19130*/  IMAD.MOV R7, RZ, RZ, -R4 ;  /* 0x000000ffff077224 */ /* 0x000fc800078e0a04 */
[----:B------:R-:W-:-:S04]  /*19140*/  IMAD R5, R5, UR4, RZ ;  /* 0x0000000405057c24 */ /* 0x000fc8000f8e02ff */
[C---:B------:R-:W-:Y:S02]  /*19150*/  IMAD R6, R4.reuse, UR5, R5 ;  /* 0x0000000504067c24 */ /* 0x040fe4000f8e0205 */
[----:B------:R-:W-:-:S04]  /*19160*/  IMAD.WIDE.U32 R4, R4, UR4, R2 ;  /* 0x0000000404047c25 */ /* 0x000fc8000f8e0002 */
[----:B------:R-:W-:Y:S02]  /*19170*/  IMAD.IADD R5, R5, 0x1, R6 ;  /* 0x0000000105057824 */ /* 0x000fe400078e0206 */
[----:B------:R-:W-:-:S05]  /*19180*/  IMAD R6, R9, R7, R0 ;  /* 0x0000000709067224 */ /* 0x000fca00078e0200 */
[----:B------:R-:W-:Y:S01]  /*19190*/  SHF.R.S32.HI R7, RZ, 0x1f, R6 ;  /* 0x0000001fff077819 */ /* 0x000fe20000011406 */
[----:B------:R-:W-:-:S04]  /*191a0*/  IMAD.WIDE.U32 R4, R6, UR6, R4 ;  /* 0x0000000606047c25 */ /* 0x000fc8000f8e0004 */
[----:B------:R-:W-:-:S04]  /*191b0*/  IMAD R7, R7, UR6, RZ ;  /* 0x0000000607077c24 */ /* 0x000fc8000f8e02ff */
[----:B------:R-:W-:Y:S02]  /*191c0*/  IMAD R6, R6, UR7, R7 ;  /* 0x0000000706067c24 */ /* 0x000fe4000f8e0207 */
[----:B------:R-:W0:Y:S01]  /*191d0*/  @P0 LDC R7, c[0x0][0x44c] ;  /* 0x00011300ff070b82 */ /* 0x000e220000000800 */
[----:B------:R-:W-:Y:S02]  /*191e0*/  VIADD R0, R0, 0x80 ;  /* 0x0000008000007836 */ /* 0x000fe40000000000 */
[----:B------:R-:W-:Y:S01]  /*191f0*/  IMAD.IADD R6, R5, 0x1, R6 ;  /* 0x0000000105067824 */ /* 0x000fe200078e0206 */
[----:B------:R-:W-:-:S04]  /*19200*/  LEA R5, P1, R4, UR8, 0x1 ;  /* 0x0000000804057c11 */ /* 0x000fc8000f8208ff */
[----:B------:R-:W-:Y:S01]  /*19210*/  LEA.HI.X R4, R4, UR9, R6, 0x1, P1 ;  /* 0x0000000904047c11 */ /* 0x000fe200088f0c06 */
[----:B------:R-:W-:Y:S02]  /*19220*/  IMAD.MOV.U32 R6, RZ, RZ, R0 ;  /* 0x000000ffff067224 */ /* 0x000fe400078e0000 */
[----:B0-----:R-:W-:-:S05]  /*19230*/  @P0 IMAD.HI.U32 R7, R0, R7, RZ ;  /* 0x0000000700070227 */ /* 0x001fca00078e00ff */
[----:B------:R-:W-:Y:S02]  /*19240*/  @P0 SHF.R.U32.HI R6, RZ, R8, R7 ;  /* 0x00000008ff060219 */ /* 0x000fe40000011607 */
[----:B------:R2:W5:Y:S01]  /*19250*/  LDL R8, [R1+0x30] ;  /* 0x0000300001087983 */ /* 0x0005620000100800 */
[----:B------:R-:W0:Y:S02]  /*19260*/  S2R R13, SR_TID.X ;  /* 0x00000000000d7919 */ /* 0x000e240000002100 */
[----:B------:R-:W-:-:S04]  /*19270*/  IMAD.MOV R7, RZ, RZ, -R6 ;  /* 0x000000ffff077224 */ /* 0x000fc800078e0a06 */
[----:B------:R-:W-:Y:S01]  /*19280*/  IMAD R0, R9, R7, R0 ;  /* 0x0000000709007224 */ /* 0x000fe200078e0200 */
[----:B------:R-:W-:Y:S01]  /*19290*/  SHF.R.S32.HI R7, RZ, 0x1f, R6 ;  /* 0x0000001fff077819 */ /* 0x000fe20000011406 */
[----:B------:R-:W-:-:S04]  /*192a0*/  IMAD.WIDE.U32 R2, R6, UR4, R2 ;  /* 0x0000000406027c25 */ /* 0x000fc8000f8e0002 */
[----:B------:R-:W-:Y:S01]  /*192b0*/  IMAD R7, R7, UR4, RZ ;  /* 0x0000000407077c24 */ /* 0x000fe2000f8e02ff */
[----:B------:R-:W-:-:S03]  /*192c0*/  ULDC UR4, c[0x0][0x2b8] ;  /* 0x0000ae0000047ab9 */ /* 0x000fc60000000800 */
[----:B------:R-:W-:Y:S01]  /*192d0*/  IMAD R7, R6, UR5, R7 ;  /* 0x0000000506077c24 */ /* 0x000fe2000f8e0207 */
[----:B------:R-:W-:-:S03]  /*192e0*/  SHF.R.S32.HI R6, RZ, 0x1f, R0 ;  /* 0x0000001fff067819 */ /* 0x000fc60000011400 */
[----:B------:R-:W-:Y:S02]  /*192f0*/  IMAD.IADD R3, R3, 0x1, R7 ;  /* 0x0000000103037824 */ /* 0x000fe400078e0207 */
[----:B------:R-:W-:Y:S02]  /*19300*/  IMAD R6, R6, UR6, RZ ;  /* 0x0000000606067c24 */ /* 0x000fe4000f8e02ff */
[----:B------:R-:W-:-:S04]  /*19310*/  IMAD.WIDE.U32 R2, R0, UR6, R2 ;  /* 0x0000000600027c25 */ /* 0x000fc8000f8e0002 */
[----:B------:R-:W-:Y:S01]  /*19320*/  IMAD R6, R0, UR7, R6 ;  /* 0x0000000700067c24 */ /* 0x000fe2000f8e0206 */
[C---:B0-----:R-:W-:Y:S01]  /*19330*/  SHF.L.U32 R11, R13.reuse, 0x3, RZ ;  /* 0x000000030d0b7819 */ /* 0x041fe200000006ff */
[----:B------:R-:W-:-:S03]  /*19340*/  IMAD.SHL.U32 R10, R13, 0x8, RZ ;  /* 0x000000080d0a7824 */ /* 0x000fc600078e00ff */
[----:B------:R-:W-:Y:S01]  /*19350*/  LOP3.LUT R11, R11, 0x18, RZ, 0xc0, !PT ;  /* 0x000000180b0b7812 */ /* 0x000fe200078ec0ff */
[----:B------:R-:W-:Y:S01]  /*19360*/  IMAD.IADD R6, R3, 0x1, R6 ;  /* 0x0000000103067824 */ /* 0x000fe200078e0206 */
[----:B------:R-:W-:Y:S02]  /*19370*/  LEA R7, P0, R2, UR8, 0x1 ;  /* 0x0000000802077c11 */ /* 0x000fe4000f8008ff */
[C---:B------:R-:W-:Y:S02]  /*19380*/  LOP3.LUT R12, R11.reuse, 0x20, RZ, 0xfc, !PT ;  /* 0x000000200b0c7812 */ /* 0x040fe400078efcff */
[----:B------:R-:W-:Y:S02]  /*19390*/  LOP3.LUT R10, R10, 0x18, RZ, 0xc0, !PT ;  /* 0x000000180a0a7812 */ /* 0x000fe400078ec0ff */
[----:B------:R-:W-:Y:S01]  /*193a0*/  LOP3.LUT R11, R11, 0x40, RZ, 0xfc, !PT ;  /* 0x000000400b0b7812 */ /* 0x000fe200078efcff */
[----:B------:R-:W-:Y:S01]  /*193b0*/  UMOV UR5, 0xffffffff ;  /* 0xffffffff00057882 */ /* 0x000fe20000000000 */
[----:B------:R-:W-:-:S02]  /*193c0*/  LEA.HI.X R6, R2, UR9, R6, 0x1, P0 ;  /* 0x0000000902067c11 */ /* 0x000fc400080f0c06 */
[----:B------:R-:W-:Y:S02]  /*193d0*/  LOP3.LUT R20, R13, 0x7f, RZ, 0xc0, !PT ;  /* 0x0000007f0d147812 */ /* 0x000fe400078ec0ff */
[----:B------:R-:W-:Y:S02]  /*193e0*/  ISETP.GE.AND P0, PT, R10, UR4, PT ;  /* 0x000000040a007c0c */ /* 0x000fe4000bf06270 */
[----:B------:R-:W-:Y:S02]  /*193f0*/  ISETP.GE.AND P1, PT, R12, UR4, PT ;  /* 0x000000040c007c0c */ /* 0x000fe4000bf26270 */
[----:B------:R-:W-:Y:S02]  /*19400*/  ISETP.GE.AND P2, PT, R11, UR4, PT ;  /* 0x000000040b007c0c */ /* 0x000fe4000bf46270 */
[----:B------:R-:W-:Y:S01]  /*19410*/  SHF.R.U32.HI R20, RZ, 0x2, R20 ;  /* 0x00000002ff147819 */ /* 0x000fe20000011614 */
[----:B--2---:R-:W-:Y:S10]  /*19420*/  BRA.DIV UR5, `(.L_x_622) ;  /* 0x0000004605987947 */ /* 0x004ff4000b800000 */
[----:B------:R-:W0:Y:S01]  /*19430*/  SHFL.IDX PT, R3, R5, RZ, 0x1c1f ;  /* 0x001c1fff05037589 */ /* 0x000e2200000e0000 */
[----:B-----5:R-:W-:Y:S02]  /*19440*/  IMAD R0, R21, R9, RZ ;  /* 0x0000000915007224 */ /* 0x020fe400078e02ff */
[----:B------:R-:W-:Y:S01]  /*19450*/  IMAD R25, R25, 0xc0, R20 ;  /* 0x000000c019197824 */ /* 0x000fe200078e0214 */
[----:B------:R-:W1:Y:S04]  /*19460*/  SHFL.IDX PT, R2, R4, RZ, 0x1c1f ;  /* 0x001c1fff04027589 */ /* 0x000e6800000e0000 */
[----:B------:R-:W-:-:S13]  /*19470*/  ISETP.GE.AND P3, PT, R25, R0, PT ;  /* 0x000000001900720c */ /* 0x000fda0003f66270 */
[----:B0-----:R-:W-:-:S05]  /*19480*/  @!P3 LEA R3, P4, R10, R3, 0x1 ;  /* 0x000000030a03b211 */ /* 0x001fca00078808ff */
[----:B-1----:R-:W-:-:S05]  /*19490*/  @!P3 IMAD.X R2, RZ, RZ, R2, P4 ;  /* 0x000000ffff02b224 */ /* 0x002fca00020e0602 */
[----:B------:R-:W-:-:S04]  /*194a0*/  @!P3 LOP3.LUT R3, R3, R2, RZ, 0x3c, !PT ;  /* 0x000000020303b212 */ /* 0x000fc800078e3cff */
[----:B------:R-:W-:-:S04]  /*194b0*/  @!P3 LOP3.LUT R2, R3, R2, RZ, 0x3c, !PT ;  /* 0x000000020302b212 */ /* 0x000fc800078e3cff */
[----:B------:R-:W-:-:S05]  /*194c0*/  @!P3 LOP3.LUT R3, R3, R2, RZ, 0x3c, !PT ;  /* 0x000000020303b212 */ /* 0x000fca00078e3cff */
[----:B------:R-:W-:Y:S01]  /*194d0*/  @!PT LDS RZ, [RZ] ;  /* 0x00000000fffff984 */ /* 0x000fe20000000800 */
[----:B------:R-:W-:Y:S04]  /*194e0*/  @!P3 LDGSTS.E.BYPASS.LTC128B.128 [R8+0xc400], desc[UR42][R2.64], !P0 ;  /* 0x0c4000000208bfae */ /* 0x000fe8000c101d6a */
[----:B------:R-:W-:Y:S04]  /*194f0*/  @!P3 LDGSTS.E.BYPASS.LTC128B.128 [R8+0xf400], desc[UR42][R2.64+0x40], !P1 ;  /* 0x0f4000400208bfae */ /* 0x000fe8000c901d6a */
[----:B------:R0:W-:Y:S02]  /*19500*/  @!P3 LDGSTS.E.BYPASS.LTC128B.128 [R8+0x12400], desc[UR42][R2.64+0x80], !P2 ;  /* 0x124000800208bfae */ /* 0x0001e4000d101d6a */
[----:B0-----:R-:W-:-:S02]  /*19510*/  VIADD R2, R25, 0x20 ;  /* 0x0000002019027836 */ /* 0x001fc40000000000 */
[----:B------:R-:W0:Y:S03]  /*19520*/  SHFL.IDX PT, R3, R5, 0x1, 0x1c1f ;  /* 0x003c1f0005037f89 */ /* 0x000e2600000e0000 */
[----:B------:R-:W-:Y:S02]  /*19530*/  ISETP.GE.AND P3, PT, R2, R0, PT ;  /* 0x000000000200720c */ /* 0x000fe40003f66270 */
[----:B------:R-:W1:Y:S11]  /*19540*/  SHFL.IDX PT, R2, R4, 0x1, 0x1c1f ;  /* 0x003c1f0004027f89 */ /* 0x000e7600000e0000 */
[----:B0-----:R-:W-:-:S05]  /*19550*/  @!P3 LEA R3, P4, R10, R3, 0x1 ;  /* 0x000000030a03b211 */ /* 0x001fca00078808ff */
[----:B-1----:R-:W-:-:S05]  /*19560*/  @!P3 IMAD.X R2, RZ, RZ, R2, P4 ;  /* 0x000000ffff02b224 */ /* 0x002fca00020e0602 */
[----:B------:R-:W-:-:S04]  /*19570*/  @!P3 LOP3.LUT R3, R3, R2, RZ, 0x3c, !PT ;  /* 0x000000020303b212 */ /* 0x000fc800078e3cff */
[----:B------:R-:W-:-:S04]  /*19580*/  @!P3 LOP3.LUT R2, R3, R2, RZ, 0x3c, !PT ;  /* 0x000000020302b212 */ /* 0x000fc800078e3cff */
[----:B------:R-:W-:-:S05]  /*19590*/  @!P3 LOP3.LUT R3, R3, R2, RZ, 0x3c, !PT ;  /* 0x000000020303b212 */ /* 0x000fca00078e3cff */
[----:B------:R-:W-:Y:S04]  /*195a0*/  @!P3 LDGSTS.E.BYPASS.LTC128B.128 [R8+0xcc00], desc[UR42][R2.64], !P0 ;  /* 0x0cc000000208bfae */ /* 0x000fe8000c101d6a */
[----:B------:R-:W-:Y:S04]  /*195b0*/  @!P3 LDGSTS.E.BYPASS.LTC128B.128 [R8+0xfc00], desc[UR42][R2.64+0x40], !P1 ;  /* 0x0fc000400208bfae */ /* 0x000fe8000c901d6a */
[----:B------:R0:W-:Y:S02]  /*195c0*/  @!P3 LDGSTS.E.BYPASS.LTC128B.128 [R8+0x12c00], desc[UR42][R2.64+0x80], !P2 ;  /* 0x12c000800208bfae */ /* 0x0001e4000d101d6a */
[----:B0-----:R-:W-:-:S02]  /*195d0*/  VIADD R2, R25, 0x40 ;  /* 0x0000004019027836 */ /* 0x001fc40000000000 */
[----:B------:R-:W0:Y:S03]  /*195e0*/  SHFL.IDX PT, R3, R5, 0x2, 0x1c1f ;  /* 0x005c1f0005037f89 */ /* 0x000e2600000e0000 */
[----:B------:R-:W-:Y:S01]  /*195f0*/  ISETP.GE.AND P3, PT, R2, R0, PT ;  /* 0x000000000200720c */ /* 0x000fe20003f66270 */
[----:B------:R-:W-:Y:S04]  /*19600*/  SHFL.IDX PT, R5, R5, 0x3, 0x1c1f ;  /* 0x007c1f0005057f89 */ /* 0x000fe800000e0000 */
[----:B------:R-:W1:Y:S04]  /*19610*/  SHFL.IDX PT, R2, R4, 0x2, 0x1c1f ;  /* 0x005c1f0004027f89 */ /* 0x000e6800000e0000 */
[----:B------:R-:W2:Y:S04]  /*19620*/  SHFL.IDX PT, R4, R4, 0x3, 0x1c1f ;  /* 0x007c1f0004047f89 */ /* 0x000ea800000e0000 */
        /* <DEDUP_REMOVED lines=8> */
[----:B0-----:R-:W-:-:S05]  /*196b0*/  VIADD R2, R25, 0x60 ;  /* 0x0000006019027836 */ /* 0x001fca0000000000 */
[----:B------:R-:W-:-:S13]  /*196c0*/  ISETP.GE.AND P3, PT, R2, R0, PT ;  /* 0x000000000200720c */ /* 0x000fda0003f66270 */
[----:B------:R-:W-:-:S05]  /*196d0*/  @!P3 LEA R2, P4, R10, R5, 0x1 ;  /* 0x000000050a02b211 */ /* 0x000fca00078808ff */
[----:B--2---:R-:W-:Y:S02]  /*196e0*/  @!P3 IMAD.X R3, RZ, RZ, R4, P4 ;  /* 0x000000ffff03b224 */ /* 0x004fe400020e0604 */
[----:B------:R-:W-:-:S03]  /*196f0*/  VIADD R4, R25, 0x80 ;  /* 0x0000008019047836 */ /* 0x000fc60000000000 */
[----:B------:R-:W-:Y:S04]  /*19700*/  @!P3 LDGSTS.E.BYPASS.LTC128B.128 [R8+0xdc00], desc[UR42][R2.64], !P0 ;  /* 0x0dc000000208bfae */ /* 0x000fe8000c101d6a */
[----:B------:R-:W-:Y:S04]  /*19710*/  @!P3 LDGSTS.E.BYPASS.LTC128B.128 [R8+0x10c00], desc[UR42][R2.64+0x40], !P1 ;  /* 0x10c000400208bfae */ /* 0x000fe8000c901d6a */
[----:B------:R0:W-:Y:S01]  /*19720*/  @!P3 LDGSTS.E.BYPASS.LTC128B.128 [R8+0x13c00], desc[UR42][R2.64+0x80], !P2 ;  /* 0x13c000800208bfae */ /* 0x0001e2000d101d6a */
[----:B------:R-:W-:-:S03]  /*19730*/  ISETP.GE.AND P3, PT, R4, R0, PT ;  /* 0x000000000400720c */ /* 0x000fc60003f66270 */
[----:B0-----:R-:W0:Y:S04]  /*19740*/  SHFL.IDX PT, R3, R7, RZ, 0x1c1f ;  /* 0x001c1fff07037589 */ /* 0x001e2800000e0000 */
[----:B------:R-:W1:Y:S04]  /*19750*/  SHFL.IDX PT, R2, R6, RZ, 0x1c1f ;  /* 0x001c1fff06027589 */ /* 0x000e6800000e0000 */
[----:B------:R-:W2:Y:S02]  /*19760*/  SHFL.IDX PT, R6, R6, 0x1, 0x1c1f ;  /* 0x003c1f0006067f89 */ /* 0x000ea400000e0000 */
[----:B0-----:R-:W-:-:S05]  /*19770*/  @!P3 LEA R3, P4, R10, R3, 0x1 ;  /* 0x000000030a03b211 */ /* 0x001fca00078808ff */
[----:B-1----:R-:W-:-:S05]  /*19780*/  @!P3 IMAD.X R2, RZ, RZ, R2, P4 ;  /* 0x000000ffff02b224 */ /* 0x002fca00020e0602 */
[----:B------:R-:W-:-:S04]  /*19790*/  @!P3 LOP3.LUT R3, R3, R2, RZ, 0x3c, !PT ;  /* 0x000000020303b212 */ /* 0x000fc800078e3cff */
[----:B------:R-:W-:-:S04]  /*197a0*/  @!P3 LOP3.LUT R2, R3, R2, RZ, 0x3c, !PT ;  /* 0x000000020302b212 */ /* 0x000fc800078e3cff */
[----:B------:R-:W-:-:S05]  /*197b0*/  @!P3 LOP3.LUT R3, R3, R2, RZ, 0x3c, !PT ;  /* 0x000000020303b212 */ /* 0x000fca00078e3cff */
[----:B------:R-:W-:Y:S04]  /*197c0*/  @!P3 LDGSTS.E.BYPASS.LTC128B.128 [R8+0xe400], desc[UR42][R2.64], !P0 ;  /* 0x0e4000000208bfae */ /* 0x000fe8000c101d6a */
[----:B------:R-:W-:Y:S04]  /*197d0*/  @!P3 LDGSTS.E.BYPASS.LTC128B.128 [R8+0x11400], desc[UR42][R2.64+0x40], !P1 ;  /* 0x114000400208bfae */ /* 0x000fe8000c901d6a */
[----:B------:R0:W-:Y:S04]  /*197e0*/  @!P3 LDGSTS.E.BYPASS.LTC128B.128 [R8+0x14400], desc[UR42][R2.64+0x80], !P2 ;  /* 0x144000800208bfae */ /* 0x0001e8000d101d6a */
[----:B0-2---:R0:W1:Y:S02]  /*197f0*/  SHFL.IDX PT, R2, R7, 0x1, 0x1c1f ;  /* 0x003c1f0007027f89 */ /* 0x00506400000e0000 */
.L_x_762:
[----:B------:R-:W-:-:S05]  /*19800*/  VIADD R25, R25, 0xa0 ;  /* 0x000000a019197836 */ /* 0x000fca0000000000 */
[----:B------:R-:W-:-:S13]  /*19810*/  ISETP.GE.AND P3, PT, R25, R0, PT ;  /* 0x000000001900720c */ /* 0x000fda0003f66270 */
[----:B-1----:R-:W-:-:S05]  /*19820*/  @!P3 LEA R2, P4, R10, R2, 0x1 ;  /* 0x000000020a02b211 */ /* 0x002fca00078808ff */
[----:B------:R-:W-:-:S05]  /*19830*/  @!P3 IMAD.X R3, RZ, RZ, R6, P4 ;  /* 0x000000ffff03b224 */ /* 0x000fca00020e0606 */
[----:B------:R-:W-:Y:S01]  /*19840*/  @!PT LDS RZ, [RZ] ;  /* 0x00000000fffff984 */ /* 0x000fe20000000800 */
[----:B------:R-:W-:Y:S01]  /*19850*/  @!PT LDS RZ, [RZ] ;  /* 0x00000000fffff984 */ /* 0x000fe20000000800 */
[----:B------:R-:W-:Y:S01]  /*19860*/  @!PT LDS RZ, [RZ] ;  /* 0x00000000fffff984 */ /* 0x000fe20000000800 */
[----:B------:R1:W-:Y:S01]  /*19870*/  @!P3 LDGSTS.E.BYPASS.LTC128B.128 [R8+0xec00], desc[UR42][R2.64], !P0 ;  /* 0x0ec000000208bfae */ /* 0x0003e2000c101d6a */
[----:B------:R-:W-:-:S03]  /*19880*/  PLOP3.LUT P0, PT, PT, PT, PT, 0x80, 0x0 ;  /* 0x000000000000781c */ /* 0x000fc60003f0f070 */
[----:B------:R1:W-:Y:S04]  /*19890*/  @!P3 LDGSTS.E.BYPASS.LTC128B.128 [R8+0x11c00], desc[UR42][R2.64+0x40], !P1 ;  /* 0x11c000400208bfae */ /* 0x0003e8000c901d6a */
[----:B------:R1:W-:Y:S01]  /*198a0*/  @!P3 LDGSTS.E.BYPASS.LTC128B.128 [R8+0x14c00], desc[UR42][R2.64+0x80], !P2 ;  /* 0x14c000800208bfae */ /* 0x0003e2000d101d6a */
[----:B------:R-:W-:-:S05]  /*198b0*/  NOP ;  /* 0x0000000000007918 */ /* 0x000fca0000000000 */
.L_x_623:
        /* <DEDUP_REMOVED lines=18> */
.L_x_763:
[----:B------:R-:W-:Y:S05]  /*199e0*/  BSYNC B0 ;  /* 0x0000000000007941 */ /* 0x000fea0003800000 */
.L_x_624:
[----:B------:R-:W1:Y:S04]  /*199f0*/  LDL.LU R3, [R1+0x40] ;  /* 0x0000400001037983 */ /* 0x000e680000300800 */
[----:B------:R-:W2:Y:S01]  /*19a00*/  LDL R2, [R1+0x24] ;  /* 0x0000240001027983 */ /* 0x000ea20000100800 */
[----:B------:R-:W-:Y:S01]  /*19a10*/  BSSY B0, `(.L_x_626) ;  /* 0x00000f1000007945 */ /* 0x000fe20003800000 */
[----:B-1----:R-:W-:-:S05]  /*19a20*/  VIADD R0, R3, 0xfffffffe ;  /* 0xfffffffe03007836 */ /* 0x002fca0000000000 */
[----:B--2---:R-:W-:-:S13]  /*19a30*/  ISETP.GE.AND P0, PT, R0, R2, PT ;  /* 0x000000020000720c */ /* 0x004fda0003f06270 */
[----:B------:R-:W-:Y:S05]  /*19a40*/  @!P0 BRA `(.L_x_627) ;  /* 0x0000000c00b48947 */ /* 0x000fea0003800000 */
[----:B------:R-:W1:Y:S01]  /*19a50*/  S2R R2, SR_TID.X ;  /* 0x0000000000027919 */ /* 0x000e620000002100 */
[----:B------:R-:W-:Y:S01]  /*19a60*/  ULDC UR4, c[0x0][0x2f4] ;  /* 0x0000bd0000047ab9 */ /* 0x000fe20000000800 */
[----:B------:R-:W-:Y:S01]  /*19a70*/  IMAD.MOV.U32 R10, RZ, RZ, R28 ;  /* 0x000000ffff0a7224 */ /* 0x000fe200078e001c */
[----:B------:R2:W5:Y:S04]  /*19a80*/  LDL.LU R20, [R1] ;  /* 0x0000000001147983 */ /* 0x0005680000300800 */
[----:B------:R2:W-:Y:S01]  /*19a90*/  STL [R1+0x8], R23 ;  /* 0x0000081701007387 */ /* 0x0005e20000100800 */
[----:B-1----:R-:W-:-:S05]  /*19aa0*/  IMAD.SHL.U32 R4, R2, 0x8, RZ ;  /* 0x0000000802047824 */ /* 0x002fca00078e00ff */
[----:B------:R-:W-:-:S04]  /*19ab0*/  LOP3.LUT R4, R4, 0x18, RZ, 0xc0, !PT ;  /* 0x0000001804047812 */ /* 0x000fc800078ec0ff */
[C---:B------:R-:W-:Y:S02]  /*19ac0*/  LOP3.LUT R3, R4.reuse, 0x20, RZ, 0xfc, !PT ;  /* 0x0000002004037812 */ /* 0x040fe400078efcff */
[C---:B------:R-:W-:Y:S02]  /*19ad0*/  LOP3.LUT R2, R4.reuse, 0x40, RZ, 0xfc, !PT ;  /* 0x0000004004027812 */ /* 0x040fe400078efcff */
[----:B------:R-:W-:Y:S02]  /*19ae0*/  ISETP.GE.AND P3, PT, R4, UR4, PT ;  /* 0x0000000404007c0c */ /* 0x000fe4000bf66270 */
[----:B------:R-:W-:Y:S02]  /*19af0*/  ISETP.GE.AND P2, PT, R3, UR4, PT ;  /* 0x0000000403007c0c */ /* 0x000fe4000bf46270 */
[----:B--2---:R-:W-:-:S13]  /*19b00*/  ISETP.GE.AND P1, PT, R2, UR4, PT ;  /* 0x0000000402007c0c */ /* 0x004fda000bf26270 */
.L_x_640:
[----:B------:R-:W2:Y:S01]  /*19b10*/  LDL R8, [R1+0x28] ;  /* 0x0000280001087983 */ /* 0x000ea20000100800 */
[----:B------:R-:W1:Y:S03]  /*19b20*/  LDC R9, c[0x0][0x430] ;  /* 0x00010c00ff097b82 */ /* 0x000e660000000800 */
[----:B0-----:R-:W3:Y:S04]  /*19b30*/  LDL R7, [R1+0x2c] ;  /* 0x00002c0001077983 */ /* 0x001ee80000100800 */
[----:B------:R-:W4:Y:S01]  /*19b40*/  LDL R6, [R1+0xc] ;  /* 0x00000c0001067983 */ /* 0x000f220000100800 */
[----:B------:R-:W0:Y:S01]  /*19b50*/  S2R R2, SR_TID.X ;  /* 0x0000000000027919 */ /* 0x000e220000002100 */
[----:B-1----:R-:W-:-:S13]  /*19b60*/  ISETP.NE.AND P0, PT, R9, 0x1, PT ;  /* 0x000000010900780c */ /* 0x002fda0003f05270 */
[----:B------:R-:W1:Y:S01]  /*19b70*/  @P0 LDC R5, c[0x0][0x434] ;  /* 0x00010d00ff050b82 */ /* 0x000e620000000800 */
[----:B0-----:R-:W-:-:S04]  /*19b80*/  LOP3.LUT R3, R2, 0x7f, RZ, 0xc0, !PT ;  /* 0x0000007f02037812 */ /* 0x001fc800078ec0ff */
[----:B------:R-:W-:-:S03]  /*19b90*/  SHF.R.U32.HI R4, RZ, 0x2, R3 ;  /* 0x00000002ff047819 */ /* 0x000fc60000011603 */
[----:B------:R-:W0:Y:S01]  /*19ba0*/  @P0 LDC R3, c[0x0][0x438] ;  /* 0x00010e00ff030b82 */ /* 0x000e220000000800 */
[----:B------:R-:W-:Y:S02]  /*19bb0*/  IMAD.SHL.U32 R2, R2, 0x20, RZ ;  /* 0x0000002002027824 */ /* 0x000fe400078e00ff */
[----:B------:R-:W-:-:S03]  /*19bc0*/  IMAD R4, R0, 0x80, R4 ;  /* 0x0000008000047824 */ /* 0x000fc600078e0204 */
[----:B------:R-:W-:Y:S01]  /*19bd0*/  LOP3.LUT R2, R2, 0x60, RZ, 0xc0, !PT ;  /* 0x0000006002027812 */ /* 0x000fe200078ec0ff */
[----:B------:R-:W-:Y:S05]  /*19be0*/  YIELD ;  /* 0x0000000000007946 */ /* 0x000fea0003800000 */
[----:B------:R-:W-:Y:S01]  /*19bf0*/  ULDC.64 UR4, c[0x0][0x428] ;  /* 0x00010a0000047ab9 */ /* 0x000fe20000000a00 */
[----:B--2---:R-:W-:-:S05]  /*19c00*/  IADD3 R4, R2, R4, R8 ;  /* 0x0000000402047210 */ /* 0x004fca0007ffe008 */
[----:B-1----:R-:W-:-:S04]  /*19c10*/  @P0 IMAD.HI.U32 R5, R4, R5, RZ ;  /* 0x0000000504050227 */ /* 0x002fc800078e00ff */
[----:B------:R-:W-:Y:S01]  /*19c20*/  IMAD.MOV.U32 R2, RZ, RZ, R4 ;  /* 0x000000ffff027224 */ /* 0x000fe200078e0004 */
[----:B0-----:R-:W-:-:S05]  /*19c30*/  @P0 SHF.R.U32.HI R2, RZ, R3, R5 ;  /* 0x00000003ff020219 */ /* 0x001fca0000011605 */
[----:B------:R-:W-:-:S04]  /*19c40*/  IMAD.MOV R3, RZ, RZ, -R2 ;  /* 0x000000ffff037224 */ /* 0x000fc800078e0a02 */
[----:B------:R-:W-:Y:S01]  /*19c50*/  IMAD R9, R9, R3, R4 ;  /* 0x0000000309097224 */ /* 0x000fe200078e0204 */
[----:B------:R-:W-:Y:S01]  /*19c60*/  SHF.R.S32.HI R3, RZ, 0x1f, R2 ;  /* 0x0000001fff037819 */ /* 0x000fe20000011402 */
[----:B---3--:R-:W-:-:S04]  /*19c70*/  IMAD R4, R7, UR4, RZ ;  /* 0x0000000407047c24 */ /* 0x008fc8000f8e02ff */
[C---:B----4-:R-:W-:Y:S02]  /*19c80*/  IMAD R4, R6.reuse, UR5, R4 ;  /* 0x0000000506047c24 */ /* 0x050fe4000f8e0204 */
[----:B------:R-:W-:Y:S01]  /*19c90*/  IMAD.WIDE.U32 R2, R6, UR4, R2 ;  /* 0x0000000406027c25 */ /* 0x000fe2000f8e0002 */
[----:B------:R-:W-:-:S03]  /*19ca0*/  ULDC.64 UR4, c[0x0][0x418] ;  /* 0x0001060000047ab9 */ /* 0x000fc60000000a00 */
[----:B------:R-:W-:Y:S01]  /*19cb0*/  IMAD.IADD R3, R4, 0x1, R3 ;  /* 0x0000000104037824 */ /* 0x000fe200078e0203 */
[----:B------:R-:W-:-:S04]  /*19cc0*/  LEA R4, P0, R2, UR4, 0x2 ;  /* 0x0000000402047c11 */ /* 0x000fc8000f8010ff */
[----:B------:R-:W-:-:S05]  /*19cd0*/  LEA.HI.X R5, R2, UR5, R3, 0x2, P0 ;  /* 0x0000000502057c11 */ /* 0x000fca00080f1403 */
[----:B------:R-:W2:Y:S01]  /*19ce0*/  LDG.E R8, desc[UR42][R4.64] ;  /* 0x0000002a04087981 */ /* 0x000ea2000c1e1900 */
[----:B------:R-:W-:-:S05]  /*19cf0*/  VIADD R28, R10, 0x1 ;  /* 0x000000010a1c7836 */ /* 0x000fca0000000000 */
[----:B------:R-:W-:-:S04]  /*19d00*/  ISETP.NE.AND P0, PT, R28, 0x2, PT ;  /* 0x000000021c00780c */ /* 0x000fc80003f05270 */
[----:B------:R-:W-:-:S04]  /*19d10*/  SEL R2, RZ, 0x1, P0 ;  /* 0x00000001ff027807 */ /* 0x000fc80000000000 */
[----:B-----5:R-:W-:Y:S01]  /*19d20*/  LOP3.LUT R2, R20, R2, RZ, 0x3c, !PT ;  /* 0x0000000214027212 */ /* 0x020fe200078e3cff */
[----:B------:R-:W-:-:S04]  /*19d30*/  IMAD.U32 R6, RZ, RZ, UR38 ;  /* 0x00000026ff067e24 */ /* 0x000fc8000f8e00ff */
[----:B------:R0:W-:Y:S01]  /*19d40*/  STL [R1], R2 ;  /* 0x0000000201007387 */ /* 0x0001e20000100800 */
[----:B------:R-:W-:Y:S01]  /*19d50*/  ISETP.NE.AND P4, PT, R6, 0x3, PT ;  /* 0x000000030600780c */ /* 0x000fe20003f85270 */
[----:B------:R-:W-:Y:S01]  /*19d60*/  IMAD.MOV.U32 R23, RZ, RZ, R0 ;  /* 0x000000ffff177224 */ /* 0x000fe200078e0000 */
[----:B------:R-:W-:Y:S02]  /*19d70*/  SEL R28, R28, RZ, P0 ;  /* 0x000000ff1c1c7207 */ /* 0x000fe40000000000 */
[----:B--2---:R-:W-:-:S09]  /*19d80*/  SHF.R.S32.HI R26, RZ, 0x1f, R8 ;  /* 0x0000001fff1a7819 */ /* 0x004fd20000011408 */
[----:B0-----:R-:W-:Y:S05]  /*19d90*/  @!P4 BRA `(.L_x_628) ;  /* 0x000000000004c947 */ /* 0x001fea0003800000 */
[----:B------:R-:W-:Y:S01]  /*19da0*/  BPT.TRAP 0x1 ;  /* 0x000000040000795c */ /* 0x000fe20000300000 */
.L_x_628:
[----:B------:R-:W-:Y:S01]  /*19db0*/  IMAD R5, R28, 0x8, R16 ;  /* 0x000000081c057824 */ /* 0x000fe200078e0210 */
[----:B------:R-:W-:Y:S01]  /*19dc0*/  SHF.L.U32 R0, R2, 0x1f, RZ ;  /* 0x0000001f02007819 */ /* 0x000fe200000006ff */
[----:B------:R-:W-:Y:S03]  /*19dd0*/  BSSY B1, `(.L_x_629) ;  /* 0x0000003000017945 */ /* 0x000fe60003800000 */
[----:B------:R-:W0:Y:S02]  /*19de0*/  SYNCS.PHASECHK.TRANS64.TRYWAIT P0, [R5+URZ+0x2d840], R0 ;  /* 0x02d84000050075a7 */ /* 0x000e24000800017f */
[----:B0-----:R-:W-:Y:S05]  /*19df0*/  @!P0 BRA `(.L_x_630) ;  /* 0x0000004400488947 */ /* 0x001fea0003800000 */
.L_x_764:
[----:B------:R-:W-:Y:S05]  /*19e00*/  BSYNC B1 ;  /* 0x0000000000017941 */ /* 0x000fea0003800000 */
.L_x_629:
[----:B------:R-:W2:Y:S01]  /*19e10*/  LDL R4, [R1+0x10] ;  /* 0x0000100001047983 */ /* 0x000ea20000100800 */
        /* <DEDUP_REMOVED lines=18> */
[----:B------:R-:W-:-:S04]  /*19f40*/  LEA R6, P0, R2, UR6, 0x1 ;  /* 0x0000000602067c11 */ /* 0x000fc8000f8008ff */
[----:B------:R-:W-:Y:S01]  /*19f50*/  LEA.HI.X R7, R2, UR7, R7, 0x1, P0 ;  /* 0x0000000702077c11 */ /* 0x000fe200080f0c07 */
[----:B--2---:R-:W-:Y:S01]  /*19f60*/  IMAD R4, R28, 0x3000, R4 ;  /* 0x000030001c047824 */ /* 0x004fe200078e0204 */
[----:B------:R-:W-:Y:S07]  /*19f70*/  BRA.DIV UR4, `(.L_x_631) ;  /* 0x0000004204fc7947 */ /* 0x000fee000b800000 */
[----:B------:R-:W0:Y:S01]  /*19f80*/  S2R R3, SR_TID.X ;  /* 0x0000000000037919 */ /* 0x000e220000002100 */
[----:B------:R-:W-:Y:S02]  /*19f90*/  LOP3.LUT P6, RZ, R19, 0x4, RZ, 0xc0, !PT ;  /* 0x0000000413ff7812 */ /* 0x000fe400078cc0ff */
[----:B------:R-:W-:Y:S01]  /*19fa0*/  LEA R4, R4, R16, 0x1 ;  /* 0x0000001004047211 */ /* 0x000fe200078e08ff */
[----:B------:R-:W1:Y:S04]  /*19fb0*/  SHFL.IDX PT, R2, R6, RZ, 0x1c1f ;  /* 0x001c1fff06027589 */ /* 0x000e6800000e0000 */
[----:B------:R-:W-:Y:S01]  /*19fc0*/  SHFL.IDX PT, R21, R7, 0x2, 0x1c1f ;  /* 0x005c1f0007157f89 */ /* 0x000fe200000e0000 */
[----:B0-----:R-:W-:-:S03]  /*19fd0*/  IMAD.SHL.U32 R11, R3, 0x8, RZ ;  /* 0x00000008030b7824 */ /* 0x001fc600078e00ff */
[----:B------:R-:W0:Y:S02]  /*19fe0*/  SHFL.IDX PT, R3, R7, RZ, 0x1c1f ;  /* 0x001c1fff07037589 */ /* 0x000e2400000e0000 */
[----:B------:R-:W-:-:S05]  /*19ff0*/  LOP3.LUT R11, R11, 0x18, RZ, 0xc0, !PT ;  /* 0x000000180b0b7812 */ /* 0x000fca00078ec0ff */
[----:B------:R-:W-:-:S05]  /*1a000*/  IMAD.SHL.U32 R0, R11, 0x2, RZ ;  /* 0x000000020b007824 */ /* 0x000fca00078e00ff */
[----:B-1----:R-:W-:-:S05]  /*1a010*/  IADD3 R2, P0, R2, R0, RZ ;  /* 0x0000000002027210 */ /* 0x002fca0007f1e0ff */
[----:B0-----:R-:W-:-:S05]  /*1a020*/  IMAD.X R3, RZ, RZ, R3, P0 ;  /* 0x000000ffff037224 */ /* 0x001fca00000e0603 */
        /* <DEDUP_REMOVED lines=18> */
.L_x_774:
        /* <DEDUP_REMOVED lines=11> */
.L_x_632:
[----:B------:R-:W-:Y:S02]  /*1a200*/  PLOP3.LUT P4, PT, P4, P0, PT, 0xa2, 0x0 ;  /* 0x000000000000781c */ /* 0x000fe40002781472 */
[----:B------:R-:W-:-:S08]  /*1a210*/  @P0 R2UR P4, UR4, R5 ;  /* 0x00000000050402ca */ /* 0x000fd00000080000 */
[----:B------:R-:W-:-:S05]  /*1a220*/  @P0 PLOP3.LUT P0, PT, P4, PT, PT, 0x80, 0x0 ;  /* 0x000000000000081c */ /* 0x000fca000270f070 */
[----:B------:R-:W-:Y:S01]  /*1a230*/  @!P4 SYNCS.ARRIVE.TRANS64.RED.A0T1 RZ, [UR4+0x2d830], RZ ;  /* 0x02d830ffffffc9a7 */ /* 0x000fe20008200404 */
[----:B------:R-:W-:Y:S07]  /*1a240*/  @!P4 ARRIVES.LDGSTSBAR.64.TRANSCNT [UR4+0x2d830] ;  /* 0x02d83000ff00c9b0 */ /* 0x000fee0008000a84 */
[----:B------:R-:W-:Y:S05]  /*1a250*/  @P0 BRA.U.ANY `(.L_x_632) ;  /* 0xfffffffd00e80947 */ /* 0x000fea000393ffff */
[----:B------:R-:W-:Y:S01]  /*1a260*/  NOP ;  /* 0x0000000000007918 */ /* 0x000fe20000000000 */
[----:B-1----:R-:W-:-:S05]  /*1a270*/  IMAD.U32 R2, RZ, RZ, UR38 ;  /* 0x00000026ff027e24 */ /* 0x002fca000f8e00ff */
[----:B------:R-:W-:-:S13]  /*1a280*/  ISETP.NE.AND P5, PT, R2, 0x3, PT ;  /* 0x000000030200780c */ /* 0x000fda0003fa5270 */
[----:B------:R-:W-:Y:S05]  /*1a290*/  @!P5 BRA `(.L_x_633) ;  /* 0x000000000004d947 */ /* 0x000fea0003800000 */
[----:B------:R-:W-:Y:S01]  /*1a2a0*/  BPT.TRAP 0x1 ;  /* 0x000000040000795c */ /* 0x000fe20000300000 */
.L_x_633:
[----:B------:R1:W-:Y:S01]  /*1a2b0*/  SYNCS.ARRIVE.TRANS64.A1T0 RZ, [R5+URZ+0x2d830], RZ ;  /* 0x02d830ff05ff79a7 */ /* 0x0003e2000810003f */
[----:B------:R-:W-:Y:S05]  /*1a2c0*/  @!P5 BRA `(.L_x_634) ;  /* 0x000000000004d947 */ /* 0x000fea0003800000 */
[----:B------:R-:W-:Y:S01]  /*1a2d0*/  BPT.TRAP 0x1 ;  /* 0x000000040000795c */ /* 0x000fe20000300000 */
.L_x_634:
[----:B------:R-:W-:Y:S01]  /*1a2e0*/  SHF.L.U32 R2, R20, 0x1f, RZ ;  /* 0x0000001f14027819 */ /* 0x000fe200000006ff */
[----:B-1----:R-:W-:Y:S01]  /*1a2f0*/  IMAD R5, R10, 0x8, R16 ;  /* 0x000000080a057824 */ /* 0x002fe200078e0210 */
[----:B------:R-:W-:Y:S03]  /*1a300*/  BSSY B1, `(.L_x_635) ;  /* 0x0000003000017945 */ /* 0x000fe60003800000 */
[----:B------:R-:W1:Y:S02]  /*1a310*/  SYNCS.PHASECHK.TRANS64.TRYWAIT P0, [R5+URZ+0x2d860], R2 ;  /* 0x02d86002050075a7 */ /* 0x000e64000800017f */
[----:B-1----:R-:W-:Y:S05]  /*1a320*/  @!P0 BRA `(.L_x_636) ;  /* 0x0000004400648947 */ /* 0x002fea0003800000 */
.L_x_775:
[----:B------:R-:W-:Y:S05]  /*1a330*/  BSYNC B1 ;  /* 0x0000000000017941 */ /* 0x000fea0003800000 */
.L_x_635:
[----:B0-----:R-:W2:Y:S04]  /*1a340*/  LDL R7, [R1+0x20] ;  /* 0x0000200001077983 */ /* 0x001ea80000100800 */
[----:B------:R-:W2:Y:S04]  /*1a350*/  LDL.LU R6, [R1+0x8] ;  /* 0x0000080001067983 */ /* 0x000ea80000300800 */
[----:B------:R-:W3:Y:S01]  /*1a360*/  LDL R4, [R1+0x10] ;  /* 0x0000100001047983 */ /* 0x000ee20000100800 */
[----:B------:R-:W0:Y:S01]  /*1a370*/  S2R R3, SR_TID.X ;  /* 0x0000000000037919 */ /* 0x000e220000002100 */
[----:B------:R-:W-:Y:S01]  /*1a380*/  UMOV UR4, 0xffffffff ;  /* 0xffffffff00047882 */ /* 0x000fe20000000000 */
[----:B0-----:R-:W-:-:S04]  /*1a390*/  LOP3.LUT R3, R3, 0x7f, RZ, 0xc0, !PT ;  /* 0x0000007f03037812 */ /* 0x001fc800078ec0ff */
[----:B------:R-:W-:Y:S01]  /*1a3a0*/  SHF.R.U32.HI R3, RZ, 0x2, R3 ;  /* 0x00000002ff037819 */ /* 0x000fe20000011603 */
[----:B--2---:R-:W-:Y:S02]  /*1a3b0*/  IMAD R6, R6, -0x80, R7 ;  /* 0xffffff8006067824 */ /* 0x004fe400078e0207 */
[----:B---3--:R-:W-:Y:S02]  /*1a3c0*/  IMAD R4, R10, 0x3000, R4 ;  /* 0x000030000a047824 */ /* 0x008fe400078e0204 */
[----:B------:R-:W-:Y:S01]  /*1a3d0*/  IMAD.IADD R6, R6, 0x1, -R3 ;  /* 0x0000000106067824 */ /* 0x000fe200078e0a03 */
        /* <DEDUP_REMOVED lines=35> */
.L_x_785:
        /* <DEDUP_REMOVED lines=29> */
.L_x_638:
[----:B------:R-:W-:Y:S02]  /*1a7e0*/  PLOP3.LUT P4, PT, P4, P0, PT, 0xa2, 0x0 ;  /* 0x000000000000781c */ /* 0x000fe40002781472 */
[----:B------:R-:W-:-:S08]  /*1a7f0*/  @P0 R2UR P4, UR4, R5 ;  /* 0x00000000050402ca */ /* 0x000fd00000080000 */
[----:B------:R-:W-:-:S05]  /*1a800*/  @P0 PLOP3.LUT P0, PT, P4, PT, PT, 0x80, 0x0 ;  /* 0x000000000000081c */ /* 0x000fca000270f070 */
[----:B------:R-:W-:Y:S01]  /*1a810*/  @!P4 SYNCS.ARRIVE.TRANS64.RED.A0T1 RZ, [UR4+0x2d850], RZ ;  /* 0x02d850ffffffc9a7 */ /* 0x000fe20008200404 */
[----:B------:R-:W-:Y:S07]  /*1a820*/  @!P4 ARRIVES.LDGSTSBAR.64.TRANSCNT [UR4+0x2d850] ;  /* 0x02d85000ff00c9b0 */ /* 0x000fee0008000a84 */
[----:B------:R-:W-:Y:S05]  /*1a830*/  @P0 BRA.U.ANY `(.L_x_638) ;  /* 0xfffffffd00e80947 */ /* 0x000fea000393ffff */
[----:B------:R-:W-:Y:S01]  /*1a840*/  NOP ;  /* 0x0000000000007918 */ /* 0x000fe20000000000 */
[----:B------:R-:W-:Y:S02]  /*1a850*/  IMAD.U32 R2, RZ, RZ, UR38 ;  /* 0x00000026ff027e24 */ /* 0x000fe4000f8e00ff */
[----:B------:R-:W-:-:S03]  /*1a860*/  IMAD.MOV.U32 R22, RZ, RZ, R0 ;  /* 0x000000ffff167224 */ /* 0x000fc600078e0000 */
[----:B------:R-:W-:-:S13]  /*1a870*/  ISETP.NE.AND P5, PT, R2, 0x3, PT ;  /* 0x000000030200780c */ /* 0x000fda0003fa5270 */
[----:B------:R-:W-:Y:S05]  /*1a880*/  @!P5 BRA `(.L_x_639) ;  /* 0x000000000004d947 */ /* 0x000fea0003800000 */
[----:B------:R-:W-:Y:S01]  /*1a890*/  BPT.TRAP 0x1 ;  /* 0x000000040000795c */ /* 0x000fe20000300000 */
.L_x_639:
[----:B------:R-:W2:Y:S01]  /*1a8a0*/  LDL R2, [R1+0x24] ;  /* 0x0000240001027983 */ /* 0x000ea20000100800 */
[----:B------:R1:W-:Y:S01]  /*1a8b0*/  SYNCS.ARRIVE.TRANS64.A1T0 RZ, [R5+URZ+0x2d850], RZ ;  /* 0x02d850ff05ff79a7 */ /* 0x0003e2000810003f */
[----:B------:R-:W-:Y:S02]  /*1a8c0*/  VIADD R0, R23, 0xffffffff ;  /* 0xffffffff17007836 */ /* 0x000fe40000000000 */
[----:B------:R1:W5:Y:S01]  /*1a8d0*/  LDL R20, [R1] ;  /* 0x0000000001147983 */ /* 0x0003620000100800 */
[----:B------:R-:W-:-:S03]  /*1a8e0*/  IMAD.MOV.U32 R10, RZ, RZ, R28 ;  /* 0x000000ffff0a7224 */ /* 0x000fc600078e001c */
[----:B------:R1:W-:Y:S01]  /*1a8f0*/  STL [R1+0x8], R23 ;  /* 0x0000081701007387 */ /* 0x0003e20000100800 */
[----:B--2---:R-:W-:-:S13]  /*1a900*/  ISETP.GT.AND P0, PT, R23, R2, PT ;  /* 0x000000021700720c */ /* 0x004fda0003f04270 */
[----:B-1----:R-:W-:Y:S05]  /*1a910*/  @P0 BRA `(.L_x_640) ;  /* 0xfffffff0007c0947 */ /* 0x002fea000383ffff */
.L_x_627:
[----:B------:R-:W-:Y:S05]  /*1a920*/  BSYNC B0 ;  /* 0x0000000000007941 */ /* 0x000fea0003800000 */
.L_x_626:
[----:B------:R-:W1:Y:S01]  /*1a930*/  S2R R2, SR_TID.X ;  /* 0x0000000000027919 */ /* 0x000e620000002100 */
[----:B------:R-:W-:Y:S01]  /*1a940*/  BSSY B0, `(.L_x_641) ;  /* 0x0000010000007945 */ /* 0x000fe20003800000 */
[----:B-1----:R-:W-:-:S04]  /*1a950*/  LOP3.LUT R2, R2, 0x7f, RZ, 0xc0, !PT ;  /* 0x0000007f02027812 */ /* 0x002fc800078ec0ff */
[----:B------:R-:W-:-:S13]  /*1a960*/  ISETP.NE.AND P0, PT, R2, RZ, PT ;  /* 0x000000ff0200720c */ /* 0x000fda0003f05270 */
[----:B------:R-:W-:Y:S05]  /*1a970*/  @P0 BRA `(.L_x_642) ;  /* 0x0000000000300947 */ /* 0x000fea0003800000 */
[----:B------:R-:W1:Y:S01]  /*1a980*/  S2R R5, SR_LANEID ;  /* 0x0000000000057919 */ /* 0x000e620000000000 */
[----:B------:R-:W-:Y:S01]  /*1a990*/  VOTEU.ANY UR4, UPT, PT ;  /* 0x0000000000047886 */ /* 0x000fe200038e0100 */
[----:B------:R-:W2:Y:S01]  /*1a9a0*/  LDC.64 R2, c[0x0][0xc60] ;  /* 0x00031800ff027b82 */ /* 0x000ea20000000a00 */
[----:B------:R-:W1:Y:S02]  /*1a9b0*/  FLO.U32 R0, UR4 ;  /* 0x0000000400007d00 */ /* 0x000e6400080e0000 */
[----:B-1----:R-:W-:-:S06]  /*1a9c0*/  ISETP.EQ.U32.AND P0, PT, R0, R5, PT ;  /* 0x000000050000720c */ /* 0x002fcc0003f02070 */
[----:B------:R-:W2:Y:S07]  /*1a9d0*/  POPC R5, UR4 ;  /* 0x0000000400057d09 */ /* 0x000eae0008000000 */
[----:B--2---:R-:W2:Y:S01]  /*1a9e0*/  @P0 ATOMG.E.ADD.STRONG.GPU PT, R3, desc[UR42][R2.64], R5 ;  /* 0x00000005020309a8 */ /* 0x004ea200081ee1ea */
[----:B------:R-:W1:Y:S02]  /*1a9f0*/  S2R R4, SR_LTMASK ;  /* 0x0000000000047919 */ /* 0x000e640000003900 */
[----:B-1----:R-:W-:-:S04]  /*1aa00*/  LOP3.LUT R4, R4, UR4, RZ, 0xc0, !PT ;  /* 0x0000000404047c12 */ /* 0x002fc8000f8ec0ff */
[----:B0-----:R-:W0:Y:S01]  /*1aa10*/  POPC R7, R4 ;  /* 0x0000000400077309 */ /* 0x001e220000000000 */
[----:B--2---:R-:W0:Y:S02]  /*1aa20*/  SHFL.IDX PT, R0, R3, R0, 0x1f ;  /* 0x00001f0003007589 */ /* 0x004e2400000e0000 */
[----:B0-----:R-:W-:-:S07]  /*1aa30*/  IADD3 R24, R0, UR37, R7 ;  /* 0x0000002500187c10 */ /* 0x001fce000fffe007 */
.L_x_642:
[----:B------:R-:W-:Y:S05]  /*1aa40*/  BSYNC B0 ;  /* 0x0000000000007941 */ /* 0x000fea0003800000 */
.L_x_641:
[----:B------:R-:W-:-:S05]  /*1aa50*/  IMAD.U32 R0, RZ, RZ, UR38 ;  /* 0x00000026ff007e24 */ /* 0x000fca000f8e00ff */
[----:B------:R-:W-:-:S13]  /*1aa60*/  ISETP.NE.AND P0, PT, R0, 0x3, PT ;  /* 0x000000030000780c */ /* 0x000fda0003f05270 */
[----:B------:R-:W-:Y:S05]  /*1aa70*/  @!P0 BRA `(.L_x_643) ;  /* 0x0000000000048947 */ /* 0x000fea0003800000 */
[----:B------:R-:W-:Y:S01]  /*1aa80*/  BPT.TRAP 0x1 ;  /* 0x000000040000795c */ /* 0x000fe20000300000 */
.L_x_643:
[----:B------:R-:W2:Y:S04]  /*1aa90*/  LDL R3, [R1] ;  /* 0x0000000001037983 */ /* 0x000ea80000100800 */
[----:B------:R-:W3:Y:S01]  /*1aaa0*/  LDL.LU R2, [R1+0x20] ;  /* 0x0000200001027983 */ /* 0x000ee20000300800 */
[----:B------:R-:W-:Y:S01]  /*1aab0*/  IMAD R0, R28, 0x8, R16 ;  /* 0x000000081c007824 */ /* 0x000fe200078e0210 */
[----:B------:R-:W-:Y:S01]  /*1aac0*/  BSSY B0, `(.L_x_644) ;  /* 0x0000005000007945 */ /* 0x000fe20003800000 */
[----:B--2---:R-:W-:-:S04]  /*1aad0*/  SHF.L.U32 R3, R3, 0x1f, RZ ;  /* 0x0000001f03037819 */ /* 0x004fc800000006ff */
[----:B------:R-:W1:Y:S01]  /*1aae0*/  SYNCS.PHASECHK.TRANS64.TRYWAIT P0, [R0+URZ+0x2d860], R3 ;  /* 0x02d86003000075a7 */ /* 0x000e62000800017f */
[----:B---3--:R-:W-:Y:S01]  /*1aaf0*/  IMAD R6, R23, -0x80, R2 ;  /* 0xffffff8017067824 */ /* 0x008fe200078e0202 */
[----:B-1----:R-:W-:Y:S06]  /*1ab00*/  @!P0 BRA `(.L_x_645) ;  /* 0x0000004000e48947 */ /* 0x002fec0003800000 */
.L_x_786:
[----:B------:R-:W-:Y:S05]  /*1ab10*/  BSYNC B0 ;  /* 0x0000000000007941 */ /* 0x000fea0003800000 */
.L_x_644:
[----:B------:R-:W2:Y:S02]  /*1ab20*/  S2R R2, SR_TID.X ;  /* 0x0000000000027919 */ /* 0x000ea40000002100 */
[----:B--2---:R-:W-:-:S04]  /*1ab30*/  LOP3.LUT R2, R2, 0x7f, RZ, 0xc0, !PT ;  /* 0x0000007f02027812 */ /* 0x004fc800078ec0ff */
[----:B------:R-:W-:Y:S02]  /*1ab40*/  SHF.R.U32.HI R4, RZ, 0x2, R2 ;  /* 0x00000002ff047819 */ /* 0x000fe40000011602 */
[----:B------:R-:W2:Y:S01]  /*1ab50*/  LDL R2, [R1+0x10] ;  /* 0x0000100001027983 */ /* 0x000ea20000100800 */
[----:B------:R-:W-:Y:S02]  /*1ab60*/  UMOV UR4, 0xffffffff ;  /* 0xffffffff00047882 */ /* 0x000fe40000000000 */
[----:B------:R-:W-:Y:S02]  /*1ab70*/  IMAD.IADD R6, R6, 0x1, -R4 ;  /* 0x0000000106067824 */ /* 0x000fe400078e0a04 */
[----:B--2---:R-:W-:Y:S01]  /*1ab80*/  IMAD R4, R28, 0x3000, R2 ;  /* 0x000030001c047824 */ /* 0x004fe200078e0202 */
[----:B------:R-:W-:Y:S06]  /*1ab90*/  BRA.DIV UR4, `(.L_x_646) ;  /* 0x0000004204d47947 */ /* 0x000fec000b800000 */
[----:B------:R-:W0:Y:S01]  /*1aba0*/  S2R R2, SR_TID.X ;  /* 0x0000000000027919 */ /* 0x000e220000002100 */
[----:B------:R-:W-:Y:S01]  /*1abb0*/  ULDC UR4, c[0x0][0x2f4] ;  /* 0x0000bd0000047ab9 */ /* 0x000fe20000000800 */
[----:B------:R-:W-:Y:S01]  /*1abc0*/  IMAD R4, R4, 0x2, R16 ;  /* 0x0000000204047824 */ /* 0x000fe200078e0210 */
[----:B------:R-:W2:Y:S04]  /*1abd0*/  SHFL.IDX PT, R14, R18, RZ, 0x1c1f ;  /* 0x001c1fff120e7589 */ /* 0x000ea800000e0000 */
[----:B-1----:R-:W1:Y:S01]  /*1abe0*/  SHFL.IDX PT, R3, R22, RZ, 0x1c1f ;  /* 0x001c1fff16037589 */ /* 0x002e6200000e0000 */
[----:B0-----:R-:W-:-:S05]  /*1abf0*/  IMAD.SHL.U32 R7, R2, 0x8, RZ ;  /* 0x0000000802077824 */ /* 0x001fca00078e00ff */
        /* <DEDUP_REMOVED lines=37> */
.L_x_796:
        /* <DEDUP_REMOVED lines=13> */
.L_x_647:
[----:B------:R-:W-:Y:S02]  /*1af20*/  PLOP3.LUT P1, PT, P1, P0, PT, 0xa2, 0x0 ;  /* 0x000000000000781c */ /* 0x000fe40000f21472 */
[----:B------:R-:W-:-:S08]  /*1af30*/  @P0 R2UR P1, UR4, R0 ;  /* 0x00000000000402ca */ /* 0x000fd00000020000 */
[----:B------:R-:W-:-:S05]  /*1af40*/  @P0 PLOP3.LUT P0, PT, P1, PT, PT, 0x80, 0x0 ;  /* 0x000000000000081c */ /* 0x000fca0000f0f070 */
[----:B------:R-:W-:Y:S01]  /*1af50*/  @!P1 SYNCS.ARRIVE.TRANS64.RED.A0T1 RZ, [UR4+0x2d850], RZ ;  /* 0x02d850ffffff99a7 */ /* 0x000fe20008200404 */
[----:B------:R-:W-:Y:S07]  /*1af60*/  @!P1 ARRIVES.LDGSTSBAR.64.TRANSCNT [UR4+0x2d850] ;  /* 0x02d85000ff0099b0 */ /* 0x000fee0008000a84 */
[----:B------:R-:W-:Y:S05]  /*1af70*/  @P0 BRA.U.ANY `(.L_x_647) ;  /* 0xfffffffd00e80947 */ /* 0x000fea000393ffff */
[----:B------:R-:W-:Y:S01]  /*1af80*/  NOP ;  /* 0x0000000000007918 */ /* 0x000fe20000000000 */
[----:B0-----:R-:W-:-:S05]  /*1af90*/  IMAD.U32 R2, RZ, RZ, UR38 ;  /* 0x00000026ff027e24 */ /* 0x001fca000f8e00ff */
[----:B------:R-:W-:-:S13]  /*1afa0*/  ISETP.NE.AND P2, PT, R2, 0x3, PT ;  /* 0x000000030200780c */ /* 0x000fda0003f45270 */
[----:B------:R-:W-:Y:S05]  /*1afb0*/  @!P2 BRA `(.L_x_648) ;  /* 0x000000000004a947 */ /* 0x000fea0003800000 */
[----:B------:R-:W-:Y:S01]  /*1afc0*/  BPT.TRAP 0x1 ;  /* 0x000000040000795c */ /* 0x000fe20000300000 */
.L_x_648:
[----:B------:R-:W2:Y:S01]  /*1afd0*/  LDL.LU R2, [R1] ;  /* 0x0000000001027983 */ /* 0x000ea20000300800 */
[----:B------:R-:W-:Y:S01]  /*1afe0*/  VIADD R28, R28, 0x1 ;  /* 0x000000011c1c7836 */ /* 0x000fe20000000000 */
[----:B------:R0:W-:Y:S04]  /*1aff0*/  SYNCS.ARRIVE.TRANS64.A1T0 RZ, [R0+URZ+0x2d850], RZ ;  /* 0x02d850ff00ff79a7 */ /* 0x0001e8000810003f */
[----:B------:R-:W-:-:S04]  /*1b000*/  ISETP.NE.AND P0, PT, R28, 0x2, PT ;  /* 0x000000021c00780c */ /* 0x000fc80003f05270 */
[----:B0-----:R-:W-:Y:S02]  /*1b010*/  SEL R0, RZ, 0x1, P0 ;  /* 0x00000001ff007807 */ /* 0x001fe40000000000 */
[----:B------:R-:W-:Y:S02]  /*1b020*/  SEL R28, R28, RZ, P0 ;  /* 0x000000ff1c1c7207 */ /* 0x000fe40000000000 */
[----:B--2---:R-:W-:-:S05]  /*1b030*/  LOP3.LUT R2, R2, R0, RZ, 0x3c, !PT ;  /* 0x0000000002027212 */ /* 0x004fca00078e3cff */
[----:B------:R0:W-:Y:S02]  /*1b040*/  STL [R1], R2 ;  /* 0x0000000201007387 */ /* 0x0001e40000100800 */
.L_x_607:
[----:B------:R-:W-:Y:S05]  /*1b050*/  BSYNC B7 ;  /* 0x0000000000077941 */ /* 0x000fea0003800000 */
.L_x_605:
[----:B------:R-:W-:-:S13]  /*1b060*/  LOP3.LUT P0, RZ, R19, 0x10, RZ, 0xc0, !PT ;  /* 0x0000001013ff7812 */ /* 0x000fda000780c0ff */
[----:B------:R-:W-:Y:S05]  /*1b070*/  @!P0 BRA `(.L_x_649) ;  /* 0x0000000000248947 */ /* 0x000fea0003800000 */
[----:B------:R-:W-:Y:S05]  /*1b080*/  WARPSYNC.ALL ;  /* 0x0000000000007948 */ /* 0x000fea0003800000 */
[----:B------:R-:W3:Y:S08]  /*1b090*/  S2UR UR5, SR_CgaCtaId ;  /* 0x00000000000579c3 */ /* 0x000ef00000008800 */
[----:B------:R-:W-:Y:S06]  /*1b0a0*/  BAR.SYNC.DEFER_BLOCKING 0x5, 0x200 ;  /* 0x0148000000007b1d */ /* 0x000fec0000010000 */
[----:B------:R-:W-:-:S02]  /*1b0b0*/  UMOV UR4, 0x400 ;  /* 0x0000040000047882 */ /* 0x000fc40000000000 */
[----:B---3--:R-:W-:-:S06]  /*1b0c0*/  ULEA UR4, UR5, UR4, 0x18 ;  /* 0x0000000405047291 */ /* 0x008fcc000f8ec03f */
[----:B------:R-:W-:-:S05]  /*1b0d0*/  IMAD.U32 R16, RZ, RZ, UR4 ;  /* 0x00000004ff107e24 */ /* 0x000fca000f8e00ff */
[----:B------:R3:W4:Y:S01]  /*1b0e0*/  LDS.128 R24, [R16+0x2d8d0] ;  /* 0x02d8d00010187984 */ /* 0x0007220000000c00 */
[----:B------:R-:W-:Y:S06]  /*1b0f0*/  BAR.ARV 0x4, 0x200 ;  /* 0x0108000000007b1d */ /* 0x000fec0000002000 */
[----:B------:R-:W-:Y:S05]  /*1b100*/  BRA `(.L_x_650) ;  /* 0x0000000800d07947 */ /* 0x000fea0003800000 */
.L_x_649:
[----:B------:R-:W2:Y:S01]  /*1b110*/  S2R R0, SR_TID.X ;  /* 0x0000000000007919 */ /* 0x000ea20000002100 */
[----:B------:R-:W-:Y:S01]  /*1b120*/  UMOV UR4, 0xffffffff ;  /* 0xffffffff00047882 */ /* 0x000fe20000000000 */
[----:B--2---:R-:W-:-:S04]  /*1b130*/  LOP3.LUT R8, R0, 0x1f, RZ, 0xc0, !PT ;  /* 0x0000001f00087812 */ /* 0x004fc800078ec0ff */
[----:B------:R-:W-:Y:S01]  /*1b140*/  ISETP.NE.AND P0, PT, R8, 0x1f, PT ;  /* 0x0000001f0800780c */ /* 0x000fe20003f05270 */
[----:B------:R-:W-:-:S12]  /*1b150*/  BRA.DIV UR4, `(.L_x_651) ;  /* 0x0000004204d47947 */ /* 0x000fd8000b800000 */
[----:B-1----:R-:W-:Y:S01]  /*1b160*/  IADD3 R9, R27, R8, RZ ;  /* 0x000000081b097210 */ /* 0x002fe20007ffe0ff */
[----:B------:R-:W-:-:S03]  /*1b170*/  ULDC UR4, c[0x0][0xc3c] ;  /* 0x00030f0000047ab9 */ /* 0x000fc60000000800 */
[----:B------:R-:W-:-:S13]  /*1b180*/  ISETP.GE.OR P1, PT, R9, UR4, !P0 ;  /* 0x0000000409007c0c */ /* 0x000fda000c726670 */
[----:B0-----:R-:W0:Y:S08]  /*1b190*/  @!P1 LDC.64 R2, c[0x0][0xc80] ;  /* 0x00032000ff029b82 */ /* 0x001e300000000a00 */
        /* <DEDUP_REMOVED lines=34> */
.L_x_806:
[----:B------:R-:W-:Y:S02]  /*1b3c0*/  ULDC UR4, c[0x0][0xc38] ;  /* 0x00030e0000047ab9 */ /* 0x000fe40000000800 */
[----:B------:R-:W-:-:S04]  /*1b3d0*/  IMAD.U32 R3, RZ, RZ, UR4 ;  /* 0x00000004ff037e24 */ /* 0x000fc8000f8e00ff */
[----:B-1----:R-:W-:-:S04]  /*1b3e0*/  IMAD R5, R14, R3, RZ ;  /* 0x000000030e057224 */ /* 0x002fc800078e02ff */
[----:B------:R-:W-:-:S05]  /*1b3f0*/  IMAD.IADD R6, R6, 0x1, R5 ;  /* 0x0000000106067824 */ /* 0x000fca00078e0205 */
[----:B------:R-:W-:-:S13]  /*1b400*/  ISETP.GT.AND P6, PT, R6, R0, PT ;  /* 0x000000000600720c */ /* 0x000fda0003fc4270 */
[----:B------:R-:W-:Y:S05]  /*1b410*/  @P6 BRA `(.L_x_652) ;  /* 0x0000000000a46947 */ /* 0x000fea0003800000 */
.L_x_655:
[----:B0-----:R-:W0:Y:S01]  /*1b420*/  LDC R2, c[0x0][0xc3c] ;  /* 0x00030f00ff027b82 */ /* 0x001e220000000800 */
[----:B------:R-:W-:-:S05]  /*1b430*/  VIADD R27, R27, 0x1f ;  /* 0x0000001f1b1b7836 */ /* 0x000fca0000000000 */
[----:B0-----:R-:W-:-:S13]  /*1b440*/  ISETP.GE.AND P6, PT, R27, R2, PT ;  /* 0x000000021b00720c */ /* 0x001fda0003fc6270 */
[----:B------:R-:W-:Y:S05]  /*1b450*/  @P6 BRA `(.L_x_653) ;  /* 0x0000000400b86947 */ /* 0x000fea0003800000 */
[----:B------:R-:W0:Y:S01]  /*1b460*/  S2R R3, SR_TID.X ;  /* 0x0000000000037919 */ /* 0x000e220000002100 */
[----:B------:R-:W-:Y:S01]  /*1b470*/  IMAD.MOV.U32 R4, RZ, RZ, RZ ;  /* 0x000000ffff047224 */ /* 0x000fe200078e00ff */
        /* <DEDUP_REMOVED lines=29> */
.L_x_814:
[----:B------:R-:W-:Y:S02]  /*1b650*/  ULDC UR4, c[0x0][0xc38] ;  /* 0x00030e0000047ab9 */ /* 0x000fe40000000800 */
[----:B------:R-:W-:-:S04]  /*1b660*/  IMAD.U32 R3, RZ, RZ, UR4 ;  /* 0x00000004ff037e24 */ /* 0x000fc8000f8e00ff */
[----:B-1----:R-:W-:-:S04]  /*1b670*/  IMAD R5, R14, R3, RZ ;  /* 0x000000030e057224 */ /* 0x002fc800078e02ff */
[----:B------:R-:W-:-:S05]  /*1b680*/  IMAD.IADD R6, R5, 0x1, R6 ;  /* 0x0000000105067824 */ /* 0x000fca00078e0206 */
[----:B------:R-:W-:-:S13]  /*1b690*/  ISETP.GT.AND P6, PT, R6, R0, PT ;  /* 0x000000000600720c */ /* 0x000fda0003fc4270 */
[----:B------:R-:W-:Y:S05]  /*1b6a0*/  @!P6 BRA `(.L_x_655) ;  /* 0xfffffffc005ce947 */ /* 0x000fea000383ffff */
.L_x_652:
        /* <DEDUP_REMOVED lines=9> */
.L_x_819:
[----:B------:R-:W-:-:S13]  /*1b740*/  ISETP.NE.AND P0, PT, R6, RZ, PT ;  /* 0x000000ff0600720c */ /* 0x000fda0003f05270 */
[----:B------:R-:W-:Y:S05]  /*1b750*/  @!P0 BRA `(.L_x_657) ;  /* 0x0000000000108947 */ /* 0x000fea0003800000 */
[----:B------:R-:W-:Y:S01]  /*1b760*/  UMOV UR4, 0xffffffff ;  /* 0xffffffff00047882 */ /* 0x000fe20000000000 */
[----:B------:R-:W-:Y:S02]  /*1b770*/  VIADD R12, R5, 0xffffffff ;  /* 0xffffffff050c7836 */ /* 0x000fe40000000000 */
[----:B------:R-:W-:Y:S05]  /*1b780*/  BRA.DIV UR4, `(.L_x_658) ;  /* 0x0000004604987947 */ /* 0x000fea000b800000 */
[----:B------:R4:W0:Y:S02]  /*1b790*/  SHFL.IDX PT, R24, R2, R12, 0x1f ;  /* 0x00001f0c02187589 */ /* 0x00082400000e0000 */
.L_x_657:
        /* <DEDUP_REMOVED lines=44> */
[----:B------:R-:W-:Y:S02]  /*1ba60*/  @!P1 IMAD.IADD R3, R3, 0x1, -R0 ;  /* 0x0000000103039824 */ /* 0x000fe400078e0a00 */
        /* <DEDUP_REMOVED lines=10> */
[----:B------:R-:W-:-:S04]  /*1bb10*/  IMAD R7, R7, 0x1000000, R2 ;  /* 0x0100000007077824 */ /* 0x000fc800078e0202 */
[----:B------:R-:W-:Y:S01]  /*1bb20*/  IMAD R26, R6, 0x10000, R7 ;  /* 0x00010000061a7824 */ /* 0x000fe200078e0207 */
[----:B------:R-:W-:Y:S06]  /*1bb30*/  BRA `(.L_x_659) ;  /* 0x00000000001c7947 */ /* 0x000fec0003800000 */
.L_x_653:
[----:B------:R-:W-:Y:S01]  /*1bb40*/  UMOV UR4, URZ ;  /* 0x0000003f00047c82 */ /* 0x000fe20008000000 */
[----:B------:R-:W-:Y:S01]  /*1bb50*/  UMOV UR5, URZ ;  /* 0x0000003f00057c82 */ /* 0x000fe20008000000 */
[----:B------:R-:W-:Y:S01]  /*1bb60*/  ULDC UR6, c[0x0][0xc3c] ;  /* 0x00030f0000067ab9 */ /* 0x000fe20000000800 */
[----:B------:R-:W-:Y:S02]  /*1bb70*/  IMAD.MOV.U32 R24, RZ, RZ, R0 ;  /* 0x000000ffff187224 */ /* 0x000fe400078e0000 */
[----:B------:R-:W-:Y:S02]  /*1bb80*/  IMAD.U32 R25, RZ, RZ, UR4 ;  /* 0x00000004ff197e24 */ /* 0x000fe4000f8e00ff */
[----:B------:R-:W-:Y:S02]  /*1bb90*/  IMAD.U32 R26, RZ, RZ, UR5 ;  /* 0x00000005ff1a7e24 */ /* 0x000fe4000f8e00ff */
[----:B------:R-:W-:-:S07]  /*1bba0*/  IMAD.U32 R27, RZ, RZ, UR6 ;  /* 0x00000006ff1b7e24 */ /* 0x000fce000f8e00ff */
.L_x_659:
        /* <DEDUP_REMOVED lines=10> */
.L_x_650:
[----:B------:R-:W-:Y:S02]  /*1bc50*/  ULDC UR4, c[0x0][0xc3c] ;  /* 0x00030f0000047ab9 */ /* 0x000fe40000000800 */
[----:B----4-:R-:W-:-:S13]  /*1bc60*/  ISETP.GE.AND P0, PT, R27, UR4, PT ;  /* 0x000000041b007c0c */ /* 0x010fda000bf06270 */
[----:B------:R-:W-:Y:S05]  /*1bc70*/  @!P0 BRA `(.L_x_660) ;  /* 0xffffff9c00f08947 */ /* 0x000fea000383ffff */
[----:B------:R-:W-:Y:S05]  /*1bc80*/  BSYNC B8 ;  /* 0x0000000000087941 */ /* 0x000fea0003800000 */
.L_x_557:
[----:B0-----:R-:W4:Y:S01]  /*1bc90*/  LDL.LU R0, [R1+0x4c] ;  /* 0x00004c0001007983 */ /* 0x001f220000300800 */
[----:B------:R-:W-:Y:S01]  /*1bca0*/  BSSY B0, `(.L_x_661) ;  /* 0x000000b000007945 */ /* 0x000fe20003800000 */
[----:B-1----:R-:W0:Y:S01]  /*1bcb0*/  S2R R5, SR_CgaCtaId ;  /* 0x0000000000057919 */ /* 0x002e220000008800 */
[----:B----4-:R-:W-:-:S05]  /*1bcc0*/  VIADD R0, R0, 0x1 ;  /* 0x0000000100007836 */ /* 0x010fca0000000000 */
        /* <DEDUP_REMOVED lines=8> */
.L_x_822:
[----:B------:R-:W-:Y:S05]  /*1bd50*/  BSYNC B0 ;  /* 0x0000000000007941 */ /* 0x000fea0003800000 */
.L_x_661:
[----:B------:R-:W-:-:S03]  /*1bd60*/  UMOV UR4, 0xffffffff ;  /* 0xffffffff00047882 */ /* 0x000fc60000000000 */
[----:B------:R-:W-:Y:S05]  /*1bd70*/  BRA.DIV UR4, `(.L_x_663) ;  /* 0x0000004204587947 */ /* 0x000fea000b800000 */
[----:B0-----:R-:W0:Y:S02]  /*1bd80*/  S2R R0, SR_TID.X ;  /* 0x0000000000007919 */ /* 0x001e240000002100 */
[----:B0-----:R-:W-:-:S04]  /*1bd90*/  SHF.R.U32.HI R0, RZ, 0x5, R0 ;  /* 0x00000005ff007819 */ /* 0x001fc80000011600 */
[----:B------:R-:W-:-:S05]  /*1bda0*/  LOP3.LUT R0, R0, 0x3, RZ, 0xc0, !PT ;  /* 0x0000000300007812 */ /* 0x000fca00078ec0ff */
[----:B------:R0:W1:Y:S02]  /*1bdb0*/  SHFL.IDX PT, R14, R0, RZ, 0x1f ;  /* 0x00001fff000e7589 */ /* 0x00006400000e0000 */
.L_x_825:
[----:B-1----:R-:W-:-:S13]  /*1bdc0*/  ISETP.NE.AND P0, PT, R14, RZ, PT ;  /* 0x000000ff0e00720c */ /* 0x002fda0003f05270 */
[----:B------:R-:W-:Y:S05]  /*1bdd0*/  @P0 BRA `(.L_x_396) ;  /* 0x0000000000900947 */ /* 0x000fea0003800000 */
[----:B------:R-:W-:-:S03]  /*1bde0*/  UMOV UR4, 0xffffffff ;  /* 0xffffffff00047882 */ /* 0x000fc60000000000 */
[----:B------:R-:W-:Y:S05]  /*1bdf0*/  BRA.DIV UR4, `(.L_x_664) ;  /* 0x00000042046c7947 */ /* 0x000fea000b800000 */
[----:B------:R-:W-:-:S13]  /*1be00*/  ELECT P6, URZ, PT ;  /* 0x00000000003f782f */ /* 0x000fda00038c0000 */
.L_x_828:
[----:B------:R-:W-:Y:S05]  /*1be10*/  @!P6 BRA `(.L_x_396) ;  /* 0x000000000080e947 */ /* 0x000fea0003800000 */
[----:B------:R-:W-:-:S06]  /*1be20*/  ULOP3.LUT UR4, UR36, 0x2, URZ, 0xfc, !UPT ;  /* 0x0000000224047892 */ /* 0x000fcc000f8efc3f */
[----:B0-----:R-:W-:-:S05]  /*1be30*/  IMAD.U32 R0, RZ, RZ, UR4 ;  /* 0x00000004ff007e24 */ /* 0x001fca000f8e00ff */
[----:B------:R-:W-:-:S13]  /*1be40*/  ISETP.NE.AND P0, PT, R0, 0x3, PT ;  /* 0x000000030000780c */ /* 0x000fda0003f05270 */
[----:B------:R-:W-:Y:S05]  /*1be50*/  @!P0 BRA `(.L_x_665) ;  /* 0x0000000000048947 */ /* 0x000fea0003800000 */
[----:B------:R-:W-:Y:S01]  /*1be60*/  BPT.TRAP 0x1 ;  /* 0x000000040000795c */ /* 0x000fe20000300000 */
.L_x_665:
[----:B------:R-:W4:Y:S01]  /*1be70*/  LDL R0, [R1] ;  /* 0x0000000001007983 */ /* 0x000f220000100800 */
[C---:B------:R-:W-:Y:S02]  /*1be80*/  IMAD R3, R28.reuse, 0x8, R5 ;  /* 0x000000081c037824 */ /* 0x040fe400078e0205 */
[----:B------:R-:W-:-:S05]  /*1be90*/  VIADD R28, R28, 0x1 ;  /* 0x000000011c1c7836 */ /* 0x000fca0000000000 */
[----:B------:R-:W-:Y:S02]  /*1bea0*/  ISETP.NE.AND P2, PT, R28, 0x2, PT ;  /* 0x000000021c00780c */ /* 0x000fe40003f45270 */
[----:B----4-:R-:W-:Y:S02]  /*1beb0*/  SHF.L.U32 R2, R0, 0x1f, RZ ;  /* 0x0000001f00027819 */ /* 0x010fe400000006ff */
[----:B------:R-:W-:Y:S02]  /*1bec0*/  SEL R0, RZ, 0x1, P2 ;  /* 0x00000001ff007807 */ /* 0x000fe40001000000 */
[----:B------:R-:W0:Y:S02]  /*1bed0*/  SYNCS.PHASECHK.TRANS64.TRYWAIT P1, [R3+URZ+0x2d840], R2 ;  /* 0x02d84002030075a7 */ /* 0x000e24000802017f */
[----:B0-----:R-:W-:Y:S05]  /*1bee0*/  @!P1 BRA `(.L_x_666) ;  /* 0x0000004000509947 */ /* 0x001fea0003800000 */
.L_x_829:
[----:B------:R-:W4:Y:S01]  /*1bef0*/  LDL.LU R4, [R1] ;  /* 0x0000000001047983 */ /* 0x000f220000300800 */
[----:B------:R-:W-:Y:S02]  /*1bf00*/  SEL R28, R28, RZ, P2 ;  /* 0x000000ff1c1c7207 */ /* 0x000fe40001000000 */
[----:B----4-:R-:W-:Y:S01]  /*1bf10*/  LOP3.LUT R0, R4, R0, RZ, 0x3c, !PT ;  /* 0x0000000004007212 */ /* 0x010fe200078e3cff */
[----:B------:R-:W-:Y:S06]  /*1bf20*/  @!P0 BRA `(.L_x_667) ;  /* 0x0000000000048947 */ /* 0x000fec0003800000 */
[----:B------:R-:W-:Y:S01]  /*1bf30*/  BPT.TRAP 0x1 ;  /* 0x000000040000795c */ /* 0x000fe20000300000 */
.L_x_667:
[----:B------:R-:W-:Y:S01]  /*1bf40*/  IMAD R5, R28, 0x8, R5 ;  /* 0x000000081c057824 */ /* 0x000fe200078e0205 */
[----:B------:R-:W-:-:S04]  /*1bf50*/  SHF.L.U32 R0, R0, 0x1f, RZ ;  /* 0x0000001f00007819 */ /* 0x000fc800000006ff */
[----:B------:R-:W1:Y:S02]  /*1bf60*/  SYNCS.PHASECHK.TRANS64.TRYWAIT P1, [R5+URZ+0x2d840], R0 ;  /* 0x02d84000050075a7 */ /* 0x000e64000802017f */
[----:B-1----:R-:W-:Y:S05]  /*1bf70*/  @!P1 BRA `(.L_x_668) ;  /* 0x0000004000409947 */ /* 0x002fea0003800000 */
.L_x_830:
[----:B------:R-:W-:Y:S05]  /*1bf80*/  @!P0 BRA `(.L_x_669) ;  /* 0x0000000000048947 */ /* 0x000fea0003800000 */
[----:B------:R-:W-:Y:S01]  /*1bf90*/  BPT.TRAP 0x1 ;  /* 0x000000040000795c */ /* 0x000fe20000300000 */
.L_x_669:
[----:B------:R-:W4:Y:S02]  /*1bfa0*/  SYNCS.PHASECHK.TRANS64.TRYWAIT P1, [R3+URZ+0x2d860], R2 ;  /* 0x02d86002030075a7 */ /* 0x000f24000802017f */
[----:B----4-:R-:W-:Y:S05]  /*1bfb0*/  @!P1 BRA `(.L_x_670) ;  /* 0x0000004000449947 */ /* 0x010fea0003800000 */
.L_x_831:
[----:B------:R-:W-:Y:S05]  /*1bfc0*/  @!P0 BRA `(.L_x_671) ;  /* 0x0000000000048947 */ /* 0x000fea0003800000 */
[----:B------:R-:W-:Y:S01]  /*1bfd0*/  BPT.TRAP 0x1 ;  /* 0x000000040000795c */ /* 0x000fe20000300000 */
.L_x_671:
[----:B------:R0:W0:Y:S02]  /*1bfe0*/  SYNCS.PHASECHK.TRANS64.TRYWAIT P0, [R5+URZ+0x2d860], R0 ;  /* 0x02d86000050075a7 */ /* 0x000024000800017f */
[----:B0-----:R-:W-:Y:S05]  /*1bff0*/  @!P0 NANOSLEEP.SYNCS 0x989680 ;  /* 0x009896800000895d */ /* 0x001fea0003900000 */
[----:B------:R-:W0:Y:S02]  /*1c000*/  @!P0 SYNCS.PHASECHK.TRANS64 P0, [R5+URZ+0x2d860], R0 ;  /* 0x02d86000050085a7 */ /* 0x000e24000800007f */
[----:B0-----:R-:W-:Y:S05]  /*1c010*/  @!P0 BRA `(.L_x_671) ;  /* 0xfffffffc00f08947 */ /* 0x001fea000383ffff */
.L_x_396:
[----:B------:R-:W-:Y:S05]  /*1c020*/  BSYNC B9 ;  /* 0x0000000000097941 */ /* 0x000fea0003800000 */
.L_x_393:
[----:B------:R-:W-:Y:S05]  /*1c030*/  EXIT ;  /* 0x000000000000794d */ /* 0x000fea0003800000 */
.L_x_414:
[----:B0-----:R0:W1:Y:S02]  /*1c040*/  SYNCS.PHASECHK.TRANS64.TRYWAIT P4, [R53+URZ+0x2d890], R80 ;  /* 0x02d89050350075a7 */ /* 0x001064000808017f */
[----:B-1----:R-:W-:Y:S05]  /*1c050*/  @!P4 NANOSLEEP.SYNCS 0x989680 ;  /* 0x009896800000c95d */ /* 0x002fea0003900000 */
[----:B------:R-:W1:Y:S02]  /*1c060*/  @!P4 SYNCS.PHASECHK.TRANS64 P4, [R53+URZ+0x2d890], R80 ;  /* 0x02d890503500c5a7 */ /* 0x000e64000808007f */
[----:B-1----:R-:W-:Y:S05]  /*1c070*/  @!P4 BRA `(.L_x_414) ;  /* 0xfffffffc00f0c947 */ /* 0x002fea000383ffff */
[----:B------:R-:W-:Y:S05]  /*1c080*/  BRA `(.L_x_672) ;  /* 0xfffffe7400287947 */ /* 0x000fea000383ffff */
.L_x_415:
[----:B------:R-:W-:Y:S01]  /*1c090*/  BSSY B1, `(.L_x_673) ;  /* 0x0000008000017945 */ /* 0x000fe20003800000 */
[----:B------:R-:W-:Y:S02]  /*1c0a0*/  IMAD.MOV.U32 R13, RZ, RZ, R57 ;  /* 0x000000ffff0d7224 */ /* 0x000fe400078e0039 */
[----:B------:R-:W-:Y:S02]  /*1c0b0*/  IMAD.MOV.U32 R12, RZ, RZ, RZ ;  /* 0x000000ffff0c7224 */ /* 0x000fe400078e00ff */
[----:B------:R-:W-:Y:S02]  /*1c0c0*/  IMAD.MOV.U32 R11, RZ, RZ, 0x1e1f ;  /* 0x00001e1fff0b7424 */ /* 0x000fe400078e00ff */
[----:B------:R-:W-:-:S07]  /*1c0d0*/  IMAD.MOV.U32 R15, RZ, RZ, -0x1 ;  /* 0xffffffffff0f7424 */ /* 0x000fce00078e00ff */
[----:B0-----:R-:W-:Y:S05]  /*1c0e0*/  WARPSYNC.COLLECTIVE R15, `(.L_x_674) ;  /* 0x000000000f087348 */ /* 0x001fea0003c00000 */
[----:B------:R1:W2:Y:S02]  /*1c0f0*/  SHFL.IDX P6, R14, R13, R12, R11 ;  /* 0x0000000c0d0e7389 */ /* 0x0002a400000c000b */
[----:B012---:R-:W-:Y:S01]  /*1c100*/  ENDCOLLECTIVE ;  /* 0x000000000000791b */ /* 0x007fe20003800000 */
.L_x_674:
[----:B------:R-:W-:Y:S05]  /*1c110*/  BSYNC B1 ;  /* 0x0000000000017941 */ /* 0x000fea0003800000 */
.L_x_673:
[----:B------:R-:W-:Y:S01]  /*1c120*/  IMAD.MOV.U32 R13, RZ, RZ, R56 ;  /* 0x000000ffff0d7224 */ /* 0x000fe200078e0038 */
[----:B------:R-:W-:Y:S01]  /*1c130*/  MOV R57, R14 ;  /* 0x0000000e00397202 */ /* 0x000fe20000000f00 */
[----:B------:R-:W-:Y:S02]  /*1c140*/  IMAD.MOV.U32 R12, RZ, RZ, RZ ;  /* 0x000000ffff0c7224 */ /* 0x000fe400078e00ff */
[----:B------:R-:W-:Y:S02]  /*1c150*/  IMAD.MOV.U32 R11, RZ, RZ, 0x1e1f ;  /* 0x00001e1fff0b7424 */ /* 0x000fe400078e00ff */
[----:B------:R-:W-:-:S07]  /*1c160*/  IMAD.MOV.U32 R15, RZ, RZ, -0x1 ;  /* 0xffffffffff0f7424 */ /* 0x000fce00078e00ff */
[----:B------:R-:W-:Y:S05]  /*1c170*/  WARPSYNC.COLLECTIVE R15, `(.L_x_675) ;  /* 0x000000000f087348 */ /* 0x000fea0003c00000 */
[----:B------:R0:W1:Y:S02]  /*1c180*/  SHFL.IDX P6, R14, R13, R12, R11 ;  /* 0x0000000c0d0e7389 */ /* 0x00006400000c000b */
[----:B01----:R-:W-:Y:S01]  /*1c190*/  ENDCOLLECTIVE ;  /* 0x000000000000791b */ /* 0x003fe20003800000 */
.L_x_675:
[----:B------:R-:W-:Y:S01]  /*1c1a0*/  IMAD.MOV.U32 R56, RZ, RZ, R14 ;  /* 0x000000ffff387224 */ /* 0x000fe200078e000e */
[----:B------:R-:W-:Y:S06]  /*1c1b0*/  BRA `(.L_x_676) ;  /* 0xfffffe7000f07947 */ /* 0x000fec000383ffff */
.L_x_443:
[----:B0-----:R0:W1:Y:S02]  /*1c1c0*/  SYNCS.PHASECHK.TRANS64.TRYWAIT P4, [R53+URZ+0x2d890], R80 ;  /* 0x02d89050350075a7 */ /* 0x001064000808017f */
[----:B-1----:R-:W-:Y:S05]  /*1c1d0*/  @!P4 NANOSLEEP.SYNCS 0x989680 ;  /* 0x009896800000c95d */ /* 0x002fea0003900000 */
[----:B------:R-:W1:Y:S02]  /*1c1e0*/  @!P4 SYNCS.PHASECHK.TRANS64 P4, [R53+URZ+0x2d890], R80 ;  /* 0x02d890503500c5a7 */ /* 0x000e64000808007f */
[----:B-1----:R-:W-:Y:S05]  /*1c1f0*/  @!P4 BRA `(.L_x_443) ;  /* 0xfffffffc00f0c947 */ /* 0x002fea000383ffff */
[----:B------:R-:W-:Y:S05]  /*1c200*/  BRA `(.L_x_677) ;  /* 0xfffffe8c00f87947 */ /* 0x000fea000383ffff */
.L_x_444:
        /* <DEDUP_REMOVED lines=8> */
.L_x_679:
[----:B------:R-:W-:Y:S05]  /*1c290*/  BSYNC B1 ;  /* 0x0000000000017941 */ /* 0x000fea0003800000 */
.L_x_678:
[----:B------:R-:W-:Y:S02]  /*1c2a0*/  IMAD.MOV.U32 R13, RZ, RZ, R56 ;  /* 0x000000ffff0d7224 */ /* 0x000fe400078e0038 */
[----:B------:R-:W-:Y:S02]  /*1c2b0*/  IMAD.MOV.U32 R12, RZ, RZ, RZ ;  /* 0x000000ffff0c7224 */ /* 0x000fe400078e00ff */
[----:B------:R-:W-:Y:S02]  /*1c2c0*/  IMAD.MOV.U32 R11, RZ, RZ, 0x1e1f ;  /* 0x00001e1fff0b7424 */ /* 0x000fe400078e00ff */
[----:B------:R-:W-:Y:S02]  /*1c2d0*/  IMAD.MOV.U32 R15, RZ, RZ, -0x1 ;  /* 0xffffffffff0f7424 */ /* 0x000fe400078e00ff */
[----:B------:R-:W-:-:S07]  /*1c2e0*/  IMAD.MOV.U32 R85, RZ, RZ, R14 ;  /* 0x000000ffff557224 */ /* 0x000fce00078e000e */
[----:B------:R-:W-:Y:S05]  /*1c2f0*/  WARPSYNC.COLLECTIVE R15, `(.L_x_680) ;  /* 0x000000000f087348 */ /* 0x000fea0003c00000 */
[----:B------:R0:W1:Y:S02]  /*1c300*/  SHFL.IDX P6, R14, R13, R12, R11 ;  /* 0x0000000c0d0e7389 */ /* 0x00006400000c000b */
[----:B01----:R-:W-:Y:S01]  /*1c310*/  ENDCOLLECTIVE ;  /* 0x000000000000791b */ /* 0x003fe20003800000 */
.L_x_680:
[----:B------:R-:W-:Y:S01]  /*1c320*/  IMAD.MOV.U32 R84, RZ, RZ, R14 ;  /* 0x000000ffff547224 */ /* 0x000fe200078e000e */
[----:B------:R-:W-:Y:S06]  /*1c330*/  BRA `(.L_x_681) ;  /* 0xfffffe8c00c07947 */ /* 0x000fec000383ffff */
.L_x_457:
[----:B0-----:R0:W1:Y:S02]  /*1c340*/  SYNCS.PHASECHK.TRANS64.TRYWAIT P3, [R53+URZ+0x2d890], R80 ;  /* 0x02d89050350075a7 */ /* 0x001064000806017f */
[----:B-1----:R-:W-:Y:S05]  /*1c350*/  @!P3 NANOSLEEP.SYNCS 0x989680 ;  /* 0x009896800000b95d */ /* 0x002fea0003900000 */
[----:B------:R-:W1:Y:S02]  /*1c360*/  @!P3 SYNCS.PHASECHK.TRANS64 P3, [R53+URZ+0x2d890], R80 ;  /* 0x02d890503500b5a7 */ /* 0x000e64000806007f */
[----:B-1----:R-:W-:Y:S05]  /*1c370*/  @!P3 BRA `(.L_x_457) ;  /* 0xfffffffc00f0b947 */ /* 0x002fea000383ffff */
[----:B------:R-:W-:Y:S05]  /*1c380*/  BRA `(.L_x_682) ;  /* 0xfffffea400d47947 */ /* 0x000fea000383ffff */
.L_x_458:
[----:B------:R-:W-:Y:S01]  /*1c390*/  BSSY B1, `(.L_x_683) ;  /* 0x0000007000017945 */ /* 0x000fe20003800000 */
[----:B------:R-:W-:Y:S02]  /*1c3a0*/  IMAD.MOV.U32 R12, RZ, RZ, RZ ;  /* 0x000000ffff0c7224 */ /* 0x000fe400078e00ff */
[----:B------:R-:W-:Y:S02]  /*1c3b0*/  IMAD.MOV.U32 R11, RZ, RZ, 0x1e1f ;  /* 0x00001e1fff0b7424 */ /* 0x000fe400078e00ff */
[----:B------:R-:W-:-:S07]  /*1c3c0*/  IMAD.MOV.U32 R15, RZ, RZ, -0x1 ;  /* 0xffffffffff0f7424 */ /* 0x000fce00078e00ff */
[----:B0-----:R-:W-:Y:S05]  /*1c3d0*/  WARPSYNC.COLLECTIVE R15, `(.L_x_684) ;  /* 0x000000000f087348 */ /* 0x001fea0003c00000 */
[----:B------:R1:W2:Y:S02]  /*1c3e0*/  SHFL.IDX P6, R14, R13, R12, R11 ;  /* 0x0000000c0d0e7389 */ /* 0x0002a400000c000b */
[----:B012---:R-:W-:Y:S01]  /*1c3f0*/  ENDCOLLECTIVE ;  /* 0x000000000000791b */ /* 0x007fe20003800000 */
.L_x_684:
[----:B------:R-:W-:Y:S05]  /*1c400*/  BSYNC B1 ;  /* 0x0000000000017941 */ /* 0x000fea0003800000 */
.L_x_683:
        /* <DEDUP_REMOVED lines=8> */
.L_x_685:
[----:B------:R-:W-:Y:S01]  /*1c490*/  IMAD.MOV.U32 R35, RZ, RZ, R14 ;  /* 0x000000ffff237224 */ /* 0x000fe200078e000e */
[----:B------:R-:W-:Y:S06]  /*1c4a0*/  BRA `(.L_x_686) ;  /* 0xfffffea400f07947 */ /* 0x000fec000383ffff */
.L_x_462:
[----:B------:R0:W0:Y:S02]  /*1c4b0*/  SYNCS.PHASECHK.TRANS64.TRYWAIT P2, [R53+URZ+0x2d8b0], R80 ;  /* 0x02d8b050350075a7 */ /* 0x000024000804017f */
[----:B0-----:R-:W-:Y:S05]  /*1c4c0*/  @!P2 NANOSLEEP.SYNCS 0x989680 ;  /* 0x009896800000a95d */ /* 0x001fea0003900000 */
[----:B------:R-:W0:Y:S02]  /*1c4d0*/  @!P2 SYNCS.PHASECHK.TRANS64 P2, [R53+URZ+0x2d8b0], R80 ;  /* 0x02d8b0503500a5a7 */ /* 0x000e24000804007f */
[----:B0-----:R-:W-:Y:S05]  /*1c4e0*/  @!P2 BRA `(.L_x_462) ;  /* 0xfffffffc00f0a947 */ /* 0x001fea000383ffff */
[----:B------:R-:W-:Y:S05]  /*1c4f0*/  BRA `(.L_x_687) ;  /* 0xfffffea800cc7947 */ /* 0x000fea000383ffff */
.L_x_470:
[----:B------:R-:W-:Y:S01]  /*1c500*/  BSSY B0, `(.L_x_688) ;  /* 0x0000007000007945 */ /* 0x000fe20003800000 */
[----:B------:R-:W-:Y:S02]  /*1c510*/  IMAD.MOV.U32 R12, RZ, RZ, RZ ;  /* 0x000000ffff0c7224 */ /* 0x000fe400078e00ff */
[----:B------:R-:W-:Y:S02]  /*1c520*/  IMAD.MOV.U32 R11, RZ, RZ, 0x1f ;  /* 0x0000001fff0b7424 */ /* 0x000fe400078e00ff */
[----:B------:R-:W-:-:S07]  /*1c530*/  IMAD.MOV.U32 R15, RZ, RZ, -0x1 ;  /* 0xffffffffff0f7424 */ /* 0x000fce00078e00ff */
[----:B-----5:R-:W-:Y:S05]  /*1c540*/  WARPSYNC.COLLECTIVE R15, `(.L_x_689) ;  /* 0x000000000f087348 */ /* 0x020fea0003c00000 */
[----:B------:R0:W1:Y:S02]  /*1c550*/  SHFL.IDX P6, R14, R13, R12, R11 ;  /* 0x0000000c0d0e7389 */ /* 0x00006400000c000b */
[----:B01---5:R-:W-:Y:S01]  /*1c560*/  ENDCOLLECTIVE ;  /* 0x000000000000791b */ /* 0x023fe20003800000 */
.L_x_689:
[----:B------:R-:W-:Y:S05]  /*1c570*/  BSYNC B0 ;  /* 0x0000000000007941 */ /* 0x000fea0003800000 */
.L_x_688:
[----:B------:R0:W-:Y:S01]  /*1c580*/  STL [R1+0x7c], R14 ;  /* 0x00007c0e01007387 */ /* 0x0001e20000100800 */
[----:B------:R-:W-:Y:S05]  /*1c590*/  BRA `(.L_x_690) ;  /* 0xfffffeb400287947 */ /* 0x000fea000383ffff */
.L_x_481:
[----:B------:R-:W-:Y:S01]  /*1c5a0*/  BSSY B1, `(.L_x_691) ;  /* 0x0000008000017945 */ /* 0x000fe20003800000 */
[----:B------:R-:W-:Y:S01]  /*1c5b0*/  IMAD.MOV.U32 R13, RZ, RZ, R25 ;  /* 0x000000ffff0d7224 */ /* 0x000fe200078e0019 */
[----:B------:R-:W-:Y:S01]  /*1c5c0*/  MOV R15, 0xffffffff ;  /* 0xffffffff000f7802 */ /* 0x000fe20000000f00 */
[----:B------:R-:W-:Y:S02]  /*1c5d0*/  IMAD.MOV.U32 R12, RZ, RZ, RZ ;  /* 0x000000ffff0c7224 */ /* 0x000fe400078e00ff */
[----:B------:R-:W-:-:S07]  /*1c5e0*/  IMAD.MOV.U32 R11, RZ, RZ, 0x1e1f ;  /* 0x00001e1fff0b7424 */ /* 0x000fce00078e00ff */
[----:B0-----:R-:W-:Y:S05]  /*1c5f0*/  WARPSYNC.COLLECTIVE R15, `(.L_x_692) ;  /* 0x000000000f087348 */ /* 0x001fea0003c00000 */
[----:B0-----:R0:W1:Y:S02]  /*1c600*/  SHFL.IDX P6, R14, R13, R12, R11 ;  /* 0x0000000c0d0e7389 */ /* 0x00106400000c000b */
[----:B01----:R-:W-:Y:S01]  /*1c610*/  ENDCOLLECTIVE ;  /* 0x000000000000791b */ /* 0x003fe20003800000 */
.L_x_692:
[----:B------:R-:W-:Y:S05]  /*1c620*/  BSYNC B1 ;  /* 0x0000000000017941 */ /* 0x000fea0003800000 */
.L_x_691:
        /* <DEDUP_REMOVED lines=8> */
.L_x_693:
[----:B------:R-:W-:Y:S02]  /*1c6b0*/  IMAD.MOV.U32 R13, RZ, RZ, R37 ;  /* 0x000000ffff0d7224 */ /* 0x000fe400078e0025 */
[----:B------:R-:W-:-:S07]  /*1c6c0*/  IMAD.MOV.U32 R38, RZ, RZ, R14 ;  /* 0x000000ffff267224 */ /* 0x000fce00078e000e */
[----:B------:R-:W-:Y:S05]  /*1c6d0*/  WARPSYNC.COLLECTIVE R15, `(.L_x_694) ;  /* 0x000000000f087348 */ /* 0x000fea0003c00000 */
[----:B------:R0:W1:Y:S02]  /*1c6e0*/  SHFL.IDX P6, R14, R13, R12, R11 ;  /* 0x0000000c0d0e7389 */ /* 0x00006400000c000b */
[----:B01----:R-:W-:Y:S01]  /*1c6f0*/  ENDCOLLECTIVE ;  /* 0x000000000000791b */ /* 0x003fe20003800000 */
.L_x_694:
[----:B------:R-:W-:Y:S02]  /*1c700*/  IMAD.MOV.U32 R13, RZ, RZ, R39 ;  /* 0x000000ffff0d7224 */ /* 0x000fe400078e0027 */
[----:B------:R-:W-:-:S07]  /*1c710*/  IMAD.MOV.U32 R0, RZ, RZ, R14 ;  /* 0x000000ffff007224 */ /* 0x000fce00078e000e */
[----:B------:R-:W-:Y:S05]  /*1c720*/  WARPSYNC.COLLECTIVE R15, `(.L_x_695) ;  /* 0x000000000f087348 */ /* 0x000fea0003c00000 */
[----:B------:R0:W1:Y:S02]  /*1c730*/  SHFL.IDX P6, R14, R13, R12, R11 ;  /* 0x0000000c0d0e7389 */ /* 0x00006400000c000b */
[----:B01----:R-:W-:Y:S01]  /*1c740*/  ENDCOLLECTIVE ;  /* 0x000000000000791b */ /* 0x003fe20003800000 */
.L_x_695:
[----:B------:R-:W-:Y:S01]  /*1c750*/  IMAD.MOV.U32 R39, RZ, RZ, R14 ;  /* 0x000000ffff277224 */ /* 0x000fe200078e000e */
[----:B------:R-:W-:Y:S06]  /*1c760*/  BRA `(.L_x_696) ;  /* 0xfffffeb800307947 */ /* 0x000fec000383ffff */
.L_x_485:
[----:B0-----:R0:W1:Y:S02]  /*1c770*/  SYNCS.PHASECHK.TRANS64.TRYWAIT P0, [R2+URZ+0x2d800], R3 ;  /* 0x02d80003020075a7 */ /* 0x001064000800017f */
[----:B-1----:R-:W-:Y:S05]  /*1c780*/  @!P0 NANOSLEEP.SYNCS 0x989680 ;  /* 0x009896800000895d */ /* 0x002fea0003900000 */
[----:B------:R-:W1:Y:S02]  /*1c790*/  @!P0 SYNCS.PHASECHK.TRANS64 P0, [R2+URZ+0x2d800], R3 ;  /* 0x02d80003020085a7 */ /* 0x000e64000800007f */
[----:B-1----:R-:W-:Y:S05]  /*1c7a0*/  @!P0 BRA `(.L_x_485) ;  /* 0xfffffffc00f08947 */ /* 0x002fea000383ffff */
[----:B------:R-:W-:Y:S05]  /*1c7b0*/  BRA `(.L_x_697) ;  /* 0xfffffec000787947 */ /* 0x000fea000383ffff */
.L_x_497:
[----:B------:R-:W-:Y:S01]  /*1c7c0*/  BSSY B1, `(.L_x_698) ;  /* 0x0000008000017945 */ /* 0x000fe20003800000 */
[----:B------:R-:W-:Y:S02]  /*1c7d0*/  IMAD.MOV.U32 R13, RZ, RZ, R25 ;  /* 0x000000ffff0d7224 */ /* 0x000fe400078e0019 */
[----:B------:R-:W-:Y:S02]  /*1c7e0*/  IMAD.MOV.U32 R12, RZ, RZ, RZ ;  /* 0x000000ffff0c7224 */ /* 0x000fe400078e00ff */
[----:B------:R-:W-:Y:S02]  /*1c7f0*/  IMAD.MOV.U32 R11, RZ, RZ, 0x1e1f ;  /* 0x00001e1fff0b7424 */ /* 0x000fe400078e00ff */
[----:B------:R-:W-:-:S07]  /*1c800*/  IMAD.MOV.U32 R15, RZ, RZ, -0x1 ;  /* 0xffffffffff0f7424 */ /* 0x000fce00078e00ff */
[----:B0-----:R-:W-:Y:S05]  /*1c810*/  WARPSYNC.COLLECTIVE R15, `(.L_x_699) ;  /* 0x000000000f087348 */ /* 0x001fea0003c00000 */
[----:B0-----:R0:W1:Y:S02]  /*1c820*/  SHFL.IDX P6, R14, R13, R12, R11 ;  /* 0x0000000c0d0e7389 */ /* 0x00106400000c000b */
[----:B01----:R-:W-:Y:S01]  /*1c830*/  ENDCOLLECTIVE ;  /* 0x000000000000791b */ /* 0x003fe20003800000 */
.L_x_699:
[----:B------:R-:W-:Y:S05]  /*1c840*/  BSYNC B1 ;  /* 0x0000000000017941 */ /* 0x000fea0003800000 */
.L_x_698:
        /* <DEDUP_REMOVED lines=8> */
.L_x_700:
[----:B------:R-:W-:Y:S02]  /*1c8d0*/  IMAD.MOV.U32 R13, RZ, RZ, R37 ;  /* 0x000000ffff0d7224 */ /* 0x000fe400078e0025 */
[----:B------:R-:W-:-:S07]  /*1c8e0*/  IMAD.MOV.U32 R3, RZ, RZ, R14 ;  /* 0x000000ffff037224 */ /* 0x000fce00078e000e */
[----:B------:R-:W-:Y:S05]  /*1c8f0*/  WARPSYNC.COLLECTIVE R15, `(.L_x_701) ;  /* 0x000000000f087348 */ /* 0x000fea0003c00000 */
[----:B------:R0:W1:Y:S02]  /*1c900*/  SHFL.IDX P6, R14, R13, R12, R11 ;  /* 0x0000000c0d0e7389 */ /* 0x00006400000c000b */
[----:B01----:R-:W-:Y:S01]  /*1c910*/  ENDCOLLECTIVE ;  /* 0x000000000000791b */ /* 0x003fe20003800000 */
.L_x_701:
[----:B------:R-:W-:Y:S02]  /*1c920*/  IMAD.MOV.U32 R13, RZ, RZ, R39 ;  /* 0x000000ffff0d7224 */ /* 0x000fe400078e0027 */
[----:B------:R-:W-:-:S07]  /*1c930*/  IMAD.MOV.U32 R37, RZ, RZ, R14 ;  /* 0x000000ffff257224 */ /* 0x000fce00078e000e */
[----:B------:R-:W-:Y:S05]  /*1c940*/  WARPSYNC.COLLECTIVE R15, `(.L_x_702) ;  /* 0x000000000f087348 */ /* 0x000fea0003c00000 */
[----:B------:R0:W1:Y:S02]  /*1c950*/  SHFL.IDX P6, R14, R13, R12, R11 ;  /* 0x0000000c0d0e7389 */ /* 0x00006400000c000b */
[----:B01----:R-:W-:Y:S01]  /*1c960*/  ENDCOLLECTIVE ;  /* 0x000000000000791b */ /* 0x003fe20003800000 */
.L_x_702:
[----:B------:R-:W-:Y:S01]  /*1c970*/  IMAD.MOV.U32 R38, RZ, RZ, R14 ;  /* 0x000000ffff267224 */ /* 0x000fe200078e000e */
[----:B------:R-:W-:Y:S06]  /*1c980*/  BRA `(.L_x_703) ;  /* 0xfffffed4001c7947 */ /* 0x000fec000383ffff */
.L_x_501:
[----:B0-----:R0:W1:Y:S02]  /*1c990*/  SYNCS.PHASECHK.TRANS64.TRYWAIT P0, [R2+URZ+0x2d800], R3 ;  /* 0x02d80003020075a7 */ /* 0x001064000800017f */
[----:B-1----:R-:W-:Y:S05]  /*1c9a0*/  @!P0 NANOSLEEP.SYNCS 0x989680 ;  /* 0x009896800000895d */ /* 0x002fea0003900000 */
[----:B------:R-:W1:Y:S02]  /*1c9b0*/  @!P0 SYNCS.PHASECHK.TRANS64 P0, [R2+URZ+0x2d800], R3 ;  /* 0x02d80003020085a7 */ /* 0x000e64000800007f */
[----:B-1----:R-:W-:Y:S05]  /*1c9c0*/  @!P0 BRA `(.L_x_501) ;  /* 0xfffffffc00f08947 */ /* 0x002fea000383ffff */
[----:B------:R-:W-:Y:S05]  /*1c9d0*/  BRA `(.L_x_704) ;  /* 0xfffffed800d07947 */ /* 0x000fea000383ffff */
.L_x_509:
[----:B-1----:R1:W3:Y:S02]  /*1c9e0*/  SYNCS.PHASECHK.TRANS64.TRYWAIT P1, [R0+URZ+0x2d830], R5 ;  /* 0x02d83005000075a7 */ /* 0x0022e4000802017f */
[----:B---3--:R-:W-:Y:S05]  /*1c9f0*/  @!P1 NANOSLEEP.SYNCS 0x989680 ;  /* 0x009896800000995d */ /* 0x008fea0003900000 */
[----:B------:R-:W3:Y:S02]  /*1ca00*/  @!P1 SYNCS.PHASECHK.TRANS64 P1, [R0+URZ+0x2d830], R5 ;  /* 0x02d83005000095a7 */ /* 0x000ee4000802007f */
[----:B---3--:R-:W-:Y:S05]  /*1ca10*/  @!P1 BRA `(.L_x_509) ;  /* 0xfffffffc00f09947 */ /* 0x008fea000383ffff */
[----:B------:R-:W-:Y:S05]  /*1ca20*/  BRA `(.L_x_508) ;  /* 0xfffffef000a47947 */ /* 0x000fea000383ffff */
.L_x_516:
[----:B-1----:R1:W2:Y:S02]  /*1ca30*/  SYNCS.PHASECHK.TRANS64.TRYWAIT P2, [R9+URZ+0x2d830], R6 ;  /* 0x02d83006090075a7 */ /* 0x0022a4000804017f */
[----:B--2---:R-:W-:Y:S05]  /*1ca40*/  @!P2 NANOSLEEP.SYNCS 0x989680 ;  /* 0x009896800000a95d */ /* 0x004fea0003900000 */
[----:B------:R-:W2:Y:S02]  /*1ca50*/  @!P2 SYNCS.PHASECHK.TRANS64 P2, [R9+URZ+0x2d830], R6 ;  /* 0x02d830060900a5a7 */ /* 0x000ea4000804007f */
[----:B--2---:R-:W-:Y:S05]  /*1ca60*/  @!P2 BRA `(.L_x_516) ;  /* 0xfffffffc00f0a947 */ /* 0x004fea000383ffff */
[----:B------:R-:W-:Y:S05]  /*1ca70*/  BRA `(.L_x_515) ;  /* 0xffffff1c00ec7947 */ /* 0x000fea000383ffff */
.L_x_520:
[----:B-1----:R1:W2:Y:S02]  /*1ca80*/  SYNCS.PHASECHK.TRANS64.TRYWAIT P1, [R9+URZ+0x2d850], R6 ;  /* 0x02d85006090075a7 */ /* 0x0022a4000802017f */
[----:B--2---:R-:W-:Y:S05]  /*1ca90*/  @!P1 NANOSLEEP.SYNCS 0x989680 ;  /* 0x009896800000995d */ /* 0x004fea0003900000 */
[----:B------:R-:W2:Y:S02]  /*1caa0*/  @!P1 SYNCS.PHASECHK.TRANS64 P1, [R9+URZ+0x2d850], R6 ;  /* 0x02d85006090095a7 */ /* 0x000ea4000802007f */
[----:B--2---:R-:W-:Y:S05]  /*1cab0*/  @!P1 BRA `(.L_x_520) ;  /* 0xfffffffc00f09947 */ /* 0x004fea000383ffff */
[----:B------:R-:W-:Y:S05]  /*1cac0*/  BRA `(.L_x_517) ;  /* 0xffffff2400147947 */ /* 0x000fea000383ffff */
.L_x_527:
[----:B-1----:R1:W2:Y:S02]  /*1cad0*/  SYNCS.PHASECHK.TRANS64.TRYWAIT P1, [R5+URZ+0x2d850], R0 ;  /* 0x02d85000050075a7 */ /* 0x0022a4000802017f */
[----:B--2---:R-:W-:Y:S05]  /*1cae0*/  @!P1 NANOSLEEP.SYNCS 0x989680 ;  /* 0x009896800000995d */ /* 0x004fea0003900000 */
[----:B------:R-:W2:Y:S02]  /*1caf0*/  @!P1 SYNCS.PHASECHK.TRANS64 P1, [R5+URZ+0x2d850], R0 ;  /* 0x02d85000050095a7 */ /* 0x000ea4000802007f */
[----:B--2---:R-:W-:Y:S05]  /*1cb00*/  @!P1 BRA `(.L_x_527) ;  /* 0xfffffffc00f09947 */ /* 0x004fea000383ffff */
[----:B------:R-:W-:Y:S05]  /*1cb10*/  BRA `(.L_x_526) ;  /* 0xffffff4c00107947 */ /* 0x000fea000383ffff */
.L_x_533:
[----:B------:R-:W-:Y:S02]  /*1cb20*/  IMAD.MOV.U32 R13, RZ, RZ, R9 ;  /* 0x000000ffff0d7224 */ /* 0x000fe400078e0009 */
[----:B------:R-:W-:Y:S02]  /*1cb30*/  IMAD.MOV.U32 R12, RZ, RZ, RZ ;  /* 0x000000ffff0c7224 */ /* 0x000fe400078e00ff */
[----:B------:R-:W-:Y:S02]  /*1cb40*/  IMAD.MOV.U32 R11, RZ, RZ, 0x1c1f ;  /* 0x00001c1fff0b7424 */ /* 0x000fe400078e00ff */
[----:B------:R-:W-:-:S07]  /*1cb50*/  IMAD.MOV.U32 R15, RZ, RZ, -0x1 ;  /* 0xffffffffff0f7424 */ /* 0x000fce00078e00ff */
[----:B-----5:R-:W-:Y:S05]  /*1cb60*/  WARPSYNC.COLLECTIVE R15, `(.L_x_705) ;  /* 0x000000000f087348 */ /* 0x020fea0003c00000 */
[----:B------:R0:W1:Y:S02]  /*1cb70*/  SHFL.IDX P6, R14, R13, R12, R11 ;  /* 0x0000000c0d0e7389 */ /* 0x00006400000c000b */
[----:B01---5:R-:W-:Y:S01]  /*1cb80*/  ENDCOLLECTIVE ;  /* 0x000000000000791b */ /* 0x023fe20003800000 */
.L_x_705:
[----:B------:R-:W-:Y:S02]  /*1cb90*/  IMAD.MOV.U32 R13, RZ, RZ, R0 ;  /* 0x000000ffff0d7224 */ /* 0x000fe400078e0000 */
[----:B------:R-:W-:-:S07]  /*1cba0*/  IMAD.MOV.U32 R3, RZ, RZ, R14 ;  /* 0x000000ffff037224 */ /* 0x000fce00078e000e */
[----:B------:R-:W-:Y:S05]  /*1cbb0*/  WARPSYNC.COLLECTIVE R15, `(.L_x_706) ;  /* 0x000000000f087348 */ /* 0x000fea0003c00000 */
[----:B------:R0:W1:Y:S02]  /*1cbc0*/  SHFL.IDX P6, R14, R13, R12, R11 ;  /* 0x0000000c0d0e7389 */ /* 0x00006400000c000b */
[----:B01----:R-:W-:Y:S01]  /*1cbd0*/  ENDCOLLECTIVE ;  /* 0x000000000000791b */ /* 0x003fe20003800000 */
.L_x_706:
[----:B------:R-:W-:Y:S05]  /*1cbe0*/  BRA `(.L_x_707) ;  /* 0xffffff6400e87947 */ /* 0x000fea000383ffff */
.L_x_536:
[----:B------:R-:W-:Y:S01]  /*1cbf0*/  BSSY B1, `(.L_x_708) ;  /* 0x0000008000017945 */ /* 0x000fe20003800000 */
[----:B---3--:R-:W-:Y:S01]  /*1cc00*/  MOV R13, R9 ;  /* 0x00000009000d7202 */ /* 0x008fe20000000f00 */
[----:B------:R-:W-:Y:S02]  /*1cc10*/  IMAD.MOV.U32 R12, RZ, RZ, 0x1 ;  /* 0x00000001ff0c7424 */ /* 0x000fe400078e00ff */
[----:B------:R-:W-:Y:S02]  /*1cc20*/  IMAD.MOV.U32 R11, RZ, RZ, 0x1c1f ;  /* 0x00001c1fff0b7424 */ /* 0x000fe400078e00ff */
[----:B------:R-:W-:-:S07]  /*1cc30*/  IMAD.MOV.U32 R15, RZ, RZ, -0x1 ;  /* 0xffffffffff0f7424 */ /* 0x000fce00078e00ff */
[----:B012--5:R-:W-:Y:S05]  /*1cc40*/  WARPSYNC.COLLECTIVE R15, `(.L_x_709) ;  /* 0x000000000f087348 */ /* 0x027fea0003c00000 */
[----:B--2---:R2:W3:Y:S02]  /*1cc50*/  SHFL.IDX P6, R14, R13, R12, R11 ;  /* 0x0000000c0d0e7389 */ /* 0x0044e400000c000b */
[----:B0123-5:R-:W-:Y:S01]  /*1cc60*/  ENDCOLLECTIVE ;  /* 0x000000000000791b */ /* 0x02ffe20003800000 */
.L_x_709:
[----:B------:R-:W-:Y:S05]  /*1cc70*/  BSYNC B1 ;  /* 0x0000000000017941 */ /* 0x000fea0003800000 */
.L_x_708:
[----:B------:R-:W-:Y:S02]  /*1cc80*/  IMAD.MOV.U32 R13, RZ, RZ, R0 ;  /* 0x000000ffff0d7224 */ /* 0x000fe400078e0000 */
[----:B------:R-:W-:Y:S02]  /*1cc90*/  IMAD.MOV.U32 R12, RZ, RZ, 0x1 ;  /* 0x00000001ff0c7424 */ /* 0x000fe400078e00ff */
[----:B------:R-:W-:Y:S02]  /*1cca0*/  IMAD.MOV.U32 R11, RZ, RZ, 0x1c1f ;  /* 0x00001c1fff0b7424 */ /* 0x000fe400078e00ff */
[----:B------:R-:W-:Y:S02]  /*1ccb0*/  IMAD.MOV.U32 R15, RZ, RZ, -0x1 ;  /* 0xffffffffff0f7424 */ /* 0x000fe400078e00ff */
[----:B------:R-:W-:-:S07]  /*1ccc0*/  IMAD.MOV.U32 R3, RZ, RZ, R14 ;  /* 0x000000ffff037224 */ /* 0x000fce00078e000e */
[----:B------:R-:W-:Y:S05]  /*1ccd0*/  WARPSYNC.COLLECTIVE R15, `(.L_x_710) ;  /* 0x000000000f087348 */ /* 0x000fea0003c00000 */
[----:B------:R0:W1:Y:S02]  /*1cce0*/  SHFL.IDX P6, R14, R13, R12, R11 ;  /* 0x0000000c0d0e7389 */ /* 0x00006400000c000b */
[----:B01----:R-:W-:Y:S01]  /*1ccf0*/  ENDCOLLECTIVE ;  /* 0x000000000000791b */ /* 0x003fe20003800000 */
.L_x_710:
[----:B------:R-:W-:Y:S05]  /*1cd00*/  BRA `(.L_x_711) ;  /* 0xffffff6400f87947 */ /* 0x000fea000383ffff */
.L_x_538:
[----:B------:R-:W-:Y:S02]  /*1cd10*/  IMAD.MOV.U32 R13, RZ, RZ, R24 ;  /* 0x000000ffff0d7224 */ /* 0x000fe400078e0018 */
[----:B------:R-:W-:Y:S02]  /*1cd20*/  IMAD.MOV.U32 R12, RZ, RZ, RZ ;  /* 0x000000ffff0c7224 */ /* 0x000fe400078e00ff */
[----:B------:R-:W-:Y:S02]  /*1cd30*/  IMAD.MOV.U32 R11, RZ, RZ, 0x1c1f ;  /* 0x00001c1fff0b7424 */ /* 0x000fe400078e00ff */
[----:B------:R-:W-:-:S07]  /*1cd40*/  IMAD.MOV.U32 R15, RZ, RZ, -0x1 ;  /* 0xffffffffff0f7424 */ /* 0x000fce00078e00ff */
[----:B------:R-:W-:Y:S05]  /*1cd50*/  WARPSYNC.COLLECTIVE R15, `(.L_x_712) ;  /* 0x000000000f087348 */ /* 0x000fea0003c00000 */
[----:B------:R0:W1:Y:S02]  /*1cd60*/  SHFL.IDX P6, R14, R13, R12, R11 ;  /* 0x0000000c0d0e7389 */ /* 0x00006400000c000b */
[----:B01----:R-:W-:Y:S01]  /*1cd70*/  ENDCOLLECTIVE ;  /* 0x000000000000791b */ /* 0x003fe20003800000 */
.L_x_712:
[----:B------:R-:W-:Y:S02]  /*1cd80*/  IMAD.MOV.U32 R13, RZ, RZ, R0 ;  /* 0x000000ffff0d7224 */ /* 0x000fe400078e0000 */
[----:B------:R-:W-:-:S07]  /*1cd90*/  IMAD.MOV.U32 R3, RZ, RZ, R14 ;  /* 0x000000ffff037224 */ /* 0x000fce00078e000e */
[----:B------:R-:W-:Y:S05]  /*1cda0*/  WARPSYNC.COLLECTIVE R15, `(.L_x_713) ;  /* 0x000000000f087348 */ /* 0x000fea0003c00000 */
[----:B------:R0:W1:Y:S02]  /*1cdb0*/  SHFL.IDX P6, R14, R13, R12, R11 ;  /* 0x0000000c0d0e7389 */ /* 0x00006400000c000b */
[----:B01----:R-:W-:Y:S01]  /*1cdc0*/  ENDCOLLECTIVE ;  /* 0x000000000000791b */ /* 0x003fe20003800000 */
.L_x_713:
[----:B------:R-:W-:Y:S05]  /*1cdd0*/  BRA `(.L_x_714) ;  /* 0xffffff6800c47947 */ /* 0x000fea000383ffff */
.L_x_541:
[----:B------:R-:W-:Y:S01]  /*1cde0*/  BSSY B1, `(.L_x_715) ;  /* 0x0000008000017945 */ /* 0x000fe20003800000 */
[----:B---3--:R-:W-:Y:S02]  /*1cdf0*/  IMAD.MOV.U32 R13, RZ, RZ, R24 ;  /* 0x000000ffff0d7224 */ /* 0x008fe400078e0018 */
[----:B------:R-:W-:Y:S02]  /*1ce00*/  IMAD.MOV.U32 R12, RZ, RZ, 0x1 ;  /* 0x00000001ff0c7424 */ /* 0x000fe400078e00ff */
[----:B------:R-:W-:Y:S02]  /*1ce10*/  IMAD.MOV.U32 R11, RZ, RZ, 0x1c1f ;  /* 0x00001c1fff0b7424 */ /* 0x000fe400078e00ff */
[----:B------:R-:W-:-:S07]  /*1ce20*/  IMAD.MOV.U32 R15, RZ, RZ, -0x1 ;  /* 0xffffffffff0f7424 */ /* 0x000fce00078e00ff */
[----:B012---:R-:W-:Y:S05]  /*1ce30*/  WARPSYNC.COLLECTIVE R15, `(.L_x_716) ;  /* 0x000000000f087348 */ /* 0x007fea0003c00000 */
[----:B--2---:R2:W3:Y:S02]  /*1ce40*/  SHFL.IDX P6, R14, R13, R12, R11 ;  /* 0x0000000c0d0e7389 */ /* 0x0044e400000c000b */
[----:B0123--:R-:W-:Y:S01]  /*1ce50*/  ENDCOLLECTIVE ;  /* 0x000000000000791b */ /* 0x00ffe20003800000 */
.L_x_716:
[----:B------:R-:W-:Y:S05]  /*1ce60*/  BSYNC B1 ;  /* 0x0000000000017941 */ /* 0x000fea0003800000 */
.L_x_715:
        /* <DEDUP_REMOVED lines=8> */
.L_x_717:
[----:B------:R-:W-:Y:S05]  /*1cef0*/  BRA `(.L_x_718) ;  /* 0xffffff6c00c07947 */ /* 0x000fea000383ffff */
.L_x_545:
[----:B------:R-:W-:Y:S02]  /*1cf00*/  IMAD.MOV.U32 R13, RZ, RZ, R4 ;  /* 0x000000ffff0d7224 */ /* 0x000fe400078e0004 */
[----:B------:R-:W-:Y:S02]  /*1cf10*/  IMAD.MOV.U32 R12, RZ, RZ, RZ ;  /* 0x000000ffff0c7224 */ /* 0x000fe400078e00ff */
[----:B------:R-:W-:Y:S02]  /*1cf20*/  IMAD.MOV.U32 R11, RZ, RZ, 0x1c1f ;  /* 0x00001c1fff0b7424 */ /* 0x000fe400078e00ff */
[----:B------:R-:W-:-:S07]  /*1cf30*/  IMAD.MOV.U32 R15, RZ, RZ, -0x1 ;  /* 0xffffffffff0f7424 */ /* 0x000fce00078e00ff */
[----:B-1----:R-:W-:Y:S05]  /*1cf40*/  WARPSYNC.COLLECTIVE R15, `(.L_x_719) ;  /* 0x000000000f087348 */ /* 0x002fea0003c00000 */
[----:B------:R0:W2:Y:S02]  /*1cf50*/  SHFL.IDX P6, R14, R13, R12, R11 ;  /* 0x0000000c0d0e7389 */ /* 0x0000a400000c000b */
[----:B012---:R-:W-:Y:S01]  /*1cf60*/  ENDCOLLECTIVE ;  /* 0x000000000000791b */ /* 0x007fe20003800000 */
.L_x_719:
[----:B------:R-:W-:Y:S02]  /*1cf70*/  IMAD.MOV.U32 R13, RZ, RZ, R0 ;  /* 0x000000ffff0d7224 */ /* 0x000fe400078e0000 */
[----:B------:R-:W-:-:S07]  /*1cf80*/  IMAD.MOV.U32 R3, RZ, RZ, R14 ;  /* 0x000000ffff037224 */ /* 0x000fce00078e000e */
[----:B------:R-:W-:Y:S05]  /*1cf90*/  WARPSYNC.COLLECTIVE R15, `(.L_x_720) ;  /* 0x000000000f087348 */ /* 0x000fea0003c00000 */
[----:B------:R0:W1:Y:S02]  /*1cfa0*/  SHFL.IDX P6, R14, R13, R12, R11 ;  /* 0x0000000c0d0e7389 */ /* 0x00006400000c000b */
[----:B01----:R-:W-:Y:S01]  /*1cfb0*/  ENDCOLLECTIVE ;  /* 0x000000000000791b */ /* 0x003fe20003800000 */
.L_x_720:
[----:B------:R-:W-:Y:S05]  /*1cfc0*/  BRA `(.L_x_721) ;  /* 0xffffff7800fc7947 */ /* 0x000fea000383ffff */
.L_x_548:
[----:B------:R-:W-:Y:S01]  /*1cfd0*/  BSSY B1, `(.L_x_722) ;  /* 0x0000008000017945 */ /* 0x000fe20003800000 */
[----:B----4-:R-:W-:Y:S01]  /*1cfe0*/  IMAD.MOV.U32 R13, RZ, RZ, R4 ;  /* 0x000000ffff0d7224 */ /* 0x010fe200078e0004 */
[----:B------:R-:W-:Y:S01]  /*1cff0*/  MOV R12, 0x1 ;  /* 0x00000001000c7802 */ /* 0x000fe20000000f00 */
[----:B------:R-:W-:Y:S02]  /*1d000*/  IMAD.MOV.U32 R11, RZ, RZ, 0x1c1f ;  /* 0x00001c1fff0b7424 */ /* 0x000fe400078e00ff */
[----:B------:R-:W-:-:S07]  /*1d010*/  IMAD.MOV.U32 R15, RZ, RZ, -0x1 ;  /* 0xffffffffff0f7424 */ /* 0x000fce00078e00ff */
[----:B0123--:R-:W-:Y:S05]  /*1d020*/  WARPSYNC.COLLECTIVE R15, `(.L_x_723) ;  /* 0x000000000f087348 */ /* 0x00ffea0003c00000 */
[----:B---3--:R3:W4:Y:S02]  /*1d030*/  SHFL.IDX P6, R14, R13, R12, R11 ;  /* 0x0000000c0d0e7389 */ /* 0x00872400000c000b */
[----:B01234-:R-:W-:Y:S01]  /*1d040*/  ENDCOLLECTIVE ;  /* 0x000000000000791b */ /* 0x01ffe20003800000 */
.L_x_723:
[----:B------:R-:W-:Y:S05]  /*1d050*/  BSYNC B1 ;  /* 0x0000000000017941 */ /* 0x000fea0003800000 */
.L_x_722:
        /* <DEDUP_REMOVED lines=8> */
.L_x_724:
[----:B------:R-:W-:Y:S05]  /*1d0e0*/  BRA `(.L_x_725) ;  /* 0xffffff7c00107947 */ /* 0x000fea000383ffff */
.L_x_565:
[----:B------:R-:W0:Y:S01]  /*1d0f0*/  S2R R6, SR_TID.X ;  /* 0x0000000000067919 */ /* 0x000e220000002100 */
[----:B------:R-:W-:Y:S01]  /*1d100*/  BSSY B1, `(.L_x_726) ;  /* 0x000000a000017945 */ /* 0x000fe20003800000 */
[----:B------:R-:W-:Y:S02]  /*1d110*/  IMAD.MOV.U32 R12, RZ, RZ, RZ ;  /* 0x000000ffff0c7224 */ /* 0x000fe400078e00ff */
[----:B------:R-:W-:Y:S02]  /*1d120*/  IMAD.MOV.U32 R11, RZ, RZ, 0x1f ;  /* 0x0000001fff0b7424 */ /* 0x000fe400078e00ff */
[----:B------:R-:W-:Y:S01]  /*1d130*/  IMAD.MOV.U32 R15, RZ, RZ, -0x1 ;  /* 0xffffffffff0f7424 */ /* 0x000fe200078e00ff */
[----:B0-----:R-:W-:-:S04]  /*1d140*/  SHF.R.U32.HI R6, RZ, 0x5, R6 ;  /* 0x00000005ff067819 */ /* 0x001fc80000011606 */
[----:B------:R-:W-:-:S05]  /*1d150*/  LOP3.LUT R6, R6, 0x3, RZ, 0xc0, !PT ;  /* 0x0000000306067812 */ /* 0x000fca00078ec0ff */
[----:B------:R-:W-:-:S07]  /*1d160*/  IMAD.MOV.U32 R13, RZ, RZ, R6 ;  /* 0x000000ffff0d7224 */ /* 0x000fce00078e0006 */
[----:B-1----:R-:W-:Y:S05]  /*1d170*/  WARPSYNC.COLLECTIVE R15, `(.L_x_727) ;  /* 0x000000000f087348 */ /* 0x002fea0003c00000 */
[----:B------:R0:W2:Y:S02]  /*1d180*/  SHFL.IDX P6, R14, R13, R12, R11 ;  /* 0x0000000c0d0e7389 */ /* 0x0000a400000c000b */
[----:B012---:R-:W-:Y:S01]  /*1d190*/  ENDCOLLECTIVE ;  /* 0x000000000000791b */ /* 0x007fe20003800000 */
.L_x_727:
[----:B------:R-:W-:Y:S05]  /*1d1a0*/  BSYNC B1 ;  /* 0x0000000000017941 */ /* 0x000fea0003800000 */
.L_x_726:
[----:B------:R-:W-:Y:S05]  /*1d1b0*/  BRA `(.L_x_728) ;  /* 0xffffff9000fc7947 */ /* 0x000fea000383ffff */
.L_x_567:
[----:B------:R-:W-:Y:S01]  /*1d1c0*/  BSSY B1, `(.L_x_729) ;  /* 0x0000006000017945 */ /* 0x000fe20003800000 */
[----:B------:R-:W-:-:S07]  /*1d1d0*/  IMAD.MOV.U32 R15, RZ, RZ, -0x1 ;  /* 0xffffffffff0f7424 */ /* 0x000fce00078e00ff */
[----:B01----:R-:W-:Y:S05]  /*1d1e0*/  WARPSYNC.COLLECTIVE R15, `(.L_x_730) ;  /* 0x000000000f0c7348 */ /* 0x003fea0003c00000 */
[----:B------:R-:W-:Y:S02]  /*1d1f0*/  ELECT P6, UR62, PT ;  /* 0x00000000003e782f */ /* 0x000fe400038c0000 */
[----:B------:R-:W-:Y:S01]  /*1d200*/  MOV R14, UR62 ;  /* 0x0000003e000e7c02 */ /* 0x000fe20008000f00 */
[----:B01----:R-:W-:Y:S10]  /*1d210*/  ENDCOLLECTIVE ;  /* 0x000000000000791b */ /* 0x003ff40003800000 */
.L_x_730:
[----:B------:R-:W-:Y:S05]  /*1d220*/  BSYNC B1 ;  /* 0x0000000000017941 */ /* 0x000fea0003800000 */
.L_x_729:
[----:B------:R-:W-:Y:S05]  /*1d230*/  BRA `(.L_x_566) ;  /* 0xffffff9000f47947 */ /* 0x000fea000383ffff */
.L_x_569:
[----:B0-----:R0:W2:Y:S02]  /*1d240*/  SYNCS.PHASECHK.TRANS64.TRYWAIT P0, [R16+URZ+0x2d820], R6 ;  /* 0x02d82006100075a7 */ /* 0x0010a4000800017f */
[----:B--2---:R-:W-:Y:S05]  /*1d250*/  @!P0 NANOSLEEP.SYNCS 0x989680 ;  /* 0x009896800000895d */ /* 0x004fea0003900000 */
[----:B------:R-:W2:Y:S02]  /*1d260*/  @!P0 SYNCS.PHASECHK.TRANS64 P0, [R16+URZ+0x2d820], R6 ;  /* 0x02d82006100085a7 */ /* 0x000ea4000800007f */
[----:B--2---:R-:W-:Y:S05]  /*1d270*/  @!P0 BRA `(.L_x_569) ;  /* 0xfffffffc00f08947 */ /* 0x004fea000383ffff */
[----:B------:R-:W-:Y:S05]  /*1d280*/  BRA `(.L_x_731) ;  /* 0xffffff9400047947 */ /* 0x000fea000383ffff */
.L_x_573:
[----:B-1----:R1:W2:Y:S02]  /*1d290*/  SYNCS.PHASECHK.TRANS64.TRYWAIT P0, [R9+URZ+0x2d8a0], R11 ;  /* 0x02d8a00b090075a7 */ /* 0x0022a4000800017f */
[----:B--2---:R-:W-:Y:S05]  /*1d2a0*/  @!P0 NANOSLEEP.SYNCS 0x989680 ;  /* 0x009896800000895d */ /* 0x004fea0003900000 */
[----:B------:R-:W2:Y:S02]  /*1d2b0*/  @!P0 SYNCS.PHASECHK.TRANS64 P0, [R9+URZ+0x2d8a0], R11 ;  /* 0x02d8a00b090085a7 */ /* 0x000ea4000800007f */
[----:B--2---:R-:W-:Y:S05]  /*1d2c0*/  @!P0 BRA `(.L_x_573) ;  /* 0xfffffffc00f08947 */ /* 0x004fea000383ffff */
[----:B------:R-:W-:Y:S05]  /*1d2d0*/  BRA `(.L_x_732) ;  /* 0xffffff9400207947 */ /* 0x000fea000383ffff */
.L_x_580:
[----:B0-----:R0:W2:Y:S02]  /*1d2e0*/  SYNCS.PHASECHK.TRANS64.TRYWAIT P0, [R9+URZ+0x2d8c0], R11 ;  /* 0x02d8c00b090075a7 */ /* 0x0010a4000800017f */
[----:B--2---:R-:W-:Y:S05]  /*1d2f0*/  @!P0 NANOSLEEP.SYNCS 0x989680 ;  /* 0x009896800000895d */ /* 0x004fea0003900000 */
[----:B------:R-:W2:Y:S02]  /*1d300*/  @!P0 SYNCS.PHASECHK.TRANS64 P0, [R9+URZ+0x2d8c0], R11 ;  /* 0x02d8c00b090085a7 */ /* 0x000ea4000800007f */
[----:B--2---:R-:W-:Y:S05]  /*1d310*/  @!P0 BRA `(.L_x_580) ;  /* 0xfffffffc00f08947 */ /* 0x004fea000383ffff */
[----:B------:R-:W-:Y:S05]  /*1d320*/  BRA `(.L_x_733) ;  /* 0xffffff98001c7947 */ /* 0x000fea000383ffff */
.L_x_589:
[----:B0-----:R0:W1:Y:S02]  /*1d330*/  SYNCS.PHASECHK.TRANS64.TRYWAIT P2, [R9+URZ+0x2d8a0], R8 ;  /* 0x02d8a008090075a7 */ /* 0x001064000804017f */
[----:B-1----:R-:W-:Y:S05]  /*1d340*/  @!P2 NANOSLEEP.SYNCS 0x989680 ;  /* 0x009896800000a95d */ /* 0x002fea0003900000 */
[----:B------:R-:W1:Y:S02]  /*1d350*/  @!P2 SYNCS.PHASECHK.TRANS64 P2, [R9+URZ+0x2d8a0], R8 ;  /* 0x02d8a0080900a5a7 */ /* 0x000e64000804007f */
[----:B-1----:R-:W-:Y:S05]  /*1d360*/  @!P2 BRA `(.L_x_589) ;  /* 0xfffffffc00f0a947 */ /* 0x002fea000383ffff */
[----:B------:R-:W-:Y:S05]  /*1d370*/  BRA `(.L_x_734) ;  /* 0xffffff9c005c7947 */ /* 0x000fea000383ffff */
.L_x_596:
[----:B-1----:R1:W2:Y:S02]  /*1d380*/  SYNCS.PHASECHK.TRANS64.TRYWAIT P2, [R9+URZ+0x2d8c0], R8 ;  /* 0x02d8c008090075a7 */ /* 0x0022a4000804017f */
[----:B--2---:R-:W-:Y:S05]  /*1d390*/  @!P2 NANOSLEEP.SYNCS 0x989680 ;  /* 0x009896800000a95d */ /* 0x004fea0003900000 */
[----:B------:R-:W2:Y:S02]  /*1d3a0*/  @!P2 SYNCS.PHASECHK.TRANS64 P2, [R9+URZ+0x2d8c0], R8 ;  /* 0x02d8c0080900a5a7 */ /* 0x000ea4000804007f */
[----:B--2---:R-:W-:Y:S05]  /*1d3b0*/  @!P2 BRA `(.L_x_596) ;  /* 0xfffffffc00f0a947 */ /* 0x004fea000383ffff */
[----:B------:R-:W-:Y:S05]  /*1d3c0*/  BRA `(.L_x_735) ;  /* 0xffffffa000547947 */ /* 0x000fea000383ffff */
.L_x_613:
[----:B------:R-:W0:Y:S01]  /*1d3d0*/  S2R R20, SR_TID.X ;  /* 0x0000000000147919 */ /* 0x000e220000002100 */
[----:B------:R-:W-:Y:S01]  /*1d3e0*/  BSSY B0, `(.L_x_736) ;  /* 0x000000a000007945 */ /* 0x000fe20003800000 */
[----:B------:R-:W-:Y:S02]  /*1d3f0*/  IMAD.MOV.U32 R12, RZ, RZ, RZ ;  /* 0x000000ffff0c7224 */ /* 0x000fe400078e00ff */
[----:B------:R-:W-:Y:S01]  /*1d400*/  IMAD.MOV.U32 R15, RZ, RZ, -0x1 ;  /* 0xffffffffff0f7424 */ /* 0x000fe200078e00ff */
[----:B0-----:R-:W-:-:S04]  /*1d410*/  SHF.R.U32.HI R11, RZ, 0x5, R20 ;  /* 0x00000005ff0b7819 */ /* 0x001fc80000011614 */
[----:B------:R-:W-:-:S05]  /*1d420*/  LOP3.LUT R11, R11, 0x3, RZ, 0xc0, !PT ;  /* 0x000000030b0b7812 */ /* 0x000fca00078ec0ff */
[----:B------:R-:W-:Y:S02]  /*1d430*/  IMAD.MOV.U32 R13, RZ, RZ, R11 ;  /* 0x000000ffff0d7224 */ /* 0x000fe400078e000b */
[----:B------:R-:W-:-:S07]  /*1d440*/  IMAD.MOV.U32 R11, RZ, RZ, 0x1f ;  /* 0x0000001fff0b7424 */ /* 0x000fce00078e00ff */
[----:B-----5:R-:W-:Y:S05]  /*1d450*/  WARPSYNC.COLLECTIVE R15, `(.L_x_737) ;  /* 0x000000000f087348 */ /* 0x020fea0003c00000 */
[----:B------:R0:W1:Y:S02]  /*1d460*/  SHFL.IDX P6, R14, R13, R12, R11 ;  /* 0x0000000c0d0e7389 */ /* 0x00006400000c000b */
[----:B01---5:R-:W-:Y:S01]  /*1d470*/  ENDCOLLECTIVE ;  /* 0x000000000000791b */ /* 0x023fe20003800000 */
.L_x_737:
[----:B------:R-:W-:Y:S05]  /*1d480*/  BSYNC B0 ;  /* 0x0000000000007941 */ /* 0x000fea0003800000 */
.L_x_736:
[----:B------:R-:W-:Y:S05]  /*1d490*/  BRA `(.L_x_738) ;  /* 0xffffffb000147947 */ /* 0x000fea000383ffff */
.L_x_616:
[----:B0-----:R0:W1:Y:S02]  /*1d4a0*/  SYNCS.PHASECHK.TRANS64.TRYWAIT P0, [R0+URZ+0x2d840], R5 ;  /* 0x02d84005000075a7 */ /* 0x001064000800017f */
[----:B-1----:R-:W-:Y:S05]  /*1d4b0*/  @!P0 NANOSLEEP.SYNCS 0x989680 ;  /* 0x009896800000895d */ /* 0x002fea0003900000 */
[----:B------:R-:W1:Y:S02]  /*1d4c0*/  @!P0 SYNCS.PHASECHK.TRANS64 P0, [R0+URZ+0x2d840], R5 ;  /* 0x02d84005000085a7 */ /* 0x000e64000800007f */
[----:B-1----:R-:W-:Y:S05]  /*1d4d0*/  @!P0 BRA `(.L_x_616) ;  /* 0xfffffffc00f08947 */ /* 0x002fea000383ffff */
[----:B------:R-:W-:Y:S05]  /*1d4e0*/  BRA `(.L_x_739) ;  /* 0xffffffb000687947 */ /* 0x000fea000383ffff */
.L_x_617:
        /* <DEDUP_REMOVED lines=8> */
.L_x_741:
[----:B------:R-:W-:Y:S05]  /*1d570*/  BSYNC B0 ;  /* 0x0000000000007941 */ /* 0x000fea0003800000 */
.L_x_740:
        /* <DEDUP_REMOVED lines=8> */
.L_x_742:
[----:B------:R-:W-:Y:S02]  /*1d600*/  IMAD.MOV.U32 R13, RZ, RZ, R7 ;  /* 0x000000ffff0d7224 */ /* 0x000fe400078e0007 */
[----:B------:R-:W-:Y:S02]  /*1d610*/  IMAD.MOV.U32 R12, RZ, RZ, 0x1 ;  /* 0x00000001ff0c7424 */ /* 0x000fe400078e00ff */
[----:B------:R-:W-:-:S07]  /*1d620*/  IMAD.MOV.U32 R4, RZ, RZ, R14 ;  /* 0x000000ffff047224 */ /* 0x000fce00078e000e */
[----:B------:R-:W-:Y:S05]  /*1d630*/  WARPSYNC.COLLECTIVE R15, `(.L_x_743) ;  /* 0x000000000f087348 */ /* 0x000fea0003c00000 */
[----:B------:R0:W1:Y:S02]  /*1d640*/  SHFL.IDX P6, R14, R13, R12, R11 ;  /* 0x0000000c0d0e7389 */ /* 0x00006400000c000b */
[----:B01----:R-:W-:Y:S01]  /*1d650*/  ENDCOLLECTIVE ;  /* 0x000000000000791b */ /* 0x003fe20003800000 */
.L_x_743:
[----:B------:R-:W-:-:S05]  /*1d660*/  @P0 LEA R5, P1, R9, R4, 0x1 ;  /* 0x0000000409050211 */ /* 0x000fca00078208ff */
[----:B------:R-:W-:Y:S01]  /*1d670*/  @P0 IMAD.X R4, RZ, RZ, R6, P1 ;  /* 0x000000ffff040224 */ /* 0x000fe200008e0606 */
[----:B------:R-:W-:Y:S01]  /*1d680*/  ISETP.GE.AND P1, PT, R3, 0x21, PT ;  /* 0x000000210300780c */ /* 0x000fe20003f26270 */
[----:B------:R-:W-:-:S03]  /*1d690*/  @P0 IMAD R6, R8, 0x2, R16 ;  /* 0x0000000208060824 */ /* 0x000fc600078e0210 */
        /* <DEDUP_REMOVED lines=10> */
[----:B0-----:R-:W-:-:S07]  /*1d740*/  MOV R6, R14 ;  /* 0x0000000e00067202 */ /* 0x001fce0000000f00 */
[----:B------:R-:W-:Y:S05]  /*1d750*/  WARPSYNC.COLLECTIVE R15, `(.L_x_744) ;  /* 0x000000000f087348 */ /* 0x000fea0003c00000 */
[----:B------:R0:W1:Y:S02]  /*1d760*/  SHFL.IDX P6, R14, R13, R12, R11 ;  /* 0x0000000c0d0e7389 */ /* 0x00006400000c000b */
[----:B01----:R-:W-:Y:S01]  /*1d770*/  ENDCOLLECTIVE ;  /* 0x000000000000791b */ /* 0x003fe20003800000 */
.L_x_744:
[----:B------:R-:W-:Y:S02]  /*1d780*/  IMAD.MOV.U32 R13, RZ, RZ, R7 ;  /* 0x000000ffff0d7224 */ /* 0x000fe400078e0007 */
[----:B------:R-:W-:Y:S02]  /*1d790*/  IMAD.MOV.U32 R12, RZ, RZ, 0x2 ;  /* 0x00000002ff0c7424 */ /* 0x000fe400078e00ff */
[----:B------:R-:W-:-:S07]  /*1d7a0*/  IMAD.MOV.U32 R4, RZ, RZ, R14 ;  /* 0x000000ffff047224 */ /* 0x000fce00078e000e */
[----:B------:R-:W-:Y:S05]  /*1d7b0*/  WARPSYNC.COLLECTIVE R15, `(.L_x_745) ;  /* 0x000000000f087348 */ /* 0x000fea0003c00000 */
[----:B------:R0:W1:Y:S02]  /*1d7c0*/  SHFL.IDX P6, R14, R13, R12, R11 ;  /* 0x0000000c0d0e7389 */ /* 0x00006400000c000b */
[----:B01----:R-:W-:Y:S01]  /*1d7d0*/  ENDCOLLECTIVE ;  /* 0x000000000000791b */ /* 0x003fe20003800000 */
.L_x_745:
[----:B------:R-:W-:-:S05]  /*1d7e0*/  @P1 LEA R5, P0, R9, R4, 0x1 ;  /* 0x0000000409051211 */ /* 0x000fca00078008ff */
[----:B------:R-:W-:Y:S02]  /*1d7f0*/  @P1 IMAD.X R4, RZ, RZ, R6, P0 ;  /* 0x000000ffff041224 */ /* 0x000fe400000e0606 */
        /* <DEDUP_REMOVED lines=16> */
.L_x_746:
[----:B------:R-:W-:Y:S02]  /*1d900*/  IMAD.MOV.U32 R13, RZ, RZ, R7 ;  /* 0x000000ffff0d7224 */ /* 0x000fe400078e0007 */
[----:B------:R-:W-:Y:S02]  /*1d910*/  IMAD.MOV.U32 R12, RZ, RZ, 0x3 ;  /* 0x00000003ff0c7424 */ /* 0x000fe400078e00ff */
[----:B------:R-:W-:-:S07]  /*1d920*/  IMAD.MOV.U32 R4, RZ, RZ, R14 ;  /* 0x000000ffff047224 */ /* 0x000fce00078e000e */
[----:B------:R-:W-:Y:S05]  /*1d930*/  WARPSYNC.COLLECTIVE R15, `(.L_x_747) ;  /* 0x000000000f087348 */ /* 0x000fea0003c00000 */
[----:B------:R0:W1:Y:S02]  /*1d940*/  SHFL.IDX P6, R14, R13, R12, R11 ;  /* 0x0000000c0d0e7389 */ /* 0x00006400000c000b */
[----:B01----:R-:W-:Y:S01]  /*1d950*/  ENDCOLLECTIVE ;  /* 0x000000000000791b */ /* 0x003fe20003800000 */
.L_x_747:
[----:B------:R-:W-:-:S05]  /*1d960*/  @P1 LEA R5, P0, R9, R4, 0x1 ;  /* 0x0000000409051211 */ /* 0x000fca00078008ff */
[----:B------:R-:W-:Y:S02]  /*1d970*/  @P1 IMAD.X R4, RZ, RZ, R6, P0 ;  /* 0x000000ffff041224 */ /* 0x000fe400000e0606 */
[----:B------:R-:W-:-:S03]  /*1d980*/  @P1 IMAD R6, R8, 0x2, R16 ;  /* 0x0000000208061824 */ /* 0x000fc600078e0210 */
        /* <DEDUP_REMOVED lines=8> */
.L_x_748:
        /* <DEDUP_REMOVED lines=8> */
.L_x_622:
[----:B------:R-:W-:Y:S02]  /*1da90*/  IMAD.MOV.U32 R13, RZ, RZ, R4 ;  /* 0x000000ffff0d7224 */ /* 0x000fe400078e0004 */
[----:B------:R-:W-:Y:S02]  /*1daa0*/  IMAD.MOV.U32 R12, RZ, RZ, RZ ;  /* 0x000000ffff0c7224 */ /* 0x000fe400078e00ff */
[----:B------:R-:W-:Y:S02]  /*1dab0*/  IMAD.MOV.U32 R11, RZ, RZ, 0x1c1f ;  /* 0x00001c1fff0b7424 */ /* 0x000fe400078e00ff */
[----:B------:R-:W-:Y:S02]  /*1dac0*/  IMAD.MOV.U32 R15, RZ, RZ, -0x1 ;  /* 0xffffffffff0f7424 */ /* 0x000fe400078e00ff */
[----:B-----5:R-:W-:Y:S02]  /*1dad0*/  IMAD R0, R21, R9, RZ ;  /* 0x0000000915007224 */ /* 0x020fe400078e02ff */
[----:B------:R-:W-:-:S07]  /*1dae0*/  IMAD R25, R25, 0xc0, R20 ;  /* 0x000000c019197824 */ /* 0x000fce00078e0214 */
[----:B------:R-:W-:Y:S05]  /*1daf0*/  WARPSYNC.COLLECTIVE R15, `(.L_x_750) ;  /* 0x000000000f087348 */ /* 0x000fea0003c00000 */
[----:B------:R0:W1:Y:S02]  /*1db00*/  SHFL.IDX P6, R14, R13, R12, R11 ;  /* 0x0000000c0d0e7389 */ /* 0x00006400000c000b */
[----:B01----:R-:W-:Y:S01]  /*1db10*/  ENDCOLLECTIVE ;  /* 0x000000000000791b */ /* 0x003fe20003800000 */
.L_x_750:
[C---:B------:R-:W-:Y:S01]  /*1db20*/  VIADD R9, R25.reuse, 0x20 ;  /* 0x0000002019097836 */ /* 0x040fe20000000000 */
[----:B------:R-:W-:Y:S01]  /*1db30*/  ISETP.GE.AND P3, PT, R25, R0, PT ;  /* 0x000000001900720c */ /* 0x000fe20003f66270 */
[----:B------:R-:W-:Y:S02]  /*1db40*/  IMAD.MOV.U32 R13, RZ, RZ, R5 ;  /* 0x000000ffff0d7224 */ /* 0x000fe400078e0005 */
[----:B------:R-:W-:-:S10]  /*1db50*/  IMAD.MOV.U32 R2, RZ, RZ, R14 ;  /* 0x000000ffff027224 */ /* 0x000fd400078e000e */
[----:B------:R-:W-:Y:S05]  /*1db60*/  WARPSYNC.COLLECTIVE R15, `(.L_x_751) ;  /* 0x000000000f087348 */ /* 0x000fea0003c00000 */
[----:B------:R0:W1:Y:S02]  /*1db70*/  SHFL.IDX P6, R14, R13, R12, R11 ;  /* 0x0000000c0d0e7389 */ /* 0x00006400000c000b */
[----:B01----:R-:W-:Y:S01]  /*1db80*/  ENDCOLLECTIVE ;  /* 0x000000000000791b */ /* 0x003fe20003800000 */
.L_x_751:
[----:B------:R-:W-:Y:S02]  /*1db90*/  IMAD.MOV.U32 R13, RZ, RZ, R4 ;  /* 0x000000ffff0d7224 */ /* 0x000fe400078e0004 */
[----:B------:R-:W-:Y:S02]  /*1dba0*/  IMAD.MOV.U32 R12, RZ, RZ, 0x1 ;  /* 0x00000001ff0c7424 */ /* 0x000fe400078e00ff */
[----:B------:R-:W-:-:S07]  /*1dbb0*/  IMAD.MOV.U32 R3, RZ, RZ, R14 ;  /* 0x000000ffff037224 */ /* 0x000fce00078e000e */
[----:B------:R-:W-:Y:S05]  /*1dbc0*/  WARPSYNC.COLLECTIVE R15, `(.L_x_752) ;  /* 0x000000000f087348 */ /* 0x000fea0003c00000 */
[----:B------:R0:W1:Y:S02]  /*1dbd0*/  SHFL.IDX P6, R14, R13, R12, R11 ;  /* 0x0000000c0d0e7389 */ /* 0x00006400000c000b */
[----:B01----:R-:W-:Y:S01]  /*1dbe0*/  ENDCOLLECTIVE ;  /* 0x000000000000791b */ /* 0x003fe20003800000 */
.L_x_752:
[----:B------:R-:W-:-:S05]  /*1dbf0*/  @!P3 LEA R3, P4, R10, R3, 0x1 ;  /* 0x000000030a03b211 */ /* 0x000fca00078808ff */
[----:B------:R-:W-:-:S05]  /*1dc00*/  @!P3 IMAD.X R2, RZ, RZ, R2, P4 ;  /* 0x000000ffff02b224 */ /* 0x000fca00020e0602 */
[----:B------:R-:W-:Y:S01]  /*1dc10*/  @!P3 LOP3.LUT R3, R3, R2, RZ, 0x3c, !PT ;  /* 0x000000020303b212 */ /* 0x000fe200078e3cff */
[----:B------:R-:W-:-:S03]  /*1dc20*/  IMAD.MOV.U32 R13, RZ, RZ, R5 ;  /* 0x000000ffff0d7224 */ /* 0x000fc600078e0005 */
[----:B------:R-:W-:-:S04]  /*1dc30*/  @!P3 LOP3.LUT R2, R3, R2, RZ, 0x3c, !PT ;  /* 0x000000020302b212 */ /* 0x000fc800078e3cff */
[----:B------:R-:W-:-:S05]  /*1dc40*/  @!P3 LOP3.LUT R3, R3, R2, RZ, 0x3c, !PT ;  /* 0x000000020303b212 */ /* 0x000fca00078e3cff */
[----:B------:R-:W-:Y:S01]  /*1dc50*/  @!PT LDS RZ, [RZ] ;  /* 0x00000000fffff984 */ /* 0x000fe20000000800 */
[----:B------:R-:W-:Y:S01]  /*1dc60*/  @!PT LDS RZ, [RZ] ;  /* 0x00000000fffff984 */ /* 0x000fe20000000800 */
[----:B------:R-:W-:Y:S01]  /*1dc70*/  @!PT LDS RZ, [RZ] ;  /* 0x00000000fffff984 */ /* 0x000fe20000000800 */
[----:B------:R-:W-:Y:S04]  /*1dc80*/  @!P3 LDGSTS.E.BYPASS.LTC128B.128 [R8+0xc400], desc[UR42][R2.64], !P0 ;  /* 0x0c4000000208bfae */ /* 0x000fe8000c101d6a */
[----:B------:R-:W-:Y:S04]  /*1dc90*/  @!P3 LDGSTS.E.BYPASS.LTC128B.128 [R8+0xf400], desc[UR42][R2.64+0x40], !P1 ;  /* 0x0f4000400208bfae */ /* 0x000fe8000c901d6a */
[----:B------:R0:W-:Y:S01]  /*1dca0*/  @!P3 LDGSTS.E.BYPASS.LTC128B.128 [R8+0x12400], desc[UR42][R2.64+0x80], !P2 ;  /* 0x124000800208bfae */ /* 0x0001e2000d101d6a */
[----:B------:R-:W-:Y:S01]  /*1dcb0*/  ISETP.GE.AND P3, PT, R9, R0, PT ;  /* 0x000000000900720c */ /* 0x000fe20003f66270 */
[----:B0-----:R-:W-:-:S12]  /*1dcc0*/  IMAD.MOV.U32 R2, RZ, RZ, R14 ;  /* 0x000000ffff027224 */ /* 0x001fd800078e000e */
[----:B------:R-:W-:Y:S05]  /*1dcd0*/  WARPSYNC.COLLECTIVE R15, `(.L_x_753) ;  /* 0x000000000f087348 */ /* 0x000fea0003c00000 */
[----:B------:R0:W1:Y:S02]  /*1dce0*/  SHFL.IDX P6, R14, R13, R12, R11 ;  /* 0x0000000c0d0e7389 */ /* 0x00006400000c000b */
[----:B01----:R-:W-:Y:S01]  /*1dcf0*/  ENDCOLLECTIVE ;  /* 0x000000000000791b */ /* 0x003fe20003800000 */
.L_x_753:
[----:B------:R-:W-:Y:S02]  /*1dd00*/  IMAD.MOV.U32 R13, RZ, RZ, R4 ;  /* 0x000000ffff0d7224 */ /* 0x000fe400078e0004 */
[----:B------:R-:W-:Y:S02]  /*1dd10*/  IMAD.MOV.U32 R12, RZ, RZ, 0x2 ;  /* 0x00000002ff0c7424 */ /* 0x000fe400078e00ff */
[----:B------:R-:W-:-:S07]  /*1dd20*/  IMAD.MOV.U32 R3, RZ, RZ, R14 ;  /* 0x000000ffff037224 */ /* 0x000fce00078e000e */
[----:B------:R-:W-:Y:S05]  /*1dd30*/  WARPSYNC.COLLECTIVE R15, `(.L_x_754) ;  /* 0x000000000f087348 */ /* 0x000fea0003c00000 */
[----:B------:R0:W1:Y:S02]  /*1dd40*/  SHFL.IDX P6, R14, R13, R12, R11 ;  /* 0x0000000c0d0e7389 */ /* 0x00006400000c000b */
[----:B01----:R-:W-:Y:S01]  /*1dd50*/  ENDCOLLECTIVE ;  /* 0x000000000000791b */ /* 0x003fe20003800000 */
.L_x_754:
[----:B------:R-:W-:-:S04]  /*1dd60*/  @!P3 LEA R3, P4, R10, R3, 0x1 ;  /* 0x000000030a03b211 */ /* 0x000fc800078808ff */
[----:B------:R-:W-:-:S04]  /*1dd70*/  @!P3 IADD3.X R2, RZ, R2, RZ, P4, !PT ;  /* 0x00000002ff02b210 */ /* 0x000fc800027fe4ff */
        /* <DEDUP_REMOVED lines=9> */
[----:B------:R0:W-:Y:S02]  /*1de10*/  @!P3 LDGSTS.E.BYPASS.LTC128B.128 [R8+0x12c00], desc[UR42][R2.64+0x80], !P2 ;  /* 0x12c000800208bfae */ /* 0x0001e4000d101d6a */
[----:B0-----:R-:W-:-:S05]  /*1de20*/  VIADD R2, R25, 0x40 ;  /* 0x0000004019027836 */ /* 0x001fca0000000000 */
[----:B------:R-:W-:Y:S01]  /*1de30*/  ISETP.GE.AND P3, PT, R2, R0, PT ;  /* 0x000000000200720c */ /* 0x000fe20003f66270 */
[----:B------:R-:W-:-:S12]  /*1de40*/  IMAD.MOV.U32 R2, RZ, RZ, R14 ;  /* 0x000000ffff027224 */ /* 0x000fd800078e000e */
[----:B------:R-:W-:Y:S05]  /*1de50*/  WARPSYNC.COLLECTIVE R15, `(.L_x_755) ;  /* 0x000000000f087348 */ /* 0x000fea0003c00000 */
[----:B------:R0:W1:Y:S02]  /*1de60*/  SHFL.IDX P6, R14, R13, R12, R11 ;  /* 0x0000000c0d0e7389 */ /* 0x00006400000c000b */
[----:B01----:R-:W-:Y:S01]  /*1de70*/  ENDCOLLECTIVE ;  /* 0x000000000000791b */ /* 0x003fe20003800000 */
.L_x_755:
[----:B------:R-:W-:Y:S02]  /*1de80*/  IMAD.MOV.U32 R13, RZ, RZ, R4 ;  /* 0x000000ffff0d7224 */ /* 0x000fe400078e0004 */
[----:B------:R-:W-:Y:S02]  /*1de90*/  IMAD.MOV.U32 R12, RZ, RZ, 0x3 ;  /* 0x00000003ff0c7424 */ /* 0x000fe400078e00ff */
[----:B------:R-:W-:-:S07]  /*1dea0*/  IMAD.MOV.U32 R3, RZ, RZ, R14 ;  /* 0x000000ffff037224 */ /* 0x000fce00078e000e */
[----:B------:R-:W-:Y:S05]  /*1deb0*/  WARPSYNC.COLLECTIVE R15, `(.L_x_756) ;  /* 0x000000000f087348 */ /* 0x000fea0003c00000 */
[----:B------:R0:W1:Y:S02]  /*1dec0*/  SHFL.IDX P6, R14, R13, R12, R11 ;  /* 0x0000000c0d0e7389 */ /* 0x00006400000c000b */
[----:B01----:R-:W-:Y:S01]  /*1ded0*/  ENDCOLLECTIVE ;  /* 0x000000000000791b */ /* 0x003fe20003800000 */
.L_x_756:
[----:B------:R-:W-:-:S05]  /*1dee0*/  @!P3 LEA R3, P4, R10, R3, 0x1 ;  /* 0x000000030a03b211 */ /* 0x000fca00078808ff */
[----:B------:R-:W-:-:S05]  /*1def0*/  @!P3 IMAD.X R2, RZ, RZ, R2, P4 ;  /* 0x000000ffff02b224 */ /* 0x000fca00020e0602 */
[----:B------:R-:W-:Y:S01]  /*1df00*/  @!P3 LOP3.LUT R3, R3, R2, RZ, 0x3c, !PT ;  /* 0x000000020303b212 */ /* 0x000fe200078e3cff */
[----:B------:R-:W-:-:S03]  /*1df10*/  IMAD.MOV.U32 R13, RZ, RZ, R5 ;  /* 0x000000ffff0d7224 */ /* 0x000fc600078e0005 */
[----:B------:R-:W-:-:S04]  /*1df20*/  @!P3 LOP3.LUT R2, R3, R2, RZ, 0x3c, !PT ;  /* 0x000000020302b212 */ /* 0x000fc800078e3cff */
[----:B------:R-:W-:Y:S01]  /*1df30*/  @!P3 LOP3.LUT R3, R3, R2, RZ, 0x3c, !PT ;  /* 0x000000020303b212 */ /* 0x000fe200078e3cff */
[----:B------:R-:W-:-:S07]  /*1df40*/  IMAD.MOV.U32 R4, RZ, RZ, R14 ;  /* 0x000000ffff047224 */ /* 0x000fce00078e000e */
[----:B------:R-:W-:Y:S05]  /*1df50*/  WARPSYNC.COLLECTIVE R15, `(.L_x_757) ;  /* 0x000000000f087348 */ /* 0x000fea0003c00000 */
[----:B------:R0:W1:Y:S02]  /*1df60*/  SHFL.IDX P6, R14, R13, R12, R11 ;  /* 0x0000000c0d0e7389 */ /* 0x00006400000c000b */
[----:B01----:R-:W-:Y:S01]  /*1df70*/  ENDCOLLECTIVE ;  /* 0x000000000000791b */ /* 0x003fe20003800000 */
.L_x_757:
[----:B------:R-:W-:Y:S01]  /*1df80*/  @!PT LDS RZ, [RZ] ;  /* 0x00000000fffff984 */ /* 0x000fe20000000800 */
[----:B------:R-:W-:Y:S01]  /*1df90*/  @!PT LDS RZ, [RZ] ;  /* 0x00000000fffff984 */ /* 0x000fe20000000800 */
[----:B------:R-:W-:Y:S01]  /*1dfa0*/  @!PT LDS RZ, [RZ] ;  /* 0x00000000fffff984 */ /* 0x000fe20000000800 */
[----:B------:R-:W-:Y:S04]  /*1dfb0*/  @!P3 LDGSTS.E.BYPASS.LTC128B.128 [R8+0xd400], desc[UR42][R2.64], !P0 ;  /* 0x0d4000000208bfae */ /* 0x000fe8000c101d6a */
[----:B------:R-:W-:Y:S04]  /*1dfc0*/  @!P3 LDGSTS.E.BYPASS.LTC128B.128 [R8+0x10400], desc[UR42][R2.64+0x40], !P1 ;  /* 0x104000400208bfae */ /* 0x000fe8000c901d6a */
[----:B------:R0:W-:Y:S01]  /*1dfd0*/  @!P3 LDGSTS.E.BYPASS.LTC128B.128 [R8+0x13400], desc[UR42][R2.64+0x80], !P2 ;  /* 0x134000800208bfae */ /* 0x0001e2000d101d6a */
[----:B------:R-:W-:Y:S02]  /*1dfe0*/  IMAD.MOV.U32 R13, RZ, RZ, R6 ;  /* 0x000000ffff0d7224 */ /* 0x000fe400078e0006 */
[----:B------:R-:W-:-:S02]  /*1dff0*/  IMAD.MOV.U32 R12, RZ, RZ, RZ ;  /* 0x000000ffff0c7224 */ /* 0x000fc400078e00ff */
[----:B0-----:R-:W-:Y:S02]  /*1e000*/  VIADD R2, R25, 0x60 ;  /* 0x0000006019027836 */ /* 0x001fe40000000000 */
[----:B------:R-:W-:-:S07]  /*1e010*/  IMAD.MOV.U32 R5, RZ, RZ, R14 ;  /* 0x000000ffff057224 */ /* 0x000fce00078e000e */
[----:B------:R-:W-:Y:S05]  /*1e020*/  WARPSYNC.COLLECTIVE R15, `(.L_x_758) ;  /* 0x000000000f087348 */ /* 0x000fea0003c00000 */
[----:B------:R0:W1:Y:S02]  /*1e030*/  SHFL.IDX P6, R14, R13, R12, R11 ;  /* 0x0000000c0d0e7389 */ /* 0x00006400000c000b */
[----:B01----:R-:W-:Y:S01]  /*1e040*/  ENDCOLLECTIVE ;  /* 0x000000000000791b */ /* 0x003fe20003800000 */
.L_x_758:
[----:B------:R-:W-:-:S13]  /*1e050*/  ISETP.GE.AND P3, PT, R2, R0, PT ;  /* 0x000000000200720c */ /* 0x000fda0003f66270 */
[----:B------:R-:W-:Y:S01]  /*1e060*/  @!P3 LEA R2, P4, R10, R5, 0x1 ;  /* 0x000000050a02b211 */ /* 0x000fe200078808ff */
[----:B------:R-:W-:-:S04]  /*1e070*/  IMAD.MOV.U32 R13, RZ, RZ, R7 ;  /* 0x000000ffff0d7224 */ /* 0x000fc800078e0007 */
[----:B------:R-:W-:-:S05]  /*1e080*/  @!P3 IMAD.X R3, RZ, RZ, R4, P4 ;  /* 0x000000ffff03b224 */ /* 0x000fca00020e0604 */
        /* <DEDUP_REMOVED lines=12> */
.L_x_759:
[----:B------:R-:W-:Y:S02]  /*1e150*/  IMAD.MOV.U32 R13, RZ, RZ, R6 ;  /* 0x000000ffff0d7224 */ /* 0x000fe400078e0006 */
[----:B------:R-:W-:Y:S02]  /*1e160*/  IMAD.MOV.U32 R12, RZ, RZ, 0x1 ;  /* 0x00000001ff0c7424 */ /* 0x000fe400078e00ff */
[----:B------:R-:W-:-:S07]  /*1e170*/  IMAD.MOV.U32 R3, RZ, RZ, R14 ;  /* 0x000000ffff037224 */ /* 0x000fce00078e000e */
[----:B------:R-:W-:Y:S05]  /*1e180*/  WARPSYNC.COLLECTIVE R15, `(.L_x_760) ;  /* 0x000000000f087348 */ /* 0x000fea0003c00000 */
[----:B------:R0:W1:Y:S02]  /*1e190*/  SHFL.IDX P6, R14, R13, R12, R11 ;  /* 0x0000000c0d0e7389 */ /* 0x00006400000c000b */
[----:B01----:R-:W-:Y:S01]  /*1e1a0*/  ENDCOLLECTIVE ;  /* 0x000000000000791b */ /* 0x003fe20003800000 */
.L_x_760:
        /* <DEDUP_REMOVED lines=10> */
.L_x_761:
[----:B------:R-:W-:Y:S01]  /*1e250*/  @!PT LDS RZ, [RZ] ;  /* 0x00000000fffff984 */ /* 0x000fe20000000800 */
[----:B------:R-:W-:Y:S01]  /*1e260*/  @!PT LDS RZ, [RZ] ;  /* 0x00000000fffff984 */ /* 0x000fe20000000800 */
[----:B------:R-:W-:Y:S01]  /*1e270*/  @!PT LDS RZ, [RZ] ;  /* 0x00000000fffff984 */ /* 0x000fe20000000800 */
[----:B------:R-:W-:Y:S04]  /*1e280*/  @!P3 LDGSTS.E.BYPASS.LTC128B.128 [R8+0xe400], desc[UR42][R2.64], !P0 ;  /* 0x0e4000000208bfae */ /* 0x000fe8000c101d6a */
[----:B------:R-:W-:Y:S04]  /*1e290*/  @!P3 LDGSTS.E.BYPASS.LTC128B.128 [R8+0x11400], desc[UR42][R2.64+0x40], !P1 ;  /* 0x114000400208bfae */ /* 0x000fe8000c901d6a */
[----:B------:R0:W-:Y:S02]  /*1e2a0*/  @!P3 LDGSTS.E.BYPASS.LTC128B.128 [R8+0x14400], desc[UR42][R2.64+0x80], !P2 ;  /* 0x144000800208bfae */ /* 0x0001e4000d101d6a */
[----:B0-----:R-:W-:Y:S01]  /*1e2b0*/  IMAD.MOV.U32 R2, RZ, RZ, R14 ;  /* 0x000000ffff027224 */ /* 0x001fe200078e000e */
[----:B------:R-:W-:Y:S06]  /*1e2c0*/  BRA `(.L_x_762) ;  /* 0xffffffb4004c7947 */ /* 0x000fec000383ffff */
.L_x_625:
[----:B-1----:R1:W2:Y:S02]  /*1e2d0*/  SYNCS.PHASECHK.TRANS64.TRYWAIT P0, [R16+URZ+0x2d820], R0 ;  /* 0x02d82000100075a7 */ /* 0x0022a4000800017f */
[----:B--2---:R-:W-:Y:S05]  /*1e2e0*/  @!P0 NANOSLEEP.SYNCS 0x989680 ;  /* 0x009896800000895d */ /* 0x004fea0003900000 */
[----:B------:R-:W2:Y:S02]  /*1e2f0*/  @!P0 SYNCS.PHASECHK.TRANS64 P0, [R16+URZ+0x2d820], R0 ;  /* 0x02d82000100085a7 */ /* 0x000ea4000800007f */
[----:B--2---:R-:W-:Y:S05]  /*1e300*/  @!P0 BRA `(.L_x_625) ;  /* 0xfffffffc00f08947 */ /* 0x004fea000383ffff */
[----:B------:R-:W-:Y:S05]  /*1e310*/  BRA `(.L_x_763) ;  /* 0xffffffb400b07947 */ /* 0x000fea000383ffff */
.L_x_630:
[----:B0-----:R0:W1:Y:S02]  /*1e320*/  SYNCS.PHASECHK.TRANS64.TRYWAIT P0, [R5+URZ+0x2d840], R0 ;  /* 0x02d84000050075a7 */ /* 0x001064000800017f */
[----:B-1----:R-:W-:Y:S05]  /*1e330*/  @!P0 NANOSLEEP.SYNCS 0x989680 ;  /* 0x009896800000895d */ /* 0x002fea0003900000 */
[----:B------:R-:W1:Y:S02]  /*1e340*/  @!P0 SYNCS.PHASECHK.TRANS64 P0, [R5+URZ+0x2d840], R0 ;  /* 0x02d84000050085a7 */ /* 0x000e64000800007f */
[----:B-1----:R-:W-:Y:S05]  /*1e350*/  @!P0 BRA `(.L_x_630) ;  /* 0xfffffffc00f08947 */ /* 0x002fea000383ffff */
[----:B------:R-:W-:Y:S05]  /*1e360*/  BRA `(.L_x_764) ;  /* 0xffffffb800a47947 */ /* 0x000fea000383ffff */
.L_x_631:
        /* <DEDUP_REMOVED lines=8> */
.L_x_766:
[----:B------:R-:W-:Y:S05]  /*1e3f0*/  BSYNC B1 ;  /* 0x0000000000017941 */ /* 0x000fea0003800000 */
.L_x_765:
[----:B------:R-:W0:Y:S01]  /*1e400*/  S2R R21, SR_TID.X ;  /* 0x0000000000157919 */ /* 0x000e220000002100 */
[----:B------:R-:W-:Y:S01]  /*1e410*/  IMAD.MOV.U32 R13, RZ, RZ, R6 ;  /* 0x000000ffff0d7224 */ /* 0x000fe200078e0006 */
[----:B------:R-:W-:Y:S01]  /*1e420*/  MOV R3, R14 ;  /* 0x0000000e00037202 */ /* 0x000fe20000000f00 */
[----:B------:R-:W-:Y:S01]  /*1e430*/  IMAD.MOV.U32 R12, RZ, RZ, RZ ;  /* 0x000000ffff0c7224 */ /* 0x000fe200078e00ff */
[----:B------:R-:W-:Y:S01]  /*1e440*/  LOP3.LUT R19, R19, 0xffffffdf, RZ, 0xc0, !PT ;  /* 0xffffffdf13137812 */ /* 0x000fe200078ec0ff */
[----:B------:R-:W-:Y:S02]  /*1e450*/  IMAD.MOV.U32 R11, RZ, RZ, 0x1c1f ;  /* 0x00001c1fff0b7424 */ /* 0x000fe400078e00ff */
[----:B------:R-:W-:Y:S01]  /*1e460*/  IMAD.MOV.U32 R15, RZ, RZ, -0x1 ;  /* 0xffffffffff0f7424 */ /* 0x000fe200078e00ff */
[----:B------:R-:W-:Y:S01]  /*1e470*/  @P1 LOP3.LUT R19, R19, 0x20, RZ, 0xfc, !PT ;  /* 0x0000002013131812 */ /* 0x000fe200078efcff */
[----:B------:R-:W-:-:S07]  /*1e480*/  IMAD R4, R4, 0x2, R16 ;  /* 0x0000000204047824 */ /* 0x000fce00078e0210 */
[----:B0-----:R-:W-:Y:S05]  /*1e490*/  WARPSYNC.COLLECTIVE R15, `(.L_x_767) ;  /* 0x000000000f087348 */ /* 0x001fea0003c00000 */
[----:B------:R1:W2:Y:S02]  /*1e4a0*/  SHFL.IDX P6, R14, R13, R12, R11 ;  /* 0x0000000c0d0e7389 */ /* 0x0002a400000c000b */
[----:B012---:R-:W-:Y:S01]  /*1e4b0*/  ENDCOLLECTIVE ;  /* 0x000000000000791b */ /* 0x007fe20003800000 */
.L_x_767:
[----:B------:R-:W-:Y:S01]  /*1e4c0*/  LOP3.LUT P1, RZ, R19, 0x4, RZ, 0xc0, !PT ;  /* 0x0000000413ff7812 */ /* 0x000fe2000782c0ff */
[----:B------:R-:W-:Y:S02]  /*1e4d0*/  IMAD.MOV.U32 R13, RZ, RZ, R7 ;  /* 0x000000ffff0d7224 */ /* 0x000fe400078e0007 */
[----:B------:R-:W-:Y:S02]  /*1e4e0*/  IMAD.MOV.U32 R12, RZ, RZ, 0x1 ;  /* 0x00000001ff0c7424 */ /* 0x000fe400078e00ff */
[----:B------:R-:W-:Y:S02]  /*1e4f0*/  IMAD.SHL.U32 R21, R21, 0x8, RZ ;  /* 0x0000000815157824 */ /* 0x000fe400078e00ff */
[----:B------:R-:W-:-:S03]  /*1e500*/  IMAD.MOV.U32 R2, RZ, RZ, R14 ;  /* 0x000000ffff027224 */ /* 0x000fc600078e000e */
[----:B------:R-:W-:-:S07]  /*1e510*/  LOP3.LUT R21, R21, 0x18, RZ, 0xc0, !PT ;  /* 0x0000001815157812 */ /* 0x000fce00078ec0ff */
[----:B------:R-:W-:Y:S05]  /*1e520*/  WARPSYNC.COLLECTIVE R15, `(.L_x_768) ;  /* 0x000000000f087348 */ /* 0x000fea0003c00000 */
[----:B------:R0:W1:Y:S02]  /*1e530*/  SHFL.IDX P6, R14, R13, R12, R11 ;  /* 0x0000000c0d0e7389 */ /* 0x00006400000c000b */
[----:B01----:R-:W-:Y:S01]  /*1e540*/  ENDCOLLECTIVE ;  /* 0x000000000000791b */ /* 0x003fe20003800000 */
.L_x_768:
[----:B------:R-:W-:-:S05]  /*1e550*/  IMAD.SHL.U32 R0, R21, 0x2, RZ ;  /* 0x0000000215007824 */ /* 0x000fca00078e00ff */
        /* <DEDUP_REMOVED lines=13> */
.L_x_769:
[----:B------:R-:W-:Y:S02]  /*1e630*/  IMAD.MOV.U32 R13, RZ, RZ, R7 ;  /* 0x000000ffff0d7224 */ /* 0x000fe400078e0007 */
[----:B------:R-:W-:Y:S02]  /*1e640*/  IMAD.MOV.U32 R12, RZ, RZ, 0x2 ;  /* 0x00000002ff0c7424 */ /* 0x000fe400078e00ff */
[----:B------:R-:W-:-:S07]  /*1e650*/  IMAD.MOV.U32 R2, RZ, RZ, R14 ;  /* 0x000000ffff027224 */ /* 0x000fce00078e000e */
[----:B------:R-:W-:Y:S05]  /*1e660*/  WARPSYNC.COLLECTIVE R15, `(.L_x_770) ;  /* 0x000000000f087348 */ /* 0x000fea0003c00000 */
[----:B------:R0:W1:Y:S02]  /*1e670*/  SHFL.IDX P6, R14, R13, R12, R11 ;  /* 0x0000000c0d0e7389 */ /* 0x00006400000c000b */
[----:B01----:R-:W-:Y:S01]  /*1e680*/  ENDCOLLECTIVE ;  /* 0x000000000000791b */ /* 0x003fe20003800000 */
.L_x_770:
        /* <DEDUP_REMOVED lines=13> */
.L_x_771:
[----:B------:R-:W-:Y:S02]  /*1e760*/  IMAD.MOV.U32 R13, RZ, RZ, R7 ;  /* 0x000000ffff0d7224 */ /* 0x000fe400078e0007 */
[----:B------:R-:W-:Y:S02]  /*1e770*/  IMAD.MOV.U32 R12, RZ, RZ, 0x3 ;  /* 0x00000003ff0c7424 */ /* 0x000fe400078e00ff */
[----:B------:R-:W-:-:S07]  /*1e780*/  IMAD.MOV.U32 R2, RZ, RZ, R14 ;  /* 0x000000ffff027224 */ /* 0x000fce00078e000e */
[----:B------:R-:W-:Y:S05]  /*1e790*/  WARPSYNC.COLLECTIVE R15, `(.L_x_772) ;  /* 0x000000000f087348 */ /* 0x000fea0003c00000 */
[----:B------:R0:W1:Y:S02]  /*1e7a0*/  SHFL.IDX P6, R14, R13, R12, R11 ;  /* 0x0000000c0d0e7389 */ /* 0x00006400000c000b */
[----:B01----:R-:W-:Y:S01]  /*1e7b0*/  ENDCOLLECTIVE ;  /* 0x000000000000791b */ /* 0x003fe20003800000 */
.L_x_772:
        /* <DEDUP_REMOVED lines=14> */
.L_x_773:
[----:B------:R-:W-:Y:S01]  /*1e8a0*/  IMAD.MOV.U32 R2, RZ, RZ, R14 ;  /* 0x000000ffff027224 */ /* 0x000fe200078e000e */
[----:B------:R-:W-:Y:S06]  /*1e8b0*/  BRA `(.L_x_774) ;  /* 0xffffffb800247947 */ /* 0x000fec000383ffff */
.L_x_636:
[----:B-1----:R1:W2:Y:S02]  /*1e8c0*/  SYNCS.PHASECHK.TRANS64.TRYWAIT P0, [R5+URZ+0x2d860], R2 ;  /* 0x02d86002050075a7 */ /* 0x0022a4000800017f */
[----:B--2---:R-:W-:Y:S05]  /*1e8d0*/  @!P0 NANOSLEEP.SYNCS 0x989680 ;  /* 0x009896800000895d */ /* 0x004fea0003900000 */
[----:B------:R-:W2:Y:S02]  /*1e8e0*/  @!P0 SYNCS.PHASECHK.TRANS64 P0, [R5+URZ+0x2d860], R2 ;  /* 0x02d86002050085a7 */ /* 0x000ea4000800007f */
[----:B--2---:R-:W-:Y:S05]  /*1e8f0*/  @!P0 BRA `(.L_x_636) ;  /* 0xfffffffc00f08947 */ /* 0x004fea000383ffff */
[----:B------:R-:W-:Y:S05]  /*1e900*/  BRA `(.L_x_775) ;  /* 0xffffffb800887947 */ /* 0x000fea000383ffff */
.L_x_637:
[----:B------:R-:W-:Y:S01]  /*1e910*/  BSSY B1, `(.L_x_776) ;  /* 0x0000008000017945 */ /* 0x000fe20003800000 */
[----:B------:R-:W-:Y:S02]  /*1e920*/  IMAD.MOV.U32 R13, RZ, RZ, R22 ;  /* 0x000000ffff0d7224 */ /* 0x000fe400078e0016 */
[----:B------:R-:W-:Y:S02]  /*1e930*/  IMAD.MOV.U32 R12, RZ, RZ, RZ ;  /* 0x000000ffff0c7224 */ /* 0x000fe400078e00ff */
[----:B------:R-:W-:Y:S02]  /*1e940*/  IMAD.MOV.U32 R11, RZ, RZ, 0x1c1f ;  /* 0x00001c1fff0b7424 */ /* 0x000fe400078e00ff */
[----:B------:R-:W-:-:S07]  /*1e950*/  IMAD.MOV.U32 R15, RZ, RZ, -0x1 ;  /* 0xffffffffff0f7424 */ /* 0x000fce00078e00ff */
[----:B-1----:R-:W-:Y:S05]  /*1e960*/  WARPSYNC.COLLECTIVE R15, `(.L_x_777) ;  /* 0x000000000f087348 */ /* 0x002fea0003c00000 */
[----:B------:R0:W2:Y:S02]  /*1e970*/  SHFL.IDX P6, R14, R13, R12, R11 ;  /* 0x0000000c0d0e7389 */ /* 0x0000a400000c000b */
[----:B012---:R-:W-:Y:S01]  /*1e980*/  ENDCOLLECTIVE ;  /* 0x000000000000791b */ /* 0x007fe20003800000 */
.L_x_777:
[----:B------:R-:W-:Y:S05]  /*1e990*/  BSYNC B1 ;  /* 0x0000000000017941 */ /* 0x000fea0003800000 */
.L_x_776:
[----:B------:R-:W-:Y:S01]  /*1e9a0*/  IMAD.MOV.U32 R13, RZ, RZ, R18 ;  /* 0x000000ffff0d7224 */ /* 0x000fe200078e0012 */
[----:B------:R-:W-:Y:S01]  /*1e9b0*/  MOV R3, R14 ;  /* 0x0000000e00037202 */ /* 0x000fe20000000f00 */
[----:B------:R-:W-:Y:S02]  /*1e9c0*/  IMAD.MOV.U32 R12, RZ, RZ, RZ ;  /* 0x000000ffff0c7224 */ /* 0x000fe400078e00ff */
[----:B------:R-:W-:Y:S02]  /*1e9d0*/  IMAD.MOV.U32 R11, RZ, RZ, 0x1c1f ;  /* 0x00001c1fff0b7424 */ /* 0x000fe400078e00ff */
[----:B------:R-:W-:Y:S02]  /*1e9e0*/  IMAD.MOV.U32 R15, RZ, RZ, -0x1 ;  /* 0xffffffffff0f7424 */ /* 0x000fe400078e00ff */
[----:B------:R-:W-:-:S07]  /*1e9f0*/  IMAD R4, R4, 0x2, R16 ;  /* 0x0000000204047824 */ /* 0x000fce00078e0210 */
[----:B------:R-:W-:Y:S05]  /*1ea00*/  WARPSYNC.COLLECTIVE R15, `(.L_x_778) ;  /* 0x000000000f087348 */ /* 0x000fea0003c00000 */
[----:B------:R0:W1:Y:S02]  /*1ea10*/  SHFL.IDX P6, R14, R13, R12, R11 ;  /* 0x0000000c0d0e7389 */ /* 0x00006400000c000b */
[----:B01----:R-:W-:Y:S01]  /*1ea20*/  ENDCOLLECTIVE ;  /* 0x000000000000791b */ /* 0x003fe20003800000 */
.L_x_778:
[----:B------:R-:W-:Y:S02]  /*1ea30*/  IMAD.MOV.U32 R13, RZ, RZ, R22 ;  /* 0x000000ffff0d7224 */ /* 0x000fe400078e0016 */
[----:B------:R-:W-:Y:S02]  /*1ea40*/  IMAD.MOV.U32 R12, RZ, RZ, 0x1 ;  /* 0x00000001ff0c7424 */ /* 0x000fe400078e00ff */
[----:B------:R-:W-:-:S07]  /*1ea50*/  IMAD.MOV.U32 R2, RZ, RZ, R14 ;  /* 0x000000ffff027224 */ /* 0x000fce00078e000e */
[----:B------:R-:W-:Y:S05]  /*1ea60*/  WARPSYNC.COLLECTIVE R15, `(.L_x_779) ;  /* 0x000000000f087348 */ /* 0x000fea0003c00000 */
[----:B------:R0:W1:Y:S02]  /*1ea70*/  SHFL.IDX P6, R14, R13, R12, R11 ;  /* 0x0000000c0d0e7389 */ /* 0x00006400000c000b */
[----:B01----:R-:W-:Y:S01]  /*1ea80*/  ENDCOLLECTIVE ;  /* 0x000000000000791b */ /* 0x003fe20003800000 */
.L_x_779:
        /* <DEDUP_REMOVED lines=16> */
.L_x_780:
[----:B------:R-:W-:Y:S02]  /*1eb90*/  IMAD.MOV.U32 R13, RZ, RZ, R22 ;  /* 0x000000ffff0d7224 */ /* 0x000fe400078e0016 */
[----:B------:R-:W-:Y:S02]  /*1eba0*/  IMAD.MOV.U32 R12, RZ, RZ, 0x2 ;  /* 0x00000002ff0c7424 */ /* 0x000fe400078e00ff */
[----:B------:R-:W-:-:S07]  /*1ebb0*/  IMAD.MOV.U32 R2, RZ, RZ, R14 ;  /* 0x000000ffff027224 */ /* 0x000fce00078e000e */
[----:B------:R-:W-:Y:S05]  /*1ebc0*/  WARPSYNC.COLLECTIVE R15, `(.L_x_781) ;  /* 0x000000000f087348 */ /* 0x000fea0003c00000 */
[----:B------:R0:W1:Y:S02]  /*1ebd0*/  SHFL.IDX P6, R14, R13, R12, R11 ;  /* 0x0000000c0d0e7389 */ /* 0x00006400000c000b */
[----:B01----:R-:W-:Y:S01]  /*1ebe0*/  ENDCOLLECTIVE ;  /* 0x000000000000791b */ /* 0x003fe20003800000 */
.L_x_781:
        /* <DEDUP_REMOVED lines=16> */
.L_x_782:
[----:B------:R-:W-:Y:S02]  /*1ecf0*/  IMAD.MOV.U32 R13, RZ, RZ, R22 ;  /* 0x000000ffff0d7224 */ /* 0x000fe400078e0016 */
[----:B------:R-:W-:Y:S02]  /*1ed00*/  IMAD.MOV.U32 R12, RZ, RZ, 0x3 ;  /* 0x00000003ff0c7424 */ /* 0x000fe400078e00ff */
[----:B------:R-:W-:-:S07]  /*1ed10*/  IMAD.MOV.U32 R2, RZ, RZ, R14 ;  /* 0x000000ffff027224 */ /* 0x000fce00078e000e */
[----:B------:R-:W-:Y:S05]  /*1ed20*/  WARPSYNC.COLLECTIVE R15, `(.L_x_783) ;  /* 0x000000000f087348 */ /* 0x000fea0003c00000 */
[----:B------:R0:W1:Y:S02]  /*1ed30*/  SHFL.IDX P6, R14, R13, R12, R11 ;  /* 0x0000000c0d0e7389 */ /* 0x00006400000c000b */
[----:B01----:R-:W-:Y:S01]  /*1ed40*/  ENDCOLLECTIVE ;  /* 0x000000000000791b */ /* 0x003fe20003800000 */
.L_x_783:
[----:B------:R-:W-:-:S05]  /*1ed50*/  IADD3 R2, P0, R2, R0, RZ ;  /* 0x0000000002027210 */ /* 0x000fca0007f1e0ff */
[----:B------:R-:W-:Y:S01]  /*1ed60*/  IMAD.X R3, RZ, RZ, R3, P0 ;  /* 0x000000ffff037224 */ /* 0x000fe200000e0603 */
        /* <DEDUP_REMOVED lines=11> */
.L_x_784:
        /* <DEDUP_REMOVED lines=8> */
.L_x_645:
[----:B-1----:R1:W2:Y:S02]  /*1eea0*/  SYNCS.PHASECHK.TRANS64.TRYWAIT P0, [R0+URZ+0x2d860], R3 ;  /* 0x02d86003000075a7 */ /* 0x0022a4000800017f */
[----:B--2---:R-:W-:Y:S05]  /*1eeb0*/  @!P0 NANOSLEEP.SYNCS 0x989680 ;  /* 0x009896800000895d */ /* 0x004fea0003900000 */
[----:B------:R-:W2:Y:S02]  /*1eec0*/  @!P0 SYNCS.PHASECHK.TRANS64 P0, [R0+URZ+0x2d860], R3 ;  /* 0x02d86003000085a7 */ /* 0x000ea4000800007f */
[----:B--2---:R-:W-:Y:S05]  /*1eed0*/  @!P0 BRA `(.L_x_645) ;  /* 0xfffffffc00f08947 */ /* 0x004fea000383ffff */
[----:B------:R-:W-:Y:S05]  /*1eee0*/  BRA `(.L_x_786) ;  /* 0xffffffbc00087947 */ /* 0x000fea000383ffff */
.L_x_646:
[----:B------:R-:W-:Y:S01]  /*1eef0*/  BSSY B0, `(.L_x_787) ;  /* 0x0000008000007945 */ /* 0x000fe20003800000 */
[----:B------:R-:W-:Y:S02]  /*1ef00*/  IMAD.MOV.U32 R13, RZ, RZ, R22 ;  /* 0x000000ffff0d7224 */ /* 0x000fe400078e0016 */
[----:B------:R-:W-:Y:S02]  /*1ef10*/  IMAD.MOV.U32 R12, RZ, RZ, RZ ;  /* 0x000000ffff0c7224 */ /* 0x000fe400078e00ff */
[----:B------:R-:W-:Y:S02]  /*1ef20*/  IMAD.MOV.U32 R11, RZ, RZ, 0x1c1f ;  /* 0x00001c1fff0b7424 */ /* 0x000fe400078e00ff */
[----:B------:R-:W-:-:S07]  /*1ef30*/  IMAD.MOV.U32 R15, RZ, RZ, -0x1 ;  /* 0xffffffffff0f7424 */ /* 0x000fce00078e00ff */
[----:B01---5:R-:W-:Y:S05]  /*1ef40*/  WARPSYNC.COLLECTIVE R15, `(.L_x_788) ;  /* 0x000000000f087348 */ /* 0x023fea0003c00000 */
[----:B------:R2:W3:Y:S02]  /*1ef50*/  SHFL.IDX P6, R14, R13, R12, R11 ;  /* 0x0000000c0d0e7389 */ /* 0x0004e400000c000b */
[----:B0123-5:R-:W-:Y:S01]  /*1ef60*/  ENDCOLLECTIVE ;  /* 0x000000000000791b */ /* 0x02ffe20003800000 */
.L_x_788:
[----:B------:R-:W-:Y:S05]  /*1ef70*/  BSYNC B0 ;  /* 0x0000000000007941 */ /* 0x000fea0003800000 */
.L_x_787:
[----:B------:R-:W0:Y:S01]  /*1ef80*/  S2R R2, SR_TID.X ;  /* 0x0000000000027919 */ /* 0x000e220000002100 */
[----:B------:R-:W-:Y:S01]  /*1ef90*/  IMAD.MOV.U32 R13, RZ, RZ, R18 ;  /* 0x000000ffff0d7224 */ /* 0x000fe200078e0012 */
[----:B------:R-:W-:Y:S01]  /*1efa0*/  MOV R12, RZ ;  /* 0x000000ff000c7202 */ /* 0x000fe20000000f00 */
[----:B------:R-:W-:Y:S02]  /*1efb0*/  IMAD.MOV.U32 R11, RZ, RZ, 0x1c1f ;  /* 0x00001c1fff0b7424 */ /* 0x000fe400078e00ff */
[----:B------:R-:W-:Y:S02]  /*1efc0*/  IMAD.MOV.U32 R15, RZ, RZ, -0x1 ;  /* 0xffffffffff0f7424 */ /* 0x000fe400078e00ff */
[----:B------:R-:W-:Y:S02]  /*1efd0*/  IMAD.MOV.U32 R3, RZ, RZ, R14 ;  /* 0x000000ffff037224 */ /* 0x000fe400078e000e */
[----:B------:R-:W-:-:S07]  /*1efe0*/  IMAD R4, R4, 0x2, R16 ;  /* 0x0000000204047824 */ /* 0x000fce00078e0210 */
[----:B0-----:R-:W-:Y:S05]  /*1eff0*/  WARPSYNC.COLLECTIVE R15, `(.L_x_789) ;  /* 0x000000000f087348 */ /* 0x001fea0003c00000 */
[----:B------:R1:W2:Y:S02]  /*1f000*/  SHFL.IDX P6, R14, R13, R12, R11 ;  /* 0x0000000c0d0e7389 */ /* 0x0002a400000c000b */
[----:B012---:R-:W-:Y:S01]  /*1f010*/  ENDCOLLECTIVE ;  /* 0x000000000000791b */ /* 0x007fe20003800000 */
.L_x_789:
        /* <DEDUP_REMOVED lines=17> */
.L_x_790:
        /* <DEDUP_REMOVED lines=9> */
[----:B------:R-:W-:Y:S01]  /*1f1c0*/  ISETP.LT.OR P3, PT, R6, 0x21, P2 ;  /* 0x000000210600780c */ /* 0x000fe20001761670 */
[----:B0-----:R-:W-:-:S12]  /*1f1d0*/  IMAD.MOV.U32 R3, RZ, RZ, R14 ;  /* 0x000000ffff037224 */ /* 0x001fd800078e000e */
[----:B------:R-:W-:Y:S05]  /*1f1e0*/  WARPSYNC.COLLECTIVE R15, `(.L_x_791) ;  /* 0x000000000f087348 */ /* 0x000fea0003c00000 */
[----:B------:R0:W1:Y:S02]  /*1f1f0*/  SHFL.IDX P6, R14, R13, R12, R11 ;  /* 0x0000000c0d0e7389 */ /* 0x00006400000c000b */
[----:B01----:R-:W-:Y:S01]  /*1f200*/  ENDCOLLECTIVE ;  /* 0x000000000000791b */ /* 0x003fe20003800000 */
.L_x_791:
[----:B------:R-:W-:Y:S02]  /*1f210*/  IMAD.MOV.U32 R13, RZ, RZ, R22 ;  /* 0x000000ffff0d7224 */ /* 0x000fe400078e0016 */
[----:B------:R-:W-:Y:S01]  /*1f220*/  IMAD.MOV.U32 R12, RZ, RZ, 0x2 ;  /* 0x00000002ff0c7424 */ /* 0x000fe200078e00ff */
[----:B------:R-:W-:-:S13]  /*1f230*/  IADD3 R2, P4, R14, R5, RZ ;  /* 0x000000050e027210 */ /* 0x000fda0007f9e0ff */
[----:B------:R-:W-:Y:S05]  /*1f240*/  WARPSYNC.COLLECTIVE R15, `(.L_x_792) ;  /* 0x000000000f087348 */ /* 0x000fea0003c00000 */
[----:B------:R0:W1:Y:S02]  /*1f250*/  SHFL.IDX P6, R14, R13, R12, R11 ;  /* 0x0000000c0d0e7389 */ /* 0x00006400000c000b */
[----:B01----:R-:W-:Y:S01]  /*1f260*/  ENDCOLLECTIVE ;  /* 0x000000000000791b */ /* 0x003fe20003800000 */
.L_x_792:
        /* <DEDUP_REMOVED lines=15> */
.L_x_793:
[----:B------:R-:W-:Y:S02]  /*1f360*/  IMAD.MOV.U32 R13, RZ, RZ, R22 ;  /* 0x000000ffff0d7224 */ /* 0x000fe400078e0016 */
[----:B------:R-:W-:Y:S01]  /*1f370*/  IMAD.MOV.U32 R12, RZ, RZ, 0x3 ;  /* 0x00000003ff0c7424 */ /* 0x000fe200078e00ff */
[----:B------:R-:W-:-:S13]  /*1f380*/  IADD3 R2, P4, R14, R5, RZ ;  /* 0x000000050e027210 */ /* 0x000fda0007f9e0ff */
[----:B------:R-:W-:Y:S05]  /*1f390*/  WARPSYNC.COLLECTIVE R15, `(.L_x_794) ;  /* 0x000000000f087348 */ /* 0x000fea0003c00000 */
[----:B------:R0:W1:Y:S02]  /*1f3a0*/  SHFL.IDX P6, R14, R13, R12, R11 ;  /* 0x0000000c0d0e7389 */ /* 0x00006400000c000b */
[----:B01----:R-:W-:Y:S01]  /*1f3b0*/  ENDCOLLECTIVE ;  /* 0x000000000000791b */ /* 0x003fe20003800000 */
.L_x_794:
[----:B------:R-:W-:Y:S01]  /*1f3c0*/  IMAD.X R3, RZ, RZ, R3, P4 ;  /* 0x000000ffff037224 */ /* 0x000fe200020e0603 */
[----:B------:R-:W-:-:S04]  /*1f3d0*/  ISETP.LT.OR P4, PT, R6, 0x41, P1 ;  /* 0x000000410600780c */ /* 0x000fc80000f81670 */
[----:B------:R-:W-:Y:S01]  /*1f3e0*/  @!PT LDS RZ, [RZ] ;  /* 0x00000000fffff984 */ /* 0x000fe20000000800 */
[----:B------:R-:W-:Y:S01]  /*1f3f0*/  @!PT LDS RZ, [RZ] ;  /* 0x00000000fffff984 */ /* 0x000fe20000000800 */
[----:B------:R-:W-:Y:S01]  /*1f400*/  @!PT LDS RZ, [RZ] ;  /* 0x00000000fffff984 */ /* 0x000fe20000000800 */
[----:B------:R0:W-:Y:S01]  /*1f410*/  LDGSTS.E.BYPASS.LTC128B.128 [R4+0x1400], desc[UR42][R2.64], !P3 ;  /* 0x0140000002047fae */ /* 0x0001e2000d901d6a */
[----:B------:R-:W-:Y:S01]  /*1f420*/  ISETP.LT.OR P3, PT, R6, 0x41, P0 ;  /* 0x000000410600780c */ /* 0x000fe20000761670 */
[----:B------:R-:W-:-:S07]  /*1f430*/  IMAD.MOV.U32 R13, RZ, RZ, R18 ;  /* 0x000000ffff0d7224 */ /* 0x000fce00078e0012 */
[----:B------:R0:W-:Y:S05]  /*1f440*/  LDGSTS.E.BYPASS.LTC128B.128 [R4+0x3400], desc[UR42][R2.64+0x40], !P4 ;  /* 0x0340004002047fae */ /* 0x0001ea000e101d6a */
[----:B------:R0:W-:Y:S01]  /*1f450*/  LDGSTS.E.BYPASS.LTC128B.128 [R4+0x5400], desc[UR42][R2.64+0x80], !P3 ;  /* 0x0540008002047fae */ /* 0x0001e2000d901d6a */
[----:B------:R-:W-:-:S07]  /*1f460*/  IMAD.MOV.U32 R22, RZ, RZ, R14 ;  /* 0x000000ffff167224 */ /* 0x000fce00078e000e */
[----:B0-----:R-:W-:Y:S05]  /*1f470*/  WARPSYNC.COLLECTIVE R15, `(.L_x_795) ;  /* 0x000000000f087348 */ /* 0x001fea0003c00000 */
[----:B------:R1:W2:Y:S02]  /*1f480*/  SHFL.IDX P6, R14, R13, R12, R11 ;  /* 0x0000000c0d0e7389 */ /* 0x0002a400000c000b */
[----:B012---:R-:W-:Y:S01]  /*1f490*/  ENDCOLLECTIVE ;  /* 0x000000000000791b */ /* 0x007fe20003800000 */
.L_x_795:
[----:B------:R-:W-:Y:S05]  /*1f4a0*/  BRA `(.L_x_796) ;  /* 0xffffffb800687947 */ /* 0x000fea000383ffff */
.L_x_651:
        /* <DEDUP_REMOVED lines=8> */
.L_x_798:
[----:B------:R-:W-:Y:S05]  /*1f530*/  BSYNC B0 ;  /* 0x0000000000007941 */ /* 0x000fea0003800000 */
.L_x_797:
[----:B------:R-:W-:Y:S01]  /*1f540*/  IMAD.MOV.U32 R13, RZ, RZ, R24 ;  /* 0x000000ffff0d7224 */ /* 0x000fe200078e0018 */
[----:B------:R-:W-:Y:S01]  /*1f550*/  IADD3 R9, R27, R8, RZ ;  /* 0x000000081b097210 */ /* 0x000fe20007ffe0ff */
[----:B------:R-:W-:Y:S02]  /*1f560*/  IMAD.MOV.U32 R12, RZ, RZ, 0x1 ;  /* 0x00000001ff0c7424 */ /* 0x000fe400078e00ff */
[----:B------:R-:W-:Y:S02]  /*1f570*/  IMAD.MOV.U32 R11, RZ, RZ, 0x1f ;  /* 0x0000001fff0b7424 */ /* 0x000fe400078e00ff */
[----:B------:R-:W-:Y:S02]  /*1f580*/  IMAD.MOV.U32 R15, RZ, RZ, -0x1 ;  /* 0xffffffffff0f7424 */ /* 0x000fe400078e00ff */
[----:B------:R-:W-:-:S07]  /*1f590*/  IMAD.MOV.U32 R0, RZ, RZ, R14 ;  /* 0x000000ffff007224 */ /* 0x000fce00078e000e */
[----:B------:R-:W-:Y:S05]  /*1f5a0*/  WARPSYNC.COLLECTIVE R15, `(.L_x_799) ;  /* 0x000000000f087348 */ /* 0x000fea0003c00000 */
[----:B------:R0:W1:Y:S02]  /*1f5b0*/  SHFL.IDX P6, R14, R13, R12, R11 ;  /* 0x0000000c0d0e7389 */ /* 0x00006400000c000b */
[----:B01----:R-:W-:Y:S01]  /*1f5c0*/  ENDCOLLECTIVE ;  /* 0x000000000000791b */ /* 0x003fe20003800000 */
.L_x_799:
[----:B------:R-:W-:Y:S02]  /*1f5d0*/  ULDC UR4, c[0x0][0xc3c] ;  /* 0x00030f0000047ab9 */ /* 0x000fe40000000800 */
[----:B------:R-:W-:-:S13]  /*1f5e0*/  ISETP.GE.OR P1, PT, R9, UR4, !P0 ;  /* 0x0000000409007c0c */ /* 0x000fda000c726670 */
[----:B------:R-:W0:Y:S08]  /*1f5f0*/  @!P1 LDC.64 R2, c[0x0][0xc80] ;  /* 0x00032000ff029b82 */ /* 0x000e300000000a00 */
[----:B------:R-:W1:Y:S01]  /*1f600*/  @!P1 LDC.64 R4, c[0x0][0xc78] ;  /* 0x00031e00ff049b82 */ /* 0x000e620000000a00 */
[----:B------:R-:W-:Y:S02]  /*1f610*/  IMAD.MOV.U32 R11, RZ, RZ, RZ ;  /* 0x000000ffff0b7224 */ /* 0x000fe400078e00ff */
[----:B------:R-:W-:-:S02]  /*1f620*/  IMAD.MOV.U32 R6, RZ, RZ, R14 ;  /* 0x000000ffff067224 */ /* 0x000fc400078e000e */
        /* <DEDUP_REMOVED lines=18> */
.L_x_800:
[----:B------:R-:W-:Y:S01]  /*1f750*/  IMAD.MOV.U32 R12, RZ, RZ, 0x2 ;  /* 0x00000002ff0c7424 */ /* 0x000fe200078e00ff */
[----:B------:R-:W-:-:S05]  /*1f760*/  SEL R14, R14, RZ, P1 ;  /* 0x000000ff0e0e7207 */ /* 0x000fca0000800000 */
[----:B------:R-:W-:-:S04]  /*1f770*/  IMAD.IADD R5, R13, 0x1, R14 ;  /* 0x000000010d057824 */ /* 0x000fc800078e020e */
[----:B------:R-:W-:-:S07]  /*1f780*/  IMAD.MOV.U32 R13, RZ, RZ, R5 ;  /* 0x000000ffff0d7224 */ /* 0x000fce00078e0005 */
[----:B------:R-:W-:Y:S05]  /*1f790*/  WARPSYNC.COLLECTIVE R15, `(.L_x_801) ;  /* 0x000000000f087348 */ /* 0x000fea0003c00000 */
[----:B------:R0:W1:Y:S02]  /*1f7a0*/  SHFL.UP P6, R14, R13, R12, R11 ;  /* 0x0400000c0d0e7389 */ /* 0x00006400000c000b */
[----:B01----:R-:W-:Y:S01]  /*1f7b0*/  ENDCOLLECTIVE ;  /* 0x000000000000791b */ /* 0x003fe20003800000 */
.L_x_801:
[----:B------:R-:W-:Y:S01]  /*1f7c0*/  IMAD.MOV.U32 R12, RZ, RZ, 0x4 ;  /* 0x00000004ff0c7424 */ /* 0x000fe200078e00ff */
[----:B------:R-:W-:-:S05]  /*1f7d0*/  SEL R2, R14, RZ, P2 ;  /* 0x000000ff0e027207 */ /* 0x000fca0001000000 */
[----:B------:R-:W-:-:S04]  /*1f7e0*/  IMAD.IADD R2, R5, 0x1, R2 ;  /* 0x0000000105027824 */ /* 0x000fc800078e0202 */
[----:B------:R-:W-:-:S07]  /*1f7f0*/  IMAD.MOV.U32 R13, RZ, RZ, R2 ;  /* 0x000000ffff0d7224 */ /* 0x000fce00078e0002 */
[----:B------:R-:W-:Y:S05]  /*1f800*/  WARPSYNC.COLLECTIVE R15, `(.L_x_802) ;  /* 0x000000000f087348 */ /* 0x000fea0003c00000 */
[----:B------:R0:W1:Y:S02]  /*1f810*/  SHFL.UP P6, R14, R13, R12, R11 ;  /* 0x0400000c0d0e7389 */ /* 0x00006400000c000b */
[----:B01----:R-:W-:Y:S01]  /*1f820*/  ENDCOLLECTIVE ;  /* 0x000000000000791b */ /* 0x003fe20003800000 */
.L_x_802:
[----:B------:R-:W-:Y:S01]  /*1f830*/  IMAD.MOV.U32 R12, RZ, RZ, 0x8 ;  /* 0x00000008ff0c7424 */ /* 0x000fe200078e00ff */
[----:B------:R-:W-:-:S05]  /*1f840*/  SEL R3, R14, RZ, P3 ;  /* 0x000000ff0e037207 */ /* 0x000fca0001800000 */
[----:B------:R-:W-:-:S04]  /*1f850*/  IMAD.IADD R3, R2, 0x1, R3 ;  /* 0x0000000102037824 */ /* 0x000fc800078e0203 */
[----:B------:R-:W-:-:S07]  /*1f860*/  IMAD.MOV.U32 R13, RZ, RZ, R3 ;  /* 0x000000ffff0d7224 */ /* 0x000fce00078e0003 */
[----:B------:R-:W-:Y:S05]  /*1f870*/  WARPSYNC.COLLECTIVE R15, `(.L_x_803) ;  /* 0x000000000f087348 */ /* 0x000fea0003c00000 */
[----:B------:R0:W1:Y:S02]  /*1f880*/  SHFL.UP P6, R14, R13, R12, R11 ;  /* 0x0400000c0d0e7389 */ /* 0x00006400000c000b */
[----:B01----:R-:W-:Y:S01]  /*1f890*/  ENDCOLLECTIVE ;  /* 0x000000000000791b */ /* 0x003fe20003800000 */
.L_x_803:
[----:B------:R-:W-:Y:S01]  /*1f8a0*/  IMAD.MOV.U32 R12, RZ, RZ, 0x10 ;  /* 0x00000010ff0c7424 */ /* 0x000fe200078e00ff */
[----:B------:R-:W-:-:S05]  /*1f8b0*/  SEL R14, R14, RZ, P4 ;  /* 0x000000ff0e0e7207 */ /* 0x000fca0002000000 */
[----:B------:R-:W-:-:S04]  /*1f8c0*/  IMAD.IADD R5, R3, 0x1, R14 ;  /* 0x0000000103057824 */ /* 0x000fc800078e020e */
[----:B------:R-:W-:-:S07]  /*1f8d0*/  IMAD.MOV.U32 R13, RZ, RZ, R5 ;  /* 0x000000ffff0d7224 */ /* 0x000fce00078e0005 */
[----:B------:R-:W-:Y:S05]  /*1f8e0*/  WARPSYNC.COLLECTIVE R15, `(.L_x_804) ;  /* 0x000000000f087348 */ /* 0x000fea0003c00000 */
[----:B------:R0:W1:Y:S02]  /*1f8f0*/  SHFL.UP P6, R14, R13, R12, R11 ;  /* 0x0400000c0d0e7389 */ /* 0x00006400000c000b */
[----:B01----:R-:W-:Y:S01]  /*1f900*/  ENDCOLLECTIVE ;  /* 0x000000000000791b */ /* 0x003fe20003800000 */
.L_x_804:
[----:B------:R-:W-:Y:S02]  /*1f910*/  IMAD.MOV.U32 R12, RZ, RZ, 0x1f ;  /* 0x0000001fff0c7424 */ /* 0x000fe400078e00ff */
[----:B------:R-:W-:Y:S01]  /*1f920*/  IMAD.MOV.U32 R11, RZ, RZ, 0x1f ;  /* 0x0000001fff0b7424 */ /* 0x000fe200078e00ff */
[----:B------:R-:W-:-:S05]  /*1f930*/  SEL R2, R14, RZ, P5 ;  /* 0x000000ff0e027207 */ /* 0x000fca0002800000 */
[----:B------:R-:W-:-:S04]  /*1f940*/  IMAD.IADD R2, R5, 0x1, R2 ;  /* 0x0000000105027824 */ /* 0x000fc800078e0202 */
[----:B------:R-:W-:-:S07]  /*1f950*/  IMAD.MOV.U32 R13, RZ, RZ, R2 ;  /* 0x000000ffff0d7224 */ /* 0x000fce00078e0002 */
[----:B------:R-:W-:Y:S05]  /*1f960*/  WARPSYNC.COLLECTIVE R15, `(.L_x_805) ;  /* 0x000000000f087348 */ /* 0x000fea0003c00000 */
[----:B------:R0:W1:Y:S02]  /*1f970*/  SHFL.IDX P6, R14, R13, R12, R11 ;  /* 0x0000000c0d0e7389 */ /* 0x00006400000c000b */
[----:B01----:R-:W-:Y:S01]  /*1f980*/  ENDCOLLECTIVE ;  /* 0x000000000000791b */ /* 0x003fe20003800000 */
.L_x_805:
[----:B------:R-:W-:Y:S05]  /*1f990*/  BRA `(.L_x_806) ;  /* 0xffffffb800887947 */ /* 0x000fea000383ffff */
.L_x_654:
[----:B------:R-:W-:Y:S01]  /*1f9a0*/  BSSY B0, `(.L_x_807) ;  /* 0x0000007000007945 */ /* 0x000fe20003800000 */
[----:B------:R-:W-:Y:S02]  /*1f9b0*/  IMAD.MOV.U32 R12, RZ, RZ, 0x1 ;  /* 0x00000001ff0c7424 */ /* 0x000fe400078e00ff */
[----:B------:R-:W-:Y:S02]  /*1f9c0*/  IMAD.MOV.U32 R11, RZ, RZ, RZ ;  /* 0x000000ffff0b7224 */ /* 0x000fe400078e00ff */
[----:B------:R-:W-:-:S07]  /*1f9d0*/  IMAD.MOV.U32 R15, RZ, RZ, -0x1 ;  /* 0xffffffffff0f7424 */ /* 0x000fce00078e00ff */
[----:B-----5:R-:W-:Y:S05]  /*1f9e0*/  WARPSYNC.COLLECTIVE R15, `(.L_x_808) ;  /* 0x000000000f087348 */ /* 0x020fea0003c00000 */
[----:B------:R0:W1:Y:S02]  /*1f9f0*/  SHFL.UP P6, R14, R13, R12, R11 ;  /* 0x0400000c0d0e7389 */ /* 0x00006400000c000b */
[----:B01---5:R-:W-:Y:S01]  /*1fa00*/  ENDCOLLECTIVE ;  /* 0x000000000000791b */ /* 0x023fe20003800000 */
.L_x_808:
[----:B------:R-:W-:Y:S05]  /*1fa10*/  BSYNC B0 ;  /* 0x0000000000007941 */ /* 0x000fea0003800000 */
.L_x_807:
[----:B------:R-:W-:Y:S01]  /*1fa20*/  SEL R14, R14, RZ, P1 ;  /* 0x000000ff0e0e7207 */ /* 0x000fe20000800000 */
[----:B------:R-:W-:Y:S02]  /*1fa30*/  IMAD.MOV.U32 R12, RZ, RZ, 0x2 ;  /* 0x00000002ff0c7424 */ /* 0x000fe400078e00ff */
[----:B------:R-:W-:Y:S02]  /*1fa40*/  IMAD.MOV.U32 R11, RZ, RZ, RZ ;  /* 0x000000ffff0b7224 */ /* 0x000fe400078e00ff */
[----:B------:R-:W-:Y:S02]  /*1fa50*/  IMAD.IADD R13, R13, 0x1, R14 ;  /* 0x000000010d0d7824 */ /* 0x000fe400078e020e */
[----:B------:R-:W-:-:S07]  /*1fa60*/  IMAD.MOV.U32 R15, RZ, RZ, -0x1 ;  /* 0xffffffffff0f7424 */ /* 0x000fce00078e00ff */
[----:B------:R-:W-:Y:S05]  /*1fa70*/  WARPSYNC.COLLECTIVE R15, `(.L_x_809) ;  /* 0x000000000f087348 */ /* 0x000fea0003c00000 */
[----:B------:R0:W1:Y:S02]  /*1fa80*/  SHFL.UP P6, R14, R13, R12, R11 ;  /* 0x0400000c0d0e7389 */ /* 0x00006400000c000b */
[----:B01----:R-:W-:Y:S01]  /*1fa90*/  ENDCOLLECTIVE ;  /* 0x000000000000791b */ /* 0x003fe20003800000 */
.L_x_809:
[----:B------:R-:W-:Y:S01]  /*1faa0*/  IMAD.MOV.U32 R12, RZ, RZ, 0x4 ;  /* 0x00000004ff0c7424 */ /* 0x000fe200078e00ff */
[----:B------:R-:W-:-:S05]  /*1fab0*/  SEL R14, R14, RZ, P2 ;  /* 0x000000ff0e0e7207 */ /* 0x000fca0001000000 */
[----:B------:R-:W-:-:S05]  /*1fac0*/  IMAD.IADD R3, R13, 0x1, R14 ;  /* 0x000000010d037824 */ /* 0x000fca00078e020e */
[----:B------:R-:W-:-:S07]  /*1fad0*/  MOV R13, R3 ;  /* 0x00000003000d7202 */ /* 0x000fce0000000f00 */
[----:B------:R-:W-:Y:S05]  /*1fae0*/  WARPSYNC.COLLECTIVE R15, `(.L_x_810) ;  /* 0x000000000f087348 */ /* 0x000fea0003c00000 */
[----:B------:R0:W1:Y:S02]  /*1faf0*/  SHFL.UP P6, R14, R13, R12, R11 ;  /* 0x0400000c0d0e7389 */ /* 0x00006400000c000b */
[----:B01----:R-:W-:Y:S01]  /*1fb00*/  ENDCOLLECTIVE ;  /* 0x000000000000791b */ /* 0x003fe20003800000 */
.L_x_810:
[----:B------:R-:W-:Y:S01]  /*1fb10*/  IMAD.MOV.U32 R12, RZ, RZ, 0x8 ;  /* 0x00000008ff0c7424 */ /* 0x000fe200078e00ff */
[----:B------:R-:W-:-:S05]  /*1fb20*/  SEL R14, R14, RZ, P3 ;  /* 0x000000ff0e0e7207 */ /* 0x000fca0001800000 */
[----:B------:R-:W-:-:S04]  /*1fb30*/  IMAD.IADD R5, R3, 0x1, R14 ;  /* 0x0000000103057824 */ /* 0x000fc800078e020e */
[----:B------:R-:W-:-:S07]  /*1fb40*/  IMAD.MOV.U32 R13, RZ, RZ, R5 ;  /* 0x000000ffff0d7224 */ /* 0x000fce00078e0005 */
[----:B------:R-:W-:Y:S05]  /*1fb50*/  WARPSYNC.COLLECTIVE R15, `(.L_x_811) ;  /* 0x000000000f087348 */ /* 0x000fea0003c00000 */
[----:B------:R0:W1:Y:S02]  /*1fb60*/  SHFL.UP P6, R14, R13, R12, R11 ;  /* 0x0400000c0d0e7389 */ /* 0x00006400000c000b */
[----:B01----:R-:W-:Y:S01]  /*1fb70*/  ENDCOLLECTIVE ;  /* 0x000000000000791b */ /* 0x003fe20003800000 */
.L_x_811:
[----:B------:R-:W-:Y:S01]  /*1fb80*/  IMAD.MOV.U32 R12, RZ, RZ, 0x10 ;  /* 0x00000010ff0c7424 */ /* 0x000fe200078e00ff */
[----:B------:R-:W-:-:S05]  /*1fb90*/  SEL R8, R14, RZ, P4 ;  /* 0x000000ff0e087207 */ /* 0x000fca0002000000 */
[----:B------:R-:W-:-:S04]  /*1fba0*/  IMAD.IADD R8, R5, 0x1, R8 ;  /* 0x0000000105087824 */ /* 0x000fc800078e0208 */
[----:B------:R-:W-:-:S07]  /*1fbb0*/  IMAD.MOV.U32 R13, RZ, RZ, R8 ;  /* 0x000000ffff0d7224 */ /* 0x000fce00078e0008 */
[----:B------:R-:W-:Y:S05]  /*1fbc0*/  WARPSYNC.COLLECTIVE R15, `(.L_x_812) ;  /* 0x000000000f087348 */ /* 0x000fea0003c00000 */
[----:B------:R0:W1:Y:S02]  /*1fbd0*/  SHFL.UP P6, R14, R13, R12, R11 ;  /* 0x0400000c0d0e7389 */ /* 0x00006400000c000b */
[----:B01----:R-:W-:Y:S01]  /*1fbe0*/  ENDCOLLECTIVE ;  /* 0x000000000000791b */ /* 0x003fe20003800000 */
.L_x_812:
        /* <DEDUP_REMOVED lines=8> */
.L_x_813:
[----:B------:R-:W-:Y:S05]  /*1fc70*/  BRA `(.L_x_814) ;  /* 0xffffffb800747947 */ /* 0x000fea000383ffff */
.L_x_656:
[----:B------:R-:W-:Y:S01]  /*1fc80*/  BSSY B0, `(.L_x_815) ;  /* 0x0000006000007945 */ /* 0x000fe20003800000 */
[----:B------:R-:W-:Y:S01]  /*1fc90*/  PLOP3.LUT P6, PT, P6, PT, PT, 0x8, 0x0 ;  /* 0x000000000000781c */ /* 0x000fe200037ce170 */
[----:B------:R-:W-:-:S12]  /*1fca0*/  IMAD.MOV.U32 R15, RZ, RZ, -0x1 ;  /* 0xffffffffff0f7424 */ /* 0x000fd800078e00ff */
[----:B0----5:R-:W-:Y:S05]  /*1fcb0*/  WARPSYNC.COLLECTIVE R15, `(.L_x_816) ;  /* 0x000000000f087348 */ /* 0x021fea0003c00000 */
[----:B------:R-:W-:Y:S01]  /*1fcc0*/  VOTE.ANY R14, PT, P6 ;  /* 0x00000000000e7806 */ /* 0x000fe200030e0100 */
[----:B0----5:R-:W-:Y:S06]  /*1fcd0*/  ENDCOLLECTIVE ;  /* 0x000000000000791b */ /* 0x021fec0003800000 */
.L_x_816:
[----:B------:R-:W-:Y:S05]  /*1fce0*/  BSYNC B0 ;  /* 0x0000000000007941 */ /* 0x000fea0003800000 */
.L_x_815:
[----:B------:R-:W-:Y:S02]  /*1fcf0*/  IMAD.MOV.U32 R6, RZ, RZ, R14 ;  /* 0x000000ffff067224 */ /* 0x000fe400078e000e */
[----:B------:R-:W-:Y:S02]  /*1fd00*/  IMAD.MOV.U32 R13, RZ, RZ, R4 ;  /* 0x000000ffff0d7224 */ /* 0x000fe400078e0004 */
[----:B------:R-:W0:Y:S01]  /*1fd10*/  POPC R5, R6 ;  /* 0x0000000600057309 */ /* 0x000e220000000000 */
[----:B------:R-:W-:Y:S02]  /*1fd20*/  IMAD.MOV.U32 R11, RZ, RZ, 0x1f ;  /* 0x0000001fff0b7424 */ /* 0x000fe400078e00ff */
[----:B------:R-:W-:Y:S02]  /*1fd30*/  IMAD.MOV.U32 R15, RZ, RZ, -0x1 ;  /* 0xffffffffff0f7424 */ /* 0x000fe400078e00ff */
[----:B0-----:R-:W-:-:S07]  /*1fd40*/  IMAD.MOV.U32 R12, RZ, RZ, R5 ;  /* 0x000000ffff0c7224 */ /* 0x001fce00078e0005 */
[----:B------:R-:W-:Y:S05]  /*1fd50*/  WARPSYNC.COLLECTIVE R15, `(.L_x_817) ;  /* 0x000000000f087348 */ /* 0x000fea0003c00000 */
[----:B------:R0:W1:Y:S02]  /*1fd60*/  SHFL.IDX P6, R14, R13, R12, R11 ;  /* 0x0000000c0d0e7389 */ /* 0x00006400000c000b */
[----:B01----:R-:W-:Y:S01]  /*1fd70*/  ENDCOLLECTIVE ;  /* 0x000000000000791b */ /* 0x003fe20003800000 */
.L_x_817:
[----:B------:R-:W-:Y:S02]  /*1fd80*/  IMAD.MOV.U32 R13, RZ, RZ, R7 ;  /* 0x000000ffff0d7224 */ /* 0x000fe400078e0007 */
[----:B------:R-:W-:-:S07]  /*1fd90*/  IMAD.MOV.U32 R4, RZ, RZ, R14 ;  /* 0x000000ffff047224 */ /* 0x000fce00078e000e */
[----:B------:R-:W-:Y:S05]  /*1fda0*/  WARPSYNC.COLLECTIVE R15, `(.L_x_818) ;  /* 0x000000000f087348 */ /* 0x000fea0003c00000 */
[----:B------:R0:W1:Y:S02]  /*1fdb0*/  SHFL.IDX P6, R14, R13, R12, R11 ;  /* 0x0000000c0d0e7389 */ /* 0x00006400000c000b */
[----:B01----:R-:W-:Y:S01]  /*1fdc0*/  ENDCOLLECTIVE ;  /* 0x000000000000791b */ /* 0x003fe20003800000 */
.L_x_818:
[----:B------:R-:W-:Y:S01]  /*1fdd0*/  IMAD.MOV.U32 R7, RZ, RZ, R14 ;  /* 0x000000ffff077224 */ /* 0x000fe200078e000e */
[----:B------:R-:W-:Y:S06]  /*1fde0*/  BRA `(.L_x_819) ;  /* 0xffffffb800547947 */ /* 0x000fec000383ffff */
.L_x_658:
[----:B------:R-:W-:Y:S01]  /*1fdf0*/  BSSY B0, `(.L_x_820) ;  /* 0x0000007000007945 */ /* 0x000fe20003800000 */
[----:B------:R-:W-:Y:S02]  /*1fe00*/  IMAD.MOV.U32 R13, RZ, RZ, R2 ;  /* 0x000000ffff0d7224 */ /* 0x000fe400078e0002 */
[----:B------:R-:W-:Y:S02]  /*1fe10*/  IMAD.MOV.U32 R11, RZ, RZ, 0x1f ;  /* 0x0000001fff0b7424 */ /* 0x000fe400078e00ff */
[----:B------:R-:W-:-:S07]  /*1fe20*/  IMAD.MOV.U32 R15, RZ, RZ, -0x1 ;  /* 0xffffffffff0f7424 */ /* 0x000fce00078e00ff */
[----:B0123-5:R-:W-:Y:S05]  /*1fe30*/  WARPSYNC.COLLECTIVE R15, `(.L_x_821) ;  /* 0x000000000f087348 */ /* 0x02ffea0003c00000 */
[----:B------:R4:W0:Y:S02]  /*1fe40*/  SHFL.IDX P6, R14, R13, R12, R11 ;  /* 0x0000000c0d0e7389 */ /* 0x00082400000c000b */
[----:B012345:R-:W-:Y:S01]  /*1fe50*/  ENDCOLLECTIVE ;  /* 0x000000000000791b */ /* 0x03ffe20003800000 */
.L_x_821:
[----:B------:R-:W-:Y:S05]  /*1fe60*/  BSYNC B0 ;  /* 0x0000000000007941 */ /* 0x000fea0003800000 */
.L_x_820:
[----:B------:R-:W-:Y:S01]  /*1fe70*/  IMAD.MOV.U32 R24, RZ, RZ, R14 ;  /* 0x000000ffff187224 */ /* 0x000fe200078e000e */
[----:B------:R-:W-:Y:S06]  /*1fe80*/  BRA `(.L_x_657) ;  /* 0xffffffb800447947 */ /* 0x000fec000383ffff */
.L_x_662:
[----:B0-----:R0:W1:Y:S02]  /*1fe90*/  SYNCS.PHASECHK.TRANS64.TRYWAIT P0, [R5+URZ+0x2d820], R0 ;  /* 0x02d82000050075a7 */ /* 0x001064000800017f */
[----:B-1----:R-:W-:Y:S05]  /*1fea0*/  @!P0 NANOSLEEP.SYNCS 0x989680 ;  /* 0x009896800000895d */ /* 0x002fea0003900000 */
[----:B------:R-:W1:Y:S02]  /*1feb0*/  @!P0 SYNCS.PHASECHK.TRANS64 P0, [R5+URZ+0x2d820], R0 ;  /* 0x02d82000050085a7 */ /* 0x000e64000800007f */
[----:B-1----:R-:W-:Y:S05]  /*1fec0*/  @!P0 BRA `(.L_x_662) ;  /* 0xfffffffc00f08947 */ /* 0x002fea000383ffff */
[----:B------:R-:W-:Y:S05]  /*1fed0*/  BRA `(.L_x_822) ;  /* 0xffffffbc009c7947 */ /* 0x000fea000383ffff */
.L_x_663:
        /* <DEDUP_REMOVED lines=8> */
[----:B0-23-5:R-:W-:Y:S05]  /*1ff60*/  WARPSYNC.COLLECTIVE R15, `(.L_x_824) ;  /* 0x000000000f087348 */ /* 0x02dfea0003c00000 */
[----:B------:R1:W4:Y:S02]  /*1ff70*/  SHFL.IDX P6, R14, R13, R12, R11 ;  /* 0x0000000c0d0e7389 */ /* 0x00032400000c000b */
[----:B012345:R-:W-:Y:S01]  /*1ff80*/  ENDCOLLECTIVE ;  /* 0x000000000000791b */ /* 0x03ffe20003800000 */
.L_x_824:
[----:B------:R-:W-:Y:S05]  /*1ff90*/  BSYNC B0 ;  /* 0x0000000000007941 */ /* 0x000fea0003800000 */
.L_x_823:
[----:B------:R-:W-:Y:S05]  /*1ffa0*/  BRA `(.L_x_825) ;  /* 0xffffffbc00847947 */ /* 0x000fea000383ffff */
.L_x_664:
[----:B------:R-:W-:Y:S01]  /*1ffb0*/  BSSY B0, `(.L_x_826) ;  /* 0x0000006000007945 */ /* 0x000fe20003800000 */
[----:B------:R-:W-:-:S07]  /*1ffc0*/  IMAD.MOV.U32 R15, RZ, RZ, -0x1 ;  /* 0xffffffffff0f7424 */ /* 0x000fce00078e00ff */
[----:B0-23-5:R-:W-:Y:S05]  /*1ffd0*/  WARPSYNC.COLLECTIVE R15, `(.L_x_827) ;  /* 0x000000000f0c7348 */ /* 0x02dfea0003c00000 */
[----:B------:R-:W-:Y:S02]  /*1ffe0*/  ELECT P6, UR62, PT ;  /* 0x00000000003e782f */ /* 0x000fe400038c0000 */
[----:B------:R-:W-:Y:S01]  /*1fff0*/  MOV R14, UR62 ;  /* 0x0000003e000e7c02 */ /* 0x000fe20008000f00 */
[----:B0-23-5:R-:W-:Y:S10]  /*20000*/  ENDCOLLECTIVE ;  /* 0x000000000000791b */ /* 0x02dff40003800000 */
.L_x_827:
[----:B------:R-:W-:Y:S05]  /*20010*/  BSYNC B0 ;  /* 0x0000000000007941 */ /* 0x000fea0003800000 */
.L_x_826:
[----:B------:R-:W-:Y:S05]  /*20020*/  BRA `(.L_x_828) ;  /* 0xffffffbc00787947 */ /* 0x000fea000383ffff */
.L_x_666:
[----:B0-----:R0:W1:Y:S02]  /*20030*/  SYNCS.PHASECHK.TRANS64.TRYWAIT P1, [R3+URZ+0x2d840], R2 ;  /* 0x02d84002030075a7 */ /* 0x001064000802017f */
[----:B-1----:R-:W-:Y:S05]  /*20040*/  @!P1 NANOSLEEP.SYNCS 0x989680 ;  /* 0x009896800000995d */ /* 0x002fea0003900000 */
[----:B------:R-:W1:Y:S02]  /*20050*/  @!P1 SYNCS.PHASECHK.TRANS64 P1, [R3+URZ+0x2d840], R2 ;  /* 0x02d84002030095a7 */ /* 0x000e64000802007f */
[----:B-1----:R-:W-:Y:S05]  /*20060*/  @!P1 BRA `(.L_x_666) ;  /* 0xfffffffc00f09947 */ /* 0x002fea000383ffff */
[----:B------:R-:W-:Y:S05]  /*20070*/  BRA `(.L_x_829) ;  /* 0xffffffbc009c7947 */ /* 0x000fea000383ffff */
.L_x_668:
[----:B-1----:R1:W4:Y:S02]  /*20080*/  SYNCS.PHASECHK.TRANS64.TRYWAIT P1, [R5+URZ+0x2d840], R0 ;  /* 0x02d84000050075a7 */ /* 0x002324000802017f */
[----:B----4-:R-:W-:Y:S05]  /*20090*/  @!P1 NANOSLEEP.SYNCS 0x989680 ;  /* 0x009896800000995d */ /* 0x010fea0003900000 */
[----:B------:R-:W4:Y:S02]  /*200a0*/  @!P1 SYNCS.PHASECHK.TRANS64 P1, [R5+URZ+0x2d840], R0 ;  /* 0x02d84000050095a7 */ /* 0x000f24000802007f */
[----:B----4-:R-:W-:Y:S05]  /*200b0*/  @!P1 BRA `(.L_x_668) ;  /* 0xfffffffc00f09947 */ /* 0x010fea000383ffff */
[----:B------:R-:W-:Y:S05]  /*200c0*/  BRA `(.L_x_830) ;  /* 0xffffffbc00ac7947 */ /* 0x000fea000383ffff */
.L_x_670:
[----:B----4-:R4:W0:Y:S02]  /*200d0*/  SYNCS.PHASECHK.TRANS64.TRYWAIT P1, [R3+URZ+0x2d860], R2 ;  /* 0x02d86002030075a7 */ /* 0x010824000802017f */
[----:B0-----:R-:W-:Y:S05]  /*200e0*/  @!P1 NANOSLEEP.SYNCS 0x989680 ;  /* 0x009896800000995d */ /* 0x001fea0003900000 */
[----:B------:R-:W0:Y:S02]  /*200f0*/  @!P1 SYNCS.PHASECHK.TRANS64 P1, [R3+URZ+0x2d860], R2 ;  /* 0x02d86002030095a7 */ /* 0x000e24000802007f */
[----:B0-----:R-:W-:Y:S05]  /*20100*/  @!P1 BRA `(.L_x_670) ;  /* 0xfffffffc00f09947 */ /* 0x001fea000383ffff */
[----:B------:R-:W-:Y:S05]  /*20110*/  BRA `(.L_x_831) ;  /* 0xffffffbc00a87947 */ /* 0x000fea000383ffff */
.L_x_832:
        /* <DEDUP_REMOVED lines=14> */
.L_x_2782:


//--------------------- .text._ZN7cutlass13device_kernelIN5flash11enable_sm90INS1_16FlashAttnFwdSm90INS1_25CollectiveMainloopFwdSm90ILi2EN4cute5tupleIJNS5_1CILi1EEES8_S8_EEENS6_IJNS7_ILi192EEENS7_ILi128EEENS7_ILi96EEEEEELi96ENS_10bfloat16_tEfNS_4arch4Sm90ELb0ELb1ELb1ELb0ELb1ELb0ELb0ELb0ELb1ELb1ELb1ELb0EEENS1_21CollectiveEpilogueFwdINS6_IJSA_SC_SB_EEES9_SE_SG_Li384ELb0ELb1ELb1ELb0EEENS1_19SingleTileSchedulerILb0ELb1ELb1ELi192EEEEEEEEEvNT_6ParamsE --------------------------
	.section	.text._ZN7cutlass13device_kernelIN5flash11enable_sm90INS1_16FlashAttnFwdSm90INS1_25CollectiveMainloopFwdSm90ILi2EN4cute5tupleIJNS5_1CILi1EEES8_S8_EEENS6_IJNS7_ILi192EEENS7_ILi128EEENS7_ILi96EEEEEELi96ENS_10bfloat16_tEfNS_4arch4Sm90ELb0ELb1ELb1ELb0ELb1ELb0ELb0ELb0ELb1ELb1ELb1ELb0EEENS1_21CollectiveEpilogueFwdINS6_IJSA_SC_SB_EEES9_SE_SG_Li384ELb0ELb1ELb1ELb0EEENS1_19SingleTileSchedulerILb0ELb1ELb1ELi192EEEEEEEEEvNT_6ParamsE,"ax",@progbits
	.align	128
.text._ZN7cutlass13device_kernelIN5flash11enable_sm90INS1_16FlashAttnFwdSm90INS1_25CollectiveMainloopFwdSm90ILi2EN4cute5tupleIJNS5_1CILi1EEES8_S8_EEENS6_IJNS7_ILi192EEENS7_ILi128EEENS7_ILi96EEEEEELi96ENS_10bfloat16_tEfNS_4arch4Sm90ELb0ELb1ELb1ELb0ELb1ELb0ELb0ELb0ELb1ELb1ELb1ELb0EEENS1_21CollectiveEpilogueFwdINS6_IJSA_SC_SB_EEES9_SE_SG_Li384ELb0ELb1ELb1ELb0EEENS1_19SingleTileSchedulerILb0ELb1ELb1ELi192EEEEEEEEEvNT_6ParamsE:
        .type           _ZN7cutlass13device_kernelIN5flash11enable_sm90INS1_16FlashAttnFwdSm90INS1_25CollectiveMainloopFwdSm90ILi2EN4cute5tupleIJNS5_1CILi1EEES8_S8_EEENS6_IJNS7_ILi192EEENS7_ILi128EEENS7_ILi96EEEEEELi96ENS_10bfloat16_tEfNS_4arch4Sm90ELb0ELb1ELb1ELb0ELb1ELb0ELb0ELb0ELb1ELb1ELb1ELb0EEENS1_21CollectiveEpilogueFwdINS6_IJSA_SC_SB_EEES9_SE_SG_Li384ELb0ELb1ELb1ELb0EEENS1_19SingleTileSchedulerILb0ELb1ELb1ELi192EEEEEEEEEvNT_6ParamsE,@function
        .size           _ZN7cutlass13device_kernelIN5flash11enable_sm90INS1_16FlashAttnFwdSm90INS1_25CollectiveMainloopFwdSm90ILi2EN4cute5tupleIJNS5_1CILi1EEES8_S8_EEENS6_IJNS7_ILi192EEENS7_ILi128EEENS7_ILi96EEEEEELi96ENS_10bfloat16_tEfNS_4arch4Sm90ELb0ELb1ELb1ELb0ELb1ELb0ELb0ELb0ELb1ELb1ELb1ELb0EEENS1_21CollectiveEpilogueFwdINS6_IJSA_SC_SB_EEES9_SE_SG_Li384ELb0ELb1ELb1ELb0EEENS1_19SingleTileSchedulerILb0ELb1ELb1ELi192EEEEEEEEEvNT_6ParamsE,(.L_x_2783 - _ZN7cutlass13device_kernelIN5flash11enable_sm90INS1_16FlashAttnFwdSm90INS1_25CollectiveMainloopFwdSm90ILi2EN4cute5tupleIJNS5_1CILi1EEES8_S8_EEENS6_IJNS7_ILi192EEENS7_ILi128EEENS7_ILi96EEEEEELi96ENS_10bfloat16_tEfNS_4arch4Sm90ELb0ELb1ELb1ELb0ELb1ELb0ELb0ELb0ELb1ELb1ELb1ELb0EEENS1_21CollectiveEpilogueFwdINS6_IJSA_SC_SB_EEES9_SE_SG_Li384ELb0ELb1ELb1ELb0EEENS1_19SingleTileSchedulerILb0ELb1ELb1ELi192EEEEEEEEEvNT_6ParamsE)
        .other          _ZN7cutlass13device_kernelIN5flash11enable_sm90INS1_16FlashAttnFwdSm90INS1_25CollectiveMainloopFwdSm90ILi2EN4cute5tupleIJNS5_1CILi1EEES8_S8_EEENS6_IJNS7_ILi192EEENS7_ILi128EEENS7_ILi96EEEEEELi96ENS_10bfloat16_tEfNS_4arch4Sm90ELb0ELb1ELb1ELb0ELb1ELb0ELb0ELb0ELb1ELb1ELb1ELb0EEENS1_21CollectiveEpilogueFwdINS6_IJSA_SC_SB_EEES9_SE_SG_Li384ELb0ELb1ELb1ELb0EEENS1_19SingleTileSchedulerILb0ELb1ELb1ELi192EEEEEEEEEvNT_6ParamsE,@"STO_CUDA_ENTRY STV_DEFAULT"
_ZN7cutlass13device_kernelIN5flash11enable_sm90INS1_16FlashAttnFwdSm90INS1_25CollectiveMainloopFwdSm90ILi2EN4cute5tupleIJNS5_1CILi1EEES8_S8_EEENS6_IJNS7_ILi192EEENS7_ILi128EEENS7_ILi96EEEEEELi96ENS_10bfloat16_tEfNS_4arch4Sm90ELb0ELb1ELb1ELb0ELb1ELb0ELb0ELb0ELb1ELb1ELb1ELb0EEENS1_21CollectiveEpilogueFwdINS6_IJSA_SC_SB_EEES9_SE_SG_Li384ELb0ELb1ELb1ELb0EEENS1_19SingleTileSchedulerILb0ELb1ELb1ELi192EEEEEEEEEvNT_6ParamsE:
        /* <DEDUP_REMOVED lines=9> */
[----:B------:R-:W1:Y:S01]  /*0090*/  SHFL.IDX PT, R3, R3, RZ, 0x1f ;  /* 0x00001fff03037589 */ /* 0x000e6200000e0000 */
        /* <DEDUP_REMOVED lines=35> */
.L_x_833:
        /* <DEDUP_REMOVED lines=22> */
.L_x_834:
        /* <DEDUP_REMOVED lines=18> */
.L_x_835:
        /* <DEDUP_REMOVED lines=22> */
.L_x_836:
[----:B------:R-:W5:Y:S01]  /*06b0*/  SHFL.IDX PT, R2, R0, RZ, 0x1f ;  /* 0x00001fff00027589 */ /* 0x000f6200000e0000 */
[----:B------:R-:W-:Y:S01]  /*06c0*/  R2UR UR9, R3 ;  /* 0x00000000030972ca */ /* 0x000fe200000e0000 */
        /* <DEDUP_REMOVED lines=21> */
.L_x_837:
[----:B------:R-:W-:Y:S01]  /*0820*/  UISETP.NE.AND UP0, UPT, UR9, URZ, UPT ;  /* 0x0000003f0900728c */ /* 0x000fe2000bf05270 */
[----:B------:R-:W-:Y:S01]  /*0830*/  NOP ;  /* 0x0000000000007918 */ /* 0x000fe20000000000 */
[----:B0-----:R-:W-:Y:S01]  /*0840*/  UMOV UR4, 0x1 ;  /* 0x0000000100047882 */ /* 0x001fe20000000000 */
[----:B------:R-:W-:Y:S01]  /*0850*/  ULDC.64 UR36, c[0x0][0x208] ;  /* 0x0000820000247ab9 */ /* 0x000fe20000000a00 */
[----:B------:R-:W-:Y:S01]  /*0860*/  USEL UR4, UR4, 0x2, !UP0 ;  /* 0x0000000204047887 */ /* 0x000fe2000c000000 */
[----:B------:R-:W-:Y:S01]  /*0870*/  BSSY B6, `(.L_x_838) ;  /* 0x000150c000067945 */ /* 0x000fe20003800000 */
[----:B-1234-:R-:W-:Y:S01]  /*0880*/  BAR.SYNC.DEFER_BLOCKING 0x0 ;  /* 0x0000000000007b1d */ /* 0x01efe20000010000 */
[----:B------:R-:W-:-:S03]  /*0890*/  PLOP3.LUT P0, PT, PT, PT, UP0, 0x80, 0x0 ;  /* 0x000000000000781c */ /* 0x000fc60003f0f008 */
[----:B------:R-:W-:-:S05]  /*08a0*/  IMAD.U32 R2, RZ, RZ, UR4 ;  /* 0x00000004ff027e24 */ /* 0x000fca000f8e00ff */
[----:B------:R0:W-:Y:S05]  /*08b0*/  STL [R1+0xc], R2 ;  /* 0x00000c0201007387 */ /* 0x0001ea0000100800 */
[----:B------:R-:W-:Y:S05]  /*08c0*/  @!P0 BRA `(.L_x_839) ;  /* 0x00000110007c8947 */ /* 0x000fea0003800000 */
.L_x_840:
[----:B------:R-:W-:-:S08]  /*08d0*/  NOP ;  /* 0x0000000000007918 */ /* 0x000fd00000000000 */
[----:B------:R-:W1:Y:S02]  /*08e0*/  USETMAXREG.TRY_ALLOC.CTAPOOL UP0, 0xa0 ;  /* 0x000000a0000079c8 */ /* 0x000e640008000600 */
[----:B-1----:R-:W-:-:S13]  /*08f0*/  PLOP3.LUT P0, PT, PT, PT, UP0, 0x80, 0x0 ;  /* 0x000000000000781c */ /* 0x002fda0003f0f008 */
[----:B------:R-:W-:Y:S05]  /*0900*/  @!P0 BRA `(.L_x_840) ;  /* 0xfffffffc00f08947 */ /* 0x000fea000383ffff */
[----:B------:R-:W1:Y:S01]  /*0910*/  S2R R3, SR_TID.X ;  /* 0x0000000000037919 */ /* 0x000e620000002100 */
[----:B------:R-:W2:Y:S01]  /*0920*/  S2UR UR6, SR_CTAID.Y ;  /* 0x00000000000679c3 */ /* 0x000ea20000002600 */
[----:B------:R-:W-:Y:S02]  /*0930*/  ULDC UR7, c[0x0][0xc50] ;  /* 0x0003140000077ab9 */ /* 0x000fe40000000800 */
[----:B------:R-:W-:-:S05]  /*0940*/  UISETP.NE.AND UP0, UPT, UR7, 0x1, UPT ;  /* 0x000000010700788c */ /* 0x000fca000bf05270 */
[----:B------:R-:W3:Y:S06]  /*0950*/  S2UR UR8, SR_CTAID.Z ;  /* 0x00000000000879c3 */ /* 0x000eec0000002700 */
[----:B------:R-:W-:Y:S01]  /*0960*/  @UP0 ULDC UR4, c[0x0][0xc54] ;  /* 0x0003150000040ab9 */ /* 0x000fe20000000800 */
[----:B------:R-:W-:Y:S01]  /*0970*/  @UP0 ULDC UR9, c[0x0][0xc58] ;  /* 0x0003160000090ab9 */ /* 0x000fe20000000800 */
[----:B--2---:R-:W-:Y:S02]  /*0980*/  UIMAD.WIDE.U32 UR4, UR6, UR4, URZ ;  /* 0x00000004060472a5 */ /* 0x004fe4000f8e003f */
[----:B------:R-:W-:-:S02]  /*0990*/  UMOV UR10, UR6 ;  /* 0x00000006000a7c82 */ /* 0x000fc40008000000 */
[----:B------:R-:W-:Y:S01]  /*09a0*/  @UP0 USHF.R.U32.HI UR10, URZ, UR9, UR5 ;  /* 0x000000093f0a0299 */ /* 0x000fe20008011605 */
[----:B-1----:R-:W-:-:S03]  /*09b0*/  LOP3.LUT R0, R3, 0xffffff80, RZ, 0xc0, !PT ;  /* 0xffffff8003007812 */ /* 0x002fc600078ec0ff */
[----:B------:R-:W-:Y:S01]  /*09c0*/  UIADD3 UR4, -UR10, URZ, URZ ;  /* 0x0000003f0a047290 */ /* 0x000fe2000fffe13f */
[----:B------:R-:W-:Y:S06]  /*09d0*/  BAR.ARV 0x8, 0x200 ;  /* 0x0208000000007b1d */ /* 0x000fec0000002000 */
[----:B------:R-:W-:Y:S01]  /*09e0*/  ISETP.NE.AND P0, PT, R0, 0x80, PT ;  /* 0x000000800000780c */ /* 0x000fe20003f05270 */
[----:B------:R-:W-:Y:S01]  /*09f0*/  IMAD.U32 R0, RZ, RZ, UR10 ;  /* 0x0000000aff007e24 */ /* 0x000fe2000f8e00ff */
[----:B------:R-:W-:-:S04]  /*0a00*/  UIMAD UR6, UR7, UR4, UR6 ;  /* 0x00000004070672a4 */ /* 0x000fc8000f8e0206 */
[----:B------:R1:W-:Y:S07]  /*0a10*/  STL [R1+0x4], R0 ;  /* 0x0000040001007387 */ /* 0x0003ee0000100800 */
[----:B------:R-:W-:Y:S06]  /*0a20*/  @!P0 BAR.ARV 0x9, 0x100 ;  /* 0x0244000000008b1d */ /* 0x000fec0000002000 */
[----:B---3--:R-:W-:-:S13]  /*0a30*/  ISETP.LE.AND P0, PT, RZ, UR8, PT ;  /* 0x00000008ff007c0c */ /* 0x008fda000bf03270 */
[----:B-1----:R-:W-:Y:S05]  /*0a40*/  @!P0 BRA `(.L_x_841) ;  /* 0x0000014c00b88947 */ /* 0x002fea0003800000 */
[----:B------:R-:W1:Y:S01]  /*0a50*/  LDC.64 R6, c[0x0][0x418] ;  /* 0x00010600ff067b82 */ /* 0x000e620000000a00 */
[----:B------:R-:W-:Y:S01]  /*0a60*/  ULDC UR4, c[0x0][0x448] ;  /* 0x0001120000047ab9 */ /* 0x000fe20000000800 */
[----:B------:R-:W-:Y:S01]  /*0a70*/  VIADD R16, R3, 0xffffff80 ;  /* 0xffffff8003107836 */ /* 0x000fe20000000000 */
[----:B------:R-:W-:-:S04]  /*0a80*/  UISETP.NE.AND UP0, UPT, UR4, 0x1, UPT ;  /* 0x000000010400788c */ /* 0x000fc8000bf05270 */
[----:B------:R-:W-:Y:S01]  /*0a90*/  UP2UR UR4, UPR, URZ, 0x1 ;  /* 0x000000013f047883 */ /* 0x000fe20008000000 */
[----:B0-----:R-:W0:Y:S05]  /*0aa0*/  LDC R2, c[0x0][0x288] ;  /* 0x0000a200ff027b82 */ /* 0x001e2a0000000800 */
[----:B------:R-:W-:Y:S01]  /*0ab0*/  IMAD.U32 R142, RZ, RZ, UR4 ;  /* 0x00000004ff8e7e24 */ /* 0x000fe2000f8e00ff */
[----:B------:R-:W-:Y:S01]  /*0ac0*/  @UP0 ULDC UR9, c[0x0][0x44c] ;  /* 0x0001130000090ab9 */ /* 0x000fe20000000800 */
[----:B------:R-:W-:Y:S01]  /*0ad0*/  @UP0 ULDC UR11, c[0x0][0x450] ;  /* 0x00011400000b0ab9 */ /* 0x000fe20000000800 */
[----:B------:R-:W2:Y:S01]  /*0ae0*/  LDC R17, c[0x0][0x424] ;  /* 0x00010900ff117b82 */ /* 0x000ea20000000800 */
[----:B------:R-:W-:-:S07]  /*0af0*/  ULDC.64 UR4, c[0x0][0x9e0] ;  /* 0x0002780000047ab9 */ /* 0x000fce0000000a00 */
[----:B------:R-:W3:Y:S01]  /*0b00*/  S2UR UR40, SR_CTAID.X ;  /* 0x00000000002879c3 */ /* 0x000ee20000002500 */
[----:B-1----:R-:W-:-:S04]  /*0b10*/  ISETP.NE.U32.AND P0, PT, R6, RZ, PT ;  /* 0x000000ff0600720c */ /* 0x002fc80003f05070 */
[----:B------:R-:W-:-:S03]  /*0b20*/  ISETP.NE.AND.EX P0, PT, R7, RZ, PT, P0 ;  /* 0x000000ff0700720c */ /* 0x000fc60003f05300 */
[----:B------:R-:W1:Y:S01]  /*0b30*/  LDC R4, c[0x0][0x2f0] ;  /* 0x0000bc00ff047b82 */ /* 0x000e620000000800 */
[----:B0-----:R-:W-:Y:S02]  /*0b40*/  IADD3 R0, -R2, 0x1, RZ ;  /* 0x0000000102007810 */ /* 0x001fe40007ffe1ff */
[----:B--2---:R-:W-:Y:S01]  /*0b50*/  SEL R17, R17, 0x1, P0 ;  /* 0x0000000111117807 */ /* 0x004fe20000000000 */
[----:B---3--:R-:W-:-:S04]  /*0b60*/  UIMAD UR40, UR40, 0xc0, URZ ;  /* 0x000000c0282878a4 */ /* 0x008fc8000f8e023f */
[----:B------:R-:W-:Y:S02]  /*0b70*/  @UP0 UIADD3 UR8, UR40, 0xbf, URZ ;  /* 0x000000bf28080890 */ /* 0x000fe4000fffe03f */
[----:B------:R-:W-:Y:S01]  /*0b80*/  UIADD3 UR7, UR40, 0xbf, URZ ;  /* 0x000000bf28077890 */ /* 0x000fe2000fffe03f */
[----:B-1----:R-:W-:Y:S01]  /*0b90*/  IMAD R0, R17, R4, R0 ;  /* 0x0000000411007224 */ /* 0x002fe200078e0200 */
[----:B------:R-:W-:-:S04]  /*0ba0*/  UIMAD.WIDE.U32 UR8, UR8, UR9, URZ ;  /* 0x00000009080872a5 */ /* 0x000fc8000f8e003f */
[----:B------:R-:W-:Y:S01]  /*0bb0*/  R2UR UR10, R0 ;  /* 0x00000000000a72ca */ /* 0x000fe200000e0000 */
[----:B------:R-:W-:Y:S02]  /*0bc0*/  @UP0 USHF.R.U32.HI UR7, URZ, UR11, UR9 ;  /* 0x0000000b3f070299 */ /* 0x000fe40008011609 */
[----:B------:R-:W-:-:S04]  /*0bd0*/  UISETP.GE.AND UP0, UPT, UR5, 0x1, UPT ;  /* 0x000000010500788c */ /* 0x000fc8000bf06270 */
[----:B------:R-:W-:Y:S02]  /*0be0*/  UP2UR UR60, UPR, URZ, 0x1 ;  /* 0x000000013f3c7883 */ /* 0x000fe40008000000 */
[----:B------:R-:W-:-:S04]  /*0bf0*/  PLOP3.LUT P0, PT, PT, PT, UP0, 0x40, 0x0 ;  /* 0x000000000000781c */ /* 0x000fc80003f0e808 */
[----:B------:R-:W-:-:S04]  /*0c00*/  UIADD3 UR7, UR10, UR7, URZ ;  /* 0x000000070a077290 */ /* 0x000fc8000fffe03f */
[----:B------:R-:W-:-:S06]  /*0c10*/  UIADD3 UR4, UR7, UR4, URZ ;  /* 0x0000000407047290 */ /* 0x000fcc000fffe03f */
[----:B------:R-:W-:Y:S01]  /*0c20*/  IMAD.U32 R0, RZ, RZ, UR4 ;  /* 0x00000004ff007e24 */ /* 0x000fe2000f8e00ff */
[----:B------:R-:W-:Y:S06]  /*0c30*/  @P0 BRA `(.L_x_842) ;  /* 0x0000000000400947 */ /* 0x000fec0003800000 */
[----:B------:R-:W-:Y:S01]  /*0c40*/  ISETP.LT.AND P0, PT, RZ, UR7, PT ;  /* 0x00000007ff007c0c */ /* 0x000fe2000bf01270 */
[----:B------:R-:W-:-:S12]  /*0c50*/  UIADD3 UR4, UR7, -0x1, URZ ;  /* 0xffffffff07047890 */ /* 0x000fd8000fffe03f */
[----:B------:R-:W-:Y:S05]  /*0c60*/  @P0 BRA `(.L_x_843) ;  /* 0x00000000001c0947 */ /* 0x000fea0003800000 */
[----:B------:R-:W-:Y:S02]  /*0c70*/  UISETP.NE.AND UP0, UPT, UR5, 0x1, UPT ;  /* 0x000000010500788c */ /* 0x000fe4000bf05270 */
[----:B------:R-:W-:-:S09]  /*0c80*/  UIADD3 UR4, -UR7, URZ, URZ ;  /* 0x0000003f07047290 */ /* 0x000fd2000fffe13f */
[----:B------:R-:W-:Y:S02]  /*0c90*/  @UP0 ULDC.64 UR10, c[0x0][0x9e8] ;  /* 0x00027a00000a0ab9 */ /* 0x000fe40000000a00 */
[----:B------:R-:W-:-:S04]  /*0ca0*/  UIMAD.WIDE.U32 UR8, UR4, UR10, URZ ;  /* 0x0000000a040872a5 */ /* 0x000fc8000f8e003f */
[----:B------:R-:W-:-:S04]  /*0cb0*/  @UP0 USHF.R.U32.HI UR4, URZ, UR11, UR9 ;  /* 0x0000000b3f040299 */ /* 0x000fc80008011609 */
[----:B------:R-:W-:Y:S01]  /*0cc0*/  ULOP3.LUT UR4, URZ, UR4, URZ, 0x33, !UPT ;  /* 0x000000043f047292 */ /* 0x000fe2000f8e333f */
[----:B------:R-:W-:Y:S11]  /*0cd0*/  BRA `(.L_x_844) ;  /* 0x0000000000107947 */ /* 0x000ff60003800000 */
.L_x_843:
[----:B------:R-:W-:-:S11]  /*0ce0*/  UISETP.NE.AND UP0, UPT, UR5, 0x1, UPT ;  /* 0x000000010500788c */ /* 0x000fd6000bf05270 */
[----:B------:R-:W-:Y:S02]  /*0cf0*/  @UP0 ULDC.64 UR10, c[0x0][0x9e8] ;  /* 0x00027a00000a0ab9 */ /* 0x000fe40000000a00 */
[----:B------:R-:W-:-:S04]  /*0d00*/  UIMAD.WIDE.U32 UR8, UR4, UR10, URZ ;  /* 0x0000000a040872a5 */ /* 0x000fc8000f8e003f */
[----:B------:R-:W-:-:S12]  /*0d10*/  @UP0 USHF.R.U32.HI UR4, URZ, UR11, UR9 ;  /* 0x0000000b3f040299 */ /* 0x000fd80008011609 */
.L_x_844:
[----:B------:R-:W-:-:S06]  /*0d20*/  UIMAD UR4, UR4, UR5, UR5 ;  /* 0x00000005040472a4 */ /* 0x000fcc000f8e0205 */
[----:B------:R-:W-:-:S07]  /*0d30*/  VIMNMX R0, R0, UR4, PT ;  /* 0x0000000400007c48 */ /* 0x000fce000bfe0100 */
.L_x_842:
[----:B------:R-:W-:Y:S01]  /*0d40*/  R2UR UR4, R142 ;  /* 0x000000008e0472ca */ /* 0x000fe200000e0000 */
[CC--:B------:R-:W-:Y:S02]  /*0d50*/  IMAD R19, R17.reuse, R4.reuse, -R2 ;  /* 0x0000000411137224 */ /* 0x0c0fe400078e0a02 */
[----:B------:R-:W-:Y:S02]  /*0d60*/  VIADD R2, R0, 0x7f ;  /* 0x0000007f00027836 */ /* 0x000fe40000000000 */
[----:B------:R-:W-:Y:S01]  /*0d70*/  IMAD R0, R17, R4, 0x7f ;  /* 0x0000007f11007424 */ /* 0x000fe200078e0204 */
[----:B------:R-:W-:Y:S02]  /*0d80*/  R2UR UR7, R19 ;  /* 0x00000000130772ca */ /* 0x000fe400000e0000 */
[----:B------:R-:W-:Y:S02]  /*0d90*/  SHF.R.S32.HI R5, RZ, 0x1f, R2 ;  /* 0x0000001fff057819 */ /* 0x000fe40000011402 */
[----:B------:R-:W-:-:S02]  /*0da0*/  SHF.R.S32.HI R3, RZ, 0x1f, R0 ;  /* 0x0000001fff037819 */ /* 0x000fc40000011400 */
[----:B------:R-:W-:Y:S01]  /*0db0*/  LEA.HI R5, R5, R2, RZ, 0x7 ;  /* 0x0000000205057211 */ /* 0x000fe200078f38ff */
[----:B------:R-:W-:Y:S01]  /*0dc0*/  UISETP.NE.AND UP0, UPT, UR4, URZ, UPT ;  /* 0x0000003f0400728c */ /* 0x000fe2000bf05270 */
[----:B------:R-:W-:Y:S02]  /*0dd0*/  LEA.HI R3, R3, R0, RZ, 0x7 ;  /* 0x0000000003037211 */ /* 0x000fe400078f38ff */
[----:B------:R-:W-:Y:S01]  /*0de0*/  UMOV UR4, UR40 ;  /* 0x0000002800047c82 */ /* 0x000fe20008000000 */
[----:B------:R-:W-:Y:S02]  /*0df0*/  SHF.R.S32.HI R0, RZ, 0x7, R5 ;  /* 0x00000007ff007819 */ /* 0x000fe40000011405 */
[----:B------:R-:W-:-:S04]  /*0e00*/  SHF.R.S32.HI R3, RZ, 0x7, R3 ;  /* 0x00000007ff037819 */ /* 0x000fc80000011403 */
[----:B------:R-:W-:Y:S01]  /*0e10*/  VIMNMX R18, R3, R0, PT ;  /* 0x0000000003127248 */ /* 0x000fe20003fe0100 */
[----:B------:R-:W-:Y:S01]  /*0e20*/  @UP0 ULDC UR8, c[0x0][0x44c] ;  /* 0x0001130000080ab9 */ /* 0x000fe20000000800 */
[----:B------:R-:W-:Y:S01]  /*0e30*/  @UP0 ULDC UR10, c[0x0][0x450] ;  /* 0x00011400000a0ab9 */ /* 0x000fe20000000800 */
[----:B------:R-:W-:-:S04]  /*0e40*/  UIMAD.WIDE.U32 UR8, UR40, UR8, URZ ;  /* 0x00000008280872a5 */ /* 0x000fc8000f8e003f */
[----:B------:R-:W-:Y:S02]  /*0e50*/  @UP0 USHF.R.U32.HI UR4, URZ, UR10, UR9 ;  /* 0x0000000a3f040299 */ /* 0x000fe40008011609 */
[----:B------:R-:W-:Y:S02]  /*0e60*/  UISETP.GE.AND UP0, UPT, UR5, 0x1, UPT ;  /* 0x000000010500788c */ /* 0x000fe4000bf06270 */
[----:B------:R-:W-:-:S03]  /*0e70*/  UIADD3 UR4, UR7, UR4, URZ ;  /* 0x0000000407047290 */ /* 0x000fc6000fffe03f */
[----:B------:R-:W-:Y:S01]  /*0e80*/  ULDC UR7, c[0x0][0x9dc] ;  /* 0x0002770000077ab9 */ /* 0x000fe20000000800 */
[----:B------:R-:W-:Y:S01]  /*0e90*/  PLOP3.LUT P0, PT, PT, PT, UP0, 0x40, 0x0 ;  /* 0x000000000000781c */ /* 0x000fe20003f0e808 */
[----:B------:R-:W-:-:S12]  /*0ea0*/  UIADD3 UR7, UR4, -UR7, URZ ;  /* 0x8000000704077290 */ /* 0x000fd8000fffe03f */
[----:B------:R-:W-:Y:S05]  /*0eb0*/  @P0 BRA `(.L_x_845) ;  /* 0x0000000000440947 */ /* 0x000fea0003800000 */
[----:B------:R-:W-:-:S06]  /*0ec0*/  UISETP.GT.AND UP0, UPT, UR4, -0x1, UPT ;  /* 0xffffffff0400788c */ /* 0x000fcc000bf04270 */
[----:B------:R-:W-:-:S13]  /*0ed0*/  PLOP3.LUT P0, PT, PT, PT, UP0, 0x80, 0x0 ;  /* 0x000000000000781c */ /* 0x000fda0003f0f008 */
[----:B------:R-:W-:Y:S05]  /*0ee0*/  @P0 BRA `(.L_x_846) ;  /* 0x00000000001c0947 */ /* 0x000fea0003800000 */
[----:B------:R-:W-:Y:S02]  /*0ef0*/  UISETP.NE.AND UP0, UPT, UR5, 0x1, UPT ;  /* 0x000000010500788c */ /* 0x000fe4000bf05270 */
[----:B------:R-:W-:-:S09]  /*0f00*/  ULOP3.LUT UR4, URZ, UR4, URZ, 0x33, !UPT ;  /* 0x000000043f047292 */ /* 0x000fd2000f8e333f */
[----:B------:R-:W-:Y:S02]  /*0f10*/  @UP0 ULDC.64 UR10, c[0x0][0x9e8] ;  /* 0x00027a00000a0ab9 */ /* 0x000fe40000000a00 */
[----:B------:R-:W-:-:S04]  /*0f20*/  UIMAD.WIDE.U32 UR8, UR4, UR10, URZ ;  /* 0x0000000a040872a5 */ /* 0x000fc8000f8e003f */
[----:B------:R-:W-:-:S04]  /*0f30*/  @UP0 USHF.R.U32.HI UR4, URZ, UR11, UR9 ;  /* 0x0000000b3f040299 */ /* 0x000fc80008011609 */
[----:B------:R-:W-:Y:S01]  /*0f40*/  ULOP3.LUT UR4, URZ, UR4, URZ, 0x33, !UPT ;  /* 0x000000043f047292 */ /* 0x000fe2000f8e333f */
[----:B------:R-:W-:Y:S11]  /*0f50*/  BRA `(.L_x_847) ;  /* 0x0000000000107947 */ /* 0x000ff60003800000 */
.L_x_846:
[----:B------:R-:W-:-:S11]  /*0f60*/  UISETP.NE.AND UP0, UPT, UR5, 0x1, UPT ;  /* 0x000000010500788c */ /* 0x000fd6000bf05270 */
[----:B------:R-:W-:Y:S02]  /*0f70*/  @UP0 ULDC.64 UR10, c[0x0][0x9e8] ;  /* 0x00027a00000a0ab9 */ /* 0x000fe40000000a00 */
[----:B------:R-:W-:-:S04]  /*0f80*/  UIMAD.WIDE.U32 UR8, UR4, UR10, URZ ;  /* 0x0000000a040872a5 */ /* 0x000fc8000f8e003f */
[----:B------:R-:W-:-:S12]  /*0f90*/  @UP0 USHF.R.U32.HI UR4, URZ, UR11, UR9 ;  /* 0x0000000b3f040299 */ /* 0x000fd80008011609 */
.L_x_847:
[----:B------:R-:W-:-:S04]  /*0fa0*/  UIMAD UR4, UR4, UR5, URZ ;  /* 0x00000005040472a4 */ /* 0x000fc8000f8e023f */
[----:B------:R-:W-:-:S04]  /*0fb0*/  UISETP.LT.AND UP0, UPT, UR7, UR4, UPT ;  /* 0x000000040700728c */ /* 0x000fc8000bf01270 */
[----:B------:R-:W-:-:S12]  /*0fc0*/  USEL UR7, UR7, UR4, !UP0 ;  /* 0x0000000407077287 */ /* 0x000fd8000c000000 */
.L_x_845:
[----:B------:R-:W-:Y:S02]  /*0fd0*/  USHF.R.S32.HI UR4, URZ, 0x1f, UR7 ;  /* 0x0000001f3f047899 */ /* 0x000fe40008011407 */
[----:B------:R-:W-:Y:S02]  /*0fe0*/  USHF.R.U32.HI UR11, URZ, 0x10, UR6 ;  /* 0x000000103f0b7899 */ /* 0x000fe40008011606 */
[----:B------:R-:W-:Y:S02]  /*0ff0*/  ULEA.HI UR4, UR4, UR7, URZ, 0x7 ;  /* 0x0000000704047291 */ /* 0x000fe4000f8f383f */
[----:B------:R-:W-:Y:S02]  /*1000*/  ULOP3.LUT UR7, UR6, 0xffff, URZ, 0xc0, !UPT ;  /* 0x0000ffff06077892 */ /* 0x000fe4000f8ec03f */
[----:B------:R-:W-:-:S04]  /*1010*/  USHF.R.S32.HI UR4, URZ, 0x7, UR4 ;  /* 0x000000073f047899 */ /* 0x000fc80008011404 */
[----:B------:R-:W-:-:S04]  /*1020*/  UISETP.LT.AND UP0, UPT, URZ, UR4, UPT ;  /* 0x000000043f00728c */ /* 0x000fc8000bf01270 */
[----:B------:R-:W-:Y:S02]  /*1030*/  USEL UR10, URZ, UR4, !UP0 ;  /* 0x000000043f0a7287 */ /* 0x000fe4000c000000 */
[----:B------:R-:W-:Y:S01]  /*1040*/  UISETP.NE.AND UP0, UPT, UR11, URZ, UPT ;  /* 0x0000003f0b00728c */ /* 0x000fe2000bf05270 */
[----:B------:R-:W-:-:S03]  /*1050*/  UMOV UR4, URZ ;  /* 0x0000003f00047c82 */ /* 0x000fc60008000000 */
[----:B------:R-:W-:-:S07]  /*1060*/  ISETP.GT.AND P0, PT, R18, UR10, PT ;  /* 0x0000000a12007c0c */ /* 0x000fce000bf04270 */
[----:B------:R-:W-:-:S06]  /*1070*/  @!UP0 ULDC UR11, c[0x0][0x9f0] ;  /* 0x00027c00000b8ab9 */ /* 0x000fcc0000000800 */
[----:B------:R-:W-:Y:S05]  /*1080*/  @!P0 BRA `(.L_x_848) ;  /* 0x00000000008c8947 */ /* 0x000fea0003800000 */
[----:B------:R-:W-:Y:S01]  /*1090*/  IMAD.U32 R5, RZ, RZ, UR11 ;  /* 0x0000000bff057e24 */ /* 0x000fe2000f8e00ff */
[----:B------:R-:W-:-:S04]  /*10a0*/  UMOV UR4, URZ ;  /* 0x0000003f00047c82 */ /* 0x000fc80008000000 */
[----:B------:R-:W-:-:S04]  /*10b0*/  IABS R0, R5 ;  /* 0x0000000500007213 */ /* 0x000fc80000000000 */
[----:B------:R-:W-:Y:S02]  /*10c0*/  R2UR UR12, R0 ;  /* 0x00000000000c72ca */ /* 0x000fe400000e0000 */
[----:B------:R-:W-:Y:S02]  /*10d0*/  IADD3 R0, R5, -0x1, R18 ;  /* 0xffffffff05007810 */ /* 0x000fe40007ffe012 */
[----:B------:R-:W-:Y:S02]  /*10e0*/  IABS R5, R5 ;  /* 0x0000000500057213 */ /* 0x000fe40000000000 */
[----:B------:R-:W-:-:S03]  /*10f0*/  R2UR UR6, R0 ;  /* 0x00000000000672ca */ /* 0x000fc600000e0000 */
[----:B------:R-:W-:-:S04]  /*1100*/  IMAD.MOV R5, RZ, RZ, -R5 ;  /* 0x000000ffff057224 */ /* 0x000fc800078e0a05 */
[----:B------:R-:W0:Y:S06]  /*1110*/  I2F.RP R2, UR12 ;  /* 0x0000000c00027d06 */ /* 0x000e2c0008209400 */
[----:B------:R-:W-:-:S06]  /*1120*/  UIADD3 UR6, -UR10, UR6, URZ ;  /* 0x000000060a067290 */ /* 0x000fcc000fffe13f */
[----:B------:R-:W-:Y:S01]  /*1130*/  IMAD.U32 R0, RZ, RZ, UR6 ;  /* 0x00000006ff007e24 */ /* 0x000fe2000f8e00ff */
[----:B------:R-:W-:Y:S01]  /*1140*/  ULOP3.LUT UR6, UR6, UR11, URZ, 0x3c, !UPT ;  /* 0x0000000b06067292 */ /* 0x000fe2000f8e3c3f */
[----:B0-----:R-:W0:Y:S03]  /*1150*/  MUFU.RCP R2, R2 ;  /* 0x0000000200027308 */ /* 0x001e260000001000 */
[----:B------:R-:W-:-:S04]  /*1160*/  IABS R0, R0 ;  /* 0x0000000000007213 */ /* 0x000fc80000000000 */
[----:B------:R-:W-:Y:S01]  /*1170*/  R2UR UR9, R0 ;  /* 0x00000000000972ca */ /* 0x000fe200000e0000 */
[----:B------:R-:W-:Y:S02]  /*1180*/  IMAD.MOV.U32 R0, RZ, RZ, R5 ;  /* 0x000000ffff007224 */ /* 0x000fe400078e0005 */
[----:B0-----:R-:W-:-:S06]  /*1190*/  VIADD R3, R2, 0xffffffe ;  /* 0x0ffffffe02037836 */ /* 0x001fcc0000000000 */
        /* <DEDUP_REMOVED lines=14> */
[----:B------:R-:W-:-:S05]  /*1280*/  UISETP.NE.AND UP1, UPT, UR11, URZ, UPT ;  /* 0x0000003f0b00728c */ /* 0x000fca000bf25270 */
[----:B------:R-:W-:Y:S02]  /*1290*/  UMOV UR4, UR5 ;  /* 0x0000000500047c82 */ /* 0x000fe40008000000 */
[----:B------:R-:W-:-:S04]  /*12a0*/  @!UP0 UIADD3 UR4, -UR4, URZ, URZ ;  /* 0x0000003f04048290 */ /* 0x000fc8000fffe13f */
[----:B------:R-:W-:-:S12]  /*12b0*/  @!UP1 ULOP3.LUT UR4, URZ, UR11, URZ, 0x33, !UPT ;  /* 0x0000000b3f049292 */ /* 0x000fd8000f8e333f */
.L_x_848:
[----:B------:R-:W-:Y:S02]  /*12c0*/  UIMAD UR5, UR7, UR4, UR10 ;  /* 0x00000004070572a4 */ /* 0x000fe4000f8e020a */
[----:B------:R-:W-:Y:S01]  /*12d0*/  IMAD.U32 R3, RZ, RZ, UR4 ;  /* 0x00000004ff037e24 */ /* 0x000fe2000f8e00ff */
[----:B------:R-:W-:Y:S01]  /*12e0*/  PLOP3.LUT P0, PT, PT, PT, PT, 0x80, 0x0 ;  /* 0x000000000000781c */ /* 0x000fe20003f0f070 */
[----:B------:R-:W-:Y:S01]  /*12f0*/  IMAD.MOV.U32 R2, RZ, RZ, RZ ;  /* 0x000000ffff027224 */ /* 0x000fe200078e00ff */
[----:B------:R-:W-:Y:S01]  /*1300*/  CS2R R134, SRZ ;  /* 0x0000000000867805 */ /* 0x000fe2000001ff00 */
[----:B------:R-:W-:Y:S01]  /*1310*/  IMAD.MOV.U32 R0, RZ, RZ, RZ ;  /* 0x000000ffff007224 */ /* 0x000fe200078e00ff */
[----:B------:R-:W-:Y:S01]  /*1320*/  VIADDMNMX R18, R3, UR5, R18, PT ;  /* 0x0000000503127c46 */ /* 0x000fe2000b800112 */
[----:B------:R-:W-:Y:S01]  /*1330*/  IMAD.U32 R145, RZ, RZ, UR5 ;  /* 0x00000005ff917e24 */ /* 0x000fe2000f8e00ff */
[----:B------:R-:W-:Y:S02]  /*1340*/  CS2R R132, SRZ ;  /* 0x0000000000847805 */ /* 0x000fe4000001ff00 */
[----:B------:R-:W-:-:S02]  /*1350*/  CS2R R130, SRZ ;  /* 0x0000000000827805 */ /* 0x000fc4000001ff00 */
[----:B------:R-:W-:Y:S02]  /*1360*/  ISETP.GT.AND P1, PT, R18, UR5, PT ;  /* 0x0000000512007c0c */ /* 0x000fe4000bf24270 */
        /* <DEDUP_REMOVED lines=26> */
[----:B------:R-:W-:-:S05]  /*1510*/  SHF.R.S32.HI R22, RZ, 0x7, R88 ;  /* 0x00000007ff167819 */ /* 0x000fca0000011458 */
[----:B------:R-:W1:Y:S01]  /*1520*/  SHFL.IDX PT, R0, R22, RZ, 0x1f ;  /* 0x00001fff16007589 */ /* 0x000e6200000e0000 */
[----:B0-----:R-:W-:-:S04]  /*1530*/  ULEA UR38, UR6, UR38, 0x18 ;  /* 0x0000002606267291 */ /* 0x001fc8000f8ec03f */
[----:B------:R-:W-:-:S04]  /*1540*/  UIADD3 UR6, UR38, 0x21800, URZ ;  /* 0x0002180026067890 */ /* 0x000fc8000fffe03f */
[----:B------:R-:W-:Y:S01]  /*1550*/  ULOP3.LUT UP0, URZ, UR6, 0x3ff, URZ, 0xc0, !UPT ;  /* 0x000003ff063f7892 */ /* 0x000fe2000f80c03f */
[----:B-1----:R-:W-:-:S05]  /*1560*/  R2UR UR7, R0 ;  /* 0x00000000000772ca */ /* 0x002fca00000e0000 */
[----:B------:R-:W-:-:S08]  /*1570*/  PLOP3.LUT P0, PT, PT, PT, UP0, 0x80, 0x0 ;  /* 0x000000000000781c */ /* 0x000fd00003f0f008 */
[----:B------:R-:W-:Y:S02]  /*1580*/  UIMAD.WIDE UR4, UR7, 0x55555556, URZ ;  /* 0x55555556070478a5 */ /* 0x000fe4000f8e023f */
[----:B------:R-:W-:Y:S02]  /*1590*/  IMAD.U32 R140, RZ, RZ, UR7 ;  /* 0x00000007ff8c7e24 */ /* 0x000fe4000f8e00ff */
[----:B------:R-:W-:-:S04]  /*15a0*/  ULEA.HI UR5, UR5, UR5, URZ, 0x1 ;  /* 0x0000000505057291 */ /* 0x000fc8000f8f083f */
[----:B------:R-:W-:-:S04]  /*15b0*/  UIMAD UR5, UR5, -0x3, UR7 ;  /* 0xfffffffd050578a4 */ /* 0x000fc8000f8e0207 */
[----:B------:R-:W-:Y:S02]  /*15c0*/  ULEA UR4, UR5, UR38, 0xc ;  /* 0x0000002605047291 */ /* 0x000fe4000f8e603f */
[----:B------:R-:W-:Y:S02]  /*15d0*/  ULEA UR5, UR5, UR6, 0xd ;  /* 0x0000000605057291 */ /* 0x000fe4000f8e683f */
[----:B------:R-:W-:Y:S02]  /*15e0*/  UIADD3 UR4, UR4, 0xc400, URZ ;  /* 0x0000c40004047890 */ /* 0x000fe4000fffe03f */
[----:B------:R-:W-:Y:S02]  /*15f0*/  USHF.R.U32.HI UR5, URZ, 0x4, UR5 ;  /* 0x000000043f057899 */ /* 0x000fe40008011605 */
[----:B------:R-:W-:Y:S02]  /*1600*/  USHF.R.U32.HI UR4, URZ, 0x4, UR4 ;  /* 0x000000043f047899 */ /* 0x000fe40008011604 */
[----:B------:R-:W-:-:S02]  /*1610*/  ULOP3.LUT UR5, UR5, 0x3fff, URZ, 0xc0, !UPT ;  /* 0x00003fff05057892 */ /* 0x000fc4000f8ec03f */
[----:B------:R-:W-:-:S04]  /*1620*/  ULOP3.LUT UR39, UR4, 0x3fff, URZ, 0xc0, !UPT ;  /* 0x00003fff04277892 */ /* 0x000fc8000f8ec03f */
[----:B------:R-:W-:Y:S01]  /*1630*/  IMAD.U32 R144, RZ, RZ, UR5 ;  /* 0x00000005ff907e24 */ /* 0x000fe2000f8e00ff */
[----:B------:R-:W-:Y:S07]  /*1640*/  @!P0 BRA `(.L_x_850) ;  /* 0x0000000000408947 */ /* 0x000fee0003800000 */
[----:B------:R-:W-:Y:S01]  /*1650*/  MOV R0, 0x0 ;  /* 0x0000000000007802 */ /* 0x000fe20000000f00 */
[----:B------:R-:W-:Y:S01]  /*1660*/  ULDC.64 UR4, c[0x4][0x88] ;  /* 0x0100220000047ab9 */ /* 0x000fe20000000a00 */
[----:B------:R-:W-:Y:S01]  /*1670*/  ULDC.64 UR6, c[0x4][0x28] ;  /* 0x01000a0000067ab9 */ /* 0x000fe20000000a00 */
[----:B------:R-:W-:Y:S01]  /*1680*/  IMAD.U32 R4, RZ, RZ, UR4 ;  /* 0x00000004ff047e24 */ /* 0x000fe2000f8e00ff */
[----:B------:R0:W1:Y:S01]  /*1690*/  LDC.64 R2, c[0x4][R0] ;  /* 0x0100000000027b82 */ /* 0x0000620000000a00 */
[----:B------:R-:W-:Y:S01]  /*16a0*/  IMAD.U32 R5, RZ, RZ, UR5 ;  /* 0x00000005ff057e24 */ /* 0x000fe2000f8e00ff */
[----:B------:R-:W-:Y:S01]  /*16b0*/  ULDC.64 UR4, c[0x4][0x90] ;  /* 0x0100240000047ab9 */ /* 0x000fe20000000a00 */
        /* <DEDUP_REMOVED lines=9> */
.L_x_850:
        /* <DEDUP_REMOVED lines=8> */
.L_x_984:
[----:B------:R-:W2:Y:S02]  /*17d0*/  LDL R0, [R1+0xc] ;  /* 0x00000c0001007983 */ /* 0x000ea40000100800 */
[----:B--2---:R-:W-:Y:S02]  /*17e0*/  R2UR UR4, R0 ;  /* 0x00000000000472ca */ /* 0x004fe400000e0000 */
[----:B------:R-:W-:-:S05]  /*17f0*/  LOP3.LUT R0, R2, 0xfffffff8, RZ, 0xc0, !PT ;  /* 0xfffffff802007812 */ /* 0x000fca00078ec0ff */
[----:B0-----:R-:W-:-:S05]  /*1800*/  IMAD.IADD R5, R3, 0x1, -R0 ;  /* 0x0000000103057824 */ /* 0x001fca00078e0a00 */
[----:B------:R-:W-:Y:S01]  /*1810*/  LOP3.LUT P1, RZ, R5, 0x4, RZ, 0xc0, !PT ;  /* 0x0000000405ff7812 */ /* 0x000fe2000782c0ff */
[----:B------:R-:W-:-:S06]  /*1820*/  ULOP3.LUT UR4, UR4, 0x1, URZ, 0xfc, !UPT ;  /* 0x0000000104047892 */ /* 0x000fcc000f8efc3f */
[----:B------:R-:W-:-:S05]  /*1830*/  IMAD.U32 R7, RZ, RZ, UR4 ;  /* 0x00000004ff077e24 */ /* 0x000fca000f8e00ff */
[----:B------:R-:W-:Y:S01]  /*1840*/  ISETP.NE.AND P0, PT, R7, 0x3, PT ;  /* 0x000000030700780c */ /* 0x000fe20003f05270 */
[----:B------:R-:W-:-:S05]  /*1850*/  IMAD.MOV.U32 R7, RZ, RZ, 0x20 ;  /* 0x00000020ff077424 */ /* 0x000fca00078e00ff */
[----:B------:R-:W-:-:S07]  /*1860*/  SEL R7, R7, 0xffffffe0, !P1 ;  /* 0xffffffe007077807 */ /* 0x000fce0004800000 */
[----:B------:R-:W-:Y:S05]  /*1870*/  @!P0 BRA `(.L_x_852) ;  /* 0x0000000000048947 */ /* 0x000fea0003800000 */
[----:B------:R-:W-:Y:S01]  /*1880*/  BPT.TRAP 0x1 ;  /* 0x000000040000795c */ /* 0x000fe20000300000 */
.L_x_852:
[----:B------:R0:W1:Y:S01]  /*1890*/  SYNCS.PHASECHK.TRANS64.TRYWAIT P1, [UR38+0x2d830], R6 ;  /* 0x02d83006ff0075a7 */ /* 0x0000620008020166 */
[----:B------:R-:W-:Y:S05]  /*18a0*/  @!P0 BRA `(.L_x_853) ;  /* 0x0000000000048947 */ /* 0x000fea0003800000 */
[----:B------:R-:W-:Y:S01]  /*18b0*/  BPT.TRAP 0x1 ;  /* 0x000000040000795c */ /* 0x000fe20000300000 */
.L_x_853:
[----:B------:R-:W-:-:S05]  /*18c0*/  IMAD.U32 R8, RZ, RZ, UR39 ;  /* 0x00000027ff087e24 */ /* 0x000fca000f8e00ff */
[----:B------:R-:W-:Y:S01]  /*18d0*/  LOP3.LUT R8, R8, 0x10000, RZ, 0xfc, !PT ;  /* 0x0001000008087812 */ /* 0x000fe200078efcff */
[----:B-1----:R-:W-:Y:S06]  /*18e0*/  @P1 BRA `(.L_x_854) ;  /* 0x0000000000081947 */ /* 0x002fec0003800000 */
[----:B------:R-:W1:Y:S02]  /*18f0*/  SYNCS.PHASECHK.TRANS64.TRYWAIT P1, [UR38+0x2d830], R6 ;  /* 0x02d83006ff0075a7 */ /* 0x000e640008020166 */
[----:B-1----:R-:W-:Y:S05]  /*1900*/  @!P1 BRA `(.L_x_855) ;  /* 0x0000014000289947 */ /* 0x002fea0003800000 */
.L_x_854:
[----:B------:R-:W-:Y:S05]  /*1910*/  WARPSYNC.ALL ;  /* 0x0000000000007948 */ /* 0x000fea0003800000 */
[----:B------:R-:W-:Y:S01]  /*1920*/  IMAD.MOV.U32 R9, RZ, RZ, -0x7fffffe0 ;  /* 0x80000020ff097424 */ /* 0x000fe200078e00ff */
[----:B------:R-:W-:Y:S01]  /*1930*/  UIADD3 UR4, UR38, 0x15400, URZ ;  /* 0x0001540026047890 */ /* 0x000fe2000fffe03f */
[C---:B------:R-:W-:Y:S01]  /*1940*/  R2UR UR8, R8.reuse ;  /* 0x00000000080872ca */ /* 0x040fe200000e0000 */
[----:B------:R-:W-:Y:S02]  /*1950*/  WARPGROUP.ARRIVE ;  /* 0x00000000000079c5 */ /* 0x000fe40000000000 */
[----:B------:R-:W-:Y:S01]  /*1960*/  R2UR UR9, R9 ;  /* 0x00000000090972ca */ /* 0x000fe200000e0000 */
[----:B------:R-:W-:Y:S01]  /*1970*/  USHF.R.U32.HI UR4, URZ, 0x4, UR4 ;  /* 0x000000043f047899 */ /* 0x000fe20008011604 */
[----:B------:R-:W-:Y:S01]  /*1980*/  R2UR UR24, R8 ;  /* 0x00000000081872ca */ /* 0x000fe200000e0000 */
[----:B------:R-:W-:Y:S01]  /*1990*/  UMOV UR11, 0x80000020 ;  /* 0x80000020000b7882 */ /* 0x000fe20000000000 */
[----:B------:R-:W-:Y:S01]  /*19a0*/  UMOV UR13, 0x80000020 ;  /* 0x80000020000d7882 */ /* 0x000fe20000000000 */
[----:B------:R-:W-:Y:S01]  /*19b0*/  ULOP3.LUT UR4, UR4, 0x3fff, URZ, 0xc0, !UPT ;  /* 0x00003fff04047892 */ /* 0x000fe2000f8ec03f */
[----:B------:R-:W-:Y:S01]  /*19c0*/  UMOV UR15, 0x80000020 ;  /* 0x80000020000f7882 */ /* 0x000fe20000000000 */
[----:B------:R-:W-:-:S02]  /*19d0*/  UMOV UR17, 0x80000020 ;  /* 0x8000002000117882 */ /* 0x000fc40000000000 */
[----:B------:R-:W-:Y:S01]  /*19e0*/  ULOP3.LUT UR39, UR4, 0x10000, URZ, 0xfc, !UPT ;  /* 0x0001000004277892 */ /* 0x000fe2000f8efc3f */
[----:B------:R-:W-:Y:S01]  /*19f0*/  UMOV UR19, 0x80000020 ;  /* 0x8000002000137882 */ /* 0x000fe20000000000 */
[----:B------:R-:W-:Y:S02]  /*1a00*/  UMOV UR21, 0x80000020 ;  /* 0x8000002000157882 */ /* 0x000fe40000000000 */
[----:B------:R-:W-:Y:S02]  /*1a10*/  UIADD3 UR14, UR39, 0x200, URZ ;  /* 0x00000200270e7890 */ /* 0x000fe4000fffe03f */
[----:B------:R-:W-:Y:S01]  /*1a20*/  UIADD3 UR12, UR24, 0x300, URZ ;  /* 0x00000300180c7890 */ /* 0x000fe2000fffe03f */
[----:B------:R-:W-:Y:S01]  /*1a30*/  UMOV UR10, UR39 ;  /* 0x00000027000a7c82 */ /* 0x000fe20008000000 */
[----:B------:R-:W-:Y:S01]  /*1a40*/  UIADD3 UR16, UR24, 0x302, URZ ;  /* 0x0000030218107890 */ /* 0x000fe2000fffe03f */
[----:B------:R-:W-:Y:S01]  /*1a50*/  HGMMA.64x128x16.F32.BF16 R24, gdesc[UR8], RZ, !UPT, gsb0 ;  /* 0x01e00000081879f0 */ /* 0x000fe2000c0018ff */
[----:B------:R-:W-:-:S02]  /*1a60*/  UIADD3 UR8, UR24, 0x2, URZ ;  /* 0x0000000218087890 */ /* 0x000fc4000fffe03f */
[----:B------:R-:W-:Y:S01]  /*1a70*/  UIADD3 UR10, UR39, 0x2, URZ ;  /* 0x00000002270a7890 */ /* 0x000fe2000fffe03f */
[----:B------:R-:W-:Y:S01]  /*1a80*/  UMOV UR9, 0x80000020 ;  /* 0x8000002000097882 */ /* 0x000fe20000000000 */
[----:B------:R-:W-:Y:S01]  /*1a90*/  UMOV UR11, 0x80000020 ;  /* 0x80000020000b7882 */ /* 0x000fe20000000000 */
[----:B------:R-:W-:Y:S02]  /*1aa0*/  UIADD3 UR18, UR39, 0x202, URZ ;  /* 0x0000020227127890 */ /* 0x000fe4000fffe03f */
[----:B------:R-:W-:Y:S02]  /*1ab0*/  UIADD3 UR20, UR24, 0x600, URZ ;  /* 0x0000060018147890 */ /* 0x000fe4000fffe03f */
[----:B------:R-:W-:Y:S01]  /*1ac0*/  UIADD3 UR6, UR39, 0x400, URZ ;  /* 0x0000040027067890 */ /* 0x000fe2000fffe03f */
[----:B------:R-:W-:Y:S01]  /*1ad0*/  UMOV UR5, UR21 ;  /* 0x0000001500057c82 */ /* 0x000fe20008000000 */
[----:B------:R-:W-:Y:S01]  /*1ae0*/  UMOV UR7, 0x80000020 ;  /* 0x8000002000077882 */ /* 0x000fe20000000000 */
[----:B------:R-:W-:-:S02]  /*1af0*/  UIADD3 UR24, UR24, 0x602, URZ ;  /* 0x0000060218187890 */ /* 0x000fc4000fffe03f */
[----:B------:R-:W-:Y:S01]  /*1b00*/  UMOV UR4, UR20 ;  /* 0x0000001400047c82 */ /* 0x000fe20008000000 */
        /* <DEDUP_REMOVED lines=12> */
[----:B------:R-:W-:Y:S01]  /*1bd0*/  HGMMA.64x128x16.F32.BF16 R24, gdesc[UR4], R24, gsb0 ;  /* 0x01e00000041879f0 */ /* 0x000fe20008001818 */
[----:B------:R-:W-:Y:S01]  /*1be0*/  UIADD3 UR6, UR39, 0x402, URZ ;  /* 0x0000040227067890 */ /* 0x000fe2000fffe03f */
[----:B------:R-:W-:Y:S01]  /*1bf0*/  UMOV UR4, UR24 ;  /* 0x0000001800047c82 */ /* 0x000fe20008000000 */
[----:B------:R-:W-:Y:S01]  /*1c00*/  UMOV UR5, UR25 ;  /* 0x0000001900057c82 */ /* 0x000fe20008000000 */
[----:B------:R-:W-:Y:S01]  /*1c10*/  UMOV UR7, 0x80000020 ;  /* 0x8000002000077882 */ /* 0x000fe20000000000 */
[----:B------:R-:W-:Y:S02]  /*1c20*/  WARPGROUP.DEPBAR.LE gsb0, 0x0 ;  /* 0x00008000000079c5 */ /* 0x000fe40000010000 */
[----:B------:R-:W-:-:S06]  /*1c30*/  WARPGROUP.ARRIVE ;  /* 0x00000000000079c5 */ /* 0x000fcc0000000000 */
[----:B------:R-:W-:Y:S03]  /*1c40*/  HGMMA.64x128x16.F32.BF16 R24, gdesc[UR4], R24, gsb0 ;  /* 0x01e00000041879f0 */ /* 0x000fe60008001818 */
[----:B------:R-:W-:Y:S02]  /*1c50*/  WARPGROUP.DEPBAR.LE gsb0, 0x0 ;  /* 0x00008000000079c5 */ /* 0x000fe40000010000 */
[----:B------:R-:W-:Y:S05]  /*1c60*/  @!P0 BRA `(.L_x_856) ;  /* 0x0000000000048947 */ /* 0x000fea0003800000 */
[----:B------:R-:W-:Y:S01]  /*1c70*/  BPT.TRAP 0x1 ;  /* 0x000000040000795c */ /* 0x000fe20000300000 */
.L_x_856:
[----:B------:R-:W-:Y:S01]  /*1c80*/  R2UR UR4, R142 ;  /* 0x000000008e0472ca */ /* 0x000fe200000e0000 */
[----:B------:R-:W2:Y:S01]  /*1c90*/  S2UR UR6, SR_CgaCtaId ;  /* 0x00000000000679c3 */ /* 0x000ea20000008800 */
[----:B------:R-:W-:Y:S01]  /*1ca0*/  SHF.R.S32.HI R4, RZ, 0x4, R4 ;  /* 0x00000004ff047819 */ /* 0x000fe20000011404 */
[----:B------:R-:W-:Y:S01]  /*1cb0*/  IMAD.SHL.U32 R2, R2, 0x40, RZ ;  /* 0x0000004002027824 */ /* 0x000fe200078e00ff */
[C---:B------:R-:W-:Y:S01]  /*1cc0*/  LOP3.LUT P1, RZ, R5.reuse, 0x2, RZ, 0xc0, !PT ;  /* 0x0000000205ff7812 */ /* 0x040fe2000782c0ff */
[----:B------:R-:W-:Y:S01]  /*1cd0*/  IMAD.SHL.U32 R5, R5, 0x40, RZ ;  /* 0x0000004005057824 */ /* 0x000fe200078e00ff */
[----:B------:R-:W-:Y:S01]  /*1ce0*/  UISETP.NE.AND UP0, UPT, UR60, URZ, UPT ;  /* 0x0000003f3c00728c */ /* 0x000fe2000bf05270 */
[----:B------:R-:W-:Y:S01]  /*1cf0*/  IMAD.SHL.U32 R4, R4, 0x8, RZ ;  /* 0x0000000804047824 */ /* 0x000fe200078e00ff */
[----:B------:R-:W-:Y:S02]  /*1d00*/  ULDC UR35, c[0x0][0x2f0] ;  /* 0x0000bc0000237ab9 */ /* 0x000fe40000000800 */
[----:B------:R-:W-:-:S03]  /*1d10*/  LOP3.LUT R5, R5, 0x1c0, RZ, 0xc0, !PT ;  /* 0x000001c005057812 */ /* 0x000fc600078ec0ff */
[----:B------:R-:W-:Y:S01]  /*1d20*/  UISETP.NE.AND UP1, UPT, UR4, URZ, UPT ;  /* 0x0000003f0400728c */ /* 0x000fe2000bf25270 */
[----:B------:R-:W-:Y:S02]  /*1d30*/  LOP3.LUT R4, R5, 0x8, R4, 0xf8, !PT ;  /* 0x0000000805047812 */ /* 0x000fe400078ef804 */
[----:B------:R-:W-:Y:S01]  /*1d40*/  ULDC UR4, c[0x0][0x9d8] ;  /* 0x0002760000047ab9 */ /* 0x000fe20000000800 */
[----:B------:R-:W-:Y:S01]  /*1d50*/  SHF.R.U32.HI R5, RZ, 0x3, R5 ;  /* 0x00000003ff057819 */ /* 0x000fe20000011605 */
[----:B------:R-:W-:Y:S01]  /*1d60*/  FMUL.FTZ R97, R41, UR4 ;  /* 0x0000000429617c20 */ /* 0x000fe20008410000 */
[----:B------:R-:W-:Y:S01]  /*1d70*/  LOP3.LUT R41, R88, 0xffffff80, RZ, 0xc0, !PT ;  /* 0xffffff8058297812 */ /* 0x000fe200078ec0ff */
[----:B------:R-:W-:Y:S01]  /*1d80*/  FMUL.FTZ R90, R28, UR4 ;  /* 0x000000041c5a7c20 */ /* 0x000fe20008410000 */
[----:B------:R-:W-:Y:S01]  /*1d90*/  FMUL.FTZ R28, R54, UR4 ;  /* 0x00000004361c7c20 */ /* 0x000fe20008410000 */
[----:B------:R-:W-:Y:S01]  /*1da0*/  FMUL.FTZ R54, R64, UR4 ;  /* 0x0000000440367c20 */ /* 0x000fe20008410000 */
[----:B------:R-:W-:Y:S01]  /*1db0*/  FMUL.FTZ R21, R43, UR4 ;  /* 0x000000042b157c20 */ /* 0x000fe20008410000 */
[----:B------:R-:W-:-:S02]  /*1dc0*/  IMAD.IADD R64, R16, 0x1, -R41 ;  /* 0x0000000110407824 */ /* 0x000fc400078e0a29 */
[----:B------:R-:W-:Y:S01]  /*1dd0*/  FMUL.FTZ R91, R29, UR4 ;  /* 0x000000041d5b7c20 */ /* 0x000fe20008410000 */
[----:B------:R-:W-:Y:S01]  /*1de0*/  FMUL.FTZ R20, R42, UR4 ;  /* 0x000000042a147c20 */ /* 0x000fe20008410000 */
[----:B------:R-:W-:Y:S01]  /*1df0*/  FMUL.FTZ R98, R44, UR4 ;  /* 0x000000042c627c20 */ /* 0x000fe20008410000 */
[----:B------:R-:W-:Y:S01]  /*1e00*/  FMUL.FTZ R29, R55, UR4 ;  /* 0x00000004371d7c20 */ /* 0x000fe20008410000 */
[----:B------:R-:W-:Y:S01]  /*1e10*/  SHF.R.S32.HI R43, RZ, 0x1f, R64 ;  /* 0x0000001fff2b7819 */ /* 0x000fe20000011440 */
[----:B------:R-:W-:Y:S01]  /*1e20*/  IMAD.HI R42, R22, 0x55555556, RZ ;  /* 0x55555556162a7827 */ /* 0x000fe200078e02ff */
[----:B------:R-:W-:-:S03]  /*1e30*/  LEA.HI R44, R23, R16, RZ, 0x2 ;  /* 0x00000010172c7211 */ /* 0x000fc600078f10ff */
[----:B------:R-:W-:Y:S01]  /*1e40*/  FMUL.FTZ R55, R65, UR4 ;  /* 0x0000000441377c20 */ /* 0x000fe20008410000 */
[----:B------:R-:W-:Y:S01]  /*1e50*/  FMUL.FTZ R12, R34, UR4 ;  /* 0x00000004220c7c20 */ /* 0x000fe20008410000 */
[----:B------:R-:W-:Y:S01]  /*1e60*/  LEA.HI R65, R43, R64, RZ, 0x2 ;  /* 0x000000402b417211 */ /* 0x000fe200078f10ff */
[----:B------:R-:W-:Y:S01]  /*1e70*/  FMUL.FTZ R93, R33, UR4 ;  /* 0x00000004215d7c20 */ /* 0x000fe20008410000 */
[----:B------:R-:W-:Y:S01]  /*1e80*/  FMUL.FTZ R34, R67, UR4 ;  /* 0x0000000443227c20 */ /* 0x000fe20008410000 */
[----:B------:R-:W-:Y:S01]  /*1e90*/  FMUL.FTZ R33, R63, UR4 ;  /* 0x000000043f217c20 */ /* 0x000fe20008410000 */
[----:B------:R-:W-:Y:S01]  /*1ea0*/  LOP3.LUT R67, R44, 0xfffffffc, RZ, 0xc0, !PT ;  /* 0xfffffffc2c437812 */ /* 0x000fe200078ec0ff */
[----:B------:R-:W-:Y:S01]  /*1eb0*/  FMUL.FTZ R99, R45, UR4 ;  /* 0x000000042d637c20 */ /* 0x000fe20008410000 */
[----:B------:R-:W-:Y:S01]  /*1ec0*/  LEA.HI R63, R42, R42, RZ, 0x1 ;  /* 0x0000002a2a3f7211 */ /* 0x000fe200078f08ff */
[----:B------:R-:W-:Y:S01]  /*1ed0*/  @UP1 ULDC UR5, c[0x0][0x44c] ;  /* 0x0001130000051ab9 */ /* 0x000fe20000000800 */
[----:B------:R-:W-:Y:S01]  /*1ee0*/  LEA.HI R43, R43, R64, RZ, 0x5 ;  /* 0x000000402b2b7211 */ /* 0x000fe200078f28ff */
[----:B------:R-:W-:Y:S01]  /*1ef0*/  IMAD.IADD R67, R16, 0x1, -R67 ;  /* 0x0000000110437824 */ /* 0x000fe200078e0a43 */
[--C-:B------:R-:W-:Y:S01]  /*1f00*/  SHF.R.S32.HI R42, RZ, 0x2, R65.reuse ;  /* 0x00000002ff2a7819 */ /* 0x100fe20000011441 */
[----:B------:R-:W-:Y:S01]  /*1f10*/  IMAD R22, R63, -0x3, R22 ;  /* 0xfffffffd3f167824 */ /* 0x000fe200078e0216 */
[----:B------:R-:W-:Y:S01]  /*1f20*/  SHF.R.S32.HI R45, RZ, 0x1f, R65 ;  /* 0x0000001fff2d7819 */ /* 0x000fe20000011441 */
[----:B-1----:R-:W-:Y:S01]  /*1f30*/  FMUL.FTZ R3, R27, UR4 ;  /* 0x000000041b037c20 */ /* 0x002fe20008410000 */
[----:B------:R-:W-:Y:S01]  /*1f40*/  SHF.R.S32.HI R43, RZ, 0x5, R43 ;  /* 0x00000005ff2b7819 */ /* 0x000fe2000001142b */
[----:B------:R-:W-:Y:S01]  /*1f50*/  FMUL.FTZ R27, R51, UR4 ;  /* 0x00000004331b7c20 */ /* 0x000fe20008410000 */
[-C--:B------:R-:W-:Y:S01]  /*1f60*/  LEA.HI R45, R45, R42.reuse, RZ, 0x3 ;  /* 0x0000002a2d2d7211 */ /* 0x080fe200078f18ff */
[----:B0-----:R-:W-:Y:S01]  /*1f70*/  FMUL.FTZ R6, R24, UR4 ;  /* 0x0000000418067c20 */ /* 0x001fe20008410000 */
[----:B------:R-:W-:Y:S01]  /*1f80*/  LEA.HI R44, R67, R67, RZ, 0x1 ;  /* 0x00000043432c7211 */ /* 0x000fe200078f08ff */
[----:B------:R-:W-:Y:S01]  /*1f90*/  FMUL.FTZ R89, R25, UR4 ;  /* 0x0000000419597c20 */ /* 0x000fe20008410000 */
[----:B------:R-:W-:Y:S01]  /*1fa0*/  LEA R43, R43, UR40, 0x4 ;  /* 0x000000282b2b7c11 */ /* 0x000fe2000f8e20ff */
[----:B------:R-:W-:Y:S01]  /*1fb0*/  FMUL.FTZ R51, R57, UR4 ;  /* 0x0000000439337c20 */ /* 0x000fe20008410000 */
[----:B------:R-:W-:Y:S01]  /*1fc0*/  LOP3.LUT R45, R45, 0xfffffff8, RZ, 0xc0, !PT ;  /* 0xfffffff82d2d7812 */ /* 0x000fe200078ec0ff */
[----:B------:R-:W-:Y:S01]  /*1fd0*/  FMUL.FTZ R24, R46, UR4 ;  /* 0x000000042e187c20 */ /* 0x000fe20008410000 */
[----:B------:R-:W-:Y:S01]  /*1fe0*/  LOP3.LUT R44, R44, 0x1ffffffe, RZ, 0xc0, !PT ;  /* 0x1ffffffe2c2c7812 */ /* 0x000fe200078ec0ff */
[----:B------:R-:W-:Y:S01]  /*1ff0*/  FMUL.FTZ R25, R47, UR4 ;  /* 0x000000042f197c20 */ /* 0x000fe20008410000 */
[----:B------:R-:W-:Y:S01]  /*2000*/  IADD3 R43, R43, R42, -R45 ;  /* 0x0000002a2b2b7210 */ /* 0x000fe20007ffe82d */
[----:B------:R-:W-:Y:S01]  /*2010*/  FMUL.FTZ R57, R69, UR4 ;  /* 0x0000000445397c20 */ /* 0x000fe20008410000 */
[----:B------:R-:W-:Y:S01]  /*2020*/  PLOP3.LUT P2, PT, PT, PT, UP1, 0x80, 0x0 ;  /* 0x000000000000781c */ /* 0x000fe20003f4f018 */
[----:B------:R-:W-:Y:S01]  /*2030*/  IMAD.IADD R137, R67, 0x1, -R44 ;  /* 0x0000000143897824 */ /* 0x000fe200078e0a2c */
[----:B------:R-:W-:Y:S01]  /*2040*/  PLOP3.LUT P3, PT, PT, PT, UP1, 0x80, 0x0 ;  /* 0x000000000000781c */ /* 0x000fe20003f6f018 */
[----:B------:R-:W-:Y:S01]  /*2050*/  IMAD R22, R22, 0x40, R43 ;  /* 0x0000004016167824 */ /* 0x000fe200078e022b */
[----:B------:R-:W-:Y:S01]  /*2060*/  LEA.HI R16, R23, R16, RZ, 0x5 ;  /* 0x0000001017107211 */ /* 0x000fe200078f28ff */
[----:B------:R-:W-:Y:S01]  /*2070*/  FMUL.FTZ R0, R26, UR4 ;  /* 0x000000041a007c20 */ /* 0x000fe20008410000 */
[----:B------:R-:W-:Y:S01]  /*2080*/  LOP3.LUT R4, R4, R5, RZ, 0x3c, !PT ;  /* 0x0000000504047212 */ /* 0x000fe200078e3cff */
[----:B------:R-:W-:-:S02]  /*2090*/  IMAD R137, R137, 0x8, R22 ;  /* 0x0000000889897824 */ /* 0x000fc400078e0216 */
[----:B------:R-:W-:Y:S01]  /*20a0*/  FMUL.FTZ R46, R48, UR4 ;  /* 0x00000004302e7c20 */ /* 0x000fe20008410000 */
[----:B------:R-:W-:Y:S01]  /*20b0*/  FMUL.FTZ R47, R49, UR4 ;  /* 0x00000004312f7c20 */ /* 0x000fe20008410000 */
[----:B------:R-:W-:Y:S02]  /*20c0*/  IMAD.SHL.U32 R16, R16, 0x20, RZ ;  /* 0x0000002010107824 */ /* 0x000fe400078e00ff */
[----:B------:R-:W-:Y:S01]  /*20d0*/  FMUL.FTZ R10, R30, UR4 ;  /* 0x000000041e0a7c20 */ /* 0x000fe20008410000 */
[----:B------:R-:W-:Y:S02]  /*20e0*/  IMAD.MOV.U32 R69, RZ, RZ, R137 ;  /* 0x000000ffff457224 */ /* 0x000fe400078e0089 */
[----:B------:R-:W-:Y:S01]  /*20f0*/  FMUL.FTZ R11, R31, UR4 ;  /* 0x000000041f0b7c20 */ /* 0x000fe20008410000 */
[----:B------:R-:W-:Y:S01]  /*2100*/  @P2 IMAD.HI.U32 R5, R137, UR5, RZ ;  /* 0x0000000589052c27 */ /* 0x000fe2000f8e00ff */
[----:B------:R-:W-:-:S03]  /*2110*/  @UP1 ULDC UR5, c[0x0][0x450] ;  /* 0x0001140000051ab9 */ /* 0x000fc60000000800 */
[----:B------:R-:W-:Y:S01]  /*2120*/  FMUL.FTZ R92, R32, UR4 ;  /* 0x00000004205c7c20 */ /* 0x000fe20008410000 */
[----:B------:R-:W-:Y:S01]  /*2130*/  FMUL.FTZ R26, R50, UR4 ;  /* 0x00000004321a7c20 */ /* 0x000fe20008410000 */
[----:B------:R-:W-:Y:S01]  /*2140*/  FMUL.FTZ R48, R52, UR4 ;  /* 0x0000000434307c20 */ /* 0x000fe20008410000 */
[----:B------:R-:W-:Y:S01]  /*2150*/  FMUL.FTZ R49, R53, UR4 ;  /* 0x0000000435317c20 */ /* 0x000fe20008410000 */
[----:B------:R-:W-:Y:S01]  /*2160*/  IMAD.MOV.U32 R23, RZ, RZ, -0x80 ;  /* 0xffffff80ff177424 */ /* 0x000fe200078e00ff */
[----:B------:R-:W-:Y:S01]  /*2170*/  @P3 SHF.R.U32.HI R69, RZ, UR5, R5 ;  /* 0x00000005ff453c19 */ /* 0x000fe20008011605 */
[----:B------:R-:W-:Y:S01]  /*2180*/  FMUL.FTZ R13, R35, UR4 ;  /* 0x00000004230d7c20 */ /* 0x000fe20008410000 */
        /* <DEDUP_REMOVED lines=31> */
[----:B------:R-:W-:Y:S01]  /*2380*/  UIADD3 UR4, UR38, 0x2d840, URZ ;  /* 0x0002d84026047890 */ /* 0x000fe2000fffe03f */
[----:B------:R-:W-:Y:S01]  /*2390*/  LOP3.LUT R65, R65, 0x7ffffffc, RZ, 0xc0, !PT ;  /* 0x7ffffffc41417812 */ /* 0x000fe200078ec0ff */
[----:B------:R-:W-:Y:S01]  /*23a0*/  IMAD R74, R18, R23, 0x80 ;  /* 0x00000080124a7424 */ /* 0x000fe200078e0217 */
[----:B------:R-:W-:Y:S01]  /*23b0*/  LOP3.LUT R5, R16, 0xfffffc00, RZ, 0xc0, !PT ;  /* 0xfffffc0010057812 */ /* 0x000fe200078ec0ff */
[----:B--2---:R-:W-:Y:S01]  /*23c0*/  UPRMT UR4, UR6, 0x654, UR4 ;  /* 0x0000065406047896 */ /* 0x004fe20008000004 */
[----:B------:R-:W0:Y:S01]  /*23d0*/  SHFL.IDX PT, R16, R69, RZ, 0x1c1f ;  /* 0x001c1fff45107589 */ /* 0x000e2200000e0000 */
[----:B------:R-:W-:Y:S01]  /*23e0*/  LOP3.LUT R22, R2, 0xfffffe00, RZ, 0xc0, !PT ;  /* 0xfffffe0002167812 */ /* 0x000fe200078ec0ff */
[----:B------:R-:W-:Y:S01]  /*23f0*/  IMAD.IADD R2, R64, 0x1, -R65 ;  /* 0x0000000140027824 */ /* 0x000fe200078e0a41 */
[----:B------:R-:W-:Y:S01]  /*2400*/  ULDC UR5, c[0x0][0x288] ;  /* 0x0000a20000057ab9 */ /* 0x000fe20000000800 */
[----:B------:R-:W-:Y:S01]  /*2410*/  VIADD R23, R74, 0x1 ;  /* 0x000000014a177836 */ /* 0x000fe20000000000 */
[----:B------:R-:W-:Y:S01]  /*2420*/  IADD3 R22, R4, R22, R5 ;  /* 0x0000001604167210 */ /* 0x000fe20007ffe005 */
[----:B------:R-:W-:Y:S01]  /*2430*/  IMAD.U32 R75, RZ, RZ, UR5 ;  /* 0x00000005ff4b7e24 */ /* 0x000fe2000f8e00ff */
[----:B------:R-:W-:Y:S01]  /*2440*/  PLOP3.LUT P2, PT, PT, PT, UP0, 0x40, 0x0 ;  /* 0x000000000000781c */ /* 0x000fe20003f4e808 */
[----:B------:R-:W-:Y:S01]  /*2450*/  IMAD R4, R2, -0x2, R23 ;  /* 0xfffffffe02047824 */ /* 0x000fe200078e0217 */
[----:B------:R-:W-:Y:S01]  /*2460*/  SYNCS.ARRIVE.TRANS64.RED.A1T0 RZ, [UR4], RZ ;  /* 0x000000ffffff79a7 */ /* 0x000fe20008100404 */
[----:B------:R-:W1:Y:S01]  /*2470*/  MUFU.TANH R6, R6 ;  /* 0x0000000600067308 */ /* 0x000e620000002400 */
[----:B------:R-:W-:Y:S01]  /*2480*/  ULDC UR4, c[0x0][0x9dc] ;  /* 0x0002770000047ab9 */ /* 0x000fe20000000800 */
[C---:B------:R-:W-:Y:S01]  /*2490*/  IMAD R4, R17.reuse, UR35, R4 ;  /* 0x0000002311047c24 */ /* 0x040fe2000f8e0204 */
[----:B------:R-:W-:Y:S01]  /*24a0*/  ULOP3.LUT UR7, URZ, UR4, URZ, 0x33, !UPT ;  /* 0x000000043f077292 */ /* 0x000fe2000f8e333f */
[----:B------:R-:W-:Y:S01]  /*24b0*/  IMAD R5, R17, UR35, R74 ;  /* 0x0000002311057c24 */ /* 0x000fe2000f8e024a */
[----:B------:R-:W-:Y:S01]  /*24c0*/  ULDC UR6, c[0x0][0x9e0] ;  /* 0x0002780000067ab9 */ /* 0x000fe20000000800 */
[----:B------:R-:W-:Y:S01]  /*24d0*/  IMAD.IADD R4, R4, 0x1, -R75 ;  /* 0x0000000104047824 */ /* 0x000fe200078e0a4b */
[----:B------:R-:W-:Y:S01]  /*24e0*/  LEA R72, R18, 0xffffff80, 0x7 ;  /* 0xffffff8012487811 */ /* 0x000fe200078e38ff */
[----:B------:R-:W2:Y:S01]  /*24f0*/  MUFU.TANH R89, R89 ;  /* 0x0000005900597308 */ /* 0x000ea20000002400 */
[----:B------:R-:W-:-:S02]  /*2500*/  IMAD.MOV.U32 R23, RZ, RZ, 0x10 ;  /* 0x00000010ff177424 */ /* 0x000fc400078e00ff */
[----:B------:R-:W-:Y:S02]  /*2510*/  IMAD R71, R2, -0x2, R5 ;  /* 0xfffffffe02477824 */ /* 0x000fe400078e0205 */
[C---:B------:R-:W-:Y:S01]  /*2520*/  VIADD R76, R4.reuse, UR6 ;  /* 0x00000006044c7c36 */ /* 0x040fe20008000000 */
[----:B------:R-:W-:Y:S01]  /*2530*/  SEL R23, R23, 0xfffffff0, !P1 ;  /* 0xfffffff017177807 */ /* 0x000fe20004800000 */
[----:B------:R-:W-:Y:S01]  /*2540*/  VIADD R73, R4, UR7 ;  /* 0x0000000704497c36 */ /* 0x000fe20008000000 */
[----:B------:R-:W3:Y:S01]  /*2550*/  MUFU.TANH R0, R0 ;  /* 0x0000000000007308 */ /* 0x000ee20000002400 */
[----:B------:R-:W-:Y:S01]  /*2560*/  IMAD.U32 R143, RZ, RZ, UR7 ;  /* 0x00000007ff8f7e24 */ /* 0x000fe2000f8e00ff */
[----:B0-----:R-:W-:Y:S01]  /*2570*/  VIADDMNMX R67, R16, R76, R71, PT ;  /* 0x0000004c10437246 */ /* 0x001fe20003800147 */
[----:B------:R-:W-:-:S05]  /*2580*/  IMAD.IADD R70, R73, 0x1, R16 ;  /* 0x0000000149467824 */ /* 0x000fca00078e0210 */
[----:B------:R-:W0:Y:S08]  /*2590*/  MUFU.TANH R3, R3 ;  /* 0x0000000300037308 */ /* 0x000e300000002400 */
[----:B------:R-:W4:Y:S08]  /*25a0*/  MUFU.TANH R90, R90 ;  /* 0x0000005a005a7308 */ /* 0x000f300000002400 */
[----:B------:R-:W0:Y:S08]  /*25b0*/  MUFU.TANH R91, R91 ;  /* 0x0000005b005b7308 */ /* 0x000e300000002400 */
        /* <DEDUP_REMOVED lines=57> */
[----:B------:R-:W0:Y:S01]  /*2950*/  MUFU.TANH R44, R44 ;  /* 0x0000002c002c7308 */ /* 0x000e220000002400 */
[----:B-1234-:R-:W-:Y:S05]  /*2960*/  @P2 BRA `(.L_x_857) ;  /* 0x0000000000642947 */ /* 0x01efea0003800000 */
[----:B------:R-:W-:Y:S01]  /*2970*/  IMAD R4, R17, UR35, R16 ;  /* 0x0000002311047c24 */ /* 0x000fe2000f8e0210 */
[----:B------:R-:W-:Y:S03]  /*2980*/  BSSY B0, `(.L_x_858) ;  /* 0x0000013000007945 */ /* 0x000fe60003800000 */
[----:B------:R-:W-:-:S05]  /*2990*/  IMAD.IADD R65, R4, 0x1, -R75 ;  /* 0x0000000104417824 */ /* 0x000fca00078e0a4b */
[----:B------:R-:W-:-:S13]  /*29a0*/  ISETP.GT.AND P1, PT, R65, -0x1, PT ;  /* 0xffffffff4100780c */ /* 0x000fda0003f24270 */
[----:B------:R-:W-:Y:S05]  /*29b0*/  @P1 BRA `(.L_x_859) ;  /* 0x0000000000241947 */ /* 0x000fea0003800000 */
[----:B------:R-:W-:Y:S01]  /*29c0*/  ULDC UR4, c[0x0][0x9e4] ;  /* 0x0002790000047ab9 */ /* 0x000fe20000000800 */
[----:B------:R-:W-:Y:S01]  /*29d0*/  LOP3.LUT R65, RZ, R65, RZ, 0x33, !PT ;  /* 0x00000041ff417212 */ /* 0x000fe200078e33ff */
[----:B------:R-:W-:-:S05]  /*29e0*/  IMAD.U32 R16, RZ, RZ, UR4 ;  /* 0x00000004ff107e24 */ /* 0x000fca000f8e00ff */
[----:B------:R-:W-:-:S13]  /*29f0*/  ISETP.NE.AND P1, PT, R16, 0x1, PT ;  /* 0x000000011000780c */ /* 0x000fda0003f25270 */
[----:B------:R-:W1:Y:S02]  /*2a00*/  @P1 LDC.64 R4, c[0x0][0x9e8] ;  /* 0x00027a00ff041b82 */ /* 0x000e640000000a00 */
[----:B-1----:R-:W-:-:S05]  /*2a10*/  @P1 IMAD.HI.U32 R4, R65, R4, RZ ;  /* 0x0000000441041227 */ /* 0x002fca00078e00ff */
[----:B------:R-:W-:-:S04]  /*2a20*/  @P1 SHF.R.U32.HI R65, RZ, R5, R4 ;  /* 0x00000005ff411219 */ /* 0x000fc80000011604 */
[----:B------:R-:W-:Y:S01]  /*2a30*/  LOP3.LUT R65, RZ, R65, RZ, 0x33, !PT ;  /* 0x00000041ff417212 */ /* 0x000fe200078e33ff */
[----:B------:R-:W-:Y:S06]  /*2a40*/  BRA `(.L_x_860) ;  /* 0x0000000000187947 */ /* 0x000fec0003800000 */
.L_x_859:
[----:B------:R-:W-:Y:S02]  /*2a50*/  ULDC UR4, c[0x0][0x9e4] ;  /* 0x0002790000047ab9 */ /* 0x000fe40000000800 */
[----:B------:R-:W-:-:S05]  /*2a60*/  IMAD.U32 R16, RZ, RZ, UR4 ;  /* 0x00000004ff107e24 */ /* 0x000fca000f8e00ff */
[----:B------:R-:W-:-:S13]  /*2a70*/  ISETP.NE.AND P1, PT, R16, 0x1, PT ;  /* 0x000000011000780c */ /* 0x000fda0003f25270 */
[----:B------:R-:W1:Y:S02]  /*2a80*/  @P1 LDC.64 R4, c[0x0][0x9e8] ;  /* 0x00027a00ff041b82 */ /* 0x000e640000000a00 */
[----:B-1----:R-:W-:-:S05]  /*2a90*/  @P1 IMAD.HI.U32 R4, R65, R4, RZ ;  /* 0x0000000441041227 */ /* 0x002fca00078e00ff */
[----:B------:R-:W-:-:S07]  /*2aa0*/  @P1 SHF.R.U32.HI R65, RZ, R5, R4 ;  /* 0x00000005ff411219 */ /* 0x000fce0000011604 */
.L_x_860:
[----:B------:R-:W-:Y:S05]  /*2ab0*/  BSYNC B0 ;  /* 0x0000000000007941 */ /* 0x000fea0003800000 */
.L_x_858:
[----:B------:R-:W-:-:S04]  /*2ac0*/  IMAD R65, R65, R16, -R72 ;  /* 0x0000001041417224 */ /* 0x000fc800078e0a48 */
[----:B------:R-:W-:-:S05]  /*2ad0*/  IMAD R65, R2, -0x2, R65 ;  /* 0xfffffffe02417824 */ /* 0x000fca00078e0241 */
[----:B------:R-:W-:Y:S02]  /*2ae0*/  VIADDMNMX R67, R65, R16, R67, PT ;  /* 0x0000001041437246 */ /* 0x000fe40003800143 */
[----:B------:R-:W-:-:S07]  /*2af0*/  VIMNMX R70, R70, R65, !PT ;  /* 0x0000004146467248 */ /* 0x000fce0007fe0100 */
.L_x_857:
[C---:B------:R-:W-:Y:S01]  /*2b00*/  ISETP.GE.AND P6, PT, R74.reuse, 0xa, PT ;  /* 0x0000000a4a00780c */ /* 0x040fe20003fc6270 */
[----:B------:R-:W1:Y:S01]  /*2b10*/  SHFL.IDX PT, R4, R69, 0x1, 0x1c1f ;  /* 0x003c1f0045047f89 */ /* 0x000e6200000e0000 */
[C---:B------:R-:W-:Y:S01]  /*2b20*/  ISETP.GE.AND P1, PT, R74.reuse, 0x2, PT ;  /* 0x000000024a00780c */ /* 0x040fe20003f26270 */
[----:B------:R-:W-:Y:S01]  /*2b30*/  UISETP.NE.AND UP0, UPT, UR60, URZ, UPT ;  /* 0x0000003f3c00728c */ /* 0x000fe2000bf05270 */
[C---:B------:R-:W-:Y:S02]  /*2b40*/  ISETP.GE.AND P2, PT, R74.reuse, 0x9, PT ;  /* 0x000000094a00780c */ /* 0x040fe40003f46270 */
[----:B------:R-:W-:Y:S02]  /*2b50*/  ISETP.GE.AND P5, PT, R74, 0x11, PT ;  /* 0x000000114a00780c */ /* 0x000fe40003fa6270 */
[----:B------:R-:W-:Y:S02]  /*2b60*/  LOP3.LUT R16, R16, 0xfffffffb, RZ, 0xc0, !PT ;  /* 0xfffffffb10107812 */ /* 0x000fe400078ec0ff */
[----:B------:R-:W-:-:S02]  /*2b70*/  ISETP.GT.AND P4, PT, R70, 0x1, !P1 ;  /* 0x000000014600780c */ /* 0x000fc40004f84270 */
[----:B------:R-:W-:Y:S02]  /*2b80*/  ISETP.GT.AND P3, PT, R70, 0x8, !P2 ;  /* 0x000000084600780c */ /* 0x000fe40005764270 */
[----:B------:R-:W-:Y:S02]  /*2b90*/  @P6 LOP3.LUT R16, R16, 0x4, RZ, 0xfc, !PT ;  /* 0x0000000410106812 */ /* 0x000fe400078efcff */
[C---:B------:R-:W-:Y:S02]  /*2ba0*/  ISETP.LT.OR P4, PT, R67.reuse, 0x2, P4 ;  /* 0x000000024300780c */ /* 0x040fe40002781670 */
[----:B------:R-:W-:Y:S02]  /*2bb0*/  ISETP.LT.OR P3, PT, R67, 0x9, P3 ;  /* 0x000000094300780c */ /* 0x000fe40001f61670 */
[----:B------:R-:W-:Y:S02]  /*2bc0*/  LOP3.LUT R16, R16, 0xfffffff7, RZ, 0xc0, !PT ;  /* 0xfffffff710107812 */ /* 0x000fe400078ec0ff */
[----:B------:R-:W-:-:S02]  /*2bd0*/  FSEL R89, R89, -INF , !P4 ;  /* 0xff80000059597808 */ /* 0x000fc40006000000 */
[----:B------:R-:W-:Y:S02]  /*2be0*/  FSEL R90, R90, -INF , !P3 ;  /* 0xff8000005a5a7808 */ /* 0x000fe40005800000 */
[----:B------:R-:W-:Y:S02]  /*2bf0*/  ISETP.GT.AND P4, PT, R70, 0x9, !P6 ;  /* 0x000000094600780c */ /* 0x000fe40007784270 */
[----:B------:R-:W-:Y:S02]  /*2c00*/  @P5 LOP3.LUT R16, R16, 0x8, RZ, 0xfc, !PT ;  /* 0x0000000810105812 */ /* 0x000fe400078efcff */
[----:B------:R-:W-:Y:S02]  /*2c10*/  ISETP.GT.AND P3, PT, R70, 0x10, !P5 ;  /* 0x000000104600780c */ /* 0x000fe40006f64270 */
[----:B------:R-:W-:Y:S02]  /*2c20*/  ISETP.GE.AND P5, PT, R74, 0x12, PT ;  /* 0x000000124a00780c */ /* 0x000fe40003fa6270 */
[----:B------:R-:W-:-:S02]  /*2c30*/  ISETP.LT.OR P4, PT, R67, 0xa, P4 ;  /* 0x0000000a4300780c */ /* 0x000fc40002781670 */
[----:B------:R-:W-:Y:S02]  /*2c40*/  ISETP.LT.OR P3, PT, R67, 0x11, P3 ;  /* 0x000000114300780c */ /* 0x000fe40001f61670 */
[----:B0-----:R-:W-:Y:S02]  /*2c50*/  FSEL R91, R91, -INF , !P4 ;  /* 0xff8000005b5b7808 */ /* 0x001fe40006000000 */
[----:B------:R-:W-:Y:S02]  /*2c60*/  ISETP.GE.AND P4, PT, R74, 0x19, PT ;  /* 0x000000194a00780c */ /* 0x000fe40003f86270 */
[----:B------:R-:W-:Y:S02]  /*2c70*/  LOP3.LUT R16, R16, 0xffffffef, RZ, 0xc0, !PT ;  /* 0xffffffef10107812 */ /* 0x000fe400078ec0ff */
[----:B------:R-:W-:Y:S02]  /*2c80*/  FSEL R92, R92, -INF , !P3 ;  /* 0xff8000005c5c7808 */ /* 0x000fe40005800000 */
[----:B------:R-:W-:-:S02]  /*2c90*/  ISETP.GT.AND P3, PT, R70, 0x11, !P5 ;  /* 0x000000114600780c */ /* 0x000fc40006f64270 */
[----:B------:R-:W-:Y:S02]  /*2ca0*/  @P5 LOP3.LUT R16, R16, 0x10, RZ, 0xfc, !PT ;  /* 0x0000001010105812 */ /* 0x000fe400078efcff */
[----:B------:R-:W-:Y:S02]  /*2cb0*/  ISETP.LT.OR P3, PT, R67, 0x12, P3 ;  /* 0x000000124300780c */ /* 0x000fe40001f61670 */
[----:B------:R-:W-:Y:S02]  /*2cc0*/  LOP3.LUT R16, R16, 0xfdffffff, RZ, 0xc0, !PT ;  /* 0xfdffffff10107812 */ /* 0x000fe400078ec0ff */
[----:B------:R-:W-:Y:S02]  /*2cd0*/  FSEL R93, R93, -INF , !P3 ;  /* 0xff8000005d5d7808 */ /* 0x000fe40005800000 */
[----:B------:R-:W-:Y:S02]  /*2ce0*/  @P4 LOP3.LUT R16, R16, 0x2000000, RZ, 0xfc, !PT ;  /* 0x0200000010104812 */ /* 0x000fe400078efcff */
[----:B------:R-:W-:-:S02]  /*2cf0*/  ISETP.GT.AND P3, PT, R70, 0x18, !P4 ;  /* 0x000000184600780c */ /* 0x000fc40006764270 */
[----:B------:R-:W-:Y:S02]  /*2d00*/  ISETP.GE.AND P4, PT, R74, 0x1a, PT ;  /* 0x0000001a4a00780c */ /* 0x000fe40003f86270 */
[----:B------:R-:W-:Y:S02]  /*2d10*/  ISETP.LT.OR P3, PT, R67, 0x19, P3 ;  /* 0x000000194300780c */ /* 0x000fe40001f61670 */
[----:B------:R-:W-:Y:S02]  /*2d20*/  LOP3.LUT R16, R16, 0xfeffffff, RZ, 0xc0, !PT ;  /* 0xfeffffff10107812 */ /* 0x000fe400078ec0ff */
[----:B------:R-:W-:Y:S02]  /*2d30*/  FSEL R94, R94, -INF , !P3 ;  /* 0xff8000005e5e7808 */ /* 0x000fe40005800000 */
[----:B------:R-:W-:-:S04]  /*2d40*/  ISETP.GT.AND P3, PT, R70, 0x19, !P4 ;  /* 0x000000194600780c */ /* 0x000fc80006764270 */
[----:B------:R-:W-:Y:S02]  /*2d50*/  ISETP.LT.OR P3, PT, R67, 0x1a, P3 ;  /* 0x0000001a4300780c */ /* 0x000fe40001f61670 */
[----:B------:R-:W-:Y:S02]  /*2d60*/  @P4 LOP3.LUT R16, R16, 0x1000000, RZ, 0xfc, !PT ;  /* 0x0100000010104812 */ /* 0x000fe400078efcff */
[----:B------:R-:W-:Y:S02]  /*2d70*/  ISETP.GE.AND P4, PT, R74, 0x21, PT ;  /* 0x000000214a00780c */ /* 0x000fe40003f86270 */
[----:B------:R-:W-:Y:S02]  /*2d80*/  LOP3.LUT R16, R16, 0xff7fffff, RZ, 0xc0, !PT ;  /* 0xff7fffff10107812 */ /* 0x000fe400078ec0ff */
[----:B------:R-:W-:Y:S02]  /*2d90*/  FSEL R95, R95, -INF , !P3 ;  /* 0xff8000005f5f7808 */ /* 0x000fe40005800000 */
[----:B------:R-:W-:-:S04]  /*2da0*/  ISETP.GT.AND P3, PT, R70, 0x20, !P4 ;  /* 0x000000204600780c */ /* 0x000fc80006764270 */
[----:B------:R-:W-:-:S03]  /*2db0*/  ISETP.LT.OR P3, PT, R67, 0x21, P3 ;  /* 0x000000214300780c */ /* 0x000fc60001f61670 */
        /* <DEDUP_REMOVED lines=104> */
[----:B------:R-:W-:Y:S02]  /*3440*/  FSEL R59, R59, -INF , !P3 ;  /* 0xff8000003b3b7808 */ /* 0x000fe40005800000 */
[----:B------:R-:W-:Y:S02]  /*3450*/  LOP3.LUT R16, R16, 0xfbffffff, RZ, 0xc0, !PT ;  /* 0xfbffffff10107812 */ /* 0x000fe400078ec0ff */
[----:B------:R-:W-:-:S04]  /*3460*/  ISETP.GT.AND P3, PT, R70, 0x68, !P4 ;  /* 0x000000684600780c */ /* 0x000fc80006764270 */
[----:B------:R-:W-:-:S03]  /*3470*/  ISETP.LT.OR P3, PT, R67, 0x69, P3 ;  /* 0x000000694300780c */ /* 0x000fc60001f61670 */
[----:B------:R-:W-:Y:S02]  /*3480*/  @P4 LOP3.LUT R16, R16, 0x4000000, RZ, 0xfc, !PT ;  /* 0x0400000010104812 */ /* 0x000fe400078efcff */
[----:B------:R-:W-:Y:S02]  /*3490*/  ISETP.GE.AND P4, PT, R74, 0x6a, PT ;  /* 0x0000006a4a00780c */ /* 0x000fe40003f86270 */
[----:B------:R-:W-:Y:S02]  /*34a0*/  FSEL R60, R60, -INF , !P3 ;  /* 0xff8000003c3c7808 */ /* 0x000fe40005800000 */
[----:B------:R-:W-:Y:S02]  /*34b0*/  ISETP.GT.AND P3, PT, R70, 0x69, !P4 ;  /* 0x000000694600780c */ /* 0x000fe40006764270 */
[----:B------:R-:W-:Y:S02]  /*34c0*/  LOP3.LUT R16, R16, 0xffffffdf, RZ, 0xc0, !PT ;  /* 0xffffffdf10107812 */ /* 0x000fe400078ec0ff */
[----:B------:R-:W-:-:S04]  /*34d0*/  ISETP.LT.OR P3, PT, R67, 0x6a, P3 ;  /* 0x0000006a4300780c */ /* 0x000fc80001f61670 */
[----:B------:R-:W-:Y:S02]  /*34e0*/  FSEL R61, R61, -INF , !P3 ;  /* 0xff8000003d3d7808 */ /* 0x000fe40005800000 */
[----:B------:R-:W-:Y:S02]  /*34f0*/  ISETP.GE.AND P3, PT, R74, 0x71, PT ;  /* 0x000000714a00780c */ /* 0x000fe40003f66270 */
[----:B------:R-:W-:Y:S02]  /*3500*/  @P4 LOP3.LUT R16, R16, 0x20, RZ, 0xfc, !PT ;  /* 0x0000002010104812 */ /* 0x000fe400078efcff */
[----:B------:R-:W-:Y:S02]  /*3510*/  ISETP.GT.AND P4, PT, R70, 0x70, !P3 ;  /* 0x000000704600780c */ /* 0x000fe40005f84270 */
[----:B------:R-:W-:Y:S02]  /*3520*/  LOP3.LUT R16, R16, 0xfffffffd, RZ, 0xc0, !PT ;  /* 0xfffffffd10107812 */ /* 0x000fe400078ec0ff */
[----:B------:R-:W-:-:S04]  /*3530*/  ISETP.LT.OR P4, PT, R67, 0x71, P4 ;  /* 0x000000714300780c */ /* 0x000fc80002781670 */
[----:B------:R-:W-:Y:S02]  /*3540*/  FSEL R62, R62, -INF , !P4 ;  /* 0xff8000003e3e7808 */ /* 0x000fe40006000000 */
[----:B------:R-:W-:-:S04]  /*3550*/  ISETP.GE.AND P4, PT, R74, 0x72, PT ;  /* 0x000000724a00780c */ /* 0x000fc80003f86270 */
[----:B------:R-:W-:-:S04]  /*3560*/  ISETP.GT.AND P5, PT, R70, 0x71, !P4 ;  /* 0x000000714600780c */ /* 0x000fc800067a4270 */
[----:B------:R-:W-:-:S04]  /*3570*/  ISETP.LT.OR P5, PT, R67, 0x72, P5 ;  /* 0x000000724300780c */ /* 0x000fc80002fa1670 */
[----:B------:R-:W-:Y:S02]  /*3580*/  FSEL R48, R63, -INF , !P5 ;  /* 0xff8000003f307808 */ /* 0x000fe40006800000 */
[----:B------:R-:W-:Y:S02]  /*3590*/  ISETP.GE.AND P5, PT, R74, 0x79, PT ;  /* 0x000000794a00780c */ /* 0x000fe40003fa6270 */
[----:B-1----:R-:W-:Y:S02]  /*35a0*/  VIADDMNMX R63, R4, R76, R71, PT ;  /* 0x0000004c043f7246 */ /* 0x002fe40003800147 */
[----:B------:R-:W-:-:S04]  /*35b0*/  ISETP.GT.AND P6, PT, R70, 0x78, !P5 ;  /* 0x000000784600780c */ /* 0x000fc80006fc4270 */
[----:B------:R-:W-:-:S04]  /*35c0*/  ISETP.LT.OR P6, PT, R67, 0x79, P6 ;  /* 0x000000794300780c */ /* 0x000fc800037c1670 */
[----:B------:R-:W-:Y:S02]  /*35d0*/  FSEL R46, R84, -INF , !P6 ;  /* 0xff800000542e7808 */ /* 0x000fe40007000000 */
[----:B------:R-:W-:-:S13]  /*35e0*/  ISETP.GE.AND P6, PT, R74, 0x1, PT ;  /* 0x000000014a00780c */ /* 0x000fda0003fc6270 */
[----:B------:R-:W-:Y:S02]  /*35f0*/  @P6 LOP3.LUT R16, R16, 0x2, RZ, 0xfc, !PT ;  /* 0x0000000210106812 */ /* 0x000fe400078efcff */
[----:B------:R-:W-:Y:S02]  /*3600*/  ISETP.GT.AND P6, PT, R70, RZ, !P6 ;  /* 0x000000ff4600720c */ /* 0x000fe400077c4270 */
[----:B------:R-:W-:Y:S02]  /*3610*/  LOP3.LUT R16, R16, 0xfffffffe, RZ, 0xc0, !PT ;  /* 0xfffffffe10107812 */ /* 0x000fe400078ec0ff */
[----:B------:R-:W-:-:S04]  /*3620*/  ISETP.LT.OR P6, PT, R67, 0x1, P6 ;  /* 0x000000014300780c */ /* 0x000fc800037c1670 */
[----:B------:R-:W-:Y:S02]  /*3630*/  FSEL R68, R6, -INF , !P6 ;  /* 0xff80000006447808 */ /* 0x000fe40007000000 */
[----:B------:R-:W-:-:S13]  /*3640*/  ISETP.GE.AND P6, PT, R74, 0x7a, PT ;  /* 0x0000007a4a00780c */ /* 0x000fda0003fc6270 */
[----:B------:R-:W-:Y:S02]  /*3650*/  @P6 LOP3.LUT R16, R16, 0x1, RZ, 0xfc, !PT ;  /* 0x0000000110106812 */ /* 0x000fe400078efcff */
[----:B------:R-:W-:-:S04]  /*3660*/  ISETP.GT.AND P6, PT, R70, 0x79, !P6 ;  /* 0x000000794600780c */ /* 0x000fc800077c4270 */
[----:B------:R-:W-:Y:S01]  /*3670*/  ISETP.LT.OR P6, PT, R67, 0x7a, P6 ;  /* 0x0000007a4300780c */ /* 0x000fe200037c1670 */
[----:B------:R-:W-:-:S03]  /*3680*/  IMAD.IADD R67, R73, 0x1, R4 ;  /* 0x0000000149437824 */ /* 0x000fc600078e0204 */
[----:B------:R-:W-:Y:S02]  /*3690*/  FSEL R6, R85, -INF , !P6 ;  /* 0xff80000055067808 */ /* 0x000fe40007000000 */
[----:B------:R-:W-:-:S13]  /*36a0*/  PLOP3.LUT P6, PT, PT, PT, UP0, 0x40, 0x0 ;  /* 0x000000000000781c */ /* 0x000fda0003fce808 */
[----:B------:R-:W-:Y:S05]  /*36b0*/  @P6 BRA `(.L_x_861) ;  /* 0x0000000000646947 */ /* 0x000fea0003800000 */
        /* <DEDUP_REMOVED lines=9> */
[----:B------:R-:W0:Y:S02]  /*3750*/  @P6 LDC.64 R4, c[0x0][0x9e8] ;  /* 0x00027a00ff046b82 */ /* 0x000e240000000a00 */
[----:B0-----:R-:W-:-:S05]  /*3760*/  @P6 IMAD.HI.U32 R4, R69, R4, RZ ;  /* 0x0000000445046227 */ /* 0x001fca00078e00ff */
[----:B------:R-:W-:-:S04]  /*3770*/  @P6 SHF.R.U32.HI R69, RZ, R5, R4 ;  /* 0x00000005ff456219 */ /* 0x000fc80000011604 */
[----:B------:R-:W-:Y:S01]  /*3780*/  LOP3.LUT R69, RZ, R69, RZ, 0x33, !PT ;  /* 0x00000045ff457212 */ /* 0x000fe200078e33ff */
[----:B------:R-:W-:Y:S06]  /*3790*/  BRA `(.L_x_864) ;  /* 0x0000000000187947 */ /* 0x000fec0003800000 */
.L_x_863:
[----:B------:R-:W-:Y:S02]  /*37a0*/  ULDC UR4, c[0x0][0x9e4] ;  /* 0x0002790000047ab9 */ /* 0x000fe40000000800 */
[----:B------:R-:W-:-:S05]  /*37b0*/  IMAD.U32 R56, RZ, RZ, UR4 ;  /* 0x00000004ff387e24 */ /* 0x000fca000f8e00ff */
[----:B------:R-:W-:-:S13]  /*37c0*/  ISETP.NE.AND P6, PT, R56, 0x1, PT ;  /* 0x000000013800780c */ /* 0x000fda0003fc5270 */
[----:B------:R-:W0:Y:S02]  /*37d0*/  @P6 LDC.64 R4, c[0x0][0x9e8] ;  /* 0x00027a00ff046b82 */ /* 0x000e240000000a00 */
[----:B0-----:R-:W-:-:S05]  /*37e0*/  @P6 IMAD.HI.U32 R4, R69, R4, RZ ;  /* 0x0000000445046227 */ /* 0x001fca00078e00ff */
[----:B------:R-:W-:-:S07]  /*37f0*/  @P6 SHF.R.U32.HI R69, RZ, R5, R4 ;  /* 0x00000005ff456219 */ /* 0x000fce0000011604 */
.L_x_864:
[----:B------:R-:W-:Y:S05]  /*3800*/  BSYNC B0 ;  /* 0x0000000000007941 */ /* 0x000fea0003800000 */
.L_x_862:
[----:B------:R-:W-:-:S04]  /*3810*/  IMAD R69, R69, R56, -R72 ;  /* 0x0000003845457224 */ /* 0x000fc800078e0a48 */
[----:B------:R-:W-:-:S05]  /*3820*/  IMAD R4, R2, -0x2, R69 ;  /* 0xfffffffe02047824 */ /* 0x000fca00078e0245 */
[----:B------:R-:W-:Y:S02]  /*3830*/  VIADDMNMX R63, R4, R56, R63, PT ;  /* 0x00000038043f7246 */ /* 0x000fe4000380013f */
[----:B------:R-:W-:-:S07]  /*3840*/  VIMNMX R67, R67, R4, !PT ;  /* 0x0000000443437248 */ /* 0x000fce0007fe0100 */
.L_x_861:
[----:B------:R-:W-:Y:S01]  /*3850*/  ISETP.GT.AND P1, PT, R67, 0x1, !P1 ;  /* 0x000000014300780c */ /* 0x000fe20004f24270 */
[----:B------:R-:W-:Y:S01]  /*3860*/  ULDC UR11, c[0x0][0x988] ;  /* 0x00026200000b7ab9 */ /* 0x000fe20000000800 */
[----:B------:R-:W-:Y:S01]  /*3870*/  LOP3.LUT P6, RZ, R16, 0x4, RZ, 0xc0, !PT ;  /* 0x0000000410ff7812 */ /* 0x000fe200078cc0ff */
[----:B------:R-:W-:Y:S01]  /*3880*/  UISETP.NE.AND UP0, UPT, UR60, URZ, UPT ;  /* 0x0000003f3c00728c */ /* 0x000fe2000bf05270 */
[----:B------:R-:W-:Y:S02]  /*3890*/  ISETP.LT.OR P1, PT, R63, 0x2, P1 ;  /* 0x000000023f00780c */ /* 0x000fe40000f21670 */
[----:B------:R-:W-:Y:S02]  /*38a0*/  FMNMX.FTZ R5, R68, R89, !PT ;  /* 0x0000005944057209 */ /* 0x000fe40007810000 */
[----:B------:R-:W-:Y:S02]  /*38b0*/  FSEL R3, R3, -INF , !P1 ;  /* 0xff80000003037808 */ /* 0x000fe40004800000 */
[----:B------:R-:W-:-:S02]  /*38c0*/  ISETP.GT.AND P1, PT, R67, 0x9, !P6 ;  /* 0x000000094300780c */ /* 0x000fc40007724270 */
[----:B------:R-:W-:Y:S02]  /*38d0*/  FMNMX.FTZ R4, R90, R5, !PT ;  /* 0x000000055a047209 */ /* 0x000fe40007810000 */
[----:B------:R-:W-:Y:S02]  /*38e0*/  ISETP.LT.OR P1, PT, R63, 0xa, P1 ;  /* 0x0000000a3f00780c */ /* 0x000fe40000f21670 */
[----:B------:R-:W-:Y:S02]  /*38f0*/  FMNMX.FTZ R5, R91, R4, !PT ;  /* 0x000000045b057209 */ /* 0x000fe40007810000 */
[----:B------:R-:W-:Y:S02]  /*3900*/  FSEL R11, R11, -INF , !P1 ;  /* 0xff8000000b0b7808 */ /* 0x000fe40004800000 */
[----:B------:R-:W-:Y:S02]  /*3910*/  LOP3.LUT P1, RZ, R16, 0x8, RZ, 0xc0, !PT ;  /* 0x0000000810ff7812 */ /* 0x000fe4000782c0ff */
[----:B------:R-:W-:-:S02]  /*3920*/  FMNMX.FTZ R4, R92, R5, !PT ;  /* 0x000000055c047209 */ /* 0x000fc40007810000 */
[----:B------:R-:W-:Y:S02]  /*3930*/  ISETP.GT.AND P1, PT, R67, 0x10, !P1 ;  /* 0x000000104300780c */ /* 0x000fe40004f24270 */
[----:B------:R-:W-:Y:S02]  /*3940*/  FMNMX.FTZ R5, R93, R4, !PT ;  /* 0x000000045d057209 */ /* 0x000fe40007810000 */
[----:B------:R-:W-:Y:S02]  /*3950*/  ISETP.LT.OR P1, PT, R63, 0x11, P1 ;  /* 0x000000113f00780c */ /* 0x000fe40000f21670 */
[----:B------:R-:W-:Y:S02]  /*3960*/  ISETP.GT.AND P2, PT, R67, 0x8, !P2 ;  /* 0x000000084300780c */ /* 0x000fe40005744270 */
[----:B------:R-:W-:Y:S02]  /*3970*/  FSEL R12, R12, -INF , !P1 ;  /* 0xff8000000c0c7808 */ /* 0x000fe40004800000 */
[----:B------:R-:W-:-:S02]  /*3980*/  LOP3.LUT P1, RZ, R16, 0x10, RZ, 0xc0, !PT ;  /* 0x0000001010ff7812 */ /* 0x000fc4000782c0ff */
[----:B------:R-:W-:Y:S02]  /*3990*/  FMNMX.FTZ R4, R94, R5, !PT ;  /* 0x000000055e047209 */ /* 0x000fe40007810000 */
[----:B------:R-:W-:Y:S02]  /*39a0*/  ISETP.GT.AND P1, PT, R67, 0x11, !P1 ;  /* 0x000000114300780c */ /* 0x000fe40004f24270 */
[C---:B------:R-:W-:Y:S02]  /*39b0*/  ISETP.LT.OR P2, PT, R63.reuse, 0x9, P2 ;  /* 0x000000093f00780c */ /* 0x040fe40001741670 */
[----:B------:R-:W-:Y:S02]  /*39c0*/  ISETP.LT.OR P1, PT, R63, 0x12, P1 ;  /* 0x000000123f00780c */ /* 0x000fe40000f21670 */
[----:B------:R-:W-:Y:S02]  /*39d0*/  FMNMX.FTZ R5, R95, R4, !PT ;  /* 0x000000045f057209 */ /* 0x000fe40007810000 */
[----:B------:R-:W-:-:S02]  /*39e0*/  FSEL R13, R13, -INF , !P1 ;  /* 0xff8000000d0d7808 */ /* 0x000fc40004800000 */
[----:B------:R-:W-:Y:S02]  /*39f0*/  LOP3.LUT P1, RZ, R16, 0x2000000, RZ, 0xc0, !PT ;  /* 0x0200000010ff7812 */ /* 0x000fe4000782c0ff */
[----:B------:R-:W-:Y:S02]  /*3a00*/  FSEL R10, R10, -INF , !P2 ;  /* 0xff8000000a0a7808 */ /* 0x000fe40005000000 */
[----:B------:R-:W-:Y:S02]  /*3a10*/  ISETP.GT.AND P1, PT, R67, 0x18, !P1 ;  /* 0x000000184300780c */ /* 0x000fe40004f24270 */
[----:B------:R-:W-:Y:S02]  /*3a20*/  LOP3.LUT P2, RZ, R16, 0x40000, RZ, 0xc0, !PT ;  /* 0x0004000010ff7812 */ /* 0x000fe4000784c0ff */
[----:B------:R-:W-:Y:S02]  /*3a30*/  ISETP.LT.OR P1, PT, R63, 0x19, P1 ;  /* 0x000000193f00780c */ /* 0x000fe40000f21670 */
[----:B------:R-:W-:-:S02]  /*3a40*/  FMNMX.FTZ R4, R96, R5, !PT ;  /* 0x0000000560047209 */ /* 0x000fc40007810000 */
[----:B------:R-:W-:Y:S02]  /*3a50*/  FSEL R14, R14, -INF , !P1 ;  /* 0xff8000000e0e7808 */ /* 0x000fe40004800000 */
[C---:B------:R-:W-:Y:S02]  /*3a60*/  LOP3.LUT P1, RZ, R16.reuse, 0x1000000, RZ, 0xc0, !PT ;  /* 0x0100000010ff7812 */ /* 0x040fe4000782c0ff */
[----:B------:R-:W-:Y:S02]  /*3a70*/  FMNMX.FTZ R5, R97, R4, !PT ;  /* 0x0000000461057209 */ /* 0x000fe40007810000 */
[----:B------:R-:W-:Y:S02]  /*3a80*/  ISETP.GT.AND P1, PT, R67, 0x19, !P1 ;  /* 0x000000194300780c */ /* 0x000fe40004f24270 */
[----:B------:R-:W-:Y:S02]  /*3a90*/  LOP3.LUT P6, RZ, R16, 0x20000, RZ, 0xc0, !PT ;  /* 0x0002000010ff7812 */ /* 0x000fe400078cc0ff */
[----:B------:R-:W-:-:S02]  /*3aa0*/  ISETP.LT.OR P1, PT, R63, 0x1a, P1 ;  /* 0x0000001a3f00780c */ /* 0x000fc40000f21670 */
[----:B------:R-:W-:Y:S02]  /*3ab0*/  FMNMX.FTZ R4, R98, R5, !PT ;  /* 0x0000000562047209 */ /* 0x000fe40007810000 */
[----:B------:R-:W-:Y:S02]  /*3ac0*/  FSEL R15, R15, -INF , !P1 ;  /* 0xff8000000f0f7808 */ /* 0x000fe40004800000 */
[----:B------:R-:W-:Y:S02]  /*3ad0*/  LOP3.LUT P1, RZ, R16, 0x800000, RZ, 0xc0, !PT ;  /* 0x0080000010ff7812 */ /* 0x000fe4000782c0ff */
[----:B------:R-:W-:Y:S02]  /*3ae0*/  FMNMX.FTZ R5, R99, R4, !PT ;  /* 0x0000000463057209 */ /* 0x000fe40007810000 */
[----:B------:R-:W-:Y:S02]  /*3af0*/  ISETP.GT.AND P1, PT, R67, 0x20, !P1 ;  /* 0x000000204300780c */ /* 0x000fe40004f24270 */
[----:B------:R-:W-:-:S02]  /*3b00*/  FMNMX.FTZ R4, R64, R5, !PT ;  /* 0x0000000540047209 */ /* 0x000fc40007810000 */
[----:B------:R-:W-:Y:S02]  /*3b10*/  ISETP.LT.OR P1, PT, R63, 0x21, P1 ;  /* 0x000000213f00780c */ /* 0x000fe40000f21670 */
[----:B------:R-:W-:Y:S02]  /*3b20*/  FMNMX.FTZ R5, R65, R4, !PT ;  /* 0x0000000441057209 */ /* 0x000fe40007810000 */
[----:B------:R-:W-:Y:S02]  /*3b30*/  FSEL R20, R20, -INF , !P1 ;  /* 0xff80000014147808 */ /* 0x000fe40004800000 */
[----:B------:R-:W-:Y:S02]  /*3b40*/  LOP3.LUT P1, RZ, R16, 0x400000, RZ, 0xc0, !PT ;  /* 0x0040000010ff7812 */ /* 0x000fe4000782c0ff */
[----:B------:R-:W-:Y:S02]  /*3b50*/  FMNMX.FTZ R4, R66, R5, !PT ;  /* 0x0000000542047209 */ /* 0x000fe40007810000 */
        /* <DEDUP_REMOVED lines=10> */
[----:B------:R-:W-:Y:S02]  /*3c00*/  FMNMX.FTZ R5, R53, R4, !PT ;  /* 0x0000000435057209 */ /* 0x000fe40007810000 */
[----:B------:R-:W-:Y:S02]  /*3c10*/  FSEL R24, R24, -INF , !P1 ;  /* 0xff80000018187808 */ /* 0x000fe40004800000 */
[----:B------:R-:W-:-:S02]  /*3c20*/  LOP3.LUT P1, RZ, R16, 0x100000, RZ, 0xc0, !PT ;  /* 0x0010000010ff7812 */ /* 0x000fc4000782c0ff */
[----:B------:R-:W-:Y:S02]  /*3c30*/  FMNMX.FTZ R4, R54, R5, !PT ;  /* 0x0000000536047209 */ /* 0x000fe40007810000 */
[----:B------:R-:W-:Y:S02]  /*3c40*/  ISETP.GT.AND P1, PT, R67, 0x29, !P1 ;  /* 0x000000294300780c */ /* 0x000fe40004f24270 */
[----:B------:R-:W-:Y:S02]  /*3c50*/  FMNMX.FTZ R4, R55, R4, !PT ;  /* 0x0000000437047209 */ /* 0x000fe40007810000 */
[----:B------:R-:W-:Y:S02]  /*3c60*/  ISETP.LT.OR P1, PT, R63, 0x2a, P1 ;  /* 0x0000002a3f00780c */ /* 0x000fe40000f21670 */
[----:B------:R-:W-:Y:S02]  /*3c70*/  FMNMX.FTZ R4, R47, R4, !PT ;  /* 0x000000042f047209 */ /* 0x000fe40007810000 */
[----:B------:R-:W-:-:S02]  /*3c80*/  FSEL R25, R25, -INF , !P1 ;  /* 0xff80000019197808 */ /* 0x000fc40004800000 */
[----:B------:R-:W-:Y:S02]  /*3c90*/  LOP3.LUT P1, RZ, R16, 0x80000, RZ, 0xc0, !PT ;  /* 0x0008000010ff7812 */ /* 0x000fe4000782c0ff */
[----:B------:R-:W-:Y:S02]  /*3ca0*/  FMNMX.FTZ R5, R57, R4, !PT ;  /* 0x0000000439057209 */ /* 0x000fe40007810000 */
[----:B------:R-:W-:Y:S02]  /*3cb0*/  ISETP.GT.AND P1, PT, R67, 0x30, !P1 ;  /* 0x000000304300780c */ /* 0x000fe40004f24270 */
[----:B------:R-:W-:Y:S02]  /*3cc0*/  FMNMX.FTZ R4, R58, R5, !PT ;  /* 0x000000053a047209 */ /* 0x000fe40007810000 */
[----:B------:R-:W-:Y:S02]  /*3cd0*/  ISETP.LT.OR P1, PT, R63, 0x31, P1 ;  /* 0x000000313f00780c */ /* 0x000fe40000f21670 */
[----:B------:R-:W-:-:S02]  /*3ce0*/  FMNMX.FTZ R5, R59, R4, !PT ;  /* 0x000000043b057209 */ /* 0x000fc40007810000 */
[----:B------:R-:W-:Y:S02]  /*3cf0*/  FSEL R26, R26, -INF , !P1 ;  /* 0xff8000001a1a7808 */ /* 0x000fe40004800000 */
[----:B------:R-:W-:Y:S02]  /*3d00*/  ISETP.GT.AND P1, PT, R67, 0x31, !P2 ;  /* 0x000000314300780c */ /* 0x000fe40005724270 */
[----:B------:R-:W-:Y:S02]  /*3d10*/  FMNMX.FTZ R4, R60, R5, !PT ;  /* 0x000000053c047209 */ /* 0x000fe40007810000 */
[----:B------:R-:W-:Y:S02]  /*3d20*/  ISETP.LT.OR P1, PT, R63, 0x32, P1 ;  /* 0x000000323f00780c */ /* 0x000fe40000f21670 */
[----:B------:R-:W-:Y:S02]  /*3d30*/  FMNMX.FTZ R5, R61, R4, !PT ;  /* 0x000000043d057209 */ /* 0x000fe40007810000 */
[----:B------:R-:W-:-:S02]  /*3d40*/  FSEL R27, R27, -INF , !P1 ;  /* 0xff8000001b1b7808 */ /* 0x000fc40004800000 */
        /* <DEDUP_REMOVED lines=10> */
[----:B------:R-:W-:Y:S01]  /*3df0*/  LOP3.LUT P2, RZ, R16, 0x80, RZ, 0xc0, !PT ;  /* 0x0000008010ff7812 */ /* 0x000fe2000784c0ff */
[----:B------:R-:W0:Y:S01]  /*3e00*/  SHFL.BFLY PT, R4, R5, 0x2, 0x1f ;  /* 0x0c401f0005047f89 */ /* 0x000e2200000e0000 */
[----:B------:R-:W-:-:S02]  /*3e10*/  FSEL R29, R29, -INF , !P1 ;  /* 0xff8000001d1d7808 */ /* 0x000fc40004800000 */
[C---:B------:R-:W-:Y:S02]  /*3e20*/  LOP3.LUT P1, RZ, R16.reuse, 0x8000, RZ, 0xc0, !PT ;  /* 0x0000800010ff7812 */ /* 0x040fe4000782c0ff */
[----:B------:R-:W-:Y:S02]  /*3e30*/  LOP3.LUT P6, RZ, R16, 0x40, RZ, 0xc0, !PT ;  /* 0x0000004010ff7812 */ /* 0x000fe400078cc0ff */
[C---:B------:R-:W-:Y:S02]  /*3e40*/  ISETP.GT.AND P1, PT, R67.reuse, 0x40, !P1 ;  /* 0x000000404300780c */ /* 0x040fe40004f24270 */
[----:B------:R-:W-:Y:S02]  /*3e50*/  ISETP.GT.AND P3, PT, R67, 0x70, !P3 ;  /* 0x000000704300780c */ /* 0x000fe40005f64270 */
[----:B------:R-:W-:Y:S02]  /*3e60*/  ISETP.LT.OR P1, PT, R63, 0x41, P1 ;  /* 0x000000413f00780c */ /* 0x000fe40000f21670 */
[----:B------:R-:W-:-:S02]  /*3e70*/  ISETP.GT.AND P4, PT, R67, 0x71, !P4 ;  /* 0x000000714300780c */ /* 0x000fc40006784270 */
[----:B------:R-:W-:Y:S02]  /*3e80*/  FSEL R30, R30, -INF , !P1 ;  /* 0xff8000001e1e7808 */ /* 0x000fe40004800000 */
[----:B------:R-:W-:Y:S02]  /*3e90*/  LOP3.LUT P1, RZ, R16, 0x4000, RZ, 0xc0, !PT ;  /* 0x0000400010ff7812 */ /* 0x000fe4000782c0ff */
[C---:B------:R-:W-:Y:S02]  /*3ea0*/  ISETP.GT.AND P5, PT, R67.reuse, 0x78, !P5 ;  /* 0x000000784300780c */ /* 0x040fe40006fa4270 */
[----:B------:R-:W-:Y:S02]  /*3eb0*/  ISETP.GT.AND P1, PT, R67, 0x41, !P1 ;  /* 0x000000414300780c */ /* 0x000fe40004f24270 */
[C---:B------:R-:W-:Y:S02]  /*3ec0*/  ISETP.LT.OR P3, PT, R63.reuse, 0x71, P3 ;  /* 0x000000713f00780c */ /* 0x040fe40001f61670 */
[----:B------:R-:W-:-:S02]  /*3ed0*/  ISETP.LT.OR P1, PT, R63, 0x42, P1 ;  /* 0x000000423f00780c */ /* 0x000fc40000f21670 */
[----:B0-----:R-:W-:Y:S02]  /*3ee0*/  FMNMX.FTZ R4, R5, R4, !PT ;  /* 0x0000000405047209 */ /* 0x001fe40007810000 */
[----:B------:R-:W-:Y:S02]  /*3ef0*/  FSEL R31, R31, -INF , !P1 ;  /* 0xff8000001f1f7808 */ /* 0x000fe40004800000 */
[----:B------:R-:W-:Y:S01]  /*3f00*/  LOP3.LUT P1, RZ, R16, 0x2000, RZ, 0xc0, !PT ;  /* 0x0000200010ff7812 */ /* 0x000fe2000782c0ff */
[----:B------:R-:W0:Y:S01]  /*3f10*/  SHFL.BFLY PT, R69, R4, 0x1, 0x1f ;  /* 0x0c201f0004457f89 */ /* 0x000e2200000e0000 */
[----:B------:R-:W-:Y:S02]  /*3f20*/  ISETP.LT.OR P4, PT, R63, 0x72, P4 ;  /* 0x000000723f00780c */ /* 0x000fe40002781670 */
[----:B------:R-:W-:Y:S02]  /*3f30*/  ISETP.GT.AND P1, PT, R67, 0x48, !P1 ;  /* 0x000000484300780c */ /* 0x000fe40004f24270 */
[----:B------:R-:W-:-:S02]  /*3f40*/  FSEL R78, R43, -INF , !P4 ;  /* 0xff8000002b4e7808 */ /* 0x000fc40006000000 */
[C---:B------:R-:W-:Y:S02]  /*3f50*/  ISETP.LT.OR P1, PT, R63.reuse, 0x49, P1 ;  /* 0x000000493f00780c */ /* 0x040fe40000f21670 */
[----:B------:R-:W-:Y:S02]  /*3f60*/  ISETP.LT.OR P5, PT, R63, 0x79, P5 ;  /* 0x000000793f00780c */ /* 0x000fe40002fa1670 */
[----:B------:R-:W-:Y:S02]  /*3f70*/  FSEL R32, R32, -INF , !P1 ;  /* 0xff80000020207808 */ /* 0x000fe40004800000 */
[----:B------:R-:W-:Y:S02]  /*3f80*/  LOP3.LUT P1, RZ, R16, 0x1000, RZ, 0xc0, !PT ;  /* 0x0000100010ff7812 */ /* 0x000fe4000782c0ff */
[----:B------:R-:W-:Y:S02]  /*3f90*/  R2UR UR7, R19 ;  /* 0x00000000130772ca */ /* 0x000fe400000e0000 */
[----:B------:R-:W-:-:S02]  /*3fa0*/  ISETP.GT.AND P1, PT, R67, 0x49, !P1 ;  /* 0x000000494300780c */ /* 0x000fc40004f24270 */
[----:B------:R-:W-:Y:S02]  /*3fb0*/  R2UR UR4, R142 ;  /* 0x000000008e0472ca */ /* 0x000fe400000e0000 */
[----:B------:R-:W-:Y:S02]  /*3fc0*/  ISETP.LT.OR P1, PT, R63, 0x4a, P1 ;  /* 0x0000004a3f00780c */ /* 0x000fe40000f21670 */
[----:B0-----:R-:W-:Y:S02]  /*3fd0*/  FMNMX.FTZ R56, R4, R69, !PT ;  /* 0x0000004504387209 */ /* 0x001fe40007810000 */
[----:B------:R-:W-:Y:S02]  /*3fe0*/  FSEL R33, R33, -INF , !P1 ;  /* 0xff80000021217808 */ /* 0x000fe40004800000 */
[----:B------:R-:W-:Y:S01]  /*3ff0*/  LOP3.LUT P1, RZ, R16, 0x800, RZ, 0xc0, !PT ;  /* 0x0000080010ff7812 */ /* 0x000fe2000782c0ff */
[----:B------:R-:W-:-:S03]  /*4000*/  FMUL.FTZ R79, R56, UR11 ;  /* 0x0000000b384f7c20 */ /* 0x000fc60008410000 */
[----:B------:R-:W-:Y:S01]  /*4010*/  ISETP.GT.AND P1, PT, R67, 0x50, !P1 ;  /* 0x000000504300780c */ /* 0x000fe20004f24270 */
[----:B------:R-:W-:-:S03]  /*4020*/  UISETP.NE.AND UP1, UPT, UR4, URZ, UPT ;  /* 0x0000003f0400728c */ /* 0x000fc6000bf25270 */
[----:B------:R-:W-:-:S04]  /*4030*/  ISETP.LT.OR P1, PT, R63, 0x51, P1 ;  /* 0x000000513f00780c */ /* 0x000fc80000f21670 */
[----:B------:R-:W-:Y:S02]  /*4040*/  FSEL R35, R35, -INF , !P1 ;  /* 0xff80000023237808 */ /* 0x000fe40004800000 */
[----:B------:R-:W-:Y:S02]  /*4050*/  LOP3.LUT P1, RZ, R16, 0x400, RZ, 0xc0, !PT ;  /* 0x0000040010ff7812 */ /* 0x000fe4000782c0ff */
[----:B------:R-:W-:Y:S01]  /*4060*/  @UP1 ULDC UR4, c[0x0][0x44c] ;  /* 0x0001130000041ab9 */ /* 0x000fe20000000800 */
[----:B------:R-:W-:Y:S01]  /*4070*/  @UP1 ULDC UR10, c[0x0][0x450] ;  /* 0x00011400000a1ab9 */ /* 0x000fe20000000800 */
[----:B------:R-:W-:Y:S01]  /*4080*/  ISETP.GT.AND P1, PT, R67, 0x51, !P1 ;  /* 0x000000514300780c */ /* 0x000fe20004f24270 */
[----:B------:R-:W-:-:S03]  /*4090*/  UIMAD.WIDE.U32 UR4, UR40, UR4, URZ ;  /* 0x00000004280472a5 */ /* 0x000fc6000f8e003f */
[----:B------:R-:W-:Y:S01]  /*40a0*/  ISETP.LT.OR P1, PT, R63, 0x52, P1 ;  /* 0x000000523f00780c */ /* 0x000fe20000f21670 */
[----:B------:R-:W-:-:S03]  /*40b0*/  @UP1 USHF.R.U32.HI UR40, URZ, UR10, UR5 ;  /* 0x0000000a3f281299 */ /* 0x000fc60008011605 */
[----:B------:R-:W-:Y:S01]  /*40c0*/  FSEL R34, R34, -INF , !P1 ;  /* 0xff80000022227808 */ /* 0x000fe20004800000 */
[----:B------:R-:W-:Y:S01]  /*40d0*/  UIADD3 UR40, UR7, UR40, URZ ;  /* 0x0000002807287290 */ /* 0x000fe2000fffe03f */
[----:B------:R-:W-:-:S03]  /*40e0*/  LOP3.LUT P1, RZ, R16, 0x200, RZ, 0xc0, !PT ;  /* 0x0000020010ff7812 */ /* 0x000fc6000782c0ff */
[----:B------:R-:W-:Y:S01]  /*40f0*/  UIADD3 UR6, UR40, UR6, URZ ;  /* 0x0000000628067290 */ /* 0x000fe2000fffe03f */
[----:B------:R-:W-:-:S04]  /*4100*/  ISETP.GT.AND P1, PT, R67, 0x58, !P1 ;  /* 0x000000584300780c */ /* 0x000fc80004f24270 */
[----:B------:R-:W-:-:S04]  /*4110*/  ISETP.LT.OR P1, PT, R63, 0x59, P1 ;  /* 0x000000593f00780c */ /* 0x000fc80000f21670 */
[----:B------:R-:W-:Y:S02]  /*4120*/  FSEL R37, R37, -INF , !P1 ;  /* 0xff80000025257808 */ /* 0x000fe40004800000 */
[----:B------:R-:W-:-:S04]  /*4130*/  LOP3.LUT P1, RZ, R16, 0x100, RZ, 0xc0, !PT ;  /* 0x0000010010ff7812 */ /* 0x000fc8000782c0ff */
[----:B------:R-:W-:-:S04]  /*4140*/  ISETP.GT.AND P1, PT, R67, 0x59, !P1 ;  /* 0x000000594300780c */ /* 0x000fc80004f24270 */
[----:B------:R-:W-:-:S04]  /*4150*/  ISETP.LT.OR P1, PT, R63, 0x5a, P1 ;  /* 0x0000005a3f00780c */ /* 0x000fc80000f21670 */
[----:B------:R-:W-:Y:S02]  /*4160*/  FSEL R36, R36, -INF , !P1 ;  /* 0xff80000024247808 */ /* 0x000fe40004800000 */
[----:B------:R-:W-:Y:S02]  /*4170*/  ISETP.GT.AND P1, PT, R67, 0x60, !P2 ;  /* 0x000000604300780c */ /* 0x000fe40005724270 */
[----:B------:R-:W-:Y:S02]  /*4180*/  LOP3.LUT P2, RZ, R16, 0x20, RZ, 0xc0, !PT ;  /* 0x0000002010ff7812 */ /* 0x000fe4000784c0ff */
[----:B------:R-:W-:Y:S02]  /*4190*/  ISETP.LT.OR P1, PT, R63, 0x61, P1 ;  /* 0x000000613f00780c */ /* 0x000fe40000f21670 */
[----:B------:R-:W-:Y:S02]  /*41a0*/  ISETP.GT.AND P2, PT, R67, 0x69, !P2 ;  /* 0x000000694300780c */ /* 0x000fe40005744270 */
[----:B------:R-:W-:-:S02]  /*41b0*/  FSEL R39, R39, -INF , !P1 ;  /* 0xff80000027277808 */ /* 0x000fc40004800000 */
[----:B------:R-:W-:Y:S02]  /*41c0*/  ISETP.GT.AND P1, PT, R67, 0x61, !P6 ;  /* 0x000000614300780c */ /* 0x000fe40007724270 */
[----:B------:R-:W-:Y:S02]  /*41d0*/  LOP3.LUT P6, RZ, R16, 0x2, RZ, 0xc0, !PT ;  /* 0x0000000210ff7812 */ /* 0x000fe400078cc0ff */
[C---:B------:R-:W-:Y:S02]  /*41e0*/  ISETP.LT.OR P1, PT, R63.reuse, 0x62, P1 ;  /* 0x000000623f00780c */ /* 0x040fe40000f21670 */
[----:B------:R-:W-:Y:S02]  /*41f0*/  ISETP.LT.OR P2, PT, R63, 0x6a, P2 ;  /* 0x0000006a3f00780c */ /* 0x000fe40001741670 */
[----:B------:R-:W-:Y:S02]  /*4200*/  FSEL R38, R38, -INF , !P1 ;  /* 0xff80000026267808 */ /* 0x000fe40004800000 */
[----:B------:R-:W-:-:S04]  /*4210*/  FSETP.NEU.FTZ.AND P1, PT, R56, -INF , PT ;  /* 0xff8000003800780b */ /* 0x000fc80003f3d000 */
[----:B------:R-:W-:Y:S02]  /*4220*/  FSEL R79, R79, RZ, P1 ;  /* 0x000000ff4f4f7208 */ /* 0x000fe40000800000 */
[----:B------:R-:W-:Y:S02]  /*4230*/  ISETP.GT.AND P1, PT, R67, RZ, !P6 ;  /* 0x000000ff4300720c */ /* 0x000fe40007724270 */
[----:B------:R-:W-:Y:S01]  /*4240*/  LOP3.LUT P6, RZ, R16, 0x1, RZ, 0xc0, !PT ;  /* 0x0000000110ff7812 */ /* 0x000fe200078cc0ff */
[--C-:B------:R-:W-:Y:S01]  /*4250*/  FFMA.FTZ R82, R50, UR11, -R79.reuse ;  /* 0x0000000b32527c23 */ /* 0x100fe2000801084f */
[----:B------:R-:W-:Y:S01]  /*4260*/  ISETP.LT.OR P1, PT, R63, 0x1, P1 ;  /* 0x000000013f00780c */ /* 0x000fe20000f21670 */
[--C-:B------:R-:W-:Y:S01]  /*4270*/  FFMA.FTZ R52, R52, UR11, -R79.reuse ;  /* 0x0000000b34347c23 */ /* 0x100fe2000801084f */
[----:B------:R-:W-:Y:S01]  /*4280*/  ISETP.GT.AND P6, PT, R67, 0x79, !P6 ;  /* 0x000000794300780c */ /* 0x000fe200077c4270 */
[--C-:B------:R-:W-:Y:S01]  /*4290*/  FFMA.FTZ R69, R89, UR11, -R79.reuse ;  /* 0x0000000b59457c23 */ /* 0x100fe2000801084f */
[----:B------:R-:W-:Y:S01]  /*42a0*/  FSEL R74, R0, -INF , !P1 ;  /* 0xff800000004a7808 */ /* 0x000fe20004800000 */
[--C-:B------:R-:W-:Y:S01]  /*42b0*/  FFMA.FTZ R0, R68, UR11, -R79.reuse ;  /* 0x0000000b44007c23 */ /* 0x100fe2000801084f */
[----:B------:R-:W-:Y:S01]  /*42c0*/  LOP3.LUT P1, RZ, R16, 0x4000000, RZ, 0xc0, !PT ;  /* 0x0400000010ff7812 */ /* 0x000fe2000782c0ff */
[--C-:B------:R-:W-:Y:S01]  /*42d0*/  FFMA.FTZ R16, R90, UR11, -R79.reuse ;  /* 0x0000000b5a107c23 */ /* 0x100fe2000801084f */
[----:B------:R-:W-:Y:S01]  /*42e0*/  FMNMX.FTZ R5, R74, R3, !PT ;  /* 0x000000034a057209 */ /* 0x000fe20007810000 */
[----:B------:R-:W-:Y:S01]  /*42f0*/  MUFU.EX2 R69, R69 ;  /* 0x0000004500457308 */ /* 0x000fe20000000800 */
[----:B------:R-:W-:Y:S01]  /*4300*/  ISETP.GT.AND P1, PT, R67, 0x68, !P1 ;  /* 0x000000684300780c */ /* 0x000fe20004f24270 */
[--C-:B------:R-:W-:Y:S01]  /*4310*/  FFMA.FTZ R71, R91, UR11, -R79.reuse ;  /* 0x0000000b5b477c23 */ /* 0x100fe2000801084f */
[----:B------:R-:W-:Y:S01]  /*4320*/  FMNMX.FTZ R68, R10, R5, !PT ;  /* 0x000000050a447209 */ /* 0x000fe20007810000 */
[--C-:B------:R-:W-:Y:S01]  /*4330*/  FFMA.FTZ R4, R92, UR11, -R79.reuse ;  /* 0x0000000b5c047c23 */ /* 0x100fe2000801084f */
[----:B------:R-:W-:Y:S01]  /*4340*/  ISETP.LT.OR P1, PT, R63, 0x69, P1 ;  /* 0x000000693f00780c */ /* 0x000fe20000f21670 */
[--C-:B------:R-:W-:Y:S01]  /*4350*/  FFMA.FTZ R93, R93, UR11, -R79.reuse ;  /* 0x0000000b5d5d7c23 */ /* 0x100fe2000801084f */
[----:B------:R-:W-:Y:S01]  /*4360*/  FMNMX.FTZ R5, R11, R68, !PT ;  /* 0x000000440b057209 */ /* 0x000fe20007810000 */
[----:B------:R-:W0:Y:S01]  /*4370*/  MUFU.EX2 R0, R0 ;  /* 0x0000000000007308 */ /* 0x000e220000000800 */
[----:B------:R-:W-:Y:S01]  /*4380*/  FSEL R67, R40, -INF , !P1 ;  /* 0xff80000028437808 */ /* 0x000fe20004800000 */
[--C-:B------:R-:W-:Y:S01]  /*4390*/  FFMA.FTZ R95, R95, UR11, -R79.reuse ;  /* 0x0000000b5f5f7c23 */ /* 0x100fe2000801084f */
[----:B------:R-:W-:Y:S01]  /*43a0*/  FMNMX.FTZ R68, R12, R5, !PT ;  /* 0x000000050c447209 */ /* 0x000fe20007810000 */
[--C-:B------:R-:W-:Y:S01]  /*43b0*/  FFMA.FTZ R97, R97, UR11, -R79.reuse ;  /* 0x0000000b61617c23 */ /* 0x100fe2000801084f */
[----:B------:R-:W-:Y:S01]  /*43c0*/  FSEL R50, R42, -INF , !P3 ;  /* 0xff8000002a327808 */ /* 0x000fe20005800000 */
[--C-:B------:R-:W-:Y:S01]  /*43d0*/  FFMA.FTZ R99, R99, UR11, -R79.reuse ;  /* 0x0000000b63637c23 */ /* 0x100fe2000801084f */
[----:B------:R-:W-:Y:S01]  /*43e0*/  FMNMX.FTZ R73, R13, R68, !PT ;  /* 0x000000440d497209 */ /* 0x000fe20007810000 */
[----:B------:R-:W1:Y:S01]  /*43f0*/  MUFU.EX2 R16, R16 ;  /* 0x0000001000107308 */ /* 0x000e620000000800 */
[----:B------:R-:W-:Y:S01]  /*4400*/  ISETP.LT.OR P6, PT, R63, 0x7a, P6 ;  /* 0x0000007a3f00780c */ /* 0x000fe200037c1670 */
[--C-:B------:R-:W-:Y:S01]  /*4410*/  FFMA.FTZ R68, R94, UR11, -R79.reuse ;  /* 0x0000000b5e447c23 */ /* 0x100fe2000801084f */
[----:B------:R-:W-:Y:S01]  /*4420*/  FMNMX.FTZ R70, R14, R73, !PT ;  /* 0x000000490e467209 */ /* 0x000fe20007810000 */
[--C-:B------:R-:W-:Y:S01]  /*4430*/  FFMA.FTZ R64, R64, UR11, -R79.reuse ;  /* 0x0000000b40407c23 */ /* 0x100fe2000801084f */
[----:B------:R-:W-:Y:S01]  /*4440*/  FSEL R63, R45, -INF , !P5 ;  /* 0xff8000002d3f7808 */ /* 0x000fe20006800000 */
[--C-:B------:R-:W-:Y:S01]  /*4450*/  FFMA.FTZ R45, R55, UR11, -R79.reuse ;  /* 0x0000000b372d7c23 */ /* 0x100fe2000801084f */
[----:B------:R-:W-:Y:S01]  /*4460*/  FMNMX.FTZ R73, R15, R70, !PT ;  /* 0x000000460f497209 */ /* 0x000fe20007810000 */
[----:B------:R-:W2:Y:S01]  /*4470*/  MUFU.EX2 R71, R71 ;  /* 0x0000004700477308 */ /* 0x000ea20000000800 */
[----:B------:R-:W-:Y:S01]  /*4480*/  FSEL R80, R44, -INF , !P6 ;  /* 0xff8000002c507808 */ /* 0x000fe20007000000 */
[--C-:B------:R-:W-:Y:S01]  /*4490*/  FFMA.FTZ R44, R54, UR11, -R79.reuse ;  /* 0x0000000b362c7c23 */ /* 0x100fe2000801084f */
[----:B------:R-:W-:Y:S01]  /*44a0*/  FMNMX.FTZ R70, R20, R73, !PT ;  /* 0x0000004914467209 */ /* 0x000fe20007810000 */
[--C-:B------:R-:W-:Y:S01]  /*44b0*/  FFMA.FTZ R54, R61, UR11, -R79.reuse ;  /* 0x0000000b3d367c23 */ /* 0x100fe2000801084f */
[--C-:B------:R-:W-:Y:S01]  /*44c0*/  FFMA.FTZ R55, R58, UR11, -R79.reuse ;  /* 0x0000000b3a377c23 */ /* 0x100fe2000801084f */
[--C-:B------:R-:W-:Y:S01]  /*44d0*/  FFMA.FTZ R58, R59, UR11, -R79.reuse ;  /* 0x0000000b3b3a7c23 */ /* 0x100fe2000801084f */
[----:B------:R-:W-:Y:S01]  /*44e0*/  FMNMX.FTZ R77, R21, R70, !PT ;  /* 0x00000046154d7209 */ /* 0x000fe20007810000 */
[----:B------:R-:W3:Y:S01]  /*44f0*/  MUFU.EX2 R4, R4 ;  /* 0x0000000400047308 */ /* 0x000ee20000000800 */
        /* <DEDUP_REMOVED lines=11> */
[----:B------:R-:W4:Y:S03]  /*45b0*/  MUFU.EX2 R5, R93 ;  /* 0x0000005d00057308 */ /* 0x000f260000000800 */
[----:B------:R-:W-:Y:S01]  /*45c0*/  FMNMX.FTZ R81, R27, R72, !PT ;  /* 0x000000481b517209 */ /* 0x000fe20007810000 */
[----:B------:R-:W-:-:S03]  /*45d0*/  FFMA.FTZ R72, R98, UR11, -R79 ;  /* 0x0000000b62487c23 */ /* 0x000fc6000801084f */
        /* <DEDUP_REMOVED lines=16> */
[----:B------:R-:W-:Y:S01]  /*46e0*/  MUFU.EX2 R81, R99 ;  /* 0x0000006300517308 */ /* 0x000fe20000000800 */
[----:B------:R-:W-:Y:S02]  /*46f0*/  FSEL R76, R41, -INF , !P2 ;  /* 0xff800000294c7808 */ /* 0x000fe40005000000 */
[----:B------:R-:W-:Y:S01]  /*4700*/  FMNMX.FTZ R40, R38, R83, !PT ;  /* 0x0000005326287209 */ /* 0x000fe20007810000 */
[----:B------:R-:W-:-:S03]  /*4710*/  FFMA.FTZ R83, R51, UR11, -R79 ;  /* 0x0000000b33537c23 */ /* 0x000fc6000801084f */
[----:B------:R-:W-:Y:S01]  /*4720*/  FMNMX.FTZ R41, R67, R40, !PT ;  /* 0x0000002843297209 */ /* 0x000fe20007810000 */
[----:B------:R-:W-:Y:S03]  /*4730*/  MUFU.EX2 R64, R64 ;  /* 0x0000004000407308 */ /* 0x000fe60000000800 */
[----:B------:R-:W-:-:S04]  /*4740*/  FMNMX.FTZ R41, R76, R41, !PT ;  /* 0x000000294c297209 */ /* 0x000fc80007810000 */
[----:B------:R-:W-:Y:S01]  /*4750*/  FMNMX.FTZ R43, R50, R41, !PT ;  /* 0x00000029322b7209 */ /* 0x000fe20007810000 */
[----:B------:R5:W-:Y:S03]  /*4760*/  MUFU.EX2 R40, R82 ;  /* 0x0000005200287308 */ /* 0x000be60000000800 */
[----:B------:R-:W-:-:S04]  /*4770*/  FMNMX.FTZ R42, R78, R43, !PT ;  /* 0x0000002b4e2a7209 */ /* 0x000fc80007810000 */
[----:B------:R-:W-:Y:S01]  /*4780*/  FMNMX.FTZ R43, R63, R42, !PT ;  /* 0x0000002a3f2b7209 */ /* 0x000fe20007810000 */
[----:B------:R-:W-:Y:S03]  /*4790*/  MUFU.EX2 R41, R83 ;  /* 0x0000005300297308 */ /* 0x000fe60000000800 */
[----:B------:R-:W-:Y:S01]  /*47a0*/  FMNMX.FTZ R51, R80, R43, !PT ;  /* 0x0000002b50337209 */ /* 0x000fe20007810000 */
[--C-:B------:R-:W-:Y:S01]  /*47b0*/  FFMA.FTZ R43, R53, UR11, -R79.reuse ;  /* 0x0000000b352b7c23 */ /* 0x100fe2000801084f */
[----:B------:R-:W-:-:S03]  /*47c0*/  FFMA.FTZ R53, R62, UR11, -R79 ;  /* 0x0000000b3e357c23 */ /* 0x000fc6000801084f */
[----:B-----5:R-:W5:Y:S01]  /*47d0*/  SHFL.BFLY PT, R82, R51, 0x2, 0x1f ;  /* 0x0c401f0033527f89 */ /* 0x020f6200000e0000 */
[----:B------:R0:W-:Y:S08]  /*47e0*/  MUFU.EX2 R42, R52 ;  /* 0x00000034002a7308 */ /* 0x0001f00000000800 */
[----:B------:R-:W-:Y:S01]  /*47f0*/  MUFU.EX2 R65, R65 ;  /* 0x0000004100417308 */ /* 0x000fe20000000800 */
[----:B0-----:R-:W-:-:S07]  /*4800*/  FFMA.FTZ R52, R57, UR11, -R79 ;  /* 0x0000000b39347c23 */ /* 0x001fce000801084f */
[----:B------:R-:W-:Y:S01]  /*4810*/  MUFU.EX2 R66, R66 ;  /* 0x0000004200427308 */ /* 0x000fe20000000800 */
[----:B-----5:R-:W-:Y:S01]  /*4820*/  FMNMX.FTZ R82, R51, R82, !PT ;  /* 0x0000005233527209 */ /* 0x020fe20007810000 */
[----:B------:R-:W-:-:S06]  /*4830*/  FFMA.FTZ R51, R60, UR11, -R79 ;  /* 0x0000000b3c337c23 */ /* 0x000fcc000801084f */
[----:B------:R-:W-:Y:S01]  /*4840*/  MUFU.EX2 R49, R49 ;  /* 0x0000003100317308 */ /* 0x000fe20000000800 */
[----:B------:R-:W0:Y:S07]  /*4850*/  SHFL.BFLY PT, R57, R82, 0x1, 0x1f ;  /* 0x0c201f0052397f89 */ /* 0x000e2e00000e0000 */
[----:B------:R-:W-:Y:S08]  /*4860*/  MUFU.EX2 R43, R43 ;  /* 0x0000002b002b7308 */ /* 0x000ff00000000800 */
[----:B------:R-:W-:Y:S08]  /*4870*/  MUFU.EX2 R44, R44 ;  /* 0x0000002c002c7308 */ /* 0x000ff00000000800 */
[----:B------:R-:W-:Y:S01]  /*4880*/  MUFU.EX2 R45, R45 ;  /* 0x0000002d002d7308 */ /* 0x000fe20000000800 */
[----:B0-----:R-:W-:-:S04]  /*4890*/  FMNMX.FTZ R57, R82, R57, !PT ;  /* 0x0000003952397209 */ /* 0x001fc80007810000 */
[C---:B------:R-:W-:Y:S01]  /*48a0*/  FSETP.NEU.FTZ.AND P1, PT, R57.reuse, -INF , PT ;  /* 0xff8000003900780b */ /* 0x040fe20003f3d000 */
[----:B------:R-:W-:Y:S02]  /*48b0*/  FMUL.FTZ R61, R57, UR11 ;  /* 0x0000000b393d7c20 */ /* 0x000fe40008410000 */
[----:B------:R-:W-:Y:S03]  /*48c0*/  MUFU.EX2 R47, R47 ;  /* 0x0000002f002f7308 */ /* 0x000fe60000000800 */
[----:B------:R-:W-:Y:S02]  /*48d0*/  FSEL R61, R61, RZ, P1 ;  /* 0x000000ff3d3d7208 */ /* 0x000fe40000800000 */
[----:B------:R-:W-:-:S03]  /*48e0*/  PLOP3.LUT P1, PT, PT, PT, UP0, 0x40, 0x0 ;  /* 0x000000000000781c */ /* 0x000fc60003f2e808 */
[----:B------:R-:W-:Y:S01]  /*48f0*/  MUFU.EX2 R52, R52 ;  /* 0x0000003400347308 */ /* 0x000fe20000000800 */
[--C-:B------:R-:W-:Y:S01]  /*4900*/  FFMA.FTZ R74, R74, UR11, -R61.reuse ;  /* 0x0000000b4a4a7c23 */ /* 0x100fe2000801083d */
[--C-:B------:R-:W-:Y:S01]  /*4910*/  FFMA.FTZ R60, R3, UR11, -R61.reuse ;  /* 0x0000000b033c7c23 */ /* 0x100fe2000801083d */
[--C-:B------:R-:W-:Y:S01]  /*4920*/  FFMA.FTZ R62, R10, UR11, -R61.reuse ;  /* 0x0000000b0a3e7c23 */ /* 0x100fe2000801083d */
[--C-:B------:R-:W-:Y:S01]  /*4930*/  FFMA.FTZ R79, R11, UR11, -R61.reuse ;  /* 0x0000000b0b4f7c23 */ /* 0x100fe2000801083d */
[----:B------:R-:W-:Y:S01]  /*4940*/  FFMA.FTZ R6, R13, UR11, -R61 ;  /* 0x0000000b0d067c23 */ /* 0x000fe2000801083d */
[----:B------:R-:W-:Y:S01]  /*4950*/  FADD.FTZ R13, R0, R69 ;  /* 0x00000045000d7221 */ /* 0x000fe20000010000 */
[--C-:B------:R-:W-:Y:S01]  /*4960*/  FFMA.FTZ R3, R12, UR11, -R61.reuse ;  /* 0x0000000b0c037c23 */ /* 0x100fe2000801083d */
[----:B------:R0:W-:Y:S01]  /*4970*/  MUFU.EX2 R84, R74 ;  /* 0x0000004a00547308 */ /* 0x0001e20000000800 */
[----:B------:R-:W-:Y:S01]  /*4980*/  FFMA.FTZ R10, R14, UR11, -R61 ;  /* 0x0000000b0e0a7c23 */ /* 0x000fe2000801083d */
[----:B-1----:R-:W-:Y:S01]  /*4990*/  FADD.FTZ R14, R16, R13 ;  /* 0x0000000d100e7221 */ /* 0x002fe20000010000 */
[--C-:B------:R-:W-:Y:S01]  /*49a0*/  FFMA.FTZ R11, R15, UR11, -R61.reuse ;  /* 0x0000000b0f0b7c23 */ /* 0x100fe2000801083d */
[----:B------:R-:W-:Y:S01]  /*49b0*/  F2FP.BF16.F32.PACK_AB R12, R69, R0 ;  /* 0x00000000450c723e */ /* 0x000fe200000010ff */
[--C-:B------:R-:W-:Y:S01]  /*49c0*/  FFMA.FTZ R83, R25, UR11, -R61.reuse ;  /* 0x0000000b19537c23 */ /* 0x100fe2000801083d */
[----:B--2---:R-:W-:Y:S01]  /*49d0*/  FADD.FTZ R15, R71, R14 ;  /* 0x0000000e470f7221 */ /* 0x004fe20000010000 */
[--C-:B------:R-:W-:Y:S01]  /*49e0*/  FFMA.FTZ R20, R20, UR11, -R61.reuse ;  /* 0x0000000b14147c23 */ /* 0x100fe2000801083d */
[----:B------:R1:W2:Y:S01]  /*49f0*/  MUFU.EX2 R89, R60 ;  /* 0x0000003c00597308 */ /* 0x0002a20000000800 */
[----:B0-----:R-:W-:Y:S01]  /*4a00*/  FFMA.FTZ R74, R26, UR11, -R61 ;  /* 0x0000000b1a4a7c23 */ /* 0x001fe2000801083d */
[----:B---3--:R-:W-:Y:S01]  /*4a10*/  FADD.FTZ R26, R4, R15 ;  /* 0x0000000f041a7221 */ /* 0x008fe20000010000 */
[--C-:B------:R-:W-:Y:S01]  /*4a20*/  FFMA.FTZ R85, R27, UR11, -R61.reuse ;  /* 0x0000000b1b557c23 */ /* 0x100fe2000801083d */
[--C-:B------:R-:W-:Y:S01]  /*4a30*/  FFMA.FTZ R82, R28, UR11, -R61.reuse ;  /* 0x0000000b1c527c23 */ /* 0x100fe2000801083d */
[----:B------:R-:W-:Y:S01]  /*4a40*/  F2FP.BF16.F32.PACK_AB R14, R71, R16 ;  /* 0x00000010470e723e */ /* 0x000fe200000010ff */
[----:B----4-:R-:W-:Y:S01]  /*4a50*/  FADD.FTZ R25, R5, R26 ;  /* 0x0000001a05197221 */ /* 0x010fe20000010000 */
[--C-:B------:R-:W-:Y:S01]  /*4a60*/  FFMA.FTZ R87, R29, UR11, -R61.reuse ;  /* 0x0000000b1d577c23 */ /* 0x100fe2000801083d */
[----:B------:R0:W3:Y:S01]  /*4a70*/  MUFU.EX2 R86, R62 ;  /* 0x0000003e00567308 */ /* 0x0000e20000000800 */
[--C-:B-1----:R-:W-:Y:S01]  /*4a80*/  FFMA.FTZ R60, R31, UR11, -R61.reuse ;  /* 0x0000000b1f3c7c23 */ /* 0x102fe2000801083d */
[--C-:B------:R-:W-:Y:S01]  /*4a90*/  FFMA.FTZ R32, R32, UR11, -R61.reuse ;  /* 0x0000000b20207c23 */ /* 0x100fe2000801083d */
[--C-:B------:R-:W-:Y:S01]  /*4aa0*/  FFMA.FTZ R33, R33, UR11, -R61.reuse ;  /* 0x0000000b21217c23 */ /* 0x100fe2000801083d */
[--C-:B------:R-:W-:Y:S01]  /*4ab0*/  FFMA.FTZ R34, R34, UR11, -R61.reuse ;  /* 0x0000000b22227c23 */ /* 0x100fe2000801083d */
[--C-:B------:R-:W-:Y:S01]  /*4ac0*/  FFMA.FTZ R37, R37, UR11, -R61.reuse ;  /* 0x0000000b25257c23 */ /* 0x100fe2000801083d */
[--C-:B------:R-:W-:Y:S01]  /*4ad0*/  FFMA.FTZ R36, R36, UR11, -R61.reuse ;  /* 0x0000000b24247c23 */ /* 0x100fe2000801083d */
[----:B------:R-:W-:Y:S01]  /*4ae0*/  FFMA.FTZ R39, R39, UR11, -R61 ;  /* 0x0000000b27277c23 */ /* 0x000fe2000801083d */
[----:B------:R1:W4:Y:S01]  /*4af0*/  MUFU.EX2 R91, R79 ;  /* 0x0000004f005b7308 */ /* 0x0003220000000800 */
[----:B--2---:R-:W-:Y:S01]  /*4b00*/  FADD.FTZ R13, R84, R89 ;  /* 0x00000059540d7221 */ /* 0x004fe20000010000 */
[--C-:B0-----:R-:W-:Y:S01]  /*4b10*/  FFMA.FTZ R62, R24, UR11, -R61.reuse ;  /* 0x0000000b183e7c23 */ /* 0x101fe2000801083d */
[--C-:B------:R-:W-:Y:S01]  /*4b20*/  FFMA.FTZ R38, R38, UR11, -R61.reuse ;  /* 0x0000000b26267c23 */ /* 0x100fe2000801083d */
[--C-:B------:R-:W-:Y:S01]  /*4b30*/  FFMA.FTZ R67, R67, UR11, -R61.reuse ;  /* 0x0000000b43437c23 */ /* 0x100fe2000801083d */
[--C-:B------:R-:W-:Y:S01]  /*4b40*/  FFMA.FTZ R76, R76, UR11, -R61.reuse ;  /* 0x0000000b4c4c7c23 */ /* 0x100fe2000801083d */
[--C-:B------:R-:W-:Y:S01]  /*4b50*/  FFMA.FTZ R50, R50, UR11, -R61.reuse ;  /* 0x0000000b32327c23 */ /* 0x100fe2000801083d */
[----:B------:R-:W-:Y:S01]  /*4b60*/  FFMA.FTZ R63, R63, UR11, -R61 ;  /* 0x0000000b3f3f7c23 */ /* 0x000fe2000801083d */
[----:B------:R-:W0:Y:S01]  /*4b70*/  MUFU.EX2 R3, R3 ;  /* 0x0000000300037308 */ /* 0x000e220000000800 */
[----:B---3--:R-:W-:Y:S01]  /*4b80*/  FADD.FTZ R0, R86, R13 ;  /* 0x0000000d56007221 */ /* 0x008fe20000010000 */
[--C-:B-1----:R-:W-:Y:S01]  /*4b90*/  FFMA.FTZ R79, R21, UR11, -R61.reuse ;  /* 0x0000000b154f7c23 */ /* 0x102fe2000801083d */
[----:B------:R-:W-:Y:S01]  /*4ba0*/  F2FP.BF16.F32.PACK_AB R13, R89, R84 ;  /* 0x00000054590d723e */ /* 0x000fe200000010ff */
[--C-:B------:R-:W-:Y:S01]  /*4bb0*/  FFMA.FTZ R21, R30, UR11, -R61.reuse ;  /* 0x0000000b1e157c23 */ /* 0x100fe2000801083d */
[----:B------:R-:W-:Y:S01]  /*4bc0*/  FFMA.FTZ R78, R78, UR11, -R61 ;  /* 0x0000000b4e4e7c23 */ /* 0x000fe2000801083d */
[----:B------:R-:W-:-:S02]  /*4bd0*/  F2FP.BF16.F32.PACK_AB R26, R73, R68 ;  /* 0x00000044491a723e */ /* 0x000fc400000010ff */
[----:B------:R-:W1:Y:S01]  /*4be0*/  MUFU.EX2 R6, R6 ;  /* 0x0000000600067308 */ /* 0x000e620000000800 */
[C---:B----4-:R-:W-:Y:S01]  /*4bf0*/  FADD.FTZ R24, R91.reuse, R0 ;  /* 0x000000005b187221 */ /* 0x050fe20000010000 */
[----:B------:R-:W-:Y:S01]  /*4c00*/  LEA R0, R22, UR38, 0x1 ;  /* 0x0000002616007c11 */ /* 0x000fe2000f8e08ff */
[----:B------:R-:W-:Y:S01]  /*4c10*/  FADD.FTZ R22, R68, R25 ;  /* 0x0000001944167221 */ /* 0x000fe20000010000 */
[----:B------:R-:W-:Y:S02]  /*4c20*/  F2FP.BF16.F32.PACK_AB R15, R91, R86 ;  /* 0x000000565b0f723e */ /* 0x000fe400000010ff */
[----:B------:R-:W-:Y:S01]  /*4c30*/  F2FP.BF16.F32.PACK_AB R30, R81, R72 ;  /* 0x00000048511e723e */ /* 0x000fe200000010ff */
        /* <DEDUP_REMOVED lines=12> */
[----:B------:R-:W-:Y:S01]  /*4d00*/  F2FP.BF16.F32.PACK_AB R24, R5, R4 ;  /* 0x000000040518723e */ /* 0x000fe200000010ff */
[----:B------:R-:W-:Y:S01]  /*4d10*/  FADD.FTZ R28, R64, R27 ;  /* 0x0000001b401c7221 */ /* 0x000fe20000010000 */
[----:B0-----:R-:W-:-:S04]  /*4d20*/  F2FP.BF16.F32.PACK_AB R12, R65, R64 ;  /* 0x00000040410c723e */ /* 0x001fc800000010ff */
[----:B------:R-:W0:Y:S01]  /*4d30*/  MUFU.EX2 R79, R79 ;  /* 0x0000004f004f7308 */ /* 0x000e220000000800 */
[C---:B---3--:R-:W-:Y:S01]  /*4d40*/  FADD.FTZ R25, R11.reuse, R22 ;  /* 0x000000160b197221 */ /* 0x048fe20000010000 */
[----:B------:R-:W-:-:S06]  /*4d50*/  F2FP.BF16.F32.PACK_AB R27, R11, R10 ;  /* 0x0000000a0b1b723e */ /* 0x000fcc00000010ff */
[----:B------:R-:W2:Y:S01]  /*4d60*/  MUFU.EX2 R62, R62 ;  /* 0x0000003e003e7308 */ /* 0x000ea20000000800 */
[----:B-1----:R-:W-:Y:S01]  /*4d70*/  FADD.FTZ R22, R20, R25 ;  /* 0x0000001914167221 */ /* 0x002fe20000010000 */
[----:B------:R-:W-:Y:S01]  /*4d80*/  FADD.FTZ R25, R65, R28 ;  /* 0x0000001c41197221 */ /* 0x000fe20000010000 */
[----:B------:R-:W-:-:S03]  /*4d90*/  F2FP.BF16.F32.PACK_AB R28, R77, R70 ;  /* 0x000000464d1c723e */ /* 0x000fc600000010ff */
[----:B------:R-:W-:Y:S01]  /*4da0*/  FADD.FTZ R14, R66, R25 ;  /* 0x00000019420e7221 */ /* 0x000fe20000010000 */
[----:B------:R-:W-:Y:S01]  /*4db0*/  F2FP.BF16.F32.PACK_AB R25, R6, R3 ;  /* 0x000000030619723e */ /* 0x000fe200000010ff */
[----:B------:R-:W1:Y:S01]  /*4dc0*/  MUFU.EX2 R83, R83 ;  /* 0x0000005300537308 */ /* 0x000e620000000800 */
[----:B0-----:R-:W-:Y:S01]  /*4dd0*/  FADD.FTZ R5, R79, R22 ;  /* 0x000000164f057221 */ /* 0x001fe20000010000 */
[C---:B------:R-:W-:Y:S01]  /*4de0*/  FADD.FTZ R13, R49.reuse, R14 ;  /* 0x0000000e310d7221 */ /* 0x040fe20000010000 */
[----:B------:R-:W-:Y:S01]  /*4df0*/  F2FP.BF16.F32.PACK_AB R14, R49, R66 ;  /* 0x00000042310e723e */ /* 0x000fe200000010ff */
[----:B------:R-:W-:Y:S01]  /*4e00*/  IMAD R49, R7, 0x2, R0 ;  /* 0x0000000207317824 */ /* 0x000fe200078e0200 */
[----:B------:R-:W-:Y:S01]  /*4e10*/  F2FP.BF16.F32.PACK_AB R29, R79, R20 ;  /* 0x000000144f1d723e */ /* 0x000fe200000010ff */
[----:B------:R-:W-:Y:S01]  /*4e20*/  FADD.FTZ R6, R40, R13 ;  /* 0x0000000d28067221 */ /* 0x000fe20000010000 */
[----:B------:R-:W-:Y:S01]  /*4e30*/  F2FP.BF16.F32.PACK_AB R20, R41, R40 ;  /* 0x000000282914723e */ /* 0x000fe200000010ff */
[----:B------:R-:W0:Y:S01]  /*4e40*/  MUFU.EX2 R74, R74 ;  /* 0x0000004a004a7308 */ /* 0x000e220000000800 */
[----:B--2---:R-:W-:Y:S01]  /*4e50*/  FADD.FTZ R4, R62, R5 ;  /* 0x000000053e047221 */ /* 0x004fe20000010000 */
[----:B------:R-:W-:-:S06]  /*4e60*/  F2FP.BF16.F32.PACK_AB R22, R43, R42 ;  /* 0x0000002a2b16723e */ /* 0x000fcc00000010ff */
[----:B------:R-:W2:Y:S01]  /*4e70*/  MUFU.EX2 R85, R85 ;  /* 0x0000005500557308 */ /* 0x000ea20000000800 */
[C---:B-1----:R-:W-:Y:S01]  /*4e80*/  FADD.FTZ R5, R83.reuse, R4 ;  /* 0x0000000453057221 */ /* 0x042fe20000010000 */
[----:B------:R-:W-:-:S06]  /*4e90*/  F2FP.BF16.F32.PACK_AB R31, R83, R62 ;  /* 0x0000003e531f723e */ /* 0x000fcc00000010ff */
[----:B------:R-:W1:Y:S01]  /*4ea0*/  MUFU.EX2 R82, R82 ;  /* 0x0000005200527308 */ /* 0x000e620000000800 */
[----:B0-----:R-:W-:-:S07]  /*4eb0*/  FADD.FTZ R4, R74, R5 ;  /* 0x000000054a047221 */ /* 0x001fce0000010000 */
[----:B------:R-:W0:Y:S01]  /*4ec0*/  MUFU.EX2 R87, R87 ;  /* 0x0000005700577308 */ /* 0x000e220000000800 */
[C---:B--2---:R-:W-:Y:S01]  /*4ed0*/  FADD.FTZ R3, R85.reuse, R4 ;  /* 0x0000000455037221 */ /* 0x044fe20000010000 */
[----:B------:R-:W-:-:S06]  /*4ee0*/  F2FP.BF16.F32.PACK_AB R13, R85, R74 ;  /* 0x0000004a550d723e */ /* 0x000fcc00000010ff */
[----:B------:R-:W2:Y:S01]  /*4ef0*/  MUFU.EX2 R21, R21 ;  /* 0x0000001500157308 */ /* 0x000ea20000000800 */
[----:B-1----:R-:W-:Y:S01]  /*4f00*/  FADD.FTZ R4, R82, R3 ;  /* 0x0000000352047221 */ /* 0x002fe20000010000 */
[----:B------:R-:W-:-:S04]  /*4f10*/  FADD.FTZ R3, R41, R6 ;  /* 0x0000000629037221 */ /* 0x000fc80000010000 */
[----:B------:R-:W-:Y:S02]  /*4f20*/  FADD.FTZ R10, R42, R3 ;  /* 0x000000032a0a7221 */ /* 0x000fe40000010000 */
[----:B------:R-:W1:Y:S01]  /*4f30*/  MUFU.EX2 R60, R60 ;  /* 0x0000003c003c7308 */ /* 0x000e620000000800 */
[----:B0-----:R-:W-:Y:S01]  /*4f40*/  FADD.FTZ R4, R87, R4 ;  /* 0x0000000457047221 */ /* 0x001fe20000010000 */
[----:B------:R-:W-:Y:S01]  /*4f50*/  FADD.FTZ R11, R43, R10 ;  /* 0x0000000a2b0b7221 */ /* 0x000fe20000010000 */
[----:B------:R-:W-:-:S03]  /*4f60*/  F2FP.BF16.F32.PACK_AB R15, R87, R82 ;  /* 0x00000052570f723e */ /* 0x000fc600000010ff */
[----:B------:R-:W-:Y:S02]  /*4f70*/  FADD.FTZ R10, R44, R11 ;  /* 0x0000000b2c0a7221 */ /* 0x000fe40000010000 */
[----:B------:R0:W3:Y:S01]  /*4f80*/  MUFU.EX2 R19, R32 ;  /* 0x0000002000137308 */ /* 0x0000e20000000800 */
[----:B--2---:R-:W-:Y:S01]  /*4f90*/  FADD.FTZ R3, R21, R4 ;  /* 0x0000000415037221 */ /* 0x004fe20000010000 */
[----:B------:R-:W-:-:S04]  /*4fa0*/  FADD.FTZ R10, R45, R10 ;  /* 0x0000000a2d0a7221 */ /* 0x000fc80000010000 */
[----:B------:R-:W-:Y:S02]  /*4fb0*/  FADD.FTZ R11, R47, R10 ;  /* 0x0000000a2f0b7221 */ /* 0x000fe40000010000 */
[----:B------:R-:W2:Y:S01]  /*4fc0*/  MUFU.EX2 R16, R33 ;  /* 0x0000002100107308 */ /* 0x000ea20000000800 */
[----:B0-----:R-:W-:Y:S01]  /*4fd0*/  FFMA.FTZ R32, R35, UR11, -R61 ;  /* 0x0000000b23207c23 */ /* 0x001fe2000801083d */
[----:B-1----:R-:W-:Y:S01]  /*4fe0*/  FADD.FTZ R4, R60, R3 ;  /* 0x000000033c047221 */ /* 0x002fe20000010000 */
[----:B------:R-:W-:Y:S01]  /*4ff0*/  FADD.FTZ R10, R52, R11 ;  /* 0x0000000b340a7221 */ /* 0x000fe20000010000 */
[----:B------:R-:W-:Y:S01]  /*5000*/  FFMA.FTZ R61, R80, UR11, -R61 ;  /* 0x0000000b503d7c23 */ /* 0x000fe2000801083d */
[----:B------:R-:W-:Y:S01]  /*5010*/  IMAD R35, R23, 0x2, R0 ;  /* 0x0000000217237824 */ /* 0x000fe200078e0200 */
[----:B------:R-:W-:Y:S02]  /*5020*/  F2FP.BF16.F32.PACK_AB R21, R60, R21 ;  /* 0x000000153c15723e */ /* 0x000fe400000010ff */
[----:B------:R-:W-:Y:S01]  /*5030*/  MUFU.EX2 R55, R55 ;  /* 0x0000003700377308 */ /* 0x000fe20000000800 */
[----:B---3--:R-:W-:Y:S01]  /*5040*/  FADD.FTZ R3, R19, R4 ;  /* 0x0000000413037221 */ /* 0x008fe20000010000 */
[----:B------:R0:W-:Y:S04]  /*5050*/  STSM.16.M88.4 [R35+0x21800], R24 ;  /* 0x0218001823007844 */ /* 0x0001e80000000200 */
[----:B------:R1:W-:Y:S02]  /*5060*/  STSM.16.M88.4 [R49+0x21800], R28 ;  /* 0x0218001c31007844 */ /* 0x0003e40000000200 */
[----:B------:R-:W3:Y:S01]  /*5070*/  MUFU.EX2 R32, R32 ;  /* 0x0000002000207308 */ /* 0x000ee20000000800 */
[----:B--2---:R-:W-:-:S07]  /*5080*/  FADD.FTZ R3, R16, R3 ;  /* 0x0000000310037221 */ /* 0x004fce0000010000 */
[----:B------:R2:W4:Y:S01]  /*5090*/  MUFU.EX2 R33, R34 ;  /* 0x0000002200217308 */ /* 0x0005220000000800 */
[----:B0-----:R-:W-:Y:S02]  /*50a0*/  F2FP.BF16.F32.PACK_AB R24, R45, R44 ;  /* 0x0000002c2d18723e */ /* 0x001fe400000010ff */
[----:B------:R-:W-:-:S05]  /*50b0*/  F2FP.BF16.F32.PACK_AB R26, R52, R47 ;  /* 0x0000002f341a723e */ /* 0x000fca00000010ff */
[----:B------:R-:W1:Y:S01]  /*50c0*/  MUFU.EX2 R58, R58 ;  /* 0x0000003a003a7308 */ /* 0x000e620000000800 */
[----:B--2---:R-:W-:Y:S02]  /*50d0*/  VIADD R34, R0, 0x21800 ;  /* 0x0002180000227836 */ /* 0x004fe40000000000 */
[----:B---3--:R-:W-:Y:S02]  /*50e0*/  FADD.FTZ R4, R32, R3 ;  /* 0x0000000320047221 */ /* 0x008fe40000010000 */
[----:B------:R-:W-:Y:S02]  /*50f0*/  IMAD R6, R23, 0x2, R34 ;  /* 0x0000000217067824 */ /* 0x000fe400078e0222 */
[----:B------:R-:W-:Y:S01]  /*5100*/  FADD.FTZ R23, R55, R10 ;  /* 0x0000000a37177221 */ /* 0x000fe20000010000 */
[----:B------:R-:W0:Y:S01]  /*5110*/  MUFU.EX2 R37, R37 ;  /* 0x0000002500257308 */ /* 0x000e220000000800 */
[----:B------:R-:W-:Y:S02]  /*5120*/  IMAD R5, R7, 0x2, R6 ;  /* 0x0000000207057824 */ /* 0x000fe400078e0206 */
[C---:B----4-:R-:W-:Y:S01]  /*5130*/  FADD.FTZ R4, R33.reuse, R4 ;  /* 0x0000000421047221 */ /* 0x050fe20000010000 */
[----:B------:R-:W-:Y:S01]  /*5140*/  F2FP.BF16.F32.PACK_AB R25, R33, R32 ;  /* 0x000000202119723e */ /* 0x000fe200000010ff */
[----:B------:R-:W-:Y:S01]  /*5150*/  IMAD R7, R7, 0x2, R34 ;  /* 0x0000000207077824 */ /* 0x000fe200078e0222 */
[----:B------:R2:W-:Y:S02]  /*5160*/  STSM.16.M88.4 [R5], R12 ;  /* 0x0000000c05007844 */ /* 0x0005e40000000200 */
[----:B------:R-:W-:Y:S01]  /*5170*/  MUFU.EX2 R51, R51 ;  /* 0x0000003300337308 */ /* 0x000fe20000000800 */
[----:B-1----:R-:W-:Y:S01]  /*5180*/  FADD.FTZ R28, R58, R23 ;  /* 0x000000173a1c7221 */ /* 0x002fe20000010000 */
[----:B------:R-:W-:-:S05]  /*5190*/  F2FP.BF16.F32.PACK_AB R23, R16, R19 ;  /* 0x000000131017723e */ /* 0x000fca00000010ff */
[----:B------:R1:W-:Y:S01]  /*51a0*/  STSM.16.M88.4 [R0+0x27800], R20 ;  /* 0x0278001400007844 */ /* 0x0003e20000000200 */
[----:B------:R-:W3:Y:S01]  /*51b0*/  MUFU.EX2 R54, R54 ;  /* 0x0000003600367308 */ /* 0x000ee20000000800 */
[----:B0-----:R-:W-:Y:S01]  /*51c0*/  FADD.FTZ R11, R37, R4 ;  /* 0x00000004250b7221 */ /* 0x001fe20000010000 */
[----:B--2---:R-:W-:-:S06]  /*51d0*/  F2FP.BF16.F32.PACK_AB R12, R58, R55 ;  /* 0x000000373a0c723e */ /* 0x004fcc00000010ff */
[----:B------:R-:W0:Y:S08]  /*51e0*/  MUFU.EX2 R36, R36 ;  /* 0x0000002400247308 */ /* 0x000e300000000800 */
[----:B------:R-:W2:Y:S01]  /*51f0*/  MUFU.EX2 R39, R39 ;  /* 0x0000002700277308 */ /* 0x000ea20000000800 */
[----:B---3--:R-:W-:Y:S01]  /*5200*/  F2FP.BF16.F32.PACK_AB R14, R54, R51 ;  /* 0x00000033360e723e */ /* 0x008fe200000010ff */
[----:B------:R-:W-:-:S04]  /*5210*/  FADD.FTZ R51, R51, R28 ;  /* 0x0000001c33337221 */ /* 0x000fc80000010000 */
[----:B------:R-:W-:Y:S02]  /*5220*/  FADD.FTZ R54, R54, R51 ;  /* 0x0000003336367221 */ /* 0x000fe40000010000 */
[----:B------:R-:W3:Y:S01]  /*5230*/  MUFU.EX2 R38, R38 ;  /* 0x0000002600267308 */ /* 0x000ee20000000800 */
[C---:B0-----:R-:W-:Y:S01]  /*5240*/  F2FP.BF16.F32.PACK_AB R27, R36.reuse, R37 ;  /* 0x00000025241b723e */ /* 0x041fe200000010ff */
[----:B------:R-:W-:-:S04]  /*5250*/  FADD.FTZ R4, R36, R11 ;  /* 0x0000000b24047221 */ /* 0x000fc80000010000 */
[----:B------:R1:W-:Y:S02]  /*5260*/  STSM.16.M88.4 [R35+0x27800], R24 ;  /* 0x0278001823007844 */ /* 0x0003e40000000200 */
[----:B------:R-:W-:Y:S01]  /*5270*/  MUFU.EX2 R67, R67 ;  /* 0x0000004300437308 */ /* 0x000fe20000000800 */
[----:B--2---:R-:W-:-:S07]  /*5280*/  FADD.FTZ R11, R39, R4 ;  /* 0x00000004270b7221 */ /* 0x004fce0000010000 */
[----:B------:R-:W0:Y:S01]  /*5290*/  MUFU.EX2 R76, R76 ;  /* 0x0000004c004c7308 */ /* 0x000e220000000800 */
[C---:B---3--:R-:W-:Y:S01]  /*52a0*/  F2FP.BF16.F32.PACK_AB R13, R38.reuse, R39 ;  /* 0x00000027260d723e */ /* 0x048fe200000010ff */
[----:B------:R-:W-:-:S06]  /*52b0*/  FADD.FTZ R4, R38, R11 ;  /* 0x0000000b26047221 */ /* 0x000fcc0000010000 */
[----:B------:R-:W-:Y:S08]  /*52c0*/  MUFU.EX2 R53, R53 ;  /* 0x0000003500357308 */ /* 0x000ff00000000800 */
[----:B------:R-:W2:Y:S01]  /*52d0*/  MUFU.EX2 R48, R48 ;  /* 0x0000003000307308 */ /* 0x000ea20000000800 */
[----:B0-----:R-:W-:Y:S01]  /*52e0*/  F2FP.BF16.F32.PACK_AB R15, R76, R67 ;  /* 0x000000434c0f723e */ /* 0x001fe200000010ff */
[----:B------:R-:W-:-:S04]  /*52f0*/  FADD.FTZ R67, R67, R4 ;  /* 0x0000000443437221 */ /* 0x000fc80000010000 */
[----:B------:R1:W-:Y:S01]  /*5300*/  STSM.16.M88.4 [R49+0x27800], R12 ;  /* 0x0278000c31007844 */ /* 0x0003e20000000200 */
[----:B------:R-:W-:Y:S01]  /*5310*/  FADD.FTZ R67, R76, R67 ;  /* 0x000000434c437221 */ /* 0x000fe20000010000 */
[----:B------:R-:W0:Y:S08]  /*5320*/  MUFU.EX2 R46, R46 ;  /* 0x0000002e002e7308 */ /* 0x000e300000000800 */
[----:B------:R-:W3:Y:S01]  /*5330*/  MUFU.EX2 R59, R59 ;  /* 0x0000003b003b7308 */ /* 0x000ee20000000800 */
[----:B--2---:R-:W-:Y:S01]  /*5340*/  F2FP.BF16.F32.PACK_AB R28, R48, R53 ;  /* 0x00000035301c723e */ /* 0x004fe200000010ff */
[----:B------:R-:W-:-:S04]  /*5350*/  FADD.FTZ R53, R53, R54 ;  /* 0x0000003635357221 */ /* 0x000fc80000010000 */
[----:B------:R-:W-:Y:S02]  /*5360*/  FADD.FTZ R53, R48, R53 ;  /* 0x0000003530357221 */ /* 0x000fe40000010000 */
[----:B------:R-:W-:Y:S02]  /*5370*/  MUFU.EX2 R50, R50 ;  /* 0x0000003200327308 */ /* 0x000fe40000000800 */
[----:B0-----:R-:W-:-:S06]  /*5380*/  FADD.FTZ R4, R46, R53 ;  /* 0x000000352e047221 */ /* 0x001fcc0000010000 */
[----:B------:R-:W0:Y:S01]  /*5390*/  MUFU.EX2 R3, R78 ;  /* 0x0000004e00037308 */ /* 0x000e220000000800 */
[C---:B---3--:R-:W-:Y:S01]  /*53a0*/  F2FP.BF16.F32.PACK_AB R30, R59.reuse, R46 ;  /* 0x0000002e3b1e723e */ /* 0x048fe200000010ff */
[----:B------:R-:W-:-:S06]  /*53b0*/  FADD.FTZ R4, R59, R4 ;  /* 0x000000043b047221 */ /* 0x000fcc0000010000 */
[----:B------:R-:W2:Y:S08]  /*53c0*/  MUFU.EX2 R63, R63 ;  /* 0x0000003f003f7308 */ /* 0x000eb00000000800 */
[----:B------:R-:W3:Y:S01]  /*53d0*/  MUFU.EX2 R10, R61 ;  /* 0x0000003d000a7308 */ /* 0x000ee20000000800 */
[----:B0-----:R-:W-:Y:S01]  /*53e0*/  F2FP.BF16.F32.PACK_AB R29, R3, R50 ;  /* 0x00000032031d723e */ /* 0x001fe200000010ff */
[----:B------:R-:W-:-:S04]  /*53f0*/  FADD.FTZ R50, R50, R67 ;  /* 0x0000004332327221 */ /* 0x000fc80000010000 */
[----:B------:R-:W-:-:S04]  /*5400*/  FADD.FTZ R50, R3, R50 ;  /* 0x0000003203327221 */ /* 0x000fc80000010000 */
[----:B--2---:R-:W-:Y:S01]  /*5410*/  FADD.FTZ R3, R63, R50 ;  /* 0x000000323f037221 */ /* 0x004fe20000010000 */
[----:B---3--:R-:W-:-:S03]  /*5420*/  F2FP.BF16.F32.PACK_AB R31, R10, R63 ;  /* 0x0000003f0a1f723e */ /* 0x008fc600000010ff */
[----:B------:R-:W-:Y:S01]  /*5430*/  FADD.FTZ R3, R10, R3 ;  /* 0x000000030a037221 */ /* 0x000fe20000010000 */
[----:B------:R-:W-:Y:S01]  /*5440*/  VIADD R10, R18, 0xfffffffe ;  /* 0xfffffffe120a7836 */ /* 0x000fe20000000000 */
[----:B------:R1:W-:Y:S01]  /*5450*/  STSM.16.M88.4 [R5+0x6000], R28 ;  /* 0x0060001c05007844 */ /* 0x0003e20000000200 */
[----:B------:R0:W-:Y:S06]  /*5460*/  MEMBAR.ALL.CTA ;  /* 0x0000000000007992 */ /* 0x0001ec0000008000 */
[----:B0-----:R-:W0:Y:S02]  /*5470*/  FENCE.VIEW.ASYNC.S ;  /* 0x00000000000073c6 */ /* 0x001e240000000000 */
[----:B0-----:R-:W-:Y:S01]  /*5480*/  NOP ;  /* 0x0000000000007918 */ /* 0x001fe20000000000 */
[----:B------:R-:W-:Y:S05]  /*5490*/  @P1 BRA `(.L_x_865) ;  /* 0x00000000004c1947 */ /* 0x000fea0003800000 */
[----:B------:R-:W-:Y:S01]  /*54a0*/  ISETP.LT.AND P1, PT, RZ, UR40, PT ;  /* 0x00000028ff007c0c */ /* 0x000fe2000bf21270 */
[----:B------:R-:W-:-:S12]  /*54b0*/  UIADD3 UR7, UR40, -0x1, URZ ;  /* 0xffffffff28077890 */ /* 0x000fd8000fffe03f */
[----:B------:R-:W-:Y:S05]  /*54c0*/  @P1 BRA `(.L_x_866) ;  /* 0x0000000000201947 */ /* 0x000fea0003800000 */
[----:B------:R-:W-:Y:S01]  /*54d0*/  ULDC UR10, c[0x0][0x9e4] ;  /* 0x00027900000a7ab9 */ /* 0x000fe20000000800 */
[----:B------:R-:W-:Y:S02]  /*54e0*/  UIADD3 UR7, -UR40, URZ, URZ ;  /* 0x0000003f28077290 */ /* 0x000fe4000fffe13f */
[----:B------:R-:W-:-:S11]  /*54f0*/  UISETP.NE.AND UP0, UPT, UR10, 0x1, UPT ;  /* 0x000000010a00788c */ /* 0x000fd6000bf05270 */
[----:B------:R-:W-:Y:S02]  /*5500*/  @UP0 ULDC.64 UR14, c[0x0][0x9e8] ;  /* 0x00027a00000e0ab9 */ /* 0x000fe40000000a00 */
[----:B------:R-:W-:-:S04]  /*5510*/  UIMAD.WIDE.U32 UR4, UR7, UR14, URZ ;  /* 0x0000000e070472a5 */ /* 0x000fc8000f8e003f */
[----:B------:R-:W-:-:S04]  /*5520*/  @UP0 USHF.R.U32.HI UR7, URZ, UR15, UR5 ;  /* 0x0000000f3f070299 */ /* 0x000fc80008011605 */
[----:B------:R-:W-:Y:S01]  /*5530*/  ULOP3.LUT UR7, URZ, UR7, URZ, 0x33, !UPT ;  /* 0x000000073f077292 */ /* 0x000fe2000f8e333f */
[----:B------:R-:W-:Y:S11]  /*5540*/  BRA `(.L_x_867) ;  /* 0x0000000000147947 */ /* 0x000ff60003800000 */
.L_x_866:
[----:B------:R-:W-:Y:S02]  /*5550*/  ULDC UR10, c[0x0][0x9e4] ;  /* 0x00027900000a7ab9 */ /* 0x000fe40000000800 */
[----:B------:R-:W-:-:S11]  /*5560*/  UISETP.NE.AND UP0, UPT, UR10, 0x1, UPT ;  /* 0x000000010a00788c */ /* 0x000fd6000bf05270 */
[----:B------:R-:W-:Y:S02]  /*5570*/  @UP0 ULDC.64 UR14, c[0x0][0x9e8] ;  /* 0x00027a00000e0ab9 */ /* 0x000fe40000000a00 */
[----:B------:R-:W-:-:S04]  /*5580*/  UIMAD.WIDE.U32 UR4, UR7, UR14, URZ ;  /* 0x0000000e070472a5 */ /* 0x000fc8000f8e003f */
[----:B------:R-:W-:-:S12]  /*5590*/  @UP0 USHF.R.U32.HI UR7, URZ, UR15, UR5 ;  /* 0x0000000f3f070299 */ /* 0x000fd80008011605 */
.L_x_867:
[----:B------:R-:W-:-:S04]  /*55a0*/  UIMAD UR7, UR7, UR10, UR10 ;  /* 0x0000000a070772a4 */ /* 0x000fc8000f8e020a */
[----:B------:R-:W-:-:S04]  /*55b0*/  UISETP.LT.AND UP0, UPT, UR6, UR7, UPT ;  /* 0x000000070600728c */ /* 0x000fc8000bf01270 */
[----:B------:R-:W-:-:S12]  /*55c0*/  USEL UR6, UR6, UR7, UP0 ;  /* 0x0000000706067287 */ /* 0x000fd80008000000 */
.L_x_865:
[----:B------:R-:W-:Y:S01]  /*55d0*/  R2UR UR5, R145 ;  /* 0x00000000910572ca */ /* 0x000fe200000e0000 */
[----:B------:R-:W-:Y:S01]  /*55e0*/  USHF.R.S32.HI UR4, URZ, 0x1f, UR6 ;  /* 0x0000001f3f047899 */ /* 0x000fe20008011406 */
[----:B------:R-:W-:Y:S02]  /*55f0*/  CS2R R134, SRZ ;  /* 0x0000000000867805 */ /* 0x000fe4000001ff00 */
[----:B------:R-:W-:Y:S02]  /*5600*/  CS2R R132, SRZ ;  /* 0x0000000000847805 */ /* 0x000fe4000001ff00 */
[----:B------:R-:W-:Y:S01]  /*5610*/  CS2R R130, SRZ ;  /* 0x0000000000827805 */ /* 0x000fe2000001ff00 */
[----:B------:R-:W-:Y:S01]  /*5620*/  ULEA.HI UR4, UR4, UR6, URZ, 0x7 ;  /* 0x0000000604047291 */ /* 0x000fe2000f8f383f */
[----:B------:R-:W-:Y:S02]  /*5630*/  CS2R R128, SRZ ;  /* 0x0000000000807805 */ /* 0x000fe4000001ff00 */
[----:B------:R-:W-:-:S02]  /*5640*/  CS2R R126, SRZ ;  /* 0x00000000007e7805 */ /* 0x000fc4000001ff00 */
[----:B------:R-:W-:Y:S01]  /*5650*/  CS2R R124, SRZ ;  /* 0x00000000007c7805 */ /* 0x000fe2000001ff00 */
[----:B------:R-:W-:Y:S01]  /*5660*/  USHF.R.S32.HI UR4, URZ, 0x7, UR4 ;  /* 0x000000073f047899 */ /* 0x000fe20008011404 */
[----:B------:R-:W-:Y:S02]  /*5670*/  CS2R R122, SRZ ;  /* 0x00000000007a7805 */ /* 0x000fe4000001ff00 */
[----:B------:R-:W-:Y:S02]  /*5680*/  CS2R R120, SRZ ;  /* 0x0000000000787805 */ /* 0x000fe4000001ff00 */
[----:B------:R-:W-:Y:S01]  /*5690*/  CS2R R118, SRZ ;  /* 0x0000000000767805 */ /* 0x000fe2000001ff00 */
[----:B------:R-:W-:Y:S01]  /*56a0*/  UISETP.LT.AND UP0, UPT, UR5, UR4, UPT ;  /* 0x000000040500728c */ /* 0x000fe2000bf01270 */
[----:B------:R-:W-:Y:S02]  /*56b0*/  CS2R R116, SRZ ;  /* 0x0000000000747805 */ /* 0x000fe4000001ff00 */
[----:B------:R-:W-:-:S02]  /*56c0*/  CS2R R114, SRZ ;  /* 0x0000000000727805 */ /* 0x000fc4000001ff00 */
[----:B------:R-:W-:Y:S01]  /*56d0*/  CS2R R112, SRZ ;  /* 0x0000000000707805 */ /* 0x000fe2000001ff00 */
[----:B------:R-:W-:Y:S01]  /*56e0*/  USEL UR32, UR5, UR4, !UP0 ;  /* 0x0000000405207287 */ /* 0x000fe2000c000000 */
[----:B------:R-:W-:Y:S02]  /*56f0*/  CS2R R110, SRZ ;  /* 0x00000000006e7805 */ /* 0x000fe4000001ff00 */
[----:B------:R-:W-:Y:S01]  /*5700*/  CS2R R108, SRZ ;  /* 0x00000000006c7805 */ /* 0x000fe2000001ff00 */
[----:B------:R-:W-:Y:S01]  /*5710*/  UMOV UR4, URZ ;  /* 0x0000003f00047c82 */ /* 0x000fe20008000000 */
[----:B------:R-:W-:Y:S01]  /*5720*/  UMOV UR5, URZ ;  /* 0x0000003f00057c82 */ /* 0x000fe20008000000 */
[----:B------:R-:W-:Y:S02]  /*5730*/  CS2R R106, SRZ ;  /* 0x00000000006a7805 */ /* 0x000fe4000001ff00 */
[----:B------:R-:W-:Y:S02]  /*5740*/  ISETP.GE.AND P1, PT, R10, UR32, PT ;  /* 0x000000200a007c0c */ /* 0x000fe4000bf26270 */
        /* <DEDUP_REMOVED lines=8> */
[----:B------:R-:W-:Y:S01]  /*57d0*/  CS2R R88, SRZ ;  /* 0x0000000000587805 */ /* 0x000fe2000001ff00 */
[----:B------:R-:W-:Y:S06]  /*57e0*/  @!P1 BRA `(.L_x_868) ;  /* 0x0000003800b89947 */ /* 0x000fec0003800000 */
[----:B-1----:R-:W-:Y:S01]  /*57f0*/  IMAD.MOV.U32 R12, RZ, RZ, R57 ;  /* 0x000000ffff0c7224 */ /* 0x002fe200078e0039 */
[----:B------:R-:W-:Y:S01]  /*5800*/  UMOV UR41, URZ ;  /* 0x0000003f00297c82 */ /* 0x000fe20008000000 */
[----:B------:R-:W-:Y:S01]  /*5810*/  IMAD.MOV.U32 R11, RZ, RZ, R56 ;  /* 0x000000ffff0b7224 */ /* 0x000fe200078e0038 */
[----:B------:R-:W-:Y:S01]  /*5820*/  UMOV UR6, URZ ;  /* 0x0000003f00067c82 */ /* 0x000fe20008000000 */
[----:B------:R-:W-:Y:S01]  /*5830*/  IMAD.MOV.U32 R135, RZ, RZ, RZ ;  /* 0x000000ffff877224 */ /* 0x000fe200078e00ff */
[----:B------:R-:W-:Y:S01]  /*5840*/  ULDC UR33, c[0x0][0x9e4] ;  /* 0x0002790000217ab9 */ /* 0x000fe20000000800 */
[----:B------:R-:W-:Y:S01]  /*5850*/  ULDC UR35, c[0x0][0x2f0] ;  /* 0x0000bc0000237ab9 */ /* 0x000fe20000000800 */
[----:B------:R-:W-:Y:S01]  /*5860*/  ULDC UR7, c[0x0][0x9d8] ;  /* 0x0002760000077ab9 */ /* 0x000fe20000000800 */
[----:B------:R-:W-:Y:S01]  /*5870*/  ULDC UR34, c[0x0][0x988] ;  /* 0x0002620000227ab9 */ /* 0x000fe20000000800 */
[----:B------:R-:W-:-:S05]  /*5880*/  ULDC UR40, c[0x0][0x9e0] ;  /* 0x0002780000287ab9 */ /* 0x000fca0000000800 */
.L_x_887:
[----:B------:R-:W-:Y:S01]  /*5890*/  R2UR UR4, R140 ;  /* 0x000000008c0472ca */ /* 0x000fe200000e0000 */
[----:B------:R-:W-:-:S04]  /*58a0*/  UISETP.NE.AND UP0, UPT, UR6, 0x1, UPT ;  /* 0x000000010600788c */ /* 0x000fc8000bf05270 */
[----:B------:R-:W-:-:S04]  /*58b0*/  USEL UR5, URZ, 0x1, UP0 ;  /* 0x000000013f057887 */ /* 0x000fc80008000000 */
[----:B------:R-:W-:-:S04]  /*58c0*/  ULOP3.LUT UR5, UR41, UR5, URZ, 0x3c, !UPT ;  /* 0x0000000529057292 */ /* 0x000fc8000f8e3c3f */
[----:B------:R-:W-:-:S13]  /*58d0*/  ISETP.NE.AND P2, PT, RZ, UR4, PT ;  /* 0x00000004ff007c0c */ /* 0x000fda000bf45270 */
[----:B------:R-:W-:Y:S05]  /*58e0*/  @P2 BRA `(.L_x_869) ;  /* 0x0000000000382947 */ /* 0x000fea0003800000 */
[----:B------:R-:W-:Y:S05]  /*58f0*/  @!P0 BRA `(.L_x_870) ;  /* 0x0000000000048947 */ /* 0x000fea0003800000 */
[----:B------:R-:W-:Y:S01]  /*5900*/  BPT.TRAP 0x1 ;  /* 0x000000040000795c */ /* 0x000fe20000300000 */
.L_x_870:
        /* <DEDUP_REMOVED lines=9> */
.L_x_871:
[----:B-1----:R-:W-:Y:S05]  /*59a0*/  @P1 BRA `(.L_x_869) ;  /* 0x0000000000081947 */ /* 0x002fea0003800000 */
[----:B------:R-:W1:Y:S02]  /*59b0*/  SYNCS.PHASECHK.TRANS64.TRYWAIT P1, [UR4+0x2d830], R13 ;  /* 0x02d8300dff0075a7 */ /* 0x000e640008020144 */
[----:B-1----:R-:W-:Y:S05]  /*59c0*/  @!P1 BRA `(.L_x_872) ;  /* 0x0000010000109947 */ /* 0x002fea0003800000 */
.L_x_869:
[----:B-1----:R-:W1:Y:S01]  /*59d0*/  S2R R14, SR_TID.X ;  /* 0x00000000000e7919 */ /* 0x002e620000002100 */
[----:B------:R-:W-:Y:S01]  /*59e0*/  UIADD3 UR4, UR6, 0x1, URZ ;  /* 0x0000000106047890 */ /* 0x000fe2000fffe03f */
[----:B------:R-:W-:Y:S01]  /*59f0*/  R2UR UR28, R8 ;  /* 0x00000000081c72ca */ /* 0x000fe200000e0000 */
[----:B------:R-:W-:Y:S01]  /*5a00*/  UMOV UR31, 0x80000020 ;  /* 0x80000020001f7882 */ /* 0x000fe20000000000 */
[----:B------:R-:W-:Y:S01]  /*5a10*/  R2UR UR29, R9 ;  /* 0x00000000091d72ca */ /* 0x000fe200000e0000 */
[----:B------:R-:W-:Y:S01]  /*5a20*/  UISETP.NE.AND UP0, UPT, UR4, 0x2, UPT ;  /* 0x000000020400788c */ /* 0x000fe2000bf05270 */
[----:B------:R-:W-:Y:S01]  /*5a30*/  UMOV UR11, 0x80000020 ;  /* 0x80000020000b7882 */ /* 0x000fe20000000000 */
[----:B------:R-:W-:Y:S02]  /*5a40*/  UMOV UR15, 0x80000020 ;  /* 0x80000020000f7882 */ /* 0x000fe40000000000 */
[----:B------:R-:W-:Y:S01]  /*5a50*/  USEL UR4, UR4, URZ, UP0 ;  /* 0x0000003f04047287 */ /* 0x000fe20008000000 */
[----:B------:R-:W-:Y:S01]  /*5a60*/  UMOV UR19, 0x80000020 ;  /* 0x8000002000137882 */ /* 0x000fe20000000000 */
[----:B------:R-:W-:-:S02]  /*5a70*/  UMOV UR23, 0x80000020 ;  /* 0x8000002000177882 */ /* 0x000fc40000000000 */
[----:B------:R-:W-:Y:S01]  /*5a80*/  UIMAD UR30, UR4, 0x600, UR39 ;  /* 0x00000600041e78a4 */ /* 0x000fe2000f8e0227 */
[----:B------:R-:W-:-:S03]  /*5a90*/  UMOV UR27, 0x80000020 ;  /* 0x80000020001b7882 */ /* 0x000fc60000000000 */
[----:B------:R-:W-:Y:S02]  /*5aa0*/  UIADD3 UR10, UR30, 0x2, URZ ;  /* 0x000000021e0a7890 */ /* 0x000fe4000fffe03f */
[----:B------:R-:W-:Y:S02]  /*5ab0*/  UIADD3 UR14, UR30, 0x200, URZ ;  /* 0x000002001e0e7890 */ /* 0x000fe4000fffe03f */
[----:B------:R-:W-:Y:S02]  /*5ac0*/  UIADD3 UR18, UR30, 0x202, URZ ;  /* 0x000002021e127890 */ /* 0x000fe4000fffe03f */
[----:B------:R-:W-:Y:S02]  /*5ad0*/  UIADD3 UR22, UR30, 0x400, URZ ;  /* 0x000004001e167890 */ /* 0x000fe4000fffe03f */
        /* <DEDUP_REMOVED lines=25> */
.L_x_874:
[----:B------:R-:W-:Y:S01]  /*5c70*/  ULEA UR10, UR6, UR38, 0x3 ;  /* 0x00000026060a7291 */ /* 0x000fe2000f8e183f */
[----:B------:R-:W-:-:S05]  /*5c80*/  IMAD.U32 R13, RZ, RZ, UR41 ;  /* 0x00000029ff0d7e24 */ /* 0x000fca000f8e00ff */
[----:B------:R-:W-:-:S04]  /*5c90*/  SHF.L.U32 R13, R13, 0x1f, RZ ;  /* 0x0000001f0d0d7819 */ /* 0x000fc800000006ff */
[----:B------:R0:W1:Y:S01]  /*5ca0*/  SYNCS.PHASECHK.TRANS64.TRYWAIT P1, [UR10+0x2d850], R13 ;  /* 0x02d8500dff0075a7 */ /* 0x000062000802014a */
[----:B------:R-:W-:Y:S05]  /*5cb0*/  @!P0 BRA `(.L_x_875) ;  /* 0x0000000000048947 */ /* 0x000fea0003800000 */
[----:B------:R-:W-:Y:S01]  /*5cc0*/  BPT.TRAP 0x1 ;  /* 0x000000040000795c */ /* 0x000fe20000300000 */
.L_x_875:
[----:B-1----:R-:W-:Y:S05]  /*5cd0*/  @P1 BRA `(.L_x_873) ;  /* 0x0000000000081947 */ /* 0x002fea0003800000 */
[----:B------:R-:W1:Y:S02]  /*5ce0*/  SYNCS.PHASECHK.TRANS64.TRYWAIT P1, [UR10+0x2d850], R13 ;  /* 0x02d8500dff0075a7 */ /* 0x000e64000802014a */
[----:B-1----:R-:W-:Y:S05]  /*5cf0*/  @!P1 BRA `(.L_x_876) ;  /* 0x000000fc005c9947 */ /* 0x002fea0003800000 */
.L_x_873:
[----:B------:R-:W-:Y:S01]  /*5d00*/  UIADD3 UR10, UR38, 0x400, URZ ;  /* 0x00000400260a7890 */ /* 0x000fe2000fffe03f */
[----:B------:R-:W-:Y:S01]  /*5d10*/  R2UR UR14, R144 ;  /* 0x00000000900e72ca */ /* 0x000fe200000e0000 */
[----:B------:R-:W-:Y:S01]  /*5d20*/  WARPGROUP.ARRIVE ;  /* 0x00000000000079c5 */ /* 0x000fe20000000000 */
[----:B------:R-:W-:Y:S01]  /*5d30*/  UMOV UR29, 0x40000040 ;  /* 0x40000040001d7882 */ /* 0x000fe20000000000 */
[----:B------:R-:W-:-:S04]  /*5d40*/  USHF.R.U32.HI UR10, URZ, 0x4, UR10 ;  /* 0x000000043f0a7899 */ /* 0x000fc8000801160a */
[----:B------:R-:W1:Y:S01]  /*5d50*/  S2R R15, SR_TID.X ;  /* 0x00000000000f7919 */ /* 0x000e620000002100 */
[----:B------:R-:W-:Y:S01]  /*5d60*/  UMOV UR31, 0x80000020 ;  /* 0x80000020001f7882 */ /* 0x000fe20000000000 */
[----:B------:R-:W-:-:S04]  /*5d70*/  ULOP3.LUT UR10, UR10, 0x3fff, URZ, 0xc0, !UPT ;  /* 0x00003fff0a0a7892 */ /* 0x000fc8000f8ec03f */
[----:B------:R-:W-:Y:S02]  /*5d80*/  ULOP3.LUT UR11, UR10, 0x2000000, URZ, 0xfc, !UPT ;  /* 0x020000000a0b7892 */ /* 0x000fe4000f8efc3f */
[----:B------:R-:W-:Y:S02]  /*5d90*/  ULOP3.LUT UR10, UR14, 0x10000, URZ, 0xfc, !UPT ;  /* 0x000100000e0a7892 */ /* 0x000fe4000f8efc3f */
[----:B------:R-:W-:-:S05]  /*5da0*/  UIMAD UR11, UR6, 0x600, UR11 ;  /* 0x00000600060b78a4 */ /* 0x000fca000f8e020b */
[----:B------:R-:W-:Y:S02]  /*5db0*/  UMOV UR28, UR10 ;  /* 0x0000000a001c7c82 */ /* 0x000fe40008000000 */
[----:B------:R-:W-:Y:S02]  /*5dc0*/  UMOV UR30, UR11 ;  /* 0x0000000b001e7c82 */ /* 0x000fe40008000000 */
[----:B------:R-:W-:Y:S01]  /*5dd0*/  HGMMA.64x96x16.F32.BF16 R88, gdesc[UR28].tnspB, R88, gsb0 ;  /* 0x416000001c5879f0 */ /* 0x000fe20008001858 */
[----:B------:R-:W-:Y:S02]  /*5de0*/  UIADD3 UR28, UR10, 0x2, URZ ;  /* 0x000000020a1c7890 */ /* 0x000fe4000fffe03f */
[----:B------:R-:W-:Y:S01]  /*5df0*/  UIADD3 UR30, UR11, 0x40, URZ ;  /* 0x000000400b1e7890 */ /* 0x000fe2000fffe03f */
[----:B------:R-:W-:Y:S01]  /*5e00*/  UMOV UR29, 0x40000040 ;  /* 0x40000040001d7882 */ /* 0x000fe20000000000 */
[----:B------:R-:W-:Y:S01]  /*5e10*/  UMOV UR31, 0x80000020 ;  /* 0x80000020001f7882 */ /* 0x000fe20000000000 */
[----:B-1----:R-:W-:-:S02]  /*5e20*/  SHF.R.U32.HI R14, RZ, 0x7, R15 ;  /* 0x00000007ff0e7819 */ /* 0x002fc4000001160f */
        /* <DEDUP_REMOVED lines=52> */
.L_x_877:
[----:B------:R-:W-:Y:S01]  /*6170*/  R2UR UR10, R142 ;  /* 0x000000008e0a72ca */ /* 0x000fe200000e0000 */
[----:B------:R-:W-:Y:S01]  /*6180*/  FMUL.FTZ R22, R33, UR7 ;  /* 0x0000000721167c20 */ /* 0x000fe20008410000 */
[----:B------:R-:W-:Y:S01]  /*6190*/  FMUL.FTZ R23, R34, UR7 ;  /* 0x0000000722177c20 */ /* 0x000fe20008410000 */
[----:B------:R-:W-:Y:S01]  /*61a0*/  FMUL.FTZ R33, R44, UR7 ;  /* 0x000000072c217c20 */ /* 0x000fe20008410000 */
[----:B------:R-:W-:Y:S01]  /*61b0*/  FMUL.FTZ R34, R45, UR7 ;  /* 0x000000072d227c20 */ /* 0x000fe20008410000 */
[----:B------:R-:W1:Y:S01]  /*61c0*/  S2UR UR15, SR_CgaCtaId ;  /* 0x00000000000f79c3 */ /* 0x000e620000008800 */
[----:B------:R-:W-:Y:S01]  /*61d0*/  FMUL.FTZ R44, R55, UR7 ;  /* 0x00000007372c7c20 */ /* 0x000fe20008410000 */
[----:B------:R-:W-:Y:S01]  /*61e0*/  FMUL.FTZ R45, R56, UR7 ;  /* 0x00000007382d7c20 */ /* 0x000fe20008410000 */
[----:B------:R-:W-:Y:S01]  /*61f0*/  FMUL.FTZ R55, R66, UR7 ;  /* 0x0000000742377c20 */ /* 0x000fe20008410000 */
[----:B------:R-:W-:Y:S01]  /*6200*/  FMUL.FTZ R66, R75, UR7 ;  /* 0x000000074b427c20 */ /* 0x000fe20008410000 */
[----:B------:R-:W-:Y:S01]  /*6210*/  FMUL.FTZ R136, R26, UR7 ;  /* 0x000000071a887c20 */ /* 0x000fe20008410000 */
[----:B------:R-:W-:Y:S01]  /*6220*/  FMUL.FTZ R26, R37, UR7 ;  /* 0x00000007251a7c20 */ /* 0x000fe20008410000 */
[----:B------:R-:W-:Y:S01]  /*6230*/  FMUL.FTZ R37, R48, UR7 ;  /* 0x0000000730257c20 */ /* 0x000fe20008410000 */
[----:B------:R-:W-:Y:S01]  /*6240*/  UISETP.NE.AND UP1, UPT, UR10, URZ, UPT ;  /* 0x0000003f0a00728c */ /* 0x000fe2000bf25270 */
[----:B------:R-:W2:Y:S01]  /*6250*/  LDC R75, c[0x0][0x288] ;  /* 0x0000a200ff4b7b82 */ /* 0x000ea20000000800 */
[----:B------:R-:W-:-:S02]  /*6260*/  IMAD.MOV.U32 R138, RZ, RZ, R137 ;  /* 0x000000ffff8a7224 */ /* 0x000fc400078e0089 */
[----:B------:R-:W-:Y:S01]  /*6270*/  FMUL.FTZ R48, R59, UR7 ;  /* 0x000000073b307c20 */ /* 0x000fe20008410000 */
[----:B------:R-:W-:Y:S01]  /*6280*/  FMUL.FTZ R59, R68, UR7 ;  /* 0x00000007443b7c20 */ /* 0x000fe20008410000 */
[----:B------:R-:W-:Y:S01]  /*6290*/  FMUL.FTZ R68, R77, UR7 ;  /* 0x000000074d447c20 */ /* 0x000fe20008410000 */
[----:B------:R-:W-:Y:S01]  /*62a0*/  PLOP3.LUT P1, PT, PT, PT, UP1, 0x80, 0x0 ;  /* 0x000000000000781c */ /* 0x000fe20003f2f018 */
[----:B------:R-:W-:Y:S01]  /*62b0*/  IMAD.SHL.U32 R77, R10, 0x80, RZ ;  /* 0x000000800a4d7824 */ /* 0x000fe200078e00ff */
[----:B------:R-:W-:Y:S01]  /*62c0*/  PLOP3.LUT P2, PT, PT, PT, UP1, 0x80, 0x0 ;  /* 0x000000000000781c */ /* 0x000fe20003f4f018 */
[----:B0-----:R-:W-:Y:S01]  /*62d0*/  FMUL.FTZ R13, R24, UR7 ;  /* 0x00000007180d7c20 */ /* 0x001fe20008410000 */
[----:B------:R-:W-:Y:S01]  /*62e0*/  FMUL.FTZ R14, R25, UR7 ;  /* 0x00000007190e7c20 */ /* 0x000fe20008410000 */
[----:B------:R-:W-:Y:S01]  /*62f0*/  @UP1 ULDC UR11, c[0x0][0x44c] ;  /* 0x00011300000b1ab9 */ /* 0x000fe20000000800 */
[----:B------:R-:W-:Y:S01]  /*6300*/  FMUL.FTZ R15, R27, UR7 ;  /* 0x000000071b0f7c20 */ /* 0x000fe20008410000 */
[----:B------:R-:W-:Y:S01]  /*6310*/  FMUL.FTZ R16, R28, UR7 ;  /* 0x000000071c107c20 */ /* 0x000fe20008410000 */
[----:B------:R-:W-:Y:S01]  /*6320*/  FMUL.FTZ R18, R29, UR7 ;  /* 0x000000071d127c20 */ /* 0x000fe20008410000 */
[----:B------:R-:W-:Y:S01]  /*6330*/  FMUL.FTZ R24, R35, UR7 ;  /* 0x0000000723187c20 */ /* 0x000fe20008410000 */
[----:B------:R-:W-:Y:S01]  /*6340*/  FMUL.FTZ R19, R30, UR7 ;  /* 0x000000071e137c20 */ /* 0x000fe20008410000 */
[----:B------:R-:W-:Y:S01]  /*6350*/  FMUL.FTZ R20, R31, UR7 ;  /* 0x000000071f147c20 */ /* 0x000fe20008410000 */
[----:B------:R-:W-:Y:S01]  /*6360*/  FMUL.FTZ R21, R32, UR7 ;  /* 0x0000000720157c20 */ /* 0x000fe20008410000 */
[----:B------:R-:W-:Y:S01]  /*6370*/  @P1 IMAD.HI.U32 R56, R137, UR11, RZ ;  /* 0x0000000b89381c27 */ /* 0x000fe2000f8e00ff */
[----:B------:R-:W-:-:S03]  /*6380*/  @UP1 ULDC UR11, c[0x0][0x450] ;  /* 0x00011400000b1ab9 */ /* 0x000fc60000000800 */
[----:B------:R-:W-:Y:S01]  /*6390*/  FMUL.FTZ R25, R36, UR7 ;  /* 0x0000000724197c20 */ /* 0x000fe20008410000 */
[----:B------:R-:W-:Y:S01]  /*63a0*/  FMUL.FTZ R27, R38, UR7 ;  /* 0x00000007261b7c20 */ /* 0x000fe20008410000 */
[----:B------:R-:W-:Y:S01]  /*63b0*/  FMUL.FTZ R28, R39, UR7 ;  /* 0x00000007271c7c20 */ /* 0x000fe20008410000 */
[----:B------:R-:W-:Y:S01]  /*63c0*/  @P2 SHF.R.U32.HI R138, RZ, UR11, R56 ;  /* 0x0000000bff8a2c19 */ /* 0x000fe20008011638 */
[----:B------:R-:W-:Y:S01]  /*63d0*/  FMUL.FTZ R29, R40, UR7 ;  /* 0x00000007281d7c20 */ /* 0x000fe20008410000 */
[----:B------:R-:W-:Y:S01]  /*63e0*/  FMUL.FTZ R35, R46, UR7 ;  /* 0x000000072e237c20 */ /* 0x000fe20008410000 */
[----:B------:R-:W-:Y:S01]  /*63f0*/  FMUL.FTZ R30, R41, UR7 ;  /* 0x00000007291e7c20 */ /* 0x000fe20008410000 */
[----:B------:R-:W-:Y:S01]  /*6400*/  FMUL.FTZ R31, R42, UR7 ;  /* 0x000000072a1f7c20 */ /* 0x000fe20008410000 */
[----:B------:R-:W0:Y:S01]  /*6410*/  SHFL.IDX PT, R146, R138, RZ, 0x1c1f ;  /* 0x001c1fff8a927589 */ /* 0x000e2200000e0000 */
[----:B------:R-:W-:Y:S01]  /*6420*/  FMUL.FTZ R32, R43, UR7 ;  /* 0x000000072b207c20 */ /* 0x000fe20008410000 */
[----:B------:R-:W-:Y:S01]  /*6430*/  FMUL.FTZ R36, R47, UR7 ;  /* 0x000000072f247c20 */ /* 0x000fe20008410000 */
[----:B------:R-:W-:Y:S01]  /*6440*/  FMUL.FTZ R38, R49, UR7 ;  /* 0x0000000731267c20 */ /* 0x000fe20008410000 */
[----:B------:R-:W-:Y:S01]  /*6450*/  FMUL.FTZ R39, R50, UR7 ;  /* 0x0000000732277c20 */ /* 0x000fe20008410000 */
[----:B------:R-:W-:Y:S01]  /*6460*/  FMUL.FTZ R40, R51, UR7 ;  /* 0x0000000733287c20 */ /* 0x000fe20008410000 */
[----:B------:R-:W-:Y:S01]  /*6470*/  FMUL.FTZ R46, R57, UR7 ;  /* 0x00000007392e7c20 */ /* 0x000fe20008410000 */
[----:B------:R-:W-:Y:S01]  /*6480*/  UISETP.NE.AND UP0, UPT, UR60, URZ, UPT ;  /* 0x0000003f3c00728c */ /* 0x000fe2000bf05270 */
[----:B------:R-:W-:Y:S01]  /*6490*/  FMUL.FTZ R41, R52, UR7 ;  /* 0x0000000734297c20 */ /* 0x000fe20008410000 */
[----:B------:R-:W-:Y:S01]  /*64a0*/  FMUL.FTZ R42, R53, UR7 ;  /* 0x00000007352a7c20 */ /* 0x000fe20008410000 */
[----:B------:R-:W-:Y:S01]  /*64b0*/  FMUL.FTZ R43, R54, UR7 ;  /* 0x00000007362b7c20 */ /* 0x000fe20008410000 */
[----:B------:R-:W-:Y:S01]  /*64c0*/  FMUL.FTZ R47, R58, UR7 ;  /* 0x000000073a2f7c20 */ /* 0x000fe20008410000 */
[----:B------:R-:W-:Y:S01]  /*64d0*/  FMUL.FTZ R49, R60, UR7 ;  /* 0x000000073c317c20 */ /* 0x000fe20008410000 */
[----:B------:R-:W-:Y:S01]  /*64e0*/  FMUL.FTZ R50, R61, UR7 ;  /* 0x000000073d327c20 */ /* 0x000fe20008410000 */
[----:B------:R-:W-:Y:S01]  /*64f0*/  FMUL.FTZ R51, R62, UR7 ;  /* 0x000000073e337c20 */ /* 0x000fe20008410000 */
[----:B------:R-:W-:Y:S01]  /*6500*/  IADD3 R57, -R77, 0x1, RZ ;  /* 0x000000014d397810 */ /* 0x000fe20007ffe1ff */
[----:B------:R-:W-:Y:S01]  /*6510*/  FMUL.FTZ R52, R63, UR7 ;  /* 0x000000073f347c20 */ /* 0x000fe20008410000 */
[----:B------:R-:W-:Y:S01]  /*6520*/  FMUL.FTZ R53, R64, UR7 ;  /* 0x0000000740357c20 */ /* 0x000fe20008410000 */
[----:B------:R-:W-:Y:S01]  /*6530*/  FMUL.FTZ R54, R65, UR7 ;  /* 0x0000000741367c20 */ /* 0x000fe20008410000 */
[----:B------:R-:W-:Y:S01]  /*6540*/  FMUL.FTZ R58, R67, UR7 ;  /* 0x00000007433a7c20 */ /* 0x000fe20008410000 */
[----:B------:R-:W-:Y:S01]  /*6550*/  FMUL.FTZ R60, R69, UR7 ;  /* 0x00000007453c7c20 */ /* 0x000fe20008410000 */
[----:B------:R-:W-:Y:S01]  /*6560*/  FMUL.FTZ R61, R70, UR7 ;  /* 0x00000007463d7c20 */ /* 0x000fe20008410000 */
[----:B------:R-:W-:Y:S01]  /*6570*/  FMUL.FTZ R62, R71, UR7 ;  /* 0x00000007473e7c20 */ /* 0x000fe20008410000 */
[----:B------:R-:W-:Y:S01]  /*6580*/  ULEA UR10, UR4, UR38, 0x3 ;  /* 0x00000026040a7291 */ /* 0x000fe2000f8e183f */
        /* <DEDUP_REMOVED lines=14> */
[----:B------:R-:W-:Y:S01]  /*6670*/  R2UR UR14, R143 ;  /* 0x000000008f0e72ca */ /* 0x000fe200000e0000 */
[----:B------:R-:W-:Y:S01]  /*6680*/  UIADD3 UR10, UR10, 0x2d840, URZ ;  /* 0x0002d8400a0a7890 */ /* 0x000fe2000fffe03f */
[----:B------:R-:W-:Y:S01]  /*6690*/  IMAD R56, R2, -0x2, R57 ;  /* 0xfffffffe02387824 */ /* 0x000fe200078e0239 */
[----:B------:R-:W-:Y:S01]  /*66a0*/  PLOP3.LUT P1, PT, PT, PT, UP0, 0x40, 0x0 ;  /* 0x000000000000781c */ /* 0x000fe20003f2e808 */
[----:B------:R-:W3:Y:S01]  /*66b0*/  MUFU.TANH R13, R13 ;  /* 0x0000000d000d7308 */ /* 0x000ee20000002400 */
[----:B-1----:R-:W-:Y:S01]  /*66c0*/  UPRMT UR10, UR15, 0x654, UR10 ;  /* 0x000006540f0a7896 */ /* 0x002fe2000800000a */
[----:B------:R-:W-:-:S04]  /*66d0*/  IMAD R56, R17, UR35, R56 ;  /* 0x0000002311387c24 */ /* 0x000fc8000f8e0238 */
[----:B--2---:R-:W-:Y:S02]  /*66e0*/  IMAD.IADD R56, R56, 0x1, -R75 ;  /* 0x0000000138387824 */ /* 0x004fe400078e0a4b */
[----:B------:R-:W1:Y:S02]  /*66f0*/  MUFU.TANH R14, R14 ;  /* 0x0000000e000e7308 */ /* 0x000e640000002400 */
[C---:B------:R-:W-:Y:S01]  /*6700*/  VIADD R84, R56.reuse, UR40 ;  /* 0x0000002838547c36 */ /* 0x040fe20008000000 */
[----:B------:R-:W-:Y:S01]  /*6710*/  SYNCS.ARRIVE.TRANS64.RED.A1T0 RZ, [UR10], RZ ;  /* 0x000000ffffff79a7 */ /* 0x000fe2000810040a */
[----:B------:R-:W-:Y:S02]  /*6720*/  VIADD R83, R56, UR14 ;  /* 0x0000000e38537c36 */ /* 0x000fe40008000000 */
[----:B0-----:R-:W-:Y:S02]  /*6730*/  IMAD.IADD R82, R84, 0x1, R146 ;  /* 0x0000000154527824 */ /* 0x001fe400078e0292 */
[----:B------:R-:W0:Y:S01]  /*6740*/  MUFU.TANH R136, R136 ;  /* 0x0000008800887308 */ /* 0x000e220000002400 */
[----:B------:R-:W-:-:S07]  /*6750*/  IMAD.IADD R81, R146, 0x1, R83 ;  /* 0x0000000192517824 */ /* 0x000fce00078e0253 */
[----:B------:R-:W2:Y:S08]  /*6760*/  MUFU.TANH R15, R15 ;  /* 0x0000000f000f7308 */ /* 0x000eb00000002400 */
        /* <DEDUP_REMOVED lines=66> */
[----:B------:R-:W-:Y:S01]  /*6b90*/  IMAD.U32 R86, RZ, RZ, UR33 ;  /* 0x00000021ff567e24 */ /* 0x000fe2000f8e00ff */
[----:B------:R-:W-:-:S04]  /*6ba0*/  LOP3.LUT R85, RZ, R85, RZ, 0x33, !PT ;  /* 0x00000055ff557212 */ /* 0x000fc800078e33ff */
[----:B------:R-:W-:-:S13]  /*6bb0*/  ISETP.NE.AND P1, PT, R86, 0x1, PT ;  /* 0x000000015600780c */ /* 0x000fda0003f25270 */
[----:B------:R-:W1:Y:S02]  /*6bc0*/  @P1 LDC.64 R56, c[0x0][0x9e8] ;  /* 0x00027a00ff381b82 */ /* 0x000e640000000a00 */
[----:B-1----:R-:W-:-:S05]  /*6bd0*/  @P1 IMAD.HI.U32 R56, R85, R56, RZ ;  /* 0x0000003855381227 */ /* 0x002fca00078e00ff */
[----:B------:R-:W-:-:S04]  /*6be0*/  @P1 SHF.R.U32.HI R85, RZ, R57, R56 ;  /* 0x00000039ff551219 */ /* 0x000fc80000011638 */
[----:B------:R-:W-:Y:S01]  /*6bf0*/  LOP3.LUT R85, RZ, R85, RZ, 0x33, !PT ;  /* 0x00000055ff557212 */ /* 0x000fe200078e33ff */
[----:B------:R-:W-:Y:S06]  /*6c00*/  BRA `(.L_x_881) ;  /* 0x0000000000147947 */ /* 0x000fec0003800000 */
.L_x_880:
[----:B------:R-:W-:-:S05]  /*6c10*/  IMAD.U32 R86, RZ, RZ, UR33 ;  /* 0x00000021ff567e24 */ /* 0x000fca000f8e00ff */
[----:B------:R-:W-:-:S13]  /*6c20*/  ISETP.NE.AND P1, PT, R86, 0x1, PT ;  /* 0x000000015600780c */ /* 0x000fda0003f25270 */
[----:B------:R-:W1:Y:S02]  /*6c30*/  @P1 LDC.64 R56, c[0x0][0x9e8] ;  /* 0x00027a00ff381b82 */ /* 0x000e640000000a00 */
[----:B-1----:R-:W-:-:S05]  /*6c40*/  @P1 IMAD.HI.U32 R56, R85, R56, RZ ;  /* 0x0000003855381227 */ /* 0x002fca00078e00ff */
[----:B------:R-:W-:-:S07]  /*6c50*/  @P1 SHF.R.U32.HI R85, RZ, R57, R56 ;  /* 0x00000039ff551219 */ /* 0x000fce0000011638 */
.L_x_881:
[----:B------:R-:W-:Y:S05]  /*6c60*/  BSYNC B0 ;  /* 0x0000000000007941 */ /* 0x000fea0003800000 */
.L_x_879:
[----:B------:R-:W-:-:S04]  /*6c70*/  IMAD R85, R85, R86, -R77 ;  /* 0x0000005655557224 */ /* 0x000fc800078e0a4d */
[----:B------:R-:W-:-:S05]  /*6c80*/  IMAD R85, R2, -0x2, R85 ;  /* 0xfffffffe02557824 */ /* 0x000fca00078e0255 */
[----:B------:R-:W-:Y:S02]  /*6c90*/  VIADDMNMX R82, R85, R86, R82, PT ;  /* 0x0000005655527246 */ /* 0x000fe40003800152 */
[----:B------:R-:W-:-:S07]  /*6ca0*/  VIMNMX R81, R81, R85, !PT ;  /* 0x0000005551517248 */ /* 0x000fce0007fe0100 */
.L_x_878:
[----:B------:R-:W-:Y:S01]  /*6cb0*/  ISETP.GT.AND P1, PT, R10, -0x1, PT ;  /* 0xffffffff0a00780c */ /* 0x000fe20003f24270 */
[----:B------:R-:W1:Y:S01]  /*6cc0*/  SHFL.IDX PT, R56, R138, 0x1, 0x1c1f ;  /* 0x003c1f008a387f89 */ /* 0x000e6200000e0000 */
[----:B------:R-:W-:Y:S02]  /*6cd0*/  UISETP.NE.AND UP0, UPT, UR60, URZ, UPT ;  /* 0x0000003f3c00728c */ /* 0x000fe4000bf05270 */
[C---:B------:R-:W-:Y:S02]  /*6ce0*/  ISETP.GT.AND P3, PT, R81.reuse, 0x8, P1 ;  /* 0x000000085100780c */ /* 0x040fe40000f64270 */
[C---:B------:R-:W-:Y:S02]  /*6cf0*/  ISETP.GT.AND P6, PT, R81.reuse, RZ, P1 ;  /* 0x000000ff5100720c */ /* 0x040fe40000fc4270 */
[----:B------:R-:W-:Y:S02]  /*6d00*/  ISETP.LT.OR P3, PT, R82, 0x9, P3 ;  /* 0x000000095200780c */ /* 0x000fe40001f61670 */
[----:B------:R-:W-:-:S02]  /*6d10*/  ISETP.GT.AND P2, PT, R81, 0x1, P1 ;  /* 0x000000015100780c */ /* 0x000fc40000f44270 */
[----:B------:R-:W-:Y:S02]  /*6d20*/  FSEL R16, R16, -INF , !P3 ;  /* 0xff80000010107808 */ /* 0x000fe40005800000 */
[----:B------:R-:W-:Y:S02]  /*6d30*/  ISETP.GT.AND P3, PT, R81, 0x19, P1 ;  /* 0x000000195100780c */ /* 0x000fe40000f64270 */
[C---:B------:R-:W-:Y:S02]  /*6d40*/  ISETP.LT.OR P6, PT, R82.reuse, 0x1, P6 ;  /* 0x000000015200780c */ /* 0x040fe400037c1670 */
[C---:B------:R-:W-:Y:S02]  /*6d50*/  ISETP.LT.OR P2, PT, R82.reuse, 0x2, P2 ;  /* 0x000000025200780c */ /* 0x040fe40001741670 */
[----:B------:R-:W-:Y:S02]  /*6d60*/  ISETP.LT.OR P3, PT, R82, 0x1a, P3 ;  /* 0x0000001a5200780c */ /* 0x000fe40001f61670 */
[----:B------:R-:W-:-:S02]  /*6d70*/  FSEL R13, R13, -INF , !P6 ;  /* 0xff8000000d0d7808 */ /* 0x000fc40007000000 */
[----:B------:R-:W-:Y:S01]  /*6d80*/  FSEL R14, R14, -INF , !P2 ;  /* 0xff8000000e0e7808 */ /* 0x000fe20005000000 */
[--C-:B-1----:R-:W-:Y:S01]  /*6d90*/  IMAD.IADD R84, R84, 0x1, R56.reuse ;  /* 0x0000000154547824 */ /* 0x102fe200078e0238 */
[----:B------:R-:W-:Y:S01]  /*6da0*/  ISETP.GT.AND P5, PT, R81, 0x9, P1 ;  /* 0x000000095100780c */ /* 0x000fe20000fa4270 */
[----:B------:R-:W-:Y:S01]  /*6db0*/  IMAD.IADD R83, R83, 0x1, R56 ;  /* 0x0000000153537824 */ /* 0x000fe200078e0238 */
[C---:B------:R-:W-:Y:S02]  /*6dc0*/  ISETP.GT.AND P4, PT, R81.reuse, 0x10, P1 ;  /* 0x000000105100780c */ /* 0x040fe40000f84270 */
[C---:B------:R-:W-:Y:S02]  /*6dd0*/  ISETP.GT.AND P6, PT, R81.reuse, 0x11, P1 ;  /* 0x000000115100780c */ /* 0x040fe40000fc4270 */
[----:B------:R-:W-:Y:S02]  /*6de0*/  ISETP.GT.AND P2, PT, R81, 0x18, P1 ;  /* 0x000000185100780c */ /* 0x000fe40000f44270 */
[----:B0-----:R-:W-:-:S02]  /*6df0*/  FSEL R26, R26, -INF , !P3 ;  /* 0xff8000001a1a7808 */ /* 0x001fc40005800000 */
[----:B------:R-:W-:Y:S02]  /*6e00*/  ISETP.GT.AND P3, PT, R81, 0x30, P1 ;  /* 0x000000305100780c */ /* 0x000fe40000f64270 */
[C---:B------:R-:W-:Y:S02]  /*6e10*/  ISETP.LT.OR P5, PT, R82.reuse, 0xa, P5 ;  /* 0x0000000a5200780c */ /* 0x040fe40002fa1670 */
[C---:B------:R-:W-:Y:S02]  /*6e20*/  ISETP.LT.OR P4, PT, R82.reuse, 0x11, P4 ;  /* 0x000000115200780c */ /* 0x040fe40002781670 */
[C---:B------:R-:W-:Y:S02]  /*6e30*/  ISETP.LT.OR P6, PT, R82.reuse, 0x12, P6 ;  /* 0x000000125200780c */ /* 0x040fe400037c1670 */
[C---:B------:R-:W-:Y:S02]  /*6e40*/  ISETP.LT.OR P2, PT, R82.reuse, 0x19, P2 ;  /* 0x000000195200780c */ /* 0x040fe40001741670 */
[----:B------:R-:W-:-:S02]  /*6e50*/  ISETP.LT.OR P3, PT, R82, 0x31, P3 ;  /* 0x000000315200780c */ /* 0x000fc40001f61670 */
[----:B------:R-:W-:Y:S02]  /*6e60*/  FSEL R18, R18, -INF , !P5 ;  /* 0xff80000012127808 */ /* 0x000fe40006800000 */
[----:B------:R-:W-:Y:S02]  /*6e70*/  FSEL R21, R21, -INF , !P4 ;  /* 0xff80000015157808 */ /* 0x000fe40006000000 */
[----:B------:R-:W-:Y:S02]  /*6e80*/  FSEL R22, R22, -INF , !P6 ;  /* 0xff80000016167808 */ /* 0x000fe40007000000 */
[----:B------:R-:W-:Y:S02]  /*6e90*/  FSEL R25, R25, -INF , !P2 ;  /* 0xff80000019197808 */ /* 0x000fe40005000000 */
[C---:B------:R-:W-:Y:S02]  /*6ea0*/  ISETP.GT.AND P5, PT, R81.reuse, 0x20, P1 ;  /* 0x000000205100780c */ /* 0x040fe40000fa4270 */
[----:B------:R-:W-:-:S02]  /*6eb0*/  ISETP.GT.AND P4, PT, R81, 0x21, P1 ;  /* 0x000000215100780c */ /* 0x000fc40000f84270 */
[C---:B------:R-:W-:Y:S02]  /*6ec0*/  ISETP.GT.AND P6, PT, R81.reuse, 0x28, P1 ;  /* 0x000000285100780c */ /* 0x040fe40000fc4270 */
[----:B------:R-:W-:Y:S02]  /*6ed0*/  ISETP.GT.AND P2, PT, R81, 0x29, P1 ;  /* 0x000000295100780c */ /* 0x000fe40000f44270 */
[----:B------:R-:W-:Y:S02]  /*6ee0*/  FSEL R37, R37, -INF , !P3 ;  /* 0xff80000025257808 */ /* 0x000fe40005800000 */
[----:B------:R-:W-:Y:S02]  /*6ef0*/  ISETP.GT.AND P3, PT, R81, 0x41, P1 ;  /* 0x000000415100780c */ /* 0x000fe40000f64270 */
[C---:B------:R-:W-:Y:S02]  /*6f00*/  ISETP.LT.OR P5, PT, R82.reuse, 0x21, P5 ;  /* 0x000000215200780c */ /* 0x040fe40002fa1670 */
[----:B------:R-:W-:-:S02]  /*6f10*/  ISETP.LT.OR P4, PT, R82, 0x22, P4 ;  /* 0x000000225200780c */ /* 0x000fc40002781670 */
[C---:B------:R-:W-:Y:S02]  /*6f20*/  ISETP.LT.OR P6, PT, R82.reuse, 0x29, P6 ;  /* 0x000000295200780c */ /* 0x040fe400037c1670 */
[C---:B------:R-:W-:Y:S02]  /*6f30*/  ISETP.LT.OR P2, PT, R82.reuse, 0x2a, P2 ;  /* 0x0000002a5200780c */ /* 0x040fe40001741670 */
[----:B------:R-:W-:Y:S02]  /*6f40*/  ISETP.LT.OR P3, PT, R82, 0x42, P3 ;  /* 0x000000425200780c */ /* 0x000fe40001f61670 */
[----:B------:R-:W-:Y:S02]  /*6f50*/  FSEL R29, R29, -INF , !P5 ;  /* 0xff8000001d1d7808 */ /* 0x000fe40006800000 */
[----:B------:R-:W-:Y:S02]  /*6f60*/  FSEL R30, R30, -INF , !P4 ;  /* 0xff8000001e1e7808 */ /* 0x000fe40006000000 */
[----:B------:R-:W-:-:S02]  /*6f70*/  FSEL R33, R33, -INF , !P6 ;  /* 0xff80000021217808 */ /* 0x000fc40007000000 */
[----:B------:R-:W-:Y:S02]  /*6f80*/  FSEL R34, R34, -INF , !P2 ;  /* 0xff80000022227808 */ /* 0x000fe40005000000 */
[C---:B------:R-:W-:Y:S02]  /*6f90*/  ISETP.GT.AND P5, PT, R81.reuse, 0x31, P1 ;  /* 0x000000315100780c */ /* 0x040fe40000fa4270 */
[C---:B------:R-:W-:Y:S02]  /*6fa0*/  ISETP.GT.AND P4, PT, R81.reuse, 0x38, P1 ;  /* 0x000000385100780c */ /* 0x040fe40000f84270 */
[C---:B------:R-:W-:Y:S02]  /*6fb0*/  ISETP.GT.AND P6, PT, R81.reuse, 0x39, P1 ;  /* 0x000000395100780c */ /* 0x040fe40000fc4270 */
[----:B------:R-:W-:Y:S02]  /*6fc0*/  ISETP.GT.AND P2, PT, R81, 0x40, P1 ;  /* 0x000000405100780c */ /* 0x000fe40000f44270 */
[----:B------:R-:W-:-:S02]  /*6fd0*/  FSEL R46, R46, -INF , !P3 ;  /* 0xff8000002e2e7808 */ /* 0x000fc40005800000 */
        /* <DEDUP_REMOVED lines=30> */
[----:B------:R-:W-:Y:S02]  /*71c0*/  PLOP3.LUT P3, PT, PT, PT, UP0, 0x40, 0x0 ;  /* 0x000000000000781c */ /* 0x000fe40003f6e808 */
[C---:B------:R-:W-:Y:S02]  /*71d0*/  ISETP.LT.OR P5, PT, R82.reuse, 0x5a, P5 ;  /* 0x0000005a5200780c */ /* 0x040fe40002fa1670 */
[C---:B------:R-:W-:Y:S02]  /*71e0*/  ISETP.LT.OR P4, PT, R82.reuse, 0x61, P4 ;  /* 0x000000615200780c */ /* 0x040fe40002781670 */
[C---:B------:R-:W-:Y:S02]  /*71f0*/  ISETP.LT.OR P6, PT, R82.reuse, 0x62, P6 ;  /* 0x000000625200780c */ /* 0x040fe400037c1670 */
[----:B------:R-:W-:Y:S02]  /*7200*/  ISETP.LT.OR P2, PT, R82, 0x69, P2 ;  /* 0x000000695200780c */ /* 0x000fe40001741670 */
[----:B------:R-:W-:-:S02]  /*7210*/  FSEL R60, R60, -INF , !P5 ;  /* 0xff8000003c3c7808 */ /* 0x000fc40006800000 */
[----:B------:R-:W-:Y:S02]  /*7220*/  FSEL R63, R63, -INF , !P4 ;  /* 0xff8000003f3f7808 */ /* 0x000fe40006000000 */
[----:B------:R-:W-:Y:S02]  /*7230*/  FSEL R64, R64, -INF , !P6 ;  /* 0xff80000040407808 */ /* 0x000fe40007000000 */
[----:B------:R-:W-:Y:S02]  /*7240*/  FSEL R67, R67, -INF , !P2 ;  /* 0xff80000043437808 */ /* 0x000fe40005000000 */
[C---:B------:R-:W-:Y:S02]  /*7250*/  ISETP.GT.AND P5, PT, R81.reuse, 0x70, P1 ;  /* 0x000000705100780c */ /* 0x040fe40000fa4270 */
[C---:B------:R-:W-:Y:S02]  /*7260*/  ISETP.GT.AND P4, PT, R81.reuse, 0x71, P1 ;  /* 0x000000715100780c */ /* 0x040fe40000f84270 */
[----:B------:R-:W-:-:S02]  /*7270*/  ISETP.GT.AND P6, PT, R81, 0x78, P1 ;  /* 0x000000785100780c */ /* 0x000fc40000fc4270 */
[----:B------:R-:W-:Y:S02]  /*7280*/  ISETP.GT.AND P2, PT, R81, 0x79, P1 ;  /* 0x000000795100780c */ /* 0x000fe40000f44270 */
[C---:B------:R-:W-:Y:S02]  /*7290*/  ISETP.LT.OR P5, PT, R82.reuse, 0x71, P5 ;  /* 0x000000715200780c */ /* 0x040fe40002fa1670 */
[C---:B------:R-:W-:Y:S02]  /*72a0*/  ISETP.LT.OR P4, PT, R82.reuse, 0x72, P4 ;  /* 0x000000725200780c */ /* 0x040fe40002781670 */
[C---:B------:R-:W-:Y:S02]  /*72b0*/  ISETP.LT.OR P6, PT, R82.reuse, 0x79, P6 ;  /* 0x000000795200780c */ /* 0x040fe400037c1670 */
[----:B------:R-:W-:Y:S02]  /*72c0*/  ISETP.LT.OR P2, PT, R82, 0x7a, P2 ;  /* 0x0000007a5200780c */ /* 0x000fe40001741670 */
[----:B------:R-:W-:-:S02]  /*72d0*/  FSEL R71, R71, -INF , !P5 ;  /* 0xff80000047477808 */ /* 0x000fc40006800000 */
[----:B------:R-:W-:Y:S02]  /*72e0*/  FSEL R72, R72, -INF , !P4 ;  /* 0xff80000048487808 */ /* 0x000fe40006000000 */
[----:B------:R-:W-:Y:S02]  /*72f0*/  FSEL R76, R76, -INF , !P6 ;  /* 0xff8000004c4c7808 */ /* 0x000fe40007000000 */
[----:B------:R-:W-:Y:S01]  /*7300*/  FSEL R78, R78, -INF , !P2 ;  /* 0xff8000004e4e7808 */ /* 0x000fe20005000000 */
[----:B------:R-:W-:Y:S06]  /*7310*/  @P3 BRA `(.L_x_882) ;  /* 0x00000000005c3947 */ /* 0x000fec0003800000 */
        /* <DEDUP_REMOVED lines=8> */
[----:B------:R-:W0:Y:S02]  /*73a0*/  @P2 LDC.64 R56, c[0x0][0x9e8] ;  /* 0x00027a00ff382b82 */ /* 0x000e240000000a00 */
[----:B0-----:R-:W-:-:S05]  /*73b0*/  @P2 IMAD.HI.U32 R56, R81, R56, RZ ;  /* 0x0000003851382227 */ /* 0x001fca00078e00ff */
[----:B------:R-:W-:-:S04]  /*73c0*/  @P2 SHF.R.U32.HI R81, RZ, R57, R56 ;  /* 0x00000039ff512219 */ /* 0x000fc80000011638 */
[----:B------:R-:W-:Y:S01]  /*73d0*/  LOP3.LUT R81, RZ, R81, RZ, 0x33, !PT ;  /* 0x00000051ff517212 */ /* 0x000fe200078e33ff */
[----:B------:R-:W-:Y:S06]  /*73e0*/  BRA `(.L_x_885) ;  /* 0x0000000000147947 */ /* 0x000fec0003800000 */
.L_x_884:
[----:B------:R-:W-:-:S05]  /*73f0*/  IMAD.U32 R82, RZ, RZ, UR33 ;  /* 0x00000021ff527e24 */ /* 0x000fca000f8e00ff */
[----:B------:R-:W-:-:S13]  /*7400*/  ISETP.NE.AND P2, PT, R82, 0x1, PT ;  /* 0x000000015200780c */ /* 0x000fda0003f45270 */
[----:B------:R-:W0:Y:S02]  /*7410*/  @P2 LDC.64 R56, c[0x0][0x9e8] ;  /* 0x00027a00ff382b82 */ /* 0x000e240000000a00 */
[----:B0-----:R-:W-:-:S05]  /*7420*/  @P2 IMAD.HI.U32 R56, R81, R56, RZ ;  /* 0x0000003851382227 */ /* 0x001fca00078e00ff */
[----:B------:R-:W-:-:S07]  /*7430*/  @P2 SHF.R.U32.HI R81, RZ, R57, R56 ;  /* 0x00000039ff512219 */ /* 0x000fce0000011638 */
.L_x_885:
[----:B------:R-:W-:Y:S05]  /*7440*/  BSYNC B0 ;  /* 0x0000000000007941 */ /* 0x000fea0003800000 */
.L_x_883:
[----:B------:R-:W-:-:S04]  /*7450*/  IMAD R77, R81, R82, -R77 ;  /* 0x00000052514d7224 */ /* 0x000fc800078e0a4d */
[----:B------:R-:W-:-:S05]  /*7460*/  IMAD R77, R2, -0x2, R77 ;  /* 0xfffffffe024d7824 */ /* 0x000fca00078e024d */
[----:B------:R-:W-:Y:S02]  /*7470*/  VIADDMNMX R84, R77, R82, R84, PT ;  /* 0x000000524d547246 */ /* 0x000fe40003800154 */
[----:B------:R-:W-:-:S07]  /*7480*/  VIMNMX R83, R83, R77, !PT ;  /* 0x0000004d53537248 */ /* 0x000fce0007fe0100 */
.L_x_882:
[----:B------:R-:W-:Y:S01]  /*7490*/  FMNMX.FTZ R57, R13, R11, !PT ;  /* 0x0000000b0d397209 */ /* 0x000fe20007810000 */
[----:B------:R-:W-:Y:S01]  /*74a0*/  UMOV UR11, UR34 ;  /* 0x00000022000b7c82 */ /* 0x000fe20008000000 */
[----:B------:R-:W-:Y:S02]  /*74b0*/  ISETP.GT.AND P5, PT, R83, 0x10, P1 ;  /* 0x000000105300780c */ /* 0x000fe40000fa4270 */
[----:B------:R-:W-:Y:S02]  /*74c0*/  FMNMX.FTZ R57, R14, R57, !PT ;  /* 0x000000390e397209 */ /* 0x000fe40007810000 */
[----:B------:R-:W-:Y:S02]  /*74d0*/  ISETP.LT.OR P5, PT, R84, 0x11, P5 ;  /* 0x000000115400780c */ /* 0x000fe40002fa1670 */
[----:B------:R-:W-:Y:S02]  /*74e0*/  FMNMX.FTZ R57, R16, R57, !PT ;  /* 0x0000003910397209 */ /* 0x000fe40007810000 */
[----:B------:R-:W-:-:S02]  /*74f0*/  FSEL R23, R23, -INF , !P5 ;  /* 0xff80000017177808 */ /* 0x000fc40006800000 */
[----:B------:R-:W-:Y:S02]  /*7500*/  FMNMX.FTZ R56, R18, R57, !PT ;  /* 0x0000003912387209 */ /* 0x000fe40007810000 */
[----:B------:R-:W-:Y:S02]  /*7510*/  ISETP.GT.AND P5, PT, R83, 0x20, P1 ;  /* 0x000000205300780c */ /* 0x000fe40000fa4270 */
[----:B------:R-:W-:Y:S02]  /*7520*/  FMNMX.FTZ R57, R21, R56, !PT ;  /* 0x0000003815397209 */ /* 0x000fe40007810000 */
[----:B------:R-:W-:Y:S02]  /*7530*/  ISETP.LT.OR P5, PT, R84, 0x21, P5 ;  /* 0x000000215400780c */ /* 0x000fe40002fa1670 */
[----:B------:R-:W-:Y:S02]  /*7540*/  FMNMX.FTZ R56, R22, R57, !PT ;  /* 0x0000003916387209 */ /* 0x000fe40007810000 */
[----:B------:R-:W-:-:S02]  /*7550*/  FSEL R31, R31, -INF , !P5 ;  /* 0xff8000001f1f7808 */ /* 0x000fc40006800000 */
[----:B------:R-:W-:Y:S02]  /*7560*/  FMNMX.FTZ R57, R25, R56, !PT ;  /* 0x0000003819397209 */ /* 0x000fe40007810000 */
[C---:B------:R-:W-:Y:S02]  /*7570*/  ISETP.GT.AND P5, PT, R83.reuse, RZ, P1 ;  /* 0x000000ff5300720c */ /* 0x040fe40000fa4270 */
[----:B------:R-:W-:Y:S02]  /*7580*/  FMNMX.FTZ R56, R26, R57, !PT ;  /* 0x000000391a387209 */ /* 0x000fe40007810000 */
[----:B------:R-:W-:Y:S02]  /*7590*/  ISETP.GT.AND P2, PT, R83, 0x1, P1 ;  /* 0x000000015300780c */ /* 0x000fe40000f44270 */
[----:B------:R-:W-:Y:S02]  /*75a0*/  FMNMX.FTZ R57, R29, R56, !PT ;  /* 0x000000381d397209 */ /* 0x000fe40007810000 */
[----:B------:R-:W-:-:S02]  /*75b0*/  ISETP.LT.OR P5, PT, R84, 0x1, P5 ;  /* 0x000000015400780c */ /* 0x000fc40002fa1670 */
[----:B------:R-:W-:Y:S02]  /*75c0*/  FMNMX.FTZ R56, R30, R57, !PT ;  /* 0x000000391e387209 */ /* 0x000fe40007810000 */
[----:B------:R-:W-:Y:S02]  /*75d0*/  ISETP.GT.AND P3, PT, R83, 0x8, P1 ;  /* 0x000000085300780c */ /* 0x000fe40000f64270 */
[----:B------:R-:W-:Y:S02]  /*75e0*/  FMNMX.FTZ R57, R33, R56, !PT ;  /* 0x0000003821397209 */ /* 0x000fe40007810000 */
[----:B------:R-:W-:Y:S02]  /*75f0*/  ISETP.LT.OR P2, PT, R84, 0x2, P2 ;  /* 0x000000025400780c */ /* 0x000fe40001741670 */
[----:B------:R-:W-:Y:S02]  /*7600*/  FMNMX.FTZ R56, R34, R57, !PT ;  /* 0x0000003922387209 */ /* 0x000fe40007810000 */
[----:B------:R-:W-:-:S02]  /*7610*/  ISETP.GT.AND P4, PT, R83, 0x9, P1 ;  /* 0x000000095300780c */ /* 0x000fc40000f84270 */
[----:B------:R-:W-:Y:S02]  /*7620*/  FMNMX.FTZ R57, R37, R56, !PT ;  /* 0x0000003825397209 */ /* 0x000fe40007810000 */
[----:B------:R-:W-:Y:S02]  /*7630*/  ISETP.LT.OR P3, PT, R84, 0x9, P3 ;  /* 0x000000095400780c */ /* 0x000fe40001f61670 */
[----:B------:R-:W-:Y:S02]  /*7640*/  FMNMX.FTZ R56, R38, R57, !PT ;  /* 0x0000003926387209 */ /* 0x000fe40007810000 */
[----:B------:R-:W-:Y:S02]  /*7650*/  FSEL R15, R15, -INF , !P2 ;  /* 0xff8000000f0f7808 */ /* 0x000fe40005000000 */
[----:B------:R-:W-:Y:S02]  /*7660*/  FMNMX.FTZ R57, R41, R56, !PT ;  /* 0x0000003829397209 */ /* 0x000fe40007810000 */
[----:B------:R-:W-:-:S02]  /*7670*/  ISETP.LT.OR P4, PT, R84, 0xa, P4 ;  /* 0x0000000a5400780c */ /* 0x000fc40002781670 */
[----:B------:R-:W-:Y:S02]  /*7680*/  FMNMX.FTZ R56, R42, R57, !PT ;  /* 0x000000392a387209 */ /* 0x000fe40007810000 */
[----:B------:R-:W-:Y:S02]  /*7690*/  FSEL R19, R19, -INF , !P3 ;  /* 0xff80000013137808 */ /* 0x000fe40005800000 */
[----:B------:R-:W-:Y:S02]  /*76a0*/  FMNMX.FTZ R57, R45, R56, !PT ;  /* 0x000000382d397209 */ /* 0x000fe40007810000 */
[----:B------:R-:W-:Y:S02]  /*76b0*/  ISETP.GT.AND P2, PT, R83, 0x11, P1 ;  /* 0x000000115300780c */ /* 0x000fe40000f44270 */
[----:B------:R-:W-:Y:S02]  /*76c0*/  FMNMX.FTZ R56, R46, R57, !PT ;  /* 0x000000392e387209 */ /* 0x000fe40007810000 */
[----:B------:R-:W-:-:S02]  /*76d0*/  FSEL R20, R20, -INF , !P4 ;  /* 0xff80000014147808 */ /* 0x000fc40006000000 */
        /* <DEDUP_REMOVED lines=28> */
[----:B------:R-:W-:Y:S01]  /*78a0*/  ISETP.GT.AND P2, PT, R83, 0x30, P1 ;  /* 0x000000305300780c */ /* 0x000fe20000f44270 */
[----:B------:R-:W0:Y:S01]  /*78b0*/  SHFL.BFLY PT, R56, R57, 0x2, 0x1f ;  /* 0x0c401f0039387f89 */ /* 0x000e2200000e0000 */
[----:B------:R-:W-:-:S02]  /*78c0*/  FSEL R35, R35, -INF , !P3 ;  /* 0xff80000023237808 */ /* 0x000fc40005800000 */
[C---:B------:R-:W-:Y:S02]  /*78d0*/  ISETP.LT.OR P4, PT, R84.reuse, 0x2a, P4 ;  /* 0x0000002a5400780c */ /* 0x040fe40002781670 */
[----:B------:R-:W-:Y:S02]  /*78e0*/  ISETP.GT.AND P3, PT, R83, 0x31, P1 ;  /* 0x000000315300780c */ /* 0x000fe40000f64270 */
[----:B------:R-:W-:Y:S02]  /*78f0*/  ISETP.LT.OR P2, PT, R84, 0x31, P2 ;  /* 0x000000315400780c */ /* 0x000fe40001741670 */
[----:B------:R-:W-:Y:S02]  /*7900*/  FSEL R36, R36, -INF , !P4 ;  /* 0xff80000024247808 */ /* 0x000fe40006000000 */
[----:B------:R-:W-:Y:S02]  /*7910*/  FSEL R39, R39, -INF , !P2 ;  /* 0xff80000027277808 */ /* 0x000fe40005000000 */
[----:B------:R-:W-:-:S02]  /*7920*/  ISETP.LT.OR P3, PT, R84, 0x32, P3 ;  /* 0x000000325400780c */ /* 0x000fc40001f61670 */
[C---:B------:R-:W-:Y:S02]  /*7930*/  ISETP.GT.AND P4, PT, R83.reuse, 0x39, P1 ;  /* 0x000000395300780c */ /* 0x040fe40000f84270 */
[----:B------:R-:W-:Y:S02]  /*7940*/  FSEL R40, R40, -INF , !P3 ;  /* 0xff80000028287808 */ /* 0x000fe40005800000 */
[C---:B------:R-:W-:Y:S02]  /*7950*/  ISETP.GT.AND P2, PT, R83.reuse, 0x40, P1 ;  /* 0x000000405300780c */ /* 0x040fe40000f44270 */
[----:B------:R-:W-:Y:S02]  /*7960*/  ISETP.LT.OR P4, PT, R84, 0x3a, P4 ;  /* 0x0000003a5400780c */ /* 0x000fe40002781670 */
[----:B------:R-:W-:Y:S02]  /*7970*/  ISETP.GT.AND P3, PT, R83, 0x41, P1 ;  /* 0x000000415300780c */ /* 0x000fe40000f64270 */
[----:B0-----:R-:W-:-:S02]  /*7980*/  FMNMX.FTZ R77, R57, R56, !PT ;  /* 0x00000038394d7209 */ /* 0x001fc40007810000 */
[----:B------:R-:W-:Y:S02]  /*7990*/  ISETP.LT.OR P2, PT, R84, 0x41, P2 ;  /* 0x000000415400780c */ /* 0x000fe40001741670 */
[----:B------:R-:W-:Y:S01]  /*79a0*/  FSEL R44, R44, -INF , !P4 ;  /* 0xff8000002c2c7808 */ /* 0x000fe20006000000 */
[----:B------:R-:W0:Y:S01]  /*79b0*/  SHFL.BFLY PT, R56, R77, 0x1, 0x1f ;  /* 0x0c201f004d387f89 */ /* 0x000e2200000e0000 */
[----:B------:R-:W-:Y:S02]  /*79c0*/  FSEL R47, R47, -INF , !P2 ;  /* 0xff8000002f2f7808 */ /* 0x000fe40005000000 */
[----:B------:R-:W-:Y:S02]  /*79d0*/  ISETP.LT.OR P3, PT, R84, 0x42, P3 ;  /* 0x000000425400780c */ /* 0x000fe40001f61670 */
[----:B------:R-:W-:Y:S02]  /*79e0*/  ISETP.GT.AND P4, PT, R83, 0x49, P1 ;  /* 0x000000495300780c */ /* 0x000fe40000f84270 */
[----:B------:R-:W-:-:S02]  /*79f0*/  FSEL R48, R48, -INF , !P3 ;  /* 0xff80000030307808 */ /* 0x000fc40005800000 */
[C---:B------:R-:W-:Y:S02]  /*7a00*/  ISETP.GT.AND P2, PT, R83.reuse, 0x50, P1 ;  /* 0x000000505300780c */ /* 0x040fe40000f44270 */
[C---:B------:R-:W-:Y:S02]  /*7a10*/  ISETP.LT.OR P4, PT, R84.reuse, 0x4a, P4 ;  /* 0x0000004a5400780c */ /* 0x040fe40002781670 */
[----:B------:R-:W-:Y:S02]  /*7a20*/  ISETP.GT.AND P3, PT, R83, 0x51, P1 ;  /* 0x000000515300780c */ /* 0x000fe40000f64270 */
[----:B------:R-:W-:Y:S02]  /*7a30*/  ISETP.LT.OR P2, PT, R84, 0x51, P2 ;  /* 0x000000515400780c */ /* 0x000fe40001741670 */
[----:B------:R-:W-:Y:S02]  /*7a40*/  FSEL R52, R52, -INF , !P4 ;  /* 0xff80000034347808 */ /* 0x000fe40006000000 */
[----:B------:R-:W-:-:S02]  /*7a50*/  FSEL R55, R55, -INF , !P2 ;  /* 0xff80000037377808 */ /* 0x000fc40005000000 */
[----:B------:R-:W-:Y:S02]  /*7a60*/  ISETP.LT.OR P3, PT, R84, 0x52, P3 ;  /* 0x000000525400780c */ /* 0x000fe40001f61670 */
[----:B------:R-:W-:Y:S02]  /*7a70*/  ISETP.GT.AND P4, PT, R83, 0x59, P1 ;  /* 0x000000595300780c */ /* 0x000fe40000f84270 */
[----:B0-----:R-:W-:Y:S02]  /*7a80*/  FMNMX.FTZ R56, R77, R56, !PT ;  /* 0x000000384d387209 */ /* 0x001fe40007810000 */
[----:B------:R-:W-:Y:S02]  /*7a90*/  FSEL R77, R136, -INF , !P5 ;  /* 0xff800000884d7808 */ /* 0x000fe40006800000 */
[C---:B------:R-:W-:Y:S01]  /*7aa0*/  FSETP.NEU.FTZ.AND P6, PT, R56.reuse, -INF , PT ;  /* 0xff8000003800780b */ /* 0x040fe20003fdd000 */
[----:B------:R-:W-:Y:S01]  /*7ab0*/  FMUL.FTZ R81, R56, UR11 ;  /* 0x0000000b38517c20 */ /* 0x000fe20008410000 */
[----:B------:R-:W-:-:S02]  /*7ac0*/  FMNMX.FTZ R82, R77, R12, !PT ;  /* 0x0000000c4d527209 */ /* 0x000fc40007810000 */
[----:B------:R-:W-:Y:S02]  /*7ad0*/  ISETP.GT.AND P5, PT, R83, 0x38, P1 ;  /* 0x000000385300780c */ /* 0x000fe40000fa4270 */
[----:B------:R-:W-:Y:S02]  /*7ae0*/  FMNMX.FTZ R82, R15, R82, !PT ;  /* 0x000000520f527209 */ /* 0x000fe40007810000 */
[----:B------:R-:W-:Y:S02]  /*7af0*/  FSEL R57, R81, RZ, P6 ;  /* 0x000000ff51397208 */ /* 0x000fe40003000000 */
[----:B------:R-:W-:Y:S02]  /*7b00*/  FMNMX.FTZ R81, R19, R82, !PT ;  /* 0x0000005213517209 */ /* 0x000fe40007810000 */
[----:B------:R-:W-:Y:S01]  /*7b10*/  ISETP.LT.OR P5, PT, R84, 0x39, P5 ;  /* 0x000000395400780c */ /* 0x000fe20002fa1670 */
[--C-:B------:R-:W-:Y:S01]  /*7b20*/  FFMA.FTZ R13, R13, UR11, -R57.reuse ;  /* 0x0000000b0d0d7c23 */ /* 0x100fe20008010839 */
[----:B------:R-:W-:Y:S01]  /*7b30*/  FMNMX.FTZ R82, R20, R81, !PT ;  /* 0x0000005114527209 */ /* 0x000fe20007810000 */
[--C-:B------:R-:W-:Y:S01]  /*7b40*/  FFMA.FTZ R14, R14, UR11, -R57.reuse ;  /* 0x0000000b0e0e7c23 */ /* 0x100fe20008010839 */
[----:B------:R-:W-:Y:S01]  /*7b50*/  FSEL R43, R43, -INF , !P5 ;  /* 0xff8000002b2b7808 */ /* 0x000fe20006800000 */
[--C-:B------:R-:W-:Y:S01]  /*7b60*/  FFMA.FTZ R16, R16, UR11, -R57.reuse ;  /* 0x0000000b10107c23 */ /* 0x100fe20008010839 */
[----:B------:R-:W-:Y:S01]  /*7b70*/  FMNMX.FTZ R81, R23, R82, !PT ;  /* 0x0000005217517209 */ /* 0x000fe20007810000 */
[--C-:B------:R-:W-:Y:S01]  /*7b80*/  FFMA.FTZ R18, R18, UR11, -R57.reuse ;  /* 0x0000000b12127c23 */ /* 0x100fe20008010839 */
[----:B------:R-:W-:Y:S01]  /*7b90*/  ISETP.GT.AND P5, PT, R83, 0x48, P1 ;  /* 0x000000485300780c */ /* 0x000fe20000fa4270 */
[--C-:B------:R-:W-:Y:S01]  /*7ba0*/  FFMA.FTZ R21, R21, UR11, -R57.reuse ;  /* 0x0000000b15157c23 */ /* 0x100fe20008010839 */
[----:B------:R-:W-:Y:S01]  /*7bb0*/  FMNMX.FTZ R82, R24, R81, !PT ;  /* 0x0000005118527209 */ /* 0x000fe20007810000 */
[--C-:B------:R-:W-:Y:S01]  /*7bc0*/  FFMA.FTZ R22, R22, UR11, -R57.reuse ;  /* 0x0000000b16167c23 */ /* 0x100fe20008010839 */
        /* <DEDUP_REMOVED lines=24> */
[----:B------:R-:W-:Y:S01]  /*7d50*/  FSEL R61, R61, -INF , !P5 ;  /* 0xff8000003d3d7808 */ /* 0x000fe20006800000 */
[--C-:B------:R-:W-:Y:S01]  /*7d60*/  FFMA.FTZ R49, R49, UR11, -R57.reuse ;  /* 0x0000000b31317c23 */ /* 0x100fe20008010839 */
[----:B------:R-:W-:Y:S01]  /*7d70*/  FMNMX.FTZ R81, R39, R82, !PT ;  /* 0x0000005227517209 */ /* 0x000fe20007810000 */
[--C-:B------:R-:W-:Y:S01]  /*7d80*/  FFMA.FTZ R50, R50, UR11, -R57.reuse ;  /* 0x0000000b32327c23 */ /* 0x100fe20008010839 */
[----:B------:R-:W-:Y:S01]  /*7d90*/  ISETP.LT.OR P4, PT, R84, 0x5a, P4 ;  /* 0x0000005a5400780c */ /* 0x000fe20002781670 */
[--C-:B------:R-:W-:Y:S01]  /*7da0*/  FFMA.FTZ R53, R53, UR11, -R57.reuse ;  /* 0x0000000b35357c23 */ /* 0x100fe20008010839 */
[----:B------:R-:W-:Y:S01]  /*7db0*/  FMNMX.FTZ R82, R40, R81, !PT ;  /* 0x0000005128527209 */ /* 0x000fe20007810000 */
[--C-:B------:R-:W-:Y:S01]  /*7dc0*/  FFMA.FTZ R54, R54, UR11, -R57.reuse ;  /* 0x0000000b36367c23 */ /* 0x100fe20008010839 */
[----:B------:R-:W-:Y:S01]  /*7dd0*/  ISETP.GT.AND P5, PT, R83, 0x68, P1 ;  /* 0x000000685300780c */ /* 0x000fe20000fa4270 */
        /* <DEDUP_REMOVED lines=10> */
[----:B------:R-:W-:Y:S01]  /*7e80*/  FFMA.FTZ R68, R68, UR11, -R57 ;  /* 0x0000000b44447c23 */ /* 0x000fe20008010839 */
[----:B------:R-:W-:Y:S01]  /*7e90*/  FSEL R62, R62, -INF , !P4 ;  /* 0xff8000003e3e7808 */ /* 0x000fe20006000000 */
[----:B------:R-:W-:Y:S01]  /*7ea0*/  MUFU.EX2 R13, R13 ;  /* 0x0000000d000d7308 */ /* 0x000fe20000000800 */
[----:B------:R-:W-:-:S02]  /*7eb0*/  FMNMX.FTZ R82, R48, R81, !PT ;  /* 0x0000005130527209 */ /* 0x000fc40007810000 */
[----:B------:R-:W-:Y:S02]  /*7ec0*/  ISETP.LT.OR P5, PT, R84, 0x69, P5 ;  /* 0x000000695400780c */ /* 0x000fe40002fa1670 */
[----:B------:R-:W-:Y:S02]  /*7ed0*/  FMNMX.FTZ R81, R51, R82, !PT ;  /* 0x0000005233517209 */ /* 0x000fe40007810000 */
[----:B------:R-:W-:Y:S01]  /*7ee0*/  FSEL R65, R65, -INF , !P2 ;  /* 0xff80000041417808 */ /* 0x000fe20005000000 */
[----:B------:R-:W-:Y:S01]  /*7ef0*/  MUFU.EX2 R14, R14 ;  /* 0x0000000e000e7308 */ /* 0x000fe20000000800 */
[----:B------:R-:W-:Y:S02]  /*7f00*/  FMNMX.FTZ R82, R52, R81, !PT ;  /* 0x0000005134527209 */ /* 0x000fe40007810000 */
[----:B------:R-:W-:Y:S02]  /*7f10*/  ISETP.LT.OR P3, PT, R84, 0x62, P3 ;  /* 0x000000625400780c */ /* 0x000fe40001f61670 */
[----:B------:R-:W-:-:S02]  /*7f20*/  FMNMX.FTZ R81, R55, R82, !PT ;  /* 0x0000005237517209 */ /* 0x000fc40007810000 */
[----:B------:R-:W-:Y:S01]  /*7f30*/  ISETP.GT.AND P4, PT, R83, 0x69, P1 ;  /* 0x000000695300780c */ /* 0x000fe20000f84270 */
[----:B------:R-:W-:Y:S01]  /*7f40*/  MUFU.EX2 R16, R16 ;  /* 0x0000001000107308 */ /* 0x000fe20000000800 */
[----:B------:R-:W-:Y:S02]  /*7f50*/  FMNMX.FTZ R82, R58, R81, !PT ;  /* 0x000000513a527209 */ /* 0x000fe40007810000 */
[----:B------:R-:W-:Y:S02]  /*7f60*/  FSEL R66, R66, -INF , !P3 ;  /* 0xff80000042427808 */ /* 0x000fe40005800000 */
[----:B------:R-:W-:Y:S02]  /*7f70*/  FMNMX.FTZ R81, R61, R82, !PT ;  /* 0x000000523d517209 */ /* 0x000fe40007810000 */
[----:B------:R-:W-:Y:S01]  /*7f80*/  ISETP.GT.AND P2, PT, R83, 0x70, P1 ;  /* 0x000000705300780c */ /* 0x000fe20000f44270 */
[----:B------:R-:W-:Y:S01]  /*7f90*/  MUFU.EX2 R18, R18 ;  /* 0x0000001200127308 */ /* 0x000fe20000000800 */
[----:B------:R-:W-:-:S02]  /*7fa0*/  FMNMX.FTZ R82, R62, R81, !PT ;  /* 0x000000513e527209 */ /* 0x000fc40007810000 */
[----:B------:R-:W-:Y:S02]  /*7fb0*/  FSEL R81, R69, -INF , !P5 ;  /* 0xff80000045517808 */ /* 0x000fe40006800000 */
[----:B------:R-:W-:Y:S02]  /*7fc0*/  FMNMX.FTZ R69, R65, R82, !PT ;  /* 0x0000005241457209 */ /* 0x000fe40007810000 */
[----:B------:R-:W-:Y:S01]  /*7fd0*/  ISETP.LT.OR P4, PT, R84, 0x6a, P4 ;  /* 0x0000006a5400780c */ /* 0x000fe20002781670 */
[----:B------:R-:W-:Y:S01]  /*7fe0*/  MUFU.EX2 R21, R21 ;  /* 0x0000001500157308 */ /* 0x000fe20000000800 */
[----:B------:R-:W-:Y:S02]  /*7ff0*/  FMNMX.FTZ R86, R66, R69, !PT ;  /* 0x0000004542567209 */ /* 0x000fe40007810000 */
[----:B------:R-:W-:Y:S02]  /*8000*/  ISETP.GT.AND P3, PT, R83, 0x71, P1 ;  /* 0x000000715300780c */ /* 0x000fe40000f64270 */
[----:B------:R-:W-:-:S02]  /*8010*/  ISETP.LT.OR P2, PT, R84, 0x71, P2 ;  /* 0x000000715400780c */ /* 0x000fc40001741670 */
[----:B------:R-:W-:Y:S01]  /*8020*/  FSEL R82, R70, -INF , !P4 ;  /* 0xff80000046527808 */ /* 0x000fe20006000000 */
[----:B------:R-:W-:Y:S01]  /*8030*/  MUFU.EX2 R22, R22 ;  /* 0x0000001600167308 */ /* 0x000fe20000000800 */
[----:B------:R-:W-:Y:S02]  /*8040*/  FMNMX.FTZ R69, R81, R86, !PT ;  /* 0x0000005651457209 */ /* 0x000fe40007810000 */
[----:B------:R-:W-:Y:S02]  /*8050*/  ISETP.GT.AND P5, PT, R83, 0x78, P1 ;  /* 0x000000785300780c */ /* 0x000fe40000fa4270 */
[----:B------:R-:W-:Y:S02]  /*8060*/  ISETP.LT.OR P3, PT, R84, 0x72, P3 ;  /* 0x000000725400780c */ /* 0x000fe40001f61670 */
[----:B------:R-:W-:Y:S01]  /*8070*/  FSEL R73, R73, -INF , !P2 ;  /* 0xff80000049497808 */ /* 0x000fe20005000000 */
[----:B------:R-:W-:Y:S01]  /*8080*/  MUFU.EX2 R25, R25 ;  /* 0x0000001900197308 */ /* 0x000fe20000000800 */
[----:B------:R-:W-:-:S02]  /*8090*/  FMNMX.FTZ R70, R82, R69, !PT ;  /* 0x0000004552467209 */ /* 0x000fc40007810000 */
[----:B------:R-:W-:Y:S02]  /*80a0*/  ISETP.GT.AND P1, PT, R83, 0x79, P1 ;  /* 0x000000795300780c */ /* 0x000fe40000f24270 */
[----:B------:R-:W-:Y:S02]  /*80b0*/  ISETP.LT.OR P5, PT, R84, 0x79, P5 ;  /* 0x000000795400780c */ /* 0x000fe40002fa1670 */
[----:B------:R-:W-:Y:S01]  /*80c0*/  FSEL R74, R74, -INF , !P3 ;  /* 0xff8000004a4a7808 */ /* 0x000fe20005800000 */
[----:B------:R-:W-:Y:S01]  /*80d0*/  MUFU.EX2 R26, R26 ;  /* 0x0000001a001a7308 */ /* 0x000fe20000000800 */
[----:B------:R-:W-:Y:S02]  /*80e0*/  FMNMX.FTZ R69, R73, R70, !PT ;  /* 0x0000004649457209 */ /* 0x000fe40007810000 */
[----:B------:R-:W-:Y:S02]  /*80f0*/  ISETP.LT.OR P1, PT, R84, 0x7a, P1 ;  /* 0x0000007a5400780c */ /* 0x000fe40000f21670 */
[----:B------:R-:W-:-:S02]  /*8100*/  FSEL R79, R79, -INF , !P5 ;  /* 0xff8000004f4f7808 */ /* 0x000fc40006800000 */
[----:B------:R-:W-:Y:S01]  /*8110*/  FMNMX.FTZ R70, R74, R69, !PT ;  /* 0x000000454a467209 */ /* 0x000fe20007810000 */
[----:B------:R-:W-:Y:S01]  /*8120*/  MUFU.EX2 R29, R29 ;  /* 0x0000001d001d7308 */ /* 0x000fe20000000800 */
[----:B------:R-:W-:Y:S02]  /*8130*/  FSEL R80, R80, -INF , !P1 ;  /* 0xff80000050507808 */ /* 0x000fe40004800000 */
[----:B------:R-:W-:-:S04]  /*8140*/  FMNMX.FTZ R69, R79, R70, !PT ;  /* 0x000000464f457209 */ /* 0x000fc80007810000 */
[----:B------:R-:W-:Y:S01]  /*8150*/  FMNMX.FTZ R69, R80, R69, !PT ;  /* 0x0000004550457209 */ /* 0x000fe20007810000 */
[----:B------:R-:W-:Y:S04]  /*8160*/  MUFU.EX2 R30, R30 ;  /* 0x0000001e001e7308 */ /* 0x000fe80000000800 */
[----:B------:R-:W0:Y:S04]  /*8170*/  SHFL.BFLY PT, R70, R69, 0x2, 0x1f ;  /* 0x0c401f0045467f89 */ /* 0x000e2800000e0000 */
[----:B------:R-:W-:Y:S08]  /*8180*/  MUFU.EX2 R33, R33 ;  /* 0x0000002100217308 */ /* 0x000ff00000000800 */
[----:B------:R-:W-:Y:S08]  /*8190*/  MUFU.EX2 R34, R34 ;  /* 0x0000002200227308 */ /* 0x000ff00000000800 */
[----:B------:R-:W-:Y:S01]  /*81a0*/  MUFU.EX2 R37, R37 ;  /* 0x0000002500257308 */ /* 0x000fe20000000800 */
[----:B0-----:R-:W-:Y:S01]  /*81b0*/  FMNMX.FTZ R83, R69, R70, !PT ;  /* 0x0000004645537209 */ /* 0x001fe20007810000 */
[--C-:B------:R-:W-:Y:S01]  /*81c0*/  FFMA.FTZ R69, R71, UR11, -R57.reuse ;  /* 0x0000000b47457c23 */ /* 0x100fe20008010839 */
[--C-:B------:R-:W-:Y:S01]  /*81d0*/  FFMA.FTZ R71, R76, UR11, -R57.reuse ;  /* 0x0000000b4c477c23 */ /* 0x100fe20008010839 */
[--C-:B------:R-:W-:Y:S01]  /*81e0*/  FFMA.FTZ R70, R72, UR11, -R57.reuse ;  /* 0x0000000b48467c23 */ /* 0x100fe20008010839 */
[----:B------:R-:W-:Y:S01]  /*81f0*/  FFMA.FTZ R76, R78, UR11, -R57 ;  /* 0x0000000b4e4c7c23 */ /* 0x000fe20008010839 */
[----:B------:R-:W0:Y:S01]  /*8200*/  SHFL.BFLY PT, R84, R83, 0x1, 0x1f ;  /* 0x0c201f0053547f89 */ /* 0x000e2200000e0000 */
[----:B------:R-:W-:Y:S01]  /*8210*/  FSEL R72, R56, RZ, P6 ;  /* 0x000000ff38487208 */ /* 0x000fe20003000000 */
[----:B------:R-:W-:Y:S04]  /*8220*/  MUFU.EX2 R38, R38 ;  /* 0x0000002600267308 */ /* 0x000fe80000000800 */
[----:B------:R-:W-:-:S04]  /*8230*/  FADD.FTZ R11, -R72, R11 ;  /* 0x0000000b480b7221 */ /* 0x000fc80000010100 */
[----:B------:R-:W-:Y:S01]  /*8240*/  FMUL.FTZ R11, R11, UR11 ;  /* 0x0000000b0b0b7c20 */ /* 0x000fe20008410000 */
[----:B------:R1:W-:Y:S08]  /*8250*/  MUFU.EX2 R72, R76 ;  /* 0x0000004c00487308 */ /* 0x0003f00000000800 */
[----:B------:R-:W2:Y:S01]  /*8260*/  MUFU.EX2 R11, R11 ;  /* 0x0000000b000b7308 */ /* 0x000ea20000000800 */
[----:B0-----:R-:W-:-:S07]  /*8270*/  FMNMX.FTZ R57, R83, R84, !PT ;  /* 0x0000005453397209 */ /* 0x001fce0007810000 */
[----:B------:R-:W-:Y:S01]  /*8280*/  MUFU.EX2 R41, R41 ;  /* 0x0000002900297308 */ /* 0x000fe20000000800 */
[C---:B------:R-:W-:Y:S01]  /*8290*/  FSETP.NEU.FTZ.AND P1, PT, R57.reuse, -INF , PT ;  /* 0xff8000003900780b */ /* 0x040fe20003f3d000 */
[----:B------:R-:W-:-:S05]  /*82a0*/  FMUL.FTZ R78, R57, UR11 ;  /* 0x0000000b394e7c20 */ /* 0x000fca0008410000 */
[----:B------:R-:W-:Y:S01]  /*82b0*/  FSEL R78, R78, RZ, P1 ;  /* 0x000000ff4e4e7208 */ /* 0x000fe20000800000 */
[----:B------:R-:W-:Y:S04]  /*82c0*/  MUFU.EX2 R42, R42 ;  /* 0x0000002a002a7308 */ /* 0x000fe80000000800 */
[--C-:B------:R-:W-:Y:S01]  /*82d0*/  FFMA.FTZ R85, R15, UR11, -R78.reuse ;  /* 0x0000000b0f557c23 */ /* 0x100fe2000801084e */
[--C-:B------:R-:W-:Y:S01]  /*82e0*/  FFMA.FTZ R15, R19, UR11, -R78.reuse ;  /* 0x0000000b130f7c23 */ /* 0x100fe2000801084e */
[----:B------:R-:W-:Y:S01]  /*82f0*/  FSEL R19, R57, RZ, P1 ;  /* 0x000000ff39137208 */ /* 0x000fe20000800000 */
[--C-:B------:R-:W-:Y:S01]  /*8300*/  FFMA.FTZ R77, R77, UR11, -R78.reuse ;  /* 0x0000000b4d4d7c23 */ /* 0x100fe2000801084e */
[--C-:B------:R-:W-:Y:S01]  /*8310*/  FFMA.FTZ R20, R20, UR11, -R78.reuse ;  /* 0x0000000b14147c23 */ /* 0x100fe2000801084e */
[----:B-1----:R-:W-:Y:S01]  /*8320*/  FFMA.FTZ R76, R23, UR11, -R78 ;  /* 0x0000000b174c7c23 */ /* 0x002fe2000801084e */
[----:B------:R-:W-:Y:S01]  /*8330*/  MUFU.EX2 R85, R85 ;  /* 0x0000005500557308 */ /* 0x000fe20000000800 */
[----:B------:R-:W-:Y:S01]  /*8340*/  FADD.FTZ R19, -R19, R12 ;  /* 0x0000000c13137221 */ /* 0x000fe20000010100 */
[--C-:B------:R-:W-:Y:S01]  /*8350*/  FFMA.FTZ R84, R24, UR11, -R78.reuse ;  /* 0x0000000b18547c23 */ /* 0x100fe2000801084e */
[--C-:B------:R-:W-:Y:S01]  /*8360*/  FFMA.FTZ R83, R32, UR11, -R78.reuse ;  /* 0x0000000b20537c23 */ /* 0x100fe2000801084e */
[--C-:B------:R-:W-:Y:S01]  /*8370*/  FFMA.FTZ R32, R43, UR11, -R78.reuse ;  /* 0x0000000b2b207c23 */ /* 0x100fe2000801084e */
[----:B------:R-:W-:Y:S01]  /*8380*/  FMUL.FTZ R19, R19, UR11 ;  /* 0x0000000b13137c20 */ /* 0x000fe20008410000 */
[----:B--2---:R-:W-:Y:S01]  /*8390*/  FFMA.FTZ R43, R11, R4, R13 ;  /* 0x000000040b2b7223 */ /* 0x004fe2000001000d */
[--C-:B------:R-:W-:Y:S01]  /*83a0*/  FFMA.FTZ R23, R27, UR11, -R78.reuse ;  /* 0x0000000b1b177c23 */ /* 0x100fe2000801084e */
[----:B------:R-:W-:Y:S01]  /*83b0*/  MUFU.EX2 R77, R77 ;  /* 0x0000004d004d7308 */ /* 0x000fe20000000800 */
[--C-:B------:R-:W-:Y:S01]  /*83c0*/  FFMA.FTZ R24, R28, UR11, -R78.reuse ;  /* 0x0000000b1c187c23 */ /* 0x100fe2000801084e */
[----:B------:R-:W-:Y:S01]  /*83d0*/  FADD.FTZ R43, R14, R43 ;  /* 0x0000002b0e2b7221 */ /* 0x000fe20000010000 */
[--C-:B------:R-:W-:Y:S01]  /*83e0*/  FFMA.FTZ R28, R31, UR11, -R78.reuse ;  /* 0x0000000b1f1c7c23 */ /* 0x100fe2000801084e */
[--C-:B------:R-:W-:Y:S01]  /*83f0*/  FFMA.FTZ R31, R39, UR11, -R78.reuse ;  /* 0x0000000b271f7c23 */ /* 0x100fe2000801084e */
[--C-:B------:R-:W-:Y:S01]  /*8400*/  FFMA.FTZ R39, R47, UR11, -R78.reuse ;  /* 0x0000000b2f277c23 */ /* 0x100fe2000801084e */
[----:B------:R-:W-:Y:S01]  /*8410*/  FADD.FTZ R43, R16, R43 ;  /* 0x0000002b102b7221 */ /* 0x000fe20000010000 */
        /* <DEDUP_REMOVED lines=9> */
[----:B------:R-:W1:Y:S01]  /*84b0*/  MUFU.EX2 R15, R15 ;  /* 0x0000000f000f7308 */ /* 0x000e620000000800 */
[--C-:B------:R-:W-:Y:S01]  /*84c0*/  FFMA.FTZ R44, R61, UR11, -R78.reuse ;  /* 0x0000000b3d2c7c23 */ /* 0x100fe2000801084e */
[--C-:B------:R-:W-:Y:S01]  /*84d0*/  FFMA.FTZ R48, R81, UR11, -R78.reuse ;  /* 0x0000000b51307c23 */ /* 0x100fe2000801084e */
[----:B------:R-:W-:-:S05]  /*84e0*/  FFMA.FTZ R52, R82, UR11, -R78 ;  /* 0x0000000b52347c23 */ /* 0x000fca000801084e */
[----:B------:R-:W2:Y:S01]  /*84f0*/  MUFU.EX2 R20, R20 ;  /* 0x0000001400147308 */ /* 0x000ea20000000800 */
[----:B0-----:R-:W-:-:S04]  /*8500*/  FFMA.FTZ R4, R19, R3, R77 ;  /* 0x0000000313047223 */ /* 0x001fc8000001004d */
[----:B------:R-:W-:-:S03]  /*8510*/  FADD.FTZ R4, R85, R4 ;  /* 0x0000000455047221 */ /* 0x000fc60000010000 */
[----:B------:R-:W0:Y:S01]  /*8520*/  MUFU.EX2 R76, R76 ;  /* 0x0000004c004c7308 */ /* 0x000e220000000800 */
[----:B-1----:R-:W-:Y:S01]  /*8530*/  FADD.FTZ R3, R15, R4 ;  /* 0x000000040f037221 */ /* 0x002fe20000010000 */
[----:B------:R-:W-:Y:S01]  /*8540*/  FADD.FTZ R4, R18, R43 ;  /* 0x0000002b12047221 */ /* 0x000fe20000010000 */
[--C-:B------:R-:W-:Y:S01]  /*8550*/  FFMA.FTZ R43, R55, UR11, -R78.reuse ;  /* 0x0000000b372b7c23 */ /* 0x100fe2000801084e */
[--C-:B------:R-:W-:Y:S01]  /*8560*/  FFMA.FTZ R55, R62, UR11, -R78.reuse ;  /* 0x0000000b3e377c23 */ /* 0x100fe2000801084e */
[----:B------:R-:W-:Y:S01]  /*8570*/  FFMA.FTZ R62, R79, UR11, -R78 ;  /* 0x0000000b4f3e7c23 */ /* 0x000fe2000801084e */
[----:B------:R-:W-:Y:S02]  /*8580*/  FADD.FTZ R47, R21, R4 ;  /* 0x00000004152f7221 */ /* 0x000fe40000010000 */
[----:B------:R-:W1:Y:S01]  /*8590*/  MUFU.EX2 R84, R84 ;  /* 0x0000005400547308 */ /* 0x000e620000000800 */
[----:B--2---:R-:W-:Y:S01]  /*85a0*/  FADD.FTZ R3, R20, R3 ;  /* 0x0000000314037221 */ /* 0x004fe20000010000 */
[----:B------:R-:W-:-:S06]  /*85b0*/  FADD.FTZ R4, R22, R47 ;  /* 0x0000002f16047221 */ /* 0x000fcc0000010000 */
[----:B------:R-:W2:Y:S01]  /*85c0*/  MUFU.EX2 R23, R23 ;  /* 0x0000001700177308 */ /* 0x000ea20000000800 */
[----:B0-----:R-:W-:-:S07]  /*85d0*/  FADD.FTZ R3, R76, R3 ;  /* 0x000000034c037221 */ /* 0x001fce0000010000 */
[----:B------:R-:W0:Y:S01]  /*85e0*/  MUFU.EX2 R24, R24 ;  /* 0x0000001800187308 */ /* 0x000e220000000800 */
[----:B-1----:R-:W-:Y:S01]  /*85f0*/  FADD.FTZ R12, R84, R3 ;  /* 0x00000003540c7221 */ /* 0x002fe20000010000 */
[----:B------:R-:W-:-:S04]  /*8600*/  FADD.FTZ R3, R25, R4 ;  /* 0x0000000419037221 */ /* 0x000fc80000010000 */
[----:B------:R-:W-:Y:S02]  /*8610*/  FADD.FTZ R4, R26, R3 ;  /* 0x000000031a047221 */ /* 0x000fe40000010000 */
[----:B------:R-:W1:Y:S01]  /*8620*/  MUFU.EX2 R28, R28 ;  /* 0x0000001c001c7308 */ /* 0x000e620000000800 */
[----:B--2---:R-:W-:Y:S01]  /*8630*/  FADD.FTZ R47, R23, R12 ;  /* 0x0000000c172f7221 */ /* 0x004fe20000010000 */
[----:B------:R-:W-:-:S04]  /*8640*/  FADD.FTZ R3, R29, R4 ;  /* 0x000000041d037221 */ /* 0x000fc80000010000 */
[----:B------:R-:W-:Y:S02]  /*8650*/  FADD.FTZ R12, R30, R3 ;  /* 0x000000031e0c7221 */ /* 0x000fe40000010000 */
[----:B------:R-:W2:Y:S01]  /*8660*/  MUFU.EX2 R83, R83 ;  /* 0x0000005300537308 */ /* 0x000ea20000000800 */
[----:B0-----:R-:W-:Y:S01]  /*8670*/  FADD.FTZ R47, R24, R47 ;  /* 0x0000002f182f7221 */ /* 0x001fe20000010000 */
[----:B------:R-:W-:-:S06]  /*8680*/  FADD.FTZ R3, R33, R12 ;  /* 0x0000000c21037221 */ /* 0x000fcc0000010000 */
[----:B------:R-:W0:Y:S01]  /*8690*/  MUFU.EX2 R27, R27 ;  /* 0x0000001b001b7308 */ /* 0x000e220000000800 */
[----:B-1----:R-:W-:-:S07]  /*86a0*/  FADD.FTZ R4, R28, R47 ;  /* 0x0000002f1c047221 */ /* 0x002fce0000010000 */
[----:B------:R-:W1:Y:S01]  /*86b0*/  MUFU.EX2 R36, R36 ;  /* 0x0000002400247308 */ /* 0x000e620000000800 */
[----:B--2---:R-:W-:-:S07]  /*86c0*/  FADD.FTZ R4, R83, R4 ;  /* 0x0000000453047221 */ /* 0x004fce0000010000 */
[----:B------:R-:W2:Y:S01]  /*86d0*/  MUFU.EX2 R31, R31 ;  /* 0x0000001f001f7308 */ /* 0x000ea20000000800 */
[----:B0-----:R-:W-:Y:S01]  /*86e0*/  FADD.FTZ R47, R27, R4 ;  /* 0x000000041b2f7221 */ /* 0x001fe20000010000 */
[----:B------:R-:W-:-:S04]  /*86f0*/  FADD.FTZ R4, R34, R3 ;  /* 0x0000000322047221 */ /* 0x000fc80000010000 */
[----:B------:R-:W-:Y:S02]  /*8700*/  FADD.FTZ R3, R37, R4 ;  /* 0x0000000425037221 */ /* 0x000fe40000010000 */
[----:B------:R-:W0:Y:S01]  /*8710*/  MUFU.EX2 R35, R35 ;  /* 0x0000002300237308 */ /* 0x000e220000000800 */
[----:B-1----:R-:W-:Y:S01]  /*8720*/  FADD.FTZ R12, R36, R47 ;  /* 0x0000002f240c7221 */ /* 0x002fe20000010000 */
[----:B------:R-:W-:Y:S01]  /*8730*/  FADD.FTZ R4, R38, R3 ;  /* 0x0000000326047221 */ /* 0x000fe20000010000 */
[--C-:B------:R-:W-:Y:S01]  /*8740*/  FFMA.FTZ R47, R65, UR11, -R78.reuse ;  /* 0x0000000b412f7c23 */ /* 0x100fe2000801084e */
[----:B------:R-:W-:Y:S02]  /*8750*/  FFMA.FTZ R65, R66, UR11, -R78 ;  /* 0x0000000b42417c23 */ /* 0x000fe4000801084e */
[----:B------:R-:W-:Y:S02]  /*8760*/  FADD.FTZ R51, R41, R4 ;  /* 0x0000000429337221 */ /* 0x000fe40000010000 */
[----:B------:R-:W1:Y:S01]  /*8770*/  MUFU.EX2 R32, R32 ;  /* 0x0000002000207308 */ /* 0x000e620000000800 */
[----:B--2---:R-:W-:Y:S01]  /*8780*/  FADD.FTZ R12, R31, R12 ;  /* 0x0000000c1f0c7221 */ /* 0x004fe20000010000 */
[----:B------:R-:W-:-:S06]  /*8790*/  FADD.FTZ R4, R42, R51 ;  /* 0x000000332a047221 */ /* 0x000fcc0000010000 */
        /* <DEDUP_REMOVED lines=20> */
[----:B------:R-:W-:-:S06]  /*88e0*/  FFMA.FTZ R51, R73, UR11, -R78 ;  /* 0x0000000b49337c23 */ /* 0x000fcc000801084e */
        /* <DEDUP_REMOVED lines=9> */
[----:B--2---:R-:W-:Y:S01]  /*8980*/  FADD.FTZ R3, R58, R61 ;  /* 0x0000003d3a037221 */ /* 0x004fe20000010000 */
[----:B------:R-:W-:-:S06]  /*8990*/  FFMA.FTZ R61, R74, UR11, -R78 ;  /* 0x0000000b4a3d7c23 */ /* 0x000fcc000801084e */
        /* <DEDUP_REMOVED lines=34> */
[----:B-1----:R-:W-:-:S04]  /*8bc0*/  FADD.FTZ R79, R71, R4 ;  /* 0x00000004474f7221 */ /* 0x002fc80000010000 */
[----:B------:R-:W-:Y:S01]  /*8bd0*/  FADD.FTZ R4, R72, R79 ;  /* 0x0000004f48047221 */ /* 0x000fe20000010000 */
[----:B--2---:R-:W-:-:S04]  /*8be0*/  FADD.FTZ R12, R62, R3 ;  /* 0x000000033e0c7221 */ /* 0x004fc80000010000 */
[----:B0-----:R-:W-:Y:S01]  /*8bf0*/  FADD.FTZ R3, R73, R12 ;  /* 0x0000000c49037221 */ /* 0x001fe20000010000 */
[----:B------:R-:W-:Y:S06]  /*8c00*/  @!P0 BRA `(.L_x_886) ;  /* 0x0000000000048947 */ /* 0x000fec0003800000 */
[----:B------:R-:W-:Y:S01]  /*8c10*/  BPT.TRAP 0x1 ;  /* 0x000000040000795c */ /* 0x000fe20000300000 */
.L_x_886:
[----:B------:R-:W0:Y:S01]  /*8c20*/  S2UR UR10, SR_CgaCtaId ;  /* 0x00000000000a79c3 */ /* 0x000e220000008800 */
[----:B------:R-:W-:Y:S01]  /*8c30*/  ULEA UR6, UR6, UR38, 0x3 ;  /* 0x0000002606067291 */ /* 0x000fe2000f8e183f */
[----:B------:R-:W-:Y:S01]  /*8c40*/  F2FP.BF16.F32.PACK_AB R12, R14, R13 ;  /* 0x0000000d0e0c723e */ /* 0x000fe200000010ff */
[----:B------:R-:W-:Y:S01]  /*8c50*/  UMOV UR41, UR5 ;  /* 0x0000000500297c82 */ /* 0x000fe20008000000 */
[----:B------:R-:W-:Y:S01]  /*8c60*/  F2FP.BF16.F32.PACK_AB R13, R85, R77 ;  /* 0x0000004d550d723e */ /* 0x000fe200000010ff */
[----:B------:R-:W-:Y:S01]  /*8c70*/  UIADD3 UR6, UR6, 0x2d860, URZ ;  /* 0x0002d86006067890 */ /* 0x000fe2000fffe03f */
[----:B------:R-:W-:Y:S01]  /*8c80*/  F2FP.BF16.F32.PACK_AB R14, R18, R16 ;  /* 0x00000010120e723e */ /* 0x000fe200000010ff */
[----:B------:R-:W-:Y:S01]  /*8c90*/  FMUL.FTZ R88, R88, R11 ;  /* 0x0000000b58587220 */ /* 0x000fe20000410000 */
[----:B------:R-:W-:Y:S01]  /*8ca0*/  F2FP.BF16.F32.PACK_AB R15, R20, R15 ;  /* 0x0000000f140f723e */ /* 0x000fe200000010ff */
[----:B------:R-:W-:Y:S01]  /*8cb0*/  FMUL.FTZ R89, R89, R11 ;  /* 0x0000000b59597220 */ /* 0x000fe20000410000 */
[----:B------:R-:W-:Y:S01]  /*8cc0*/  F2FP.BF16.F32.PACK_AB R20, R22, R21 ;  /* 0x000000151614723e */ /* 0x000fe200000010ff */
[----:B------:R-:W-:Y:S01]  /*8cd0*/  FMUL.FTZ R92, R92, R11 ;  /* 0x0000000b5c5c7220 */ /* 0x000fe20000410000 */
[----:B------:R-:W-:Y:S01]  /*8ce0*/  F2FP.BF16.F32.PACK_AB R23, R24, R23 ;  /* 0x000000171817723e */ /* 0x000fe200000010ff */
[-C--:B------:R-:W-:Y:S01]  /*8cf0*/  FMUL.FTZ R93, R93, R11.reuse ;  /* 0x0000000b5d5d7220 */ /* 0x080fe20000410000 */
        /* <DEDUP_REMOVED lines=10> */
[----:B0-----:R-:W-:Y:S01]  /*8da0*/  UPRMT UR6, UR10, 0x654, UR6 ;  /* 0x000006540a067896 */ /* 0x001fe20008000006 */
[----:B------:R-:W-:Y:S01]  /*8db0*/  F2FP.BF16.F32.PACK_AB R27, R36, R27 ;  /* 0x0000001b241b723e */ /* 0x000fe200000010ff */
[----:B------:R-:W-:Y:S01]  /*8dc0*/  FMUL.FTZ R105, R105, R11 ;  /* 0x0000000b69697220 */ /* 0x000fe20000410000 */
[----:B------:R-:W-:Y:S01]  /*8dd0*/  F2FP.BF16.F32.PACK_AB R29, R35, R31 ;  /* 0x0000001f231d723e */ /* 0x000fe200000010ff */
[----:B------:R-:W-:Y:S01]  /*8de0*/  FMUL.FTZ R108, R108, R11 ;  /* 0x0000000b6c6c7220 */ /* 0x000fe20000410000 */
[----:B------:R-:W-:Y:S01]  /*8df0*/  F2FP.BF16.F32.PACK_AB R28, R38, R37 ;  /* 0x00000025261c723e */ /* 0x000fe200000010ff */
[----:B------:R-:W-:Y:S01]  /*8e00*/  FMUL.FTZ R109, R109, R11 ;  /* 0x0000000b6d6d7220 */ /* 0x000fe20000410000 */
[----:B------:R-:W-:Y:S01]  /*8e10*/  F2FP.BF16.F32.PACK_AB R30, R42, R41 ;  /* 0x000000292a1e723e */ /* 0x000fe200000010ff */
[----:B------:R-:W-:Y:S01]  /*8e20*/  FMUL.FTZ R112, R112, R11 ;  /* 0x0000000b70707220 */ /* 0x000fe20000410000 */
[----:B------:R-:W-:Y:S01]  /*8e30*/  SYNCS.ARRIVE.TRANS64.RED.A1T0 RZ, [UR6], RZ ;  /* 0x000000ffffff79a7 */ /* 0x000fe20008100406 */
[----:B------:R-:W-:Y:S01]  /*8e40*/  F2FP.BF16.F32.PACK_AB R31, R136, R32 ;  /* 0x00000020881f723e */ /* 0x000fe200000010ff */
[----:B------:R0:W-:Y:S01]  /*8e50*/  STSM.16.M88.4 [R0+0x21800], R12 ;  /* 0x0218000c00007844 */ /* 0x0001e20000000200 */
[----:B------:R-:W-:Y:S01]  /*8e60*/  F2FP.BF16.F32.PACK_AB R32, R46, R45 ;  /* 0x0000002d2e20723e */ /* 0x000fe200000010ff */
[----:B------:R-:W-:Y:S01]  /*8e70*/  UMOV UR6, UR4 ;  /* 0x0000000400067c82 */ /* 0x000fe20008000000 */
[----:B------:R-:W-:Y:S01]  /*8e80*/  F2FP.BF16.F32.PACK_AB R33, R87, R39 ;  /* 0x000000275721723e */ /* 0x000fe200000010ff */
[----:B------:R1:W-:Y:S01]  /*8e90*/  STSM.16.M88.4 [R6], R20 ;  /* 0x0000001406007844 */ /* 0x0003e20000000200 */
[----:B------:R-:W-:Y:S01]  /*8ea0*/  F2FP.BF16.F32.PACK_AB R34, R50, R49 ;  /* 0x000000313222723e */ /* 0x000fe200000010ff */
[----:B------:R-:W-:Y:S01]  /*8eb0*/  FMUL.FTZ R113, R113, R11 ;  /* 0x0000000b71717220 */ /* 0x000fe20000410000 */
[----:B------:R-:W-:Y:S01]  /*8ec0*/  F2FP.BF16.F32.PACK_AB R35, R86, R40 ;  /* 0x000000285623723e */ /* 0x000fe200000010ff */
[----:B------:R-:W-:Y:S01]  /*8ed0*/  STSM.16.M88.4 [R7], R24 ;  /* 0x0000001807007844 */ /* 0x000fe20000000200 */
[----:B------:R-:W-:Y:S01]  /*8ee0*/  F2FP.BF16.F32.PACK_AB R66, R68, R67 ;  /* 0x000000434442723e */ /* 0x000fe200000010ff */
[----:B------:R-:W-:Y:S01]  /*8ef0*/  FMUL.FTZ R116, R116, R11 ;  /* 0x0000000b74747220 */ /* 0x000fe20000410000 */
[----:B------:R-:W-:Y:S01]  /*8f00*/  F2FP.BF16.F32.PACK_AB R64, R64, R63 ;  /* 0x0000003f4040723e */ /* 0x000fe200000010ff */
[----:B------:R-:W-:Y:S01]  /*8f10*/  STSM.16.M88.4 [R5], R28 ;  /* 0x0000001c05007844 */ /* 0x000fe20000000200 */
[----:B------:R-:W-:Y:S01]  /*8f20*/  F2FP.BF16.F32.PACK_AB R65, R65, R47 ;  /* 0x0000002f4141723e */ /* 0x000fe200000010ff */
[----:B------:R-:W-:Y:S01]  /*8f30*/  FMUL.FTZ R117, R117, R11 ;  /* 0x0000000b75757220 */ /* 0x000fe20000410000 */
[----:B------:R-:W-:Y:S01]  /*8f40*/  F2FP.BF16.F32.PACK_AB R67, R52, R48 ;  /* 0x000000303443723e */ /* 0x000fe200000010ff */
[----:B------:R-:W-:Y:S01]  /*8f50*/  STSM.16.M88.4 [R0+0x27800], R32 ;  /* 0x0278002000007844 */ /* 0x000fe20000000200 */
[----:B0-----:R-:W-:Y:S01]  /*8f60*/  F2FP.BF16.F32.PACK_AB R12, R54, R53 ;  /* 0x00000035360c723e */ /* 0x001fe200000010ff */
[----:B------:R-:W-:Y:S01]  /*8f70*/  FMUL.FTZ R120, R120, R11 ;  /* 0x0000000b78787220 */ /* 0x000fe20000410000 */
[----:B------:R-:W-:Y:S01]  /*8f80*/  F2FP.BF16.F32.PACK_AB R13, R58, R43 ;  /* 0x0000002b3a0d723e */ /* 0x000fe200000010ff */
[----:B------:R-:W-:Y:S01]  /*8f90*/  FMUL.FTZ R121, R121, R11 ;  /* 0x0000000b79797220 */ /* 0x000fe20000410000 */
[----:B------:R-:W-:Y:S01]  /*8fa0*/  F2FP.BF16.F32.PACK_AB R14, R60, R59 ;  /* 0x0000003b3c0e723e */ /* 0x000fe200000010ff */
[-C--:B------:R-:W-:Y:S01]  /*8fb0*/  FMUL.FTZ R124, R124, R11.reuse ;  /* 0x0000000b7c7c7220 */ /* 0x080fe20000410000 */
[----:B------:R-:W-:Y:S01]  /*8fc0*/  F2FP.BF16.F32.PACK_AB R15, R55, R44 ;  /* 0x0000002c370f723e */ /* 0x000fe200000010ff */
[----:B------:R-:W-:Y:S01]  /*8fd0*/  FMUL.FTZ R125, R125, R11 ;  /* 0x0000000b7d7d7220 */ /* 0x000fe20000410000 */
[----:B-1----:R-:W-:Y:S01]  /*8fe0*/  F2FP.BF16.F32.PACK_AB R20, R70, R69 ;  /* 0x000000454614723e */ /* 0x002fe200000010ff */
[----:B------:R-:W-:Y:S01]  /*8ff0*/  FMUL.FTZ R128, R128, R11 ;  /* 0x0000000b80807220 */ /* 0x000fe20000410000 */
[----:B------:R-:W-:Y:S01]  /*9000*/  F2FP.BF16.F32.PACK_AB R21, R61, R51 ;  /* 0x000000333d15723e */ /* 0x000fe200000010ff */
[----:B------:R0:W-:Y:S01]  /*9010*/  STSM.16.M88.4 [R6+0x6000], R12 ;  /* 0x0060000c06007844 */ /* 0x0001e20000000200 */
[----:B------:R-:W-:Y:S01]  /*9020*/  F2FP.BF16.F32.PACK_AB R22, R72, R71 ;  /* 0x000000474816723e */ /* 0x000fe200000010ff */
[-C--:B------:R-:W-:Y:S01]  /*9030*/  FMUL.FTZ R129, R129, R11.reuse ;  /* 0x0000000b81817220 */ /* 0x080fe20000410000 */
[----:B------:R-:W-:Y:S01]  /*9040*/  F2FP.BF16.F32.PACK_AB R23, R73, R62 ;  /* 0x0000003e4917723e */ /* 0x000fe200000010ff */
[----:B------:R2:W-:Y:S01]  /*9050*/  STSM.16.M88.4 [R7+0x6000], R64 ;  /* 0x0060004007007844 */ /* 0x0005e20000000200 */
[----:B------:R-:W-:Y:S01]  /*9060*/  ISETP.GT.AND P1, PT, R10, UR32, PT ;  /* 0x000000200a007c0c */ /* 0x000fe2000bf24270 */
[-C--:B------:R-:W-:Y:S01]  /*9070*/  FMUL.FTZ R132, R132, R11.reuse ;  /* 0x0000000b84847220 */ /* 0x080fe20000410000 */
[----:B------:R-:W-:Y:S01]  /*9080*/  FMUL.FTZ R133, R133, R11 ;  /* 0x0000000b85857220 */ /* 0x000fe20000410000 */
        /* <DEDUP_REMOVED lines=32> */
[----:B0-----:R-:W-:Y:S02]  /*9290*/  IMAD.MOV.U32 R12, RZ, RZ, R57 ;  /* 0x000000ffff0c7224 */ /* 0x001fe400078e0039 */
[----:B------:R-:W-:Y:S01]  /*92a0*/  IMAD.MOV.U32 R11, RZ, RZ, R56 ;  /* 0x000000ffff0b7224 */ /* 0x000fe200078e0038 */
[----:B-1----:R-:W-:Y:S01]  /*92b0*/  NOP ;  /* 0x0000000000007918 */ /* 0x002fe20000000000 */
[----:B--2---:R-:W-:Y:S05]  /*92c0*/  @P1 BRA `(.L_x_887) ;  /* 0xffffffc400701947 */ /* 0x004fea000383ffff */
.L_x_868:
[----:B------:R-:W-:Y:S01]  /*92d0*/  R2UR UR6, R142 ;  /* 0x000000008e0672ca */ /* 0x000fe200000e0000 */
[----:B------:R-:W-:Y:S01]  /*92e0*/  UISETP.NE.AND UP0, UPT, UR60, URZ, UPT ;  /* 0x0000003f3c00728c */ /* 0x000fe2000bf05270 */
[----:B-1----:R-:W-:Y:S01]  /*92f0*/  IADD3 R12, -R75, 0x1, RZ ;  /* 0x000000014b0c7810 */ /* 0x002fe20007ffe1ff */
[----:B------:R-:W-:-:S04]  /*9300*/  UMOV UR10, 0xc0 ;  /* 0x000000c0000a7882 */ /* 0x000fc80000000000 */
[----:B------:R-:W-:Y:S01]  /*9310*/  IMAD R12, R17, UR35, R12 ;  /* 0x00000023110c7c24 */ /* 0x000fe2000f8e020c */
[----:B------:R-:W-:-:S04]  /*9320*/  PLOP3.LUT P1, PT, PT, PT, UP0, 0x40, 0x0 ;  /* 0x000000000000781c */ /* 0x000fc80003f2e808 */
[----:B------:R-:W-:Y:S01]  /*9330*/  R2UR UR14, R12 ;  /* 0x000000000c0e72ca */ /* 0x000fe200000e0000 */
[----:B------:R-:W-:Y:S01]  /*9340*/  UISETP.NE.AND UP1, UPT, UR6, URZ, UPT ;  /* 0x0000003f0600728c */ /* 0x000fe2000bf25270 */
[----:B------:R-:W0:Y:S10]  /*9350*/  S2UR UR6, SR_CTAID.X ;  /* 0x00000000000679c3 */ /* 0x000e340000002500 */
[----:B------:R-:W-:Y:S01]  /*9360*/  @UP1 ULDC UR15, c[0x0][0x450] ;  /* 0x00011400000f1ab9 */ /* 0x000fe20000000800 */
[----:B0-----:R-:W-:-:S03]  /*9370*/  UIMAD UR10, UR6, UR10, 0xbf ;  /* 0x000000bf060a74a4 */ /* 0x001fc6000f8e020a */
[----:B------:R-:W-:Y:S02]  /*9380*/  @UP1 ULDC UR6, c[0x0][0x44c] ;  /* 0x0001130000061ab9 */ /* 0x000fe40000000800 */
[----:B------:R-:W-:-:S04]  /*9390*/  UIMAD.WIDE.U32 UR6, UR10, UR6, URZ ;  /* 0x000000060a0672a5 */ /* 0x000fc8000f8e003f */
[----:B------:R-:W-:-:S04]  /*93a0*/  @UP1 USHF.R.U32.HI UR10, URZ, UR15, UR7 ;  /* 0x0000000f3f0a1299 */ /* 0x000fc80008011607 */
[----:B------:R-:W-:-:S03]  /*93b0*/  UIADD3 UR10, UR14, UR10, URZ ;  /* 0x0000000a0e0a7290 */ /* 0x000fc6000fffe03f */
[----:B------:R-:W-:Y:S02]  /*93c0*/  ULDC UR14, c[0x0][0x9dc] ;  /* 0x00027700000e7ab9 */ /* 0x000fe40000000800 */
[----:B------:R-:W-:Y:S01]  /*93d0*/  UIADD3 UR14, UR10, -UR14, URZ ;  /* 0x8000000e0a0e7290 */ /* 0x000fe2000fffe03f */
[----:B------:R-:W-:Y:S11]  /*93e0*/  @P1 BRA `(.L_x_888) ;  /* 0x00000000004c1947 */ /* 0x000ff60003800000 */
[----:B------:R-:W-:-:S06]  /*93f0*/  UISETP.GT.AND UP0, UPT, UR10, -0x1, UPT ;  /* 0xffffffff0a00788c */ /* 0x000fcc000bf04270 */
[----:B------:R-:W-:-:S13]  /*9400*/  PLOP3.LUT P1, PT, PT, PT, UP0, 0x80, 0x0 ;  /* 0x000000000000781c */ /* 0x000fda0003f2f008 */
[----:B------:R-:W-:Y:S05]  /*9410*/  @P1 BRA `(.L_x_889) ;  /* 0x0000000000201947 */ /* 0x000fea0003800000 */
[----:B------:R-:W-:Y:S01]  /*9420*/  ULDC UR15, c[0x0][0x9e4] ;  /* 0x00027900000f7ab9 */ /* 0x000fe20000000800 */
[----:B------:R-:W-:Y:S02]  /*9430*/  ULOP3.LUT UR10, URZ, UR10, URZ, 0x33, !UPT ;  /* 0x0000000a3f0a7292 */ /* 0x000fe4000f8e333f */
[----:B------:R-:W-:-:S11]  /*9440*/  UISETP.NE.AND UP0, UPT, UR15, 0x1, UPT ;  /* 0x000000010f00788c */ /* 0x000fd6000bf05270 */
[----:B------:R-:W-:Y:S02]  /*9450*/  @UP0 ULDC.64 UR18, c[0x0][0x9e8] ;  /* 0x00027a0000120ab9 */ /* 0x000fe40000000a00 */
[----:B------:R-:W-:-:S04]  /*9460*/  UIMAD.WIDE.U32 UR6, UR10, UR18, URZ ;  /* 0x000000120a0672a5 */ /* 0x000fc8000f8e003f */
[----:B------:R-:W-:-:S04]  /*9470*/  @UP0 USHF.R.U32.HI UR10, URZ, UR19, UR7 ;  /* 0x000000133f0a0299 */ /* 0x000fc80008011607 */
[----:B------:R-:W-:Y:S01]  /*9480*/  ULOP3.LUT UR10, URZ, UR10, URZ, 0x33, !UPT ;  /* 0x0000000a3f0a7292 */ /* 0x000fe2000f8e333f */
[----:B------:R-:W-:Y:S11]  /*9490*/  BRA `(.L_x_890) ;  /* 0x0000000000147947 */ /* 0x000ff60003800000 */
.L_x_889:
[----:B------:R-:W-:Y:S02]  /*94a0*/  ULDC UR15, c[0x0][0x9e4] ;  /* 0x00027900000f7ab9 */ /* 0x000fe40000000800 */
[----:B------:R-:W-:-:S11]  /*94b0*/  UISETP.NE.AND UP0, UPT, UR15, 0x1, UPT ;  /* 0x000000010f00788c */ /* 0x000fd6000bf05270 */
[----:B------:R-:W-:Y:S02]  /*94c0*/  @UP0 ULDC.64 UR18, c[0x0][0x9e8] ;  /* 0x00027a0000120ab9 */ /* 0x000fe40000000a00 */
[----:B------:R-:W-:-:S04]  /*94d0*/  UIMAD.WIDE.U32 UR6, UR10, UR18, URZ ;  /* 0x000000120a0672a5 */ /* 0x000fc8000f8e003f */
[----:B------:R-:W-:-:S12]  /*94e0*/  @UP0 USHF.R.U32.HI UR10, URZ, UR19, UR7 ;  /* 0x000000133f0a0299 */ /* 0x000fd80008011607 */
.L_x_890:
[----:B------:R-:W-:-:S04]  /*94f0*/  UIMAD UR10, UR10, UR15, URZ ;  /* 0x0000000f0a0a72a4 */ /* 0x000fc8000f8e023f */
[----:B------:R-:W-:-:S04]  /*9500*/  UISETP.LT.AND UP0, UPT, UR14, UR10, UPT ;  /* 0x0000000a0e00728c */ /* 0x000fc8000bf01270 */
[----:B------:R-:W-:-:S12]  /*9510*/  USEL UR14, UR14, UR10, !UP0 ;  /* 0x0000000a0e0e7287 */ /* 0x000fd8000c000000 */
.L_x_888:
[----:B------:R-:W-:Y:S01]  /*9520*/  UIADD3 UR14, UR14, 0x7f, URZ ;  /* 0x0000007f0e0e7890 */ /* 0x000fe2000fffe03f */
[----:B------:R-:W-:-:S03]  /*9530*/  R2UR UR7, R145 ;  /* 0x00000000910772ca */ /* 0x000fc600000e0000 */
[----:B------:R-:W-:-:S04]  /*9540*/  USHF.R.S32.HI UR6, URZ, 0x1f, UR14 ;  /* 0x0000001f3f067899 */ /* 0x000fc8000801140e */
[----:B------:R-:W-:-:S04]  /*9550*/  ULEA.HI UR6, UR6, UR14, URZ, 0x7 ;  /* 0x0000000e06067291 */ /* 0x000fc8000f8f383f */
[----:B------:R-:W-:-:S04]  /*9560*/  USHF.R.S32.HI UR6, URZ, 0x7, UR6 ;  /* 0x000000073f067899 */ /* 0x000fc80008011406 */
[----:B------:R-:W-:-:S04]  /*9570*/  UISETP.LT.AND UP0, UPT, UR7, UR6, UPT ;  /* 0x000000060700728c */ /* 0x000fc8000bf01270 */
[----:B------:R-:W-:-:S06]  /*9580*/  USEL UR6, UR7, UR6, !UP0 ;  /* 0x0000000607067287 */ /* 0x000fcc000c000000 */
[----:B------:R-:W-:-:S13]  /*9590*/  ISETP.GE.AND P1, PT, R10, UR6, PT ;  /* 0x000000060a007c0c */ /* 0x000fda000bf26270 */
[----:B------:R-:W-:Y:S05]  /*95a0*/  @!P1 BRA `(.L_x_891) ;  /* 0x0000002800649947 */ /* 0x000fea0003800000 */
[----:B------:R-:W-:Y:S01]  /*95b0*/  IMAD.MOV.U32 R12, RZ, RZ, R57 ;  /* 0x000000ffff0c7224 */ /* 0x000fe200078e0039 */
[----:B------:R-:W-:Y:S01]  /*95c0*/  UMOV UR32, UR5 ;  /* 0x0000000500207c82 */ /* 0x000fe20008000000 */
[----:B------:R-:W-:Y:S01]  /*95d0*/  IMAD.MOV.U32 R11, RZ, RZ, R56 ;  /* 0x000000ffff0b7224 */ /* 0x000fe200078e0038 */
[----:B------:R-:W-:Y:S01]  /*95e0*/  UMOV UR7, UR4 ;  /* 0x0000000400077c82 */ /* 0x000fe20008000000 */
[----:B------:R-:W-:Y:S01]  /*95f0*/  ULDC UR10, c[0x0][0x9d8] ;  /* 0x00027600000a7ab9 */ /* 0x000fe20000000800 */
[----:B------:R-:W-:-:S05]  /*9600*/  ULDC UR11, c[0x0][0x988] ;  /* 0x00026200000b7ab9 */ /* 0x000fca0000000800 */
.L_x_902:
        /* <DEDUP_REMOVED lines=8> */
.L_x_893:
        /* <DEDUP_REMOVED lines=9> */
.L_x_894:
[----:B-1----:R-:W-:Y:S05]  /*9720*/  @P1 BRA `(.L_x_892) ;  /* 0x0000000000081947 */ /* 0x002fea0003800000 */
[----:B------:R-:W1:Y:S02]  /*9730*/  SYNCS.PHASECHK.TRANS64.TRYWAIT P1, [UR4+0x2d830], R13 ;  /* 0x02d8300dff0075a7 */ /* 0x000e640008020144 */
[----:B-1----:R-:W-:Y:S05]  /*9740*/  @!P1 BRA `(.L_x_895) ;  /* 0x000000c000e09947 */ /* 0x002fea0003800000 */
.L_x_892:
        /* <DEDUP_REMOVED lines=11> */
[----:B------:R-:W-:-:S04]  /*9800*/  UIMAD UR26, UR4, 0x600, UR39 ;  /* 0x00000600041a78a4 */ /* 0x000fc8000f8e0227 */
[----:B------:R-:W-:Y:S02]  /*9810*/  UIADD3 UR14, UR26, 0x200, URZ ;  /* 0x000002001a0e7890 */ /* 0x000fe4000fffe03f */
[----:B------:R-:W-:Y:S02]  /*9820*/  UIADD3 UR18, UR26, 0x202, URZ ;  /* 0x000002021a127890 */ /* 0x000fe4000fffe03f */
[----:B------:R-:W-:Y:S01]  /*9830*/  UMOV UR30, UR26 ;  /* 0x0000001a001e7c82 */ /* 0x000fe20008000000 */
[----:B------:R-:W-:Y:S01]  /*9840*/  UIADD3 UR22, UR26, 0x400, URZ ;  /* 0x000004001a167890 */ /* 0x000fe2000fffe03f */
[----:B-1----:R-:W-:-:S05]  /*9850*/  SHF.R.U32.HI R14, RZ, 0x7, R14 ;  /* 0x00000007ff0e7819 */ /* 0x002fca000001160e */
[----:B0-----:R-:W-:-:S05]  /*9860*/  VIADD R13, R14, 0x8 ;  /* 0x000000080e0d7836 */ /* 0x001fca0000000000 */
[----:B------:R0:W-:Y:S06]  /*9870*/  BAR.SYNC.DEFER_BLOCKING R13, 0x100 ;  /* 0x0004000d0000751d */ /* 0x0001ec0000010000 */
[----:B------:R-:W-:-:S06]  /*9880*/  WARPGROUP.ARRIVE ;  /* 0x00000000000079c5 */ /* 0x000fcc0000000000 */
[----:B------:R-:W-:Y:S01]  /*9890*/  HGMMA.64x128x16.F32.BF16 R24, gdesc[UR28], RZ, !UPT, gsb0 ;  /* 0x01e000001c1879f0 */ /* 0x000fe2000c0018ff */
[----:B------:R-:W-:Y:S01]  /*98a0*/  UIADD3 UR30, UR26, 0x2, URZ ;  /* 0x000000021a1e7890 */ /* 0x000fe2000fffe03f */
[----:B------:R-:W-:Y:S01]  /*98b0*/  UMOV UR28, UR8 ;  /* 0x00000008001c7c82 */ /* 0x000fe20008000000 */
[----:B------:R-:W-:Y:S01]  /*98c0*/  UMOV UR29, UR9 ;  /* 0x00000009001d7c82 */ /* 0x000fe20008000000 */
[----:B------:R-:W-:Y:S01]  /*98d0*/  UMOV UR31, 0x80000020 ;  /* 0x80000020001f7882 */ /* 0x000fe20000000000 */
[----:B------:R-:W-:Y:S01]  /*98e0*/  UIADD3 UR26, UR26, 0x402, URZ ;  /* 0x000004021a1a7890 */ /* 0x000fe2000fffe03f */
        /* <DEDUP_REMOVED lines=19> */
.L_x_897:
[----:B------:R-:W-:Y:S01]  /*9a20*/  ULEA UR14, UR7, UR38, 0x3 ;  /* 0x00000026070e7291 */ /* 0x000fe2000f8e183f */
[----:B------:R-:W-:-:S05]  /*9a30*/  IMAD.U32 R13, RZ, RZ, UR32 ;  /* 0x00000020ff0d7e24 */ /* 0x000fca000f8e00ff */
[----:B------:R-:W-:-:S04]  /*9a40*/  SHF.L.U32 R13, R13, 0x1f, RZ ;  /* 0x0000001f0d0d7819 */ /* 0x000fc800000006ff */
[----:B------:R0:W1:Y:S01]  /*9a50*/  SYNCS.PHASECHK.TRANS64.TRYWAIT P1, [UR14+0x2d850], R13 ;  /* 0x02d8500dff0075a7 */ /* 0x000062000802014e */
[----:B------:R-:W-:Y:S05]  /*9a60*/  @!P0 BRA `(.L_x_898) ;  /* 0x0000000000048947 */ /* 0x000fea0003800000 */
[----:B------:R-:W-:Y:S01]  /*9a70*/  BPT.TRAP 0x1 ;  /* 0x000000040000795c */ /* 0x000fe20000300000 */
.L_x_898:
[----:B-1----:R-:W-:Y:S05]  /*9a80*/  @P1 BRA `(.L_x_896) ;  /* 0x0000000000081947 */ /* 0x002fea0003800000 */
[----:B------:R-:W1:Y:S02]  /*9a90*/  SYNCS.PHASECHK.TRANS64.TRYWAIT P1, [UR14+0x2d850], R13 ;  /* 0x02d8500dff0075a7 */ /* 0x000e64000802014e */
[----:B-1----:R-:W-:Y:S05]  /*9aa0*/  @!P1 BRA `(.L_x_899) ;  /* 0x000000c000209947 */ /* 0x002fea0003800000 */
.L_x_896:
        /* <DEDUP_REMOVED lines=71> */
.L_x_900:
        /* <DEDUP_REMOVED lines=66> */
[----:B------:R-:W2:Y:S01]  /*a340*/  S2UR UR15, SR_CgaCtaId ;  /* 0x00000000000f79c3 */ /* 0x000ea20000008800 */
[----:B------:R-:W-:-:S03]  /*a350*/  ULEA UR14, UR4, UR38, 0x3 ;  /* 0x00000026040e7291 */ /* 0x000fc6000f8e183f */
[----:B------:R-:W3:Y:S01]  /*a360*/  MUFU.TANH R22, R22 ;  /* 0x0000001600167308 */ /* 0x000ee20000002400 */
[----:B0-----:R-:W-:Y:S01]  /*a370*/  FMNMX.FTZ R57, R19, R56, !PT ;  /* 0x0000003813397209 */ /* 0x001fe20007810000 */
[----:B------:R-:W-:-:S06]  /*a380*/  UIADD3 UR14, UR14, 0x2d840, URZ ;  /* 0x0002d8400e0e7890 */ /* 0x000fcc000fffe03f */
[----:B------:R-:W0:Y:S01]  /*a390*/  MUFU.TANH R24, R24 ;  /* 0x0000001800187308 */ /* 0x000e220000002400 */
[----:B-1----:R-:W-:Y:S01]  /*a3a0*/  FMNMX.FTZ R69, R21, R68, !PT ;  /* 0x0000004415457209 */ /* 0x002fe20007810000 */
[----:B------:R-:W-:-:S06]  /*a3b0*/  FMUL.FTZ R68, R76, UR10 ;  /* 0x0000000a4c447c20 */ /* 0x000fcc0008410000 */
[----:B------:R-:W1:Y:S01]  /*a3c0*/  MUFU.TANH R23, R23 ;  /* 0x0000001700177308 */ /* 0x000e620000002400 */
[----:B---3--:R-:W-:Y:S01]  /*a3d0*/  FMNMX.FTZ R56, R22, R57, !PT ;  /* 0x0000003916387209 */ /* 0x008fe20007810000 */
[----:B--2---:R-:W-:-:S06]  /*a3e0*/  UPRMT UR14, UR15, 0x654, UR14 ;  /* 0x000006540f0e7896 */ /* 0x004fcc000800000e */
[----:B------:R-:W2:Y:S01]  /*a3f0*/  MUFU.TANH R25, R25 ;  /* 0x0000001900197308 */ /* 0x000ea20000002400 */
[----:B0-----:R-:W-:Y:S01]  /*a400*/  FMNMX.FTZ R70, R24, R69, !PT ;  /* 0x0000004518467209 */ /* 0x001fe20007810000 */
[----:B------:R-:W-:Y:S01]  /*a410*/  FMUL.FTZ R69, R77, UR10 ;  /* 0x0000000a4d457c20 */ /* 0x000fe20008410000 */
[----:B------:R-:W-:Y:S05]  /*a420*/  SYNCS.ARRIVE.TRANS64.RED.A1T0 RZ, [UR14], RZ ;  /* 0x000000ffffff79a7 */ /* 0x000fea000810040e */
        /* <DEDUP_REMOVED lines=114> */
[----:B--2---:R-:W-:-:S05]  /*ab50*/  FMNMX.FTZ R81, R77, R56, !PT ;  /* 0x000000384d517209 */ /* 0x004fca0007810000 */
[----:B------:R-:W1:Y:S01]  /*ab60*/  SHFL.BFLY PT, R56, R81, 0x2, 0x1f ;  /* 0x0c401f0051387f89 */ /* 0x000e6200000e0000 */
[----:B0-----:R-:W-:-:S05]  /*ab70*/  FMNMX.FTZ R80, R79, R80, !PT ;  /* 0x000000504f507209 */ /* 0x001fca0007810000 */
[----:B------:R-:W0:Y:S01]  /*ab80*/  SHFL.BFLY PT, R57, R80, 0x2, 0x1f ;  /* 0x0c401f0050397f89 */ /* 0x000e2200000e0000 */
[----:B-1----:R-:W-:Y:S02]  /*ab90*/  FMNMX.FTZ R82, R81, R56, !PT ;  /* 0x0000003851527209 */ /* 0x002fe40007810000 */
[----:B0-----:R-:W-:-:S03]  /*aba0*/  FMNMX.FTZ R83, R80, R57, !PT ;  /* 0x0000003950537209 */ /* 0x001fc60007810000 */
[----:B------:R-:W0:Y:S04]  /*abb0*/  SHFL.BFLY PT, R57, R82, 0x1, 0x1f ;  /* 0x0c201f0052397f89 */ /* 0x000e2800000e0000 */
[----:B------:R-:W1:Y:S01]  /*abc0*/  SHFL.BFLY PT, R84, R83, 0x1, 0x1f ;  /* 0x0c201f0053547f89 */ /* 0x000e6200000e0000 */
[----:B0-----:R-:W-:Y:S02]  /*abd0*/  FMNMX.FTZ R56, R82, R57, !PT ;  /* 0x0000003952387209 */ /* 0x001fe40007810000 */
[----:B-1----:R-:W-:-:S03]  /*abe0*/  FMNMX.FTZ R57, R83, R84, !PT ;  /* 0x0000005453397209 */ /* 0x002fc60007810000 */
[C---:B------:R-:W-:Y:S01]  /*abf0*/  FADD.FTZ R11, -R56.reuse, R11 ;  /* 0x0000000b380b7221 */ /* 0x040fe20000010100 */
[----:B------:R-:W-:-:S03]  /*ac00*/  FMUL.FTZ R80, R56, UR11 ;  /* 0x0000000b38507c20 */ /* 0x000fc60008410000 */
[----:B------:R-:W-:Y:S01]  /*ac10*/  FMUL.FTZ R84, R11, UR11 ;  /* 0x0000000b0b547c20 */ /* 0x000fe20008410000 */
[----:B------:R-:W-:Y:S01]  /*ac20*/  FFMA.FTZ R81, R38, UR11, -R80 ;  /* 0x0000000b26517c23 */ /* 0x000fe20008010850 */
[C---:B------:R-:W-:Y:S01]  /*ac30*/  FADD.FTZ R11, -R57.reuse, R12 ;  /* 0x0000000c390b7221 */ /* 0x040fe20000010100 */
[----:B------:R-:W-:Y:S01]  /*ac40*/  FMUL.FTZ R38, R57, UR11 ;  /* 0x0000000b39267c20 */ /* 0x000fe20008410000 */
[--C-:B------:R-:W-:Y:S01]  /*ac50*/  FFMA.FTZ R13, R13, UR11, -R80.reuse ;  /* 0x0000000b0d0d7c23 */ /* 0x100fe20008010850 */
[----:B------:R-:W-:Y:S01]  /*ac60*/  FFMA.FTZ R14, R14, UR11, -R80 ;  /* 0x0000000b0e0e7c23 */ /* 0x000fe20008010850 */
[----:B------:R-:W-:Y:S01]  /*ac70*/  FMUL.FTZ R11, R11, UR11 ;  /* 0x0000000b0b0b7c20 */ /* 0x000fe20008410000 */
[--C-:B------:R-:W-:Y:S01]  /*ac80*/  FFMA.FTZ R15, R15, UR11, -R38.reuse ;  /* 0x0000000b0f0f7c23 */ /* 0x100fe20008010826 */
[----:B------:R-:W-:Y:S01]  /*ac90*/  FFMA.FTZ R138, R16, UR11, -R38 ;  /* 0x0000000b108a7c23 */ /* 0x000fe20008010826 */
[----:B------:R-:W-:Y:S01]  /*aca0*/  MUFU.EX2 R12, R84 ;  /* 0x00000054000c7308 */ /* 0x000fe20000000800 */
[--C-:B------:R-:W-:Y:S01]  /*acb0*/  FFMA.FTZ R18, R18, UR11, -R80.reuse ;  /* 0x0000000b12127c23 */ /* 0x100fe20008010850 */
[----:B------:R-:W-:Y:S01]  /*acc0*/  FFMA.FTZ R82, R39, UR11, -R80 ;  /* 0x0000000b27527c23 */ /* 0x000fe20008010850 */
[----:B------:R-:W-:Y:S01]  /*acd0*/  FFMA.FTZ R39, R20, UR11, -R38 ;  /* 0x0000000b14277c23 */ /* 0x000fe20008010826 */
[----:B------:R-:W-:Y:S01]  /*ace0*/  FFMA.FTZ R19, R19, UR11, -R80 ;  /* 0x0000000b13137c23 */ /* 0x000fe20008010850 */
[----:B------:R-:W-:Y:S01]  /*acf0*/  FFMA.FTZ R136, R21, UR11, -R38 ;  /* 0x0000000b15887c23 */ /* 0x000fe20008010826 */
[----:B------:R-:W-:Y:S01]  /*ad00*/  FFMA.FTZ R22, R22, UR11, -R80 ;  /* 0x0000000b16167c23 */ /* 0x000fe20008010850 */
[----:B------:R-:W-:Y:S01]  /*ad10*/  FFMA.FTZ R16, R24, UR11, -R38 ;  /* 0x0000000b18107c23 */ /* 0x000fe20008010826 */
[----:B------:R-:W0:Y:S01]  /*ad20*/  MUFU.EX2 R13, R13 ;  /* 0x0000000d000d7308 */ /* 0x000e220000000800 */
[----:B------:R-:W-:Y:S01]  /*ad30*/  FFMA.FTZ R23, R23, UR11, -R80 ;  /* 0x0000000b17177c23 */ /* 0x000fe20008010850 */
[--C-:B------:R-:W-:Y:S01]  /*ad40*/  FFMA.FTZ R25, R25, UR11, -R38.reuse ;  /* 0x0000000b19197c23 */ /* 0x100fe20008010826 */
[----:B------:R-:W-:Y:S01]  /*ad50*/  FFMA.FTZ R86, R37, UR11, -R38 ;  /* 0x0000000b25567c23 */ /* 0x000fe20008010826 */
[----:B------:R-:W-:Y:S01]  /*ad60*/  FFMA.FTZ R26, R26, UR11, -R80 ;  /* 0x0000000b1a1a7c23 */ /* 0x000fe20008010850 */
[----:B------:R-:W-:Y:S01]  /*ad70*/  FFMA.FTZ R20, R28, UR11, -R38 ;  /* 0x0000000b1c147c23 */ /* 0x000fe20008010826 */
[----:B------:R-:W-:Y:S01]  /*ad80*/  FFMA.FTZ R27, R27, UR11, -R80 ;  /* 0x0000000b1b1b7c23 */ /* 0x000fe20008010850 */
[----:B------:R-:W-:Y:S01]  /*ad90*/  FFMA.FTZ R87, R29, UR11, -R38 ;  /* 0x0000000b1d577c23 */ /* 0x000fe20008010826 */
[----:B------:R-:W-:Y:S01]  /*ada0*/  MUFU.EX2 R11, R11 ;  /* 0x0000000b000b7308 */ /* 0x000fe20000000800 */
[----:B------:R-:W-:Y:S01]  /*adb0*/  FFMA.FTZ R30, R30, UR11, -R80 ;  /* 0x0000000b1e1e7c23 */ /* 0x000fe20008010850 */
[----:B------:R-:W-:Y:S01]  /*adc0*/  FFMA.FTZ R21, R32, UR11, -R38 ;  /* 0x0000000b20157c23 */ /* 0x000fe20008010826 */
[----:B------:R-:W-:Y:S01]  /*add0*/  FFMA.FTZ R31, R31, UR11, -R80 ;  /* 0x0000000b1f1f7c23 */ /* 0x000fe20008010850 */
[----:B------:R-:W-:Y:S01]  /*ade0*/  FFMA.FTZ R33, R33, UR11, -R38 ;  /* 0x0000000b21217c23 */ /* 0x000fe20008010826 */
[----:B------:R-:W-:Y:S01]  /*adf0*/  FFMA.FTZ R34, R34, UR11, -R80 ;  /* 0x0000000b22227c23 */ /* 0x000fe20008010850 */
[----:B------:R-:W-:Y:S01]  /*ae00*/  FFMA.FTZ R28, R36, UR11, -R38 ;  /* 0x0000000b241c7c23 */ /* 0x000fe20008010826 */
[----:B------:R-:W-:Y:S01]  /*ae10*/  FFMA.FTZ R35, R35, UR11, -R80 ;  /* 0x0000000b23237c23 */ /* 0x000fe20008010850 */
[----:B------:R-:W1:Y:S01]  /*ae20*/  MUFU.EX2 R15, R15 ;  /* 0x0000000f000f7308 */ /* 0x000e620000000800 */
[----:B0-----:R-:W-:Y:S01]  /*ae30*/  FFMA.FTZ R37, R12, R4, R13 ;  /* 0x000000040c257223 */ /* 0x001fe2000001000d */
[--C-:B------:R-:W-:Y:S01]  /*ae40*/  FFMA.FTZ R29, R40, UR11, -R38.reuse ;  /* 0x0000000b281d7c23 */ /* 0x100fe20008010826 */
[----:B------:R-:W-:Y:S01]  /*ae50*/  FFMA.FTZ R41, R41, UR11, -R38 ;  /* 0x0000000b29297c23 */ /* 0x000fe20008010826 */
[----:B------:R-:W-:Y:S01]  /*ae60*/  FFMA.FTZ R42, R42, UR11, -R80 ;  /* 0x0000000b2a2a7c23 */ /* 0x000fe20008010850 */
[----:B------:R-:W-:Y:S01]  /*ae70*/  FFMA.FTZ R44, R44, UR11, -R38 ;  /* 0x0000000b2c2c7c23 */ /* 0x000fe20008010826 */
[----:B------:R-:W-:Y:S01]  /*ae80*/  FFMA.FTZ R43, R43, UR11, -R80 ;  /* 0x0000000b2b2b7c23 */ /* 0x000fe20008010850 */
[----:B------:R-:W-:Y:S01]  /*ae90*/  FFMA.FTZ R85, R45, UR11, -R38 ;  /* 0x0000000b2d557c23 */ /* 0x000fe20008010826 */
[----:B------:R-:W0:Y:S01]  /*aea0*/  MUFU.EX2 R14, R14 ;  /* 0x0000000e000e7308 */ /* 0x000e220000000800 */
[----:B------:R-:W-:Y:S01]  /*aeb0*/  FFMA.FTZ R46, R46, UR11, -R80 ;  /* 0x0000000b2e2e7c23 */ /* 0x000fe20008010850 */
[----:B------:R-:W-:Y:S01]  /*aec0*/  FFMA.FTZ R45, R48, UR11, -R38 ;  /* 0x0000000b302d7c23 */ /* 0x000fe20008010826 */
[----:B------:R-:W-:Y:S01]  /*aed0*/  FFMA.FTZ R47, R47, UR11, -R80 ;  /* 0x0000000b2f2f7c23 */ /* 0x000fe20008010850 */
[----:B------:R-:W-:Y:S01]  /*aee0*/  FFMA.FTZ R49, R49, UR11, -R38 ;  /* 0x0000000b31317c23 */ /* 0x000fe20008010826 */
[----:B------:R-:W-:Y:S01]  /*aef0*/  FFMA.FTZ R50, R50, UR11, -R80 ;  /* 0x0000000b32327c23 */ /* 0x000fe20008010850 */
[----:B------:R-:W-:Y:S01]  /*af00*/  FFMA.FTZ R52, R52, UR11, -R38 ;  /* 0x0000000b34347c23 */ /* 0x000fe20008010826 */
[----:B------:R-:W-:Y:S01]  /*af10*/  FFMA.FTZ R51, R51, UR11, -R80 ;  /* 0x0000000b33337c23 */ /* 0x000fe20008010850 */
[----:B------:R-:W2:Y:S01]  /*af20*/  MUFU.EX2 R138, R138 ;  /* 0x0000008a008a7308 */ /* 0x000ea20000000800 */
[----:B-1----:R-:W-:Y:S01]  /*af30*/  FFMA.FTZ R3, R11, R3, R15 ;  /* 0x000000030b037223 */ /* 0x002fe2000001000f */
[----:B------:R-:W-:Y:S01]  /*af40*/  FFMA.FTZ R84, R53, UR11, -R38 ;  /* 0x0000000b35547c23 */ /* 0x000fe20008010826 */
[----:B------:R-:W-:Y:S01]  /*af50*/  FFMA.FTZ R54, R54, UR11, -R80 ;  /* 0x0000000b36367c23 */ /* 0x000fe20008010850 */
[----:B------:R-:W-:Y:S01]  /*af60*/  FFMA.FTZ R53, R58, UR11, -R38 ;  /* 0x0000000b3a357c23 */ /* 0x000fe20008010826 */
[----:B------:R-:W-:Y:S01]  /*af70*/  FFMA.FTZ R55, R55, UR11, -R80 ;  /* 0x0000000b37377c23 */ /* 0x000fe20008010850 */
[----:B------:R-:W-:Y:S01]  /*af80*/  FFMA.FTZ R83, R59, UR11, -R38 ;  /* 0x0000000b3b537c23 */ /* 0x000fe20008010826 */
[----:B------:R-:W-:Y:S01]  /*af90*/  FFMA.FTZ R60, R60, UR11, -R80 ;  /* 0x0000000b3c3c7c23 */ /* 0x000fe20008010850 */
[----:B------:R-:W1:Y:S01]  /*afa0*/  MUFU.EX2 R18, R18 ;  /* 0x0000001200127308 */ /* 0x000e620000000800 */
[----:B0-----:R-:W-:Y:S01]  /*afb0*/  FADD.FTZ R37, R14, R37 ;  /* 0x000000250e257221 */ /* 0x001fe20000010000 */
[----:B------:R-:W-:Y:S01]  /*afc0*/  FFMA.FTZ R58, R62, UR11, -R38 ;  /* 0x0000000b3e3a7c23 */ /* 0x000fe20008010826 */
[--C-:B------:R-:W-:Y:S01]  /*afd0*/  FFMA.FTZ R61, R61, UR11, -R80.reuse ;  /* 0x0000000b3d3d7c23 */ /* 0x100fe20008010850 */
[--C-:B------:R-:W-:Y:S01]  /*afe0*/  FFMA.FTZ R64, R64, UR11, -R80.reuse ;  /* 0x0000000b40407c23 */ /* 0x100fe20008010850 */
[--C-:B------:R-:W-:Y:S01]  /*aff0*/  FFMA.FTZ R65, R65, UR11, -R80.reuse ;  /* 0x0000000b41417c23 */ /* 0x100fe20008010850 */
[--C-:B------:R-:W-:Y:S01]  /*b000*/  FFMA.FTZ R68, R68, UR11, -R80.reuse ;  /* 0x0000000b44447c23 */ /* 0x100fe20008010850 */
[--C-:B------:R-:W-:Y:S01]  /*b010*/  FFMA.FTZ R69, R69, UR11, -R80.reuse ;  /* 0x0000000b45457c23 */ /* 0x100fe20008010850 */
[----:B------:R-:W0:Y:S01]  /*b020*/  MUFU.EX2 R39, R39 ;  /* 0x0000002700277308 */ /* 0x000e220000000800 */
[----:B--2---:R-:W-:Y:S01]  /*b030*/  FADD.FTZ R4, R138, R3 ;  /* 0x000000038a047221 */ /* 0x004fe20000010000 */
[--C-:B------:R-:W-:Y:S01]  /*b040*/  FFMA.FTZ R72, R72, UR11, -R80.reuse ;  /* 0x0000000b48487c23 */ /* 0x100fe20008010850 */
[--C-:B------:R-:W-:Y:S01]  /*b050*/  FFMA.FTZ R73, R73, UR11, -R80.reuse ;  /* 0x0000000b49497c23 */ /* 0x100fe20008010850 */
[--C-:B------:R-:W-:Y:S01]  /*b060*/  FFMA.FTZ R76, R76, UR11, -R80.reuse ;  /* 0x0000000b4c4c7c23 */ /* 0x100fe20008010850 */
[----:B------:R-:W-:Y:S01]  /*b070*/  FFMA.FTZ R77, R77, UR11, -R80 ;  /* 0x0000000b4d4d7c23 */ /* 0x000fe20008010850 */
[--C-:B------:R-:W-:Y:S01]  /*b080*/  FFMA.FTZ R80, R63, UR11, -R38.reuse ;  /* 0x0000000b3f507c23 */ /* 0x100fe20008010826 */
[--C-:B------:R-:W-:Y:S01]  /*b090*/  FFMA.FTZ R59, R66, UR11, -R38.reuse ;  /* 0x0000000b423b7c23 */ /* 0x100fe20008010826 */
[----:B------:R-:W2:Y:S01]  /*b0a0*/  MUFU.EX2 R19, R19 ;  /* 0x0000001300137308 */ /* 0x000ea20000000800 */
[----:B-1----:R-:W-:Y:S01]  /*b0b0*/  FADD.FTZ R24, R18, R37 ;  /* 0x0000002512187221 */ /* 0x002fe20000010000 */
[--C-:B------:R-:W-:Y:S01]  /*b0c0*/  FFMA.FTZ R66, R67, UR11, -R38.reuse ;  /* 0x0000000b43427c23 */ /* 0x100fe20008010826 */
[--C-:B------:R-:W-:Y:S01]  /*b0d0*/  FFMA.FTZ R62, R70, UR11, -R38.reuse ;  /* 0x0000000b463e7c23 */ /* 0x100fe20008010826 */
[--C-:B------:R-:W-:Y:S01]  /*b0e0*/  FFMA.FTZ R67, R71, UR11, -R38.reuse ;  /* 0x0000000b47437c23 */ /* 0x100fe20008010826 */
[--C-:B------:R-:W-:Y:S01]  /*b0f0*/  FFMA.FTZ R63, R74, UR11, -R38.reuse ;  /* 0x0000000b4a3f7c23 */ /* 0x100fe20008010826 */
[--C-:B------:R-:W-:Y:S01]  /*b100*/  FFMA.FTZ R70, R75, UR11, -R38.reuse ;  /* 0x0000000b4b467c23 */ /* 0x100fe20008010826 */
[----:B------:R-:W-:Y:S01]  /*b110*/  FFMA.FTZ R71, R78, UR11, -R38 ;  /* 0x0000000b4e477c23 */ /* 0x000fe20008010826 */
[----:B------:R-:W1:Y:S01]  /*b120*/  MUFU.EX2 R136, R136 ;  /* 0x0000008800887308 */ /* 0x000e620000000800 */
[----:B0-----:R-:W-:Y:S01]  /*b130*/  FADD.FTZ R3, R39, R4 ;  /* 0x0000000427037221 */ /* 0x001fe20000010000 */
[----:B------:R-:W-:-:S06]  /*b140*/  FFMA.FTZ R74, R79, UR11, -R38 ;  /* 0x0000000b4f4a7c23 */ /* 0x000fcc0008010826 */
        /* <DEDUP_REMOVED lines=116> */
.L_x_901:
[----:B------:R-:W0:Y:S01]  /*b890*/  S2UR UR14, SR_CgaCtaId ;  /* 0x00000000000e79c3 */ /* 0x000e220000008800 */
[----:B------:R-:W-:Y:S01]  /*b8a0*/  ULEA UR7, UR7, UR38, 0x3 ;  /* 0x0000002607077291 */ /* 0x000fe2000f8e183f */
[----:B------:R-:W-:Y:S01]  /*b8b0*/  F2FP.BF16.F32.PACK_AB R36, R14, R13 ;  /* 0x0000000d0e24723e */ /* 0x000fe200000010ff */
[----:B------:R-:W-:Y:S01]  /*b8c0*/  UMOV UR32, UR5 ;  /* 0x0000000500207c82 */ /* 0x000fe20008000000 */
[----:B------:R-:W-:Y:S01]  /*b8d0*/  F2FP.BF16.F32.PACK_AB R37, R138, R15 ;  /* 0x0000000f8a25723e */ /* 0x000fe200000010ff */
[----:B------:R-:W-:Y:S01]  /*b8e0*/  UIADD3 UR7, UR7, 0x2d860, URZ ;  /* 0x0002d86007077890 */ /* 0x000fe2000fffe03f */
[----:B------:R-:W-:Y:S01]  /*b8f0*/  F2FP.BF16.F32.PACK_AB R38, R19, R18 ;  /* 0x000000121326723e */ /* 0x000fe200000010ff */
[-C--:B------:R-:W-:Y:S01]  /*b900*/  FMUL.FTZ R88, R88, R12.reuse ;  /* 0x0000000c58587220 */ /* 0x080fe20000410000 */
        /* <DEDUP_REMOVED lines=16> */
[----:B0-----:R-:W-:Y:S01]  /*ba10*/  UPRMT UR7, UR14, 0x654, UR7 ;  /* 0x000006540e077896 */ /* 0x001fe20008000007 */
[----:B------:R-:W-:Y:S01]  /*ba20*/  F2FP.BF16.F32.PACK_AB R35, R86, R28 ;  /* 0x0000001c5623723e */ /* 0x000fe200000010ff */
[----:B------:R-:W-:Y:S01]  /*ba30*/  FMUL.FTZ R105, R105, R12 ;  /* 0x0000000c69697220 */ /* 0x000fe20000410000 */
        /* <DEDUP_REMOVED lines=25> */
[----:B------:R0:W-:Y:S01]  /*bbd0*/  STSM.16.M88.4 [R0+0x27800], R48 ;  /* 0x0278003000007844 */ /* 0x0001e20000000200 */
[----:B------:R-:W-:Y:S01]  /*bbe0*/  F2FP.BF16.F32.PACK_AB R23, R80, R58 ;  /* 0x0000003a5017723e */ /* 0x000fe200000010ff */
[----:B------:R-:W-:Y:S01]  /*bbf0*/  FMUL.FTZ R120, R120, R12 ;  /* 0x0000000c78787220 */ /* 0x000fe20000410000 */
[----:B------:R-:W-:Y:S01]  /*bc00*/  F2FP.BF16.F32.PACK_AB R66, R69, R68 ;  /* 0x000000444542723e */ /* 0x000fe200000010ff */
[----:B------:R-:W-:Y:S01]  /*bc10*/  FMUL.FTZ R121, R121, R12 ;  /* 0x0000000c79797220 */ /* 0x000fe20000410000 */
[----:B------:R-:W-:Y:S01]  /*bc20*/  F2FP.BF16.F32.PACK_AB R67, R67, R62 ;  /* 0x0000003e4343723e */ /* 0x000fe200000010ff */
[----:B------:R0:W-:Y:S01]  /*bc30*/  STSM.16.M88.4 [R6+0x6000], R20 ;  /* 0x0060001406007844 */ /* 0x0001e20000000200 */
[----:B------:R-:W-:Y:S01]  /*bc40*/  F2FP.BF16.F32.PACK_AB R69, R70, R63 ;  /* 0x0000003f4645723e */ /* 0x000fe200000010ff */
[----:B------:R-:W-:Y:S01]  /*bc50*/  FMUL.FTZ R124, R124, R12 ;  /* 0x0000000c7c7c7220 */ /* 0x000fe20000410000 */
[----:B------:R-:W-:Y:S01]  /*bc60*/  F2FP.BF16.F32.PACK_AB R68, R73, R72 ;  /* 0x000000484944723e */ /* 0x000fe200000010ff */
[----:B------:R0:W-:Y:S01]  /*bc70*/  STSM.16.M88.4 [R7+0x6000], R64 ;  /* 0x0060004007007844 */ /* 0x0001e20000000200 */
[----:B------:R-:W-:Y:S01]  /*bc80*/  F2FP.BF16.F32.PACK_AB R70, R77, R76 ;  /* 0x0000004c4d46723e */ /* 0x000fe200000010ff */
[-C--:B------:R-:W-:Y:S01]  /*bc90*/  FMUL.FTZ R125, R125, R12.reuse ;  /* 0x0000000c7d7d7220 */ /* 0x080fe20000410000 */
[----:B------:R-:W-:Y:S01]  /*bca0*/  F2FP.BF16.F32.PACK_AB R71, R74, R71 ;  /* 0x000000474a47723e */ /* 0x000fe200000010ff */
[-C--:B------:R-:W-:Y:S01]  /*bcb0*/  FMUL.FTZ R128, R128, R12.reuse ;  /* 0x0000000c80807220 */ /* 0x080fe20000410000 */
[----:B------:R-:W-:Y:S01]  /*bcc0*/  ISETP.GT.AND P1, PT, R10, UR6, PT ;  /* 0x000000060a007c0c */ /* 0x000fe2000bf24270 */
        /* <DEDUP_REMOVED lines=36> */
[----:B------:R-:W-:Y:S01]  /*bf10*/  IMAD.MOV.U32 R11, RZ, RZ, R56 ;  /* 0x000000ffff0b7224 */ /* 0x000fe200078e0038 */
[----:B-1----:R-:W-:Y:S01]  /*bf20*/  NOP ;  /* 0x0000000000007918 */ /* 0x002fe20000000000 */
[----:B0-----:R-:W-:Y:S05]  /*bf30*/  @P1 BRA `(.L_x_902) ;  /* 0xffffffd400b41947 */ /* 0x001fea000383ffff */
.L_x_891:
[----:B------:R-:W-:-:S13]  /*bf40*/  R2UR UR6, R145 ;  /* 0x00000000910672ca */ /* 0x000fda00000e0000 */
[----:B------:R-:W-:-:S13]  /*bf50*/  ISETP.GE.AND P1, PT, R10, UR6, PT ;  /* 0x000000060a007c0c */ /* 0x000fda000bf26270 */
[----:B------:R-:W-:Y:S05]  /*bf60*/  @!P1 BRA `(.L_x_903) ;  /* 0x0000003800d49947 */ /* 0x000fea0003800000 */
[----:B------:R-:W0:Y:S01]  /*bf70*/  S2R R11, SR_TID.X ;  /* 0x00000000000b7919 */ /* 0x000e220000002100 */
[----:B------:R-:W-:Y:S01]  /*bf80*/  R2UR UR6, R144 ;  /* 0x00000000900672ca */ /* 0x000fe200000e0000 */
[----:B------:R-:W-:Y:S01]  /*bf90*/  UMOV UR7, UR4 ;  /* 0x0000000400077c82 */ /* 0x000fe20008000000 */
[----:B------:R-:W-:Y:S01]  /*bfa0*/  UMOV UR30, UR5 ;  /* 0x00000005001e7c82 */ /* 0x000fe20008000000 */
[----:B------:R-:W-:Y:S01]  /*bfb0*/  UMOV UR5, 0x40000040 ;  /* 0x4000004000057882 */ /* 0x000fe20000000000 */
[----:B------:R-:W-:Y:S01]  /*bfc0*/  IMAD.MOV.U32 R12, RZ, RZ, R57 ;  /* 0x000000ffff0c7224 */ /* 0x000fe200078e0039 */
[----:B------:R-:W-:Y:S01]  /*bfd0*/  UMOV UR57, 0x40000040 ;  /* 0x4000004000397882 */ /* 0x000fe20000000000 */
[----:B------:R-:W-:Y:S01]  /*bfe0*/  IMAD.U32 R139, RZ, RZ, UR5 ;  /* 0x00000005ff8b7e24 */ /* 0x000fe2000f8e00ff */
[----:B------:R-:W-:Y:S01]  /*bff0*/  UMOV UR53, 0x40000040 ;  /* 0x4000004000357882 */ /* 0x000fe20000000000 */
[----:B------:R-:W-:Y:S01]  /*c000*/  UMOV UR29, 0x40000040 ;  /* 0x40000040001d7882 */ /* 0x000fe20000000000 */
[----:B------:R-:W-:Y:S01]  /*c010*/  UMOV UR33, 0x40000040 ;  /* 0x4000004000217882 */ /* 0x000fe20000000000 */
[----:B------:R-:W-:Y:S01]  /*c020*/  UMOV UR41, 0x40000040 ;  /* 0x4000004000297882 */ /* 0x000fe20000000000 */
[----:B------:R-:W-:-:S02]  /*c030*/  UMOV UR45, 0x40000040 ;  /* 0x40000040002d7882 */ /* 0x000fc40000000000 */
[----:B------:R-:W-:-:S03]  /*c040*/  ULOP3.LUT UR61, UR6, 0x10000, URZ, 0xfc, !UPT ;  /* 0x00010000063d7892 */ /* 0x000fc6000f8efc3f */
[----:B------:R-:W-:Y:S01]  /*c050*/  ULDC UR6, c[0x0][0x9d8] ;  /* 0x0002760000067ab9 */ /* 0x000fe20000000800 */
[----:B------:R-:W-:Y:S02]  /*c060*/  UIADD3 UR4, UR61, 0x2, URZ ;  /* 0x000000023d047890 */ /* 0x000fe4000fffe03f */
[----:B------:R-:W-:Y:S02]  /*c070*/  UIADD3 UR56, UR61, 0x4, URZ ;  /* 0x000000043d387890 */ /* 0x000fe4000fffe03f */
[----:B------:R-:W-:Y:S02]  /*c080*/  UIADD3 UR52, UR61, 0x6, URZ ;  /* 0x000000063d347890 */ /* 0x000fe4000fffe03f */
[----:B------:R-:W-:Y:S01]  /*c090*/  IMAD.U32 R138, RZ, RZ, UR4 ;  /* 0x00000004ff8a7e24 */ /* 0x000fe2000f8e00ff */
[----:B------:R-:W-:Y:S02]  /*c0a0*/  UIADD3 UR28, UR61, 0x600, URZ ;  /* 0x000006003d1c7890 */ /* 0x000fe4000fffe03f */
[----:B------:R-:W-:-:S02]  /*c0b0*/  UIADD3 UR32, UR61, 0x602, URZ ;  /* 0x000006023d207890 */ /* 0x000fc4000fffe03f */
[----:B------:R-:W-:Y:S02]  /*c0c0*/  UIADD3 UR40, UR61, 0x604, URZ ;  /* 0x000006043d287890 */ /* 0x000fe4000fffe03f */
[----:B------:R-:W-:Y:S01]  /*c0d0*/  UIADD3 UR44, UR61, 0x606, URZ ;  /* 0x000006063d2c7890 */ /* 0x000fe2000fffe03f */
[----:B0-----:R-:W-:Y:S02]  /*c0e0*/  SHF.R.U32.HI R13, RZ, 0x7, R11 ;  /* 0x00000007ff0d7819 */ /* 0x001fe4000001160b */
[----:B------:R-:W-:Y:S01]  /*c0f0*/  ISETP.GE.U32.AND P1, PT, R11, 0x180, PT ;  /* 0x000001800b00780c */ /* 0x000fe20003f26070 */
[----:B------:R-:W-:Y:S02]  /*c100*/  IMAD.MOV.U32 R11, RZ, RZ, R56 ;  /* 0x000000ffff0b7224 */ /* 0x000fe400078e0038 */
[C---:B------:R-:W-:Y:S02]  /*c110*/  VIADD R141, R13.reuse, 0x9 ;  /* 0x000000090d8d7836 */ /* 0x040fe40000000000 */
[----:B------:R-:W-:-:S03]  /*c120*/  VIADD R146, R13, 0x8 ;  /* 0x000000080d927836 */ /* 0x000fc60000000000 */
[----:B------:R-:W-:-:S07]  /*c130*/  SEL R141, R141, 0x9, !P1 ;  /* 0x000000098d8d7807 */ /* 0x000fce0004800000 */
.L_x_922:
[----:B------:R-:W-:Y:S01]  /*c140*/  R2UR UR10, R140 ;  /* 0x000000008c0a72ca */ /* 0x000fe200000e0000 */
[----:B------:R-:W-:-:S04]  /*c150*/  UIADD3 UR4, UR7, 0x1, URZ ;  /* 0x0000000107047890 */ /* 0x000fc8000fffe03f */
[----:B------:R-:W-:-:S04]  /*c160*/  UISETP.NE.AND UP0, UPT, UR4, 0x2, UPT ;  /* 0x000000020400788c */ /* 0x000fc8000bf05270 */
[----:B------:R-:W-:Y:S02]  /*c170*/  USEL UR5, URZ, 0x1, UP0 ;  /* 0x000000013f057887 */ /* 0x000fe40008000000 */
[----:B------:R-:W-:Y:S02]  /*c180*/  USEL UR4, UR4, URZ, UP0 ;  /* 0x0000003f04047287 */ /* 0x000fe40008000000 */
[----:B------:R-:W-:Y:S01]  /*c190*/  ISETP.NE.AND P2, PT, RZ, UR10, PT ;  /* 0x0000000aff007c0c */ /* 0x000fe2000bf45270 */
[----:B------:R-:W-:-:S12]  /*c1a0*/  ULOP3.LUT UR5, UR30, UR5, URZ, 0x3c, !UPT ;  /* 0x000000051e057292 */ /* 0x000fd8000f8e3c3f */
[----:B--2---:R-:W-:Y:S05]  /*c1b0*/  @P2 BRA `(.L_x_904) ;  /* 0x00000000002c2947 */ /* 0x004fea0003800000 */
[----:B------:R-:W-:Y:S05]  /*c1c0*/  @!P0 BRA `(.L_x_905) ;  /* 0x0000000000048947 */ /* 0x000fea0003800000 */
[----:B------:R-:W-:Y:S01]  /*c1d0*/  BPT.TRAP 0x1 ;  /* 0x000000040000795c */ /* 0x000fe20000300000 */
.L_x_905:
[----:B------:R-:W-:Y:S01]  /*c1e0*/  ULEA UR10, UR4, UR38, 0x3 ;  /* 0x00000026040a7291 */ /* 0x000fe2000f8e183f */
[----:B------:R-:W-:-:S05]  /*c1f0*/  IMAD.U32 R13, RZ, RZ, UR5 ;  /* 0x00000005ff0d7e24 */ /* 0x000fca000f8e00ff */
[----:B------:R-:W-:-:S04]  /*c200*/  SHF.L.U32 R13, R13, 0x1f, RZ ;  /* 0x0000001f0d0d7819 */ /* 0x000fc800000006ff */
[----:B------:R0:W1:Y:S01]  /*c210*/  SYNCS.PHASECHK.TRANS64.TRYWAIT P1, [UR10+0x2d830], R13 ;  /* 0x02d8300dff0075a7 */ /* 0x000062000802014a */
[----:B------:R-:W-:Y:S05]  /*c220*/  @!P0 BRA `(.L_x_906) ;  /* 0x0000000000048947 */ /* 0x000fea0003800000 */
[----:B------:R-:W-:Y:S01]  /*c230*/  BPT.TRAP 0x1 ;  /* 0x000000040000795c */ /* 0x000fe20000300000 */
.L_x_906:
[----:B-1----:R-:W-:Y:S05]  /*c240*/  @P1 BRA `(.L_x_904) ;  /* 0x0000000000081947 */ /* 0x002fea0003800000 */
[----:B------:R-:W1:Y:S02]  /*c250*/  SYNCS.PHASECHK.TRANS64.TRYWAIT P1, [UR10+0x2d830], R13 ;  /* 0x02d8300dff0075a7 */ /* 0x000e64000802014a */
[----:B-1----:R-:W-:Y:S05]  /*c260*/  @!P1 BRA `(.L_x_907) ;  /* 0x0000009800489947 */ /* 0x002fea0003800000 */
.L_x_904:
[----:B------:R2:W-:Y:S01]  /*c270*/  BAR.SYNC.DEFER_BLOCKING R146, 0x100 ;  /* 0x000400920000751d */ /* 0x0005e20000010000 */
[----:B------:R-:W-:Y:S01]  /*c280*/  R2UR UR48, R8 ;  /* 0x00000000083072ca */ /* 0x000fe200000e0000 */
[----:B------:R-:W-:Y:S01]  /*c290*/  UIMAD UR26, UR4, 0x600, UR39 ;  /* 0x00000600041a78a4 */ /* 0x000fe2000f8e0227 */
[----:B------:R-:W-:-:S03]  /*c2a0*/  R2UR UR49, R9 ;  /* 0x00000000093172ca */ /* 0x000fc600000e0000 */
[----:B------:R-:W-:Y:S01]  /*c2b0*/  UMOV UR51, 0x80000020 ;  /* 0x8000002000337882 */ /* 0x000fe20000000000 */
[----:B------:R-:W-:Y:S02]  /*c2c0*/  UIADD3 UR10, UR26, 0x2, URZ ;  /* 0x000000021a0a7890 */ /* 0x000fe4000fffe03f */
[----:B------:R-:W-:Y:S01]  /*c2d0*/  UMOV UR50, UR26 ;  /* 0x0000001a00327c82 */ /* 0x000fe20008000000 */
[----:B------:R-:W-:Y:S01]  /*c2e0*/  UMOV UR11, 0x80000020 ;  /* 0x80000020000b7882 */ /* 0x000fe20000000000 */
[----:B------:R-:W-:Y:S01]  /*c2f0*/  UIADD3 UR14, UR26, 0x200, URZ ;  /* 0x000002001a0e7890 */ /* 0x000fe2000fffe03f */
[----:B------:R-:W-:Y:S01]  /*c300*/  UMOV UR15, 0x80000020 ;  /* 0x80000020000f7882 */ /* 0x000fe20000000000 */
[----:B------:R-:W-:Y:S01]  /*c310*/  UIADD3 UR18, UR26, 0x202, URZ ;  /* 0x000002021a127890 */ /* 0x000fe2000fffe03f */
[----:B------:R-:W-:Y:S01]  /*c320*/  UMOV UR19, 0x80000020 ;  /* 0x8000002000137882 */ /* 0x000fe20000000000 */
[----:B------:R-:W-:Y:S01]  /*c330*/  UIADD3 UR22, UR26, 0x400, URZ ;  /* 0x000004001a167890 */ /* 0x000fe2000fffe03f */
[----:B------:R-:W-:Y:S01]  /*c340*/  UMOV UR23, 0x80000020 ;  /* 0x8000002000177882 */ /* 0x000fe20000000000 */
[----:B------:R-:W-:Y:S01]  /*c350*/  UIADD3 UR26, UR26, 0x402, URZ ;  /* 0x000004021a1a7890 */ /* 0x000fe2000fffe03f */
[----:B------:R-:W-:Y:S01]  /*c360*/  UMOV UR27, 0x80000020 ;  /* 0x80000020001b7882 */ /* 0x000fe20000000000 */
        /* <DEDUP_REMOVED lines=18> */
[----:B--2---:R-:W-:Y:S05]  /*c490*/  @P2 BRA `(.L_x_908) ;  /* 0x00000000002c2947 */ /* 0x004fea0003800000 */
[----:B------:R-:W-:Y:S05]  /*c4a0*/  @!P0 BRA `(.L_x_909) ;  /* 0x0000000000048947 */ /* 0x000fea0003800000 */
[----:B------:R-:W-:Y:S01]  /*c4b0*/  BPT.TRAP 0x1 ;  /* 0x000000040000795c */ /* 0x000fe20000300000 */
.L_x_909:
[----:B------:R-:W-:Y:S01]  /*c4c0*/  ULEA UR10, UR7, UR38, 0x3 ;  /* 0x00000026070a7291 */ /* 0x000fe2000f8e183f */
[----:B01----:R-:W-:-:S05]  /*c4d0*/  IMAD.U32 R13, RZ, RZ, UR30 ;  /* 0x0000001eff0d7e24 */ /* 0x003fca000f8e00ff */
[----:B------:R-:W-:-:S04]  /*c4e0*/  SHF.L.U32 R13, R13, 0x1f, RZ ;  /* 0x0000001f0d0d7819 */ /* 0x000fc800000006ff */
[----:B------:R0:W1:Y:S01]  /*c4f0*/  SYNCS.PHASECHK.TRANS64.TRYWAIT P1, [UR10+0x2d850], R13 ;  /* 0x02d8500dff0075a7 */ /* 0x000062000802014a */
[----:B------:R-:W-:Y:S05]  /*c500*/  @!P0 BRA `(.L_x_910) ;  /* 0x0000000000048947 */ /* 0x000fea0003800000 */
[----:B------:R-:W-:Y:S01]  /*c510*/  BPT.TRAP 0x1 ;  /* 0x000000040000795c */ /* 0x000fe20000300000 */
.L_x_910:
[----:B-1----:R-:W-:Y:S05]  /*c520*/  @P1 BRA `(.L_x_908) ;  /* 0x0000000000081947 */ /* 0x002fea0003800000 */
[----:B------:R-:W1:Y:S02]  /*c530*/  SYNCS.PHASECHK.TRANS64.TRYWAIT P1, [UR10+0x2d850], R13 ;  /* 0x02d8500dff0075a7 */ /* 0x000e64000802014a */
[----:B-1----:R-:W-:Y:S05]  /*c540*/  @!P1 BRA `(.L_x_911) ;  /* 0x0000009400a89947 */ /* 0x002fea0003800000 */
.L_x_908:
[----:B------:R-:W-:Y:S01]  /*c550*/  UIADD3 UR10, UR38, 0x400, URZ ;  /* 0x00000400260a7890 */ /* 0x000fe2000fffe03f */
[----:B------:R-:W-:Y:S01]  /*c560*/  WARPGROUP.ARRIVE ;  /* 0x00000000000079c5 */ /* 0x000fe20000000000 */
[----:B------:R-:W-:Y:S01]  /*c570*/  UMOV UR48, UR61 ;  /* 0x0000003d00307c82 */ /* 0x000fe20008000000 */
[----:B------:R-:W-:Y:S01]  /*c580*/  UMOV UR49, 0x40000040 ;  /* 0x4000004000317882 */ /* 0x000fe20000000000 */
[----:B------:R-:W-:Y:S01]  /*c590*/  USHF.R.U32.HI UR10, URZ, 0x4, UR10 ;  /* 0x000000043f0a7899 */ /* 0x000fe2000801160a */
[----:B------:R-:W-:Y:S01]  /*c5a0*/  UMOV UR51, 0x80000020 ;  /* 0x8000002000337882 */ /* 0x000fe20000000000 */
[----:B------:R-:W-:Y:S02]  /*c5b0*/  UMOV UR59, 0x80000020 ;  /* 0x80000020003b7882 */ /* 0x000fe40000000000 */
[----:B------:R-:W-:Y:S01]  /*c5c0*/  ULOP3.LUT UR10, UR10, 0x3fff, URZ, 0xc0, !UPT ;  /* 0x00003fff0a0a7892 */ /* 0x000fe2000f8ec03f */
[----:B------:R-:W-:Y:S01]  /*c5d0*/  UMOV UR55, 0x80000020 ;  /* 0x8000002000377882 */ /* 0x000fe20000000000 */
[----:B------:R-:W-:-:S02]  /*c5e0*/  UMOV UR31, 0x80000020 ;  /* 0x80000020001f7882 */ /* 0x000fc40000000000 */
[----:B------:R-:W-:Y:S01]  /*c5f0*/  ULOP3.LUT UR10, UR10, 0x2000000, URZ, 0xfc, !UPT ;  /* 0x020000000a0a7892 */ /* 0x000fe2000f8efc3f */
[----:B------:R-:W-:Y:S01]  /*c600*/  UMOV UR35, 0x80000020 ;  /* 0x8000002000237882 */ /* 0x000fe20000000000 */
[----:B------:R-:W-:Y:S02]  /*c610*/  UMOV UR43, 0x80000020 ;  /* 0x80000020002b7882 */ /* 0x000fe40000000000 */
[----:B------:R-:W-:Y:S01]  /*c620*/  UIMAD UR10, UR7, 0x600, UR10 ;  /* 0x00000600070a78a4 */ /* 0x000fe2000f8e020a */
[----:B------:R-:W-:-:S03]  /*c630*/  UMOV UR47, 0x80000020 ;  /* 0x80000020002f7882 */ /* 0x000fc60000000000 */
[----:B------:R-:W-:Y:S02]  /*c640*/  UIADD3 UR11, UR10, 0x40, URZ ;  /* 0x000000400a0b7890 */ /* 0x000fe4000fffe03f */
[----:B------:R-:W-:Y:S02]  /*c650*/  UIADD3 UR58, UR10, 0x80, URZ ;  /* 0x000000800a3a7890 */ /* 0x000fe4000fffe03f */
[----:B------:R-:W-:Y:S01]  /*c660*/  UMOV UR50, UR10 ;  /* 0x0000000a00327c82 */ /* 0x000fe20008000000 */
[----:B------:R-:W-:Y:S01]  /*c670*/  UIADD3 UR54, UR10, 0xc0, URZ ;  /* 0x000000c00a367890 */ /* 0x000fe2000fffe03f */
[----:B------:R-:W-:Y:S01]  /*c680*/  HGMMA.64x96x16.F32.BF16 R88, gdesc[UR48].tnspB, R88, gsb0 ;  /* 0x41600000305879f0 */ /* 0x000fe20008001858 */
[----:B------:R-:W-:Y:S01]  /*c690*/  R2UR UR48, R138 ;  /* 0x000000008a3072ca */ /* 0x000fe200000e0000 */
[----:B------:R-:W-:Y:S01]  /*c6a0*/  UMOV UR50, UR11 ;  /* 0x0000000b00327c82 */ /* 0x000fe20008000000 */
[----:B------:R-:W-:Y:S01]  /*c6b0*/  R2UR UR49, R139 ;  /* 0x000000008b3172ca */ /* 0x000fe200000e0000 */
[----:B------:R-:W-:Y:S01]  /*c6c0*/  UMOV UR51, 0x80000020 ;  /* 0x8000002000337882 */ /* 0x000fe20000000000 */
[----:B------:R-:W-:-:S02]  /*c6d0*/  UIADD3 UR30, UR10, 0x100, URZ ;  /* 0x000001000a1e7890 */ /* 0x000fc4000fffe03f */
[----:B------:R-:W-:Y:S02]  /*c6e0*/  UIADD3 UR34, UR10, 0x140, URZ ;  /* 0x000001400a227890 */ /* 0x000fe4000fffe03f */
[----:B------:R-:W-:Y:S02]  /*c6f0*/  UIADD3 UR42, UR10, 0x180, URZ ;  /* 0x000001800a2a7890 */ /* 0x000fe4000fffe03f */
[----:B------:R-:W-:Y:S01]  /*c700*/  UIADD3 UR46, UR10, 0x1c0, URZ ;  /* 0x000001c00a2e7890 */ /* 0x000fe2000fffe03f */
        /* <DEDUP_REMOVED lines=25> */
.L_x_912:
[----:B------:R-:W-:Y:S01]  /*c8a0*/  R2UR UR10, R142 ;  /* 0x000000008e0a72ca */ /* 0x000fe200000e0000 */
[----:B------:R-:W3:Y:S01]  /*c8b0*/  S2UR UR15, SR_CgaCtaId ;  /* 0x00000000000f79c3 */ /* 0x000ee20000008800 */
[----:B------:R-:W-:Y:S01]  /*c8c0*/  FMUL.FTZ R23, R33, UR6 ;  /* 0x0000000621177c20 */ /* 0x000fe20008410000 */
[----:B------:R-:W-:Y:S01]  /*c8d0*/  FMUL.FTZ R33, R43, UR6 ;  /* 0x000000062b217c20 */ /* 0x000fe20008410000 */
[----:B------:R-:W-:Y:S01]  /*c8e0*/  FMUL.FTZ R43, R54, UR6 ;  /* 0x00000006362b7c20 */ /* 0x000fe20008410000 */
[----:B------:R-:W-:Y:S01]  /*c8f0*/  FMUL.FTZ R22, R32, UR6 ;  /* 0x0000000620167c20 */ /* 0x000fe20008410000 */
[----:B------:R-:W-:Y:S01]  /*c900*/  FMUL.FTZ R32, R41, UR6 ;  /* 0x0000000629207c20 */ /* 0x000fe20008410000 */
[----:B------:R-:W-:Y:S01]  /*c910*/  FMUL.FTZ R41, R51, UR6 ;  /* 0x0000000633297c20 */ /* 0x000fe20008410000 */
[----:B------:R-:W-:Y:S02]  /*c920*/  IMAD.MOV.U32 R136, RZ, RZ, R137 ;  /* 0x000000ffff887224 */ /* 0x000fe400078e0089 */
[----:B------:R-:W-:Y:S01]  /*c930*/  FMUL.FTZ R51, R62, UR6 ;  /* 0x000000063e337c20 */ /* 0x000fe20008410000 */
[----:B------:R-:W-:Y:S01]  /*c940*/  FMUL.FTZ R62, R69, UR6 ;  /* 0x00000006453e7c20 */ /* 0x000fe20008410000 */
[----:B------:R-:W-:Y:S01]  /*c950*/  FMUL.FTZ R69, R78, UR6 ;  /* 0x000000064e457c20 */ /* 0x000fe20008410000 */
[----:B------:R-:W-:Y:S01]  /*c960*/  IMAD.SHL.U32 R78, R10, 0x80, RZ ;  /* 0x000000800a4e7824 */ /* 0x000fe200078e00ff */
[----:B------:R-:W-:Y:S01]  /*c970*/  UISETP.NE.AND UP1, UPT, UR10, URZ, UPT ;  /* 0x0000003f0a00728c */ /* 0x000fe2000bf25270 */
[----:B01----:R-:W-:Y:S01]  /*c980*/  FMUL.FTZ R13, R24, UR6 ;  /* 0x00000006180d7c20 */ /* 0x003fe20008410000 */
[----:B------:R-:W-:Y:S01]  /*c990*/  FMUL.FTZ R15, R25, UR6 ;  /* 0x00000006190f7c20 */ /* 0x000fe20008410000 */
[----:B------:R-:W-:Y:S01]  /*c9a0*/  FMUL.FTZ R14, R26, UR6 ;  /* 0x000000061a0e7c20 */ /* 0x000fe20008410000 */
[----:B------:R-:W-:Y:S01]  /*c9b0*/  FMUL.FTZ R16, R27, UR6 ;  /* 0x000000061b107c20 */ /* 0x000fe20008410000 */
[----:B------:R-:W-:Y:S01]  /*c9c0*/  FMUL.FTZ R18, R28, UR6 ;  /* 0x000000061c127c20 */ /* 0x000fe20008410000 */
[----:B------:R-:W-:Y:S01]  /*c9d0*/  PLOP3.LUT P1, PT, PT, PT, UP1, 0x80, 0x0 ;  /* 0x000000000000781c */ /* 0x000fe20003f2f018 */
[----:B------:R-:W-:Y:S01]  /*c9e0*/  FMUL.FTZ R20, R29, UR6 ;  /* 0x000000061d147c20 */ /* 0x000fe20008410000 */
[----:B------:R-:W-:Y:S01]  /*c9f0*/  PLOP3.LUT P2, PT, PT, PT, UP1, 0x80, 0x0 ;  /* 0x000000000000781c */ /* 0x000fe20003f4f018 */
[----:B------:R-:W-:Y:S01]  /*ca00*/  FMUL.FTZ R19, R30, UR6 ;  /* 0x000000061e137c20 */ /* 0x000fe20008410000 */
        /* <DEDUP_REMOVED lines=16> */
[----:B------:R-:W-:Y:S01]  /*cb10*/  ULEA UR10, UR4, UR38, 0x3 ;  /* 0x00000026040a7291 */ /* 0x000fe2000f8e183f */
        /* <DEDUP_REMOVED lines=41> */
[----:B------:R-:W-:Y:S01]  /*cdb0*/  IMAD R54, R2, -0x2, R55 ;  /* 0xfffffffe02367824 */ /* 0x000fe200078e0237 */
[----:B---3--:R-:W-:Y:S01]  /*cdc0*/  UPRMT UR10, UR15, 0x654, UR10 ;  /* 0x000006540f0a7896 */ /* 0x008fe2000800000a */
[----:B------:R-:W-:Y:S01]  /*cdd0*/  PLOP3.LUT P1, PT, PT, PT, UP0, 0x40, 0x0 ;  /* 0x000000000000781c */ /* 0x000fe20003f2e808 */
[----:B------:R-:W1:Y:S01]  /*cde0*/  MUFU.TANH R13, R13 ;  /* 0x0000000d000d7308 */ /* 0x000e620000002400 */
[----:B------:R-:W-:Y:S01]  /*cdf0*/  ULDC UR15, c[0x0][0x2f0] ;  /* 0x0000bc00000f7ab9 */ /* 0x000fe20000000800 */
[----:B------:R-:W-:Y:S01]  /*ce00*/  ULDC UR18, c[0x0][0x288] ;  /* 0x0000a20000127ab9 */ /* 0x000fe20000000800 */
[----:B------:R-:W-:Y:S01]  /*ce10*/  IMAD R54, R17, UR15, R54 ;  /* 0x0000000f11367c24 */ /* 0x000fe2000f8e0236 */
[----:B------:R-:W-:-:S03]  /*ce20*/  ULDC UR15, c[0x0][0x9e0] ;  /* 0x00027800000f7ab9 */ /* 0x000fc60000000800 */
[----:B------:R-:W-:Y:S01]  /*ce30*/  VIADD R54, R54, -UR18 ;  /* 0x8000001236367c36 */ /* 0x000fe20008000000 */
[----:B------:R-:W3:Y:S01]  /*ce40*/  MUFU.TANH R15, R15 ;  /* 0x0000000f000f7308 */ /* 0x000ee20000002400 */
[----:B------:R-:W-:Y:S02]  /*ce50*/  SYNCS.ARRIVE.TRANS64.RED.A1T0 RZ, [UR10], RZ ;  /* 0x000000ffffff79a7 */ /* 0x000fe4000810040a */
[C---:B------:R-:W-:Y:S02]  /*ce60*/  VIADD R84, R54.reuse, UR15 ;  /* 0x0000000f36547c36 */ /* 0x040fe40008000000 */
[----:B------:R-:W-:Y:S02]  /*ce70*/  VIADD R83, R54, UR14 ;  /* 0x0000000e36537c36 */ /* 0x000fe40008000000 */
[--C-:B0-----:R-:W-:Y:S01]  /*ce80*/  IMAD.IADD R82, R84, 0x1, R148.reuse ;  /* 0x0000000154527824 */ /* 0x101fe200078e0294 */
[----:B------:R-:W0:Y:S01]  /*ce90*/  MUFU.TANH R14, R14 ;  /* 0x0000000e000e7308 */ /* 0x000e220000002400 */
[----:B------:R-:W-:-:S07]  /*cea0*/  IMAD.IADD R81, R83, 0x1, R148 ;  /* 0x0000000153517824 */ /* 0x000fce00078e0294 */
        /* <DEDUP_REMOVED lines=61> */
[----:B-1-34-:R-:W-:Y:S05]  /*d280*/  @P1 BRA `(.L_x_913) ;  /* 0x00000000006c1947 */ /* 0x01afea0003800000 */
[----:B------:R-:W-:Y:S01]  /*d290*/  ULDC UR11, c[0x0][0x2f0] ;  /* 0x0000bc00000b7ab9 */ /* 0x000fe20000000800 */
[----:B------:R-:W-:Y:S01]  /*d2a0*/  ULDC UR10, c[0x0][0x288] ;  /* 0x0000a200000a7ab9 */ /* 0x000fe20000000800 */
[----:B------:R-:W-:Y:S01]  /*d2b0*/  IMAD R54, R17, UR11, R148 ;  /* 0x0000000b11367c24 */ /* 0x000fe2000f8e0294 */
[----:B------:R-:W-:Y:S03]  /*d2c0*/  BSSY B0, `(.L_x_914) ;  /* 0x0000013000007945 */ /* 0x000fe60003800000 */
[----:B------:R-:W-:-:S05]  /*d2d0*/  VIADD R85, R54, -UR10 ;  /* 0x8000000a36557c36 */ /* 0x000fca0008000000 */
        /* <DEDUP_REMOVED lines=11> */
.L_x_915:
[----:B------:R-:W-:Y:S02]  /*d390*/  ULDC UR10, c[0x0][0x9e4] ;  /* 0x00027900000a7ab9 */ /* 0x000fe40000000800 */
[----:B------:R-:W-:-:S05]  /*d3a0*/  IMAD.U32 R86, RZ, RZ, UR10 ;  /* 0x0000000aff567e24 */ /* 0x000fca000f8e00ff */
[----:B------:R-:W-:-:S13]  /*d3b0*/  ISETP.NE.AND P1, PT, R86, 0x1, PT ;  /* 0x000000015600780c */ /* 0x000fda0003f25270 */
[----:B------:R-:W1:Y:S02]  /*d3c0*/  @P1 LDC.64 R54, c[0x0][0x9e8] ;  /* 0x00027a00ff361b82 */ /* 0x000e640000000a00 */
[----:B-1----:R-:W-:-:S05]  /*d3d0*/  @P1 IMAD.HI.U32 R54, R85, R54, RZ ;  /* 0x0000003655361227 */ /* 0x002fca00078e00ff */
[----:B------:R-:W-:-:S07]  /*d3e0*/  @P1 SHF.R.U32.HI R85, RZ, R55, R54 ;  /* 0x00000037ff551219 */ /* 0x000fce0000011636 */
.L_x_916:
[----:B------:R-:W-:Y:S05]  /*d3f0*/  BSYNC B0 ;  /* 0x0000000000007941 */ /* 0x000fea0003800000 */
.L_x_914:
[----:B------:R-:W-:-:S04]  /*d400*/  IMAD R85, R85, R86, -R78 ;  /* 0x0000005655557224 */ /* 0x000fc800078e0a4e */
[----:B------:R-:W-:-:S05]  /*d410*/  IMAD R85, R2, -0x2, R85 ;  /* 0xfffffffe02557824 */ /* 0x000fca00078e0255 */
[----:B------:R-:W-:Y:S02]  /*d420*/  VIADDMNMX R82, R85, R86, R82, PT ;  /* 0x0000005655527246 */ /* 0x000fe40003800152 */
[----:B------:R-:W-:-:S07]  /*d430*/  VIMNMX R81, R81, R85, !PT ;  /* 0x0000005551517248 */ /* 0x000fce0007fe0100 */
.L_x_913:
[----:B------:R-:W-:Y:S01]  /*d440*/  ISETP.GT.AND P1, PT, R10, -0x1, PT ;  /* 0xffffffff0a00780c */ /* 0x000fe20003f24270 */
[----:B------:R-:W1:Y:S01]  /*d450*/  SHFL.IDX PT, R54, R136, 0x1, 0x1c1f ;  /* 0x003c1f0088367f89 */ /* 0x000e6200000e0000 */
[----:B------:R-:W-:Y:S02]  /*d460*/  UISETP.NE.AND UP0, UPT, UR60, URZ, UPT ;  /* 0x0000003f3c00728c */ /* 0x000fe4000bf05270 */
[C---:B------:R-:W-:Y:S02]  /*d470*/  ISETP.GT.AND P3, PT, R81.reuse, 0x8, P1 ;  /* 0x000000085100780c */ /* 0x040fe40000f64270 */
[C---:B------:R-:W-:Y:S02]  /*d480*/  ISETP.GT.AND P6, PT, R81.reuse, RZ, P1 ;  /* 0x000000ff5100720c */ /* 0x040fe40000fc4270 */
[----:B------:R-:W-:Y:S02]  /*d490*/  ISETP.LT.OR P3, PT, R82, 0x9, P3 ;  /* 0x000000095200780c */ /* 0x000fe40001f61670 */
[----:B------:R-:W-:-:S02]  /*d4a0*/  ISETP.GT.AND P2, PT, R81, 0x1, P1 ;  /* 0x000000015100780c */ /* 0x000fc40000f44270 */
[----:B0-----:R-:W-:Y:S02]  /*d4b0*/  FSEL R18, R18, -INF , !P3 ;  /* 0xff80000012127808 */ /* 0x001fe40005800000 */
        /* <DEDUP_REMOVED lines=26> */
[C---:B------:R-:W-:Y:S02]  /*d660*/  ISETP.GT.AND P2, PT, R81.reuse, 0x29, P1 ;  /* 0x000000295100780c */ /* 0x040fe40000f44270 */
        /* <DEDUP_REMOVED lines=84> */
.L_x_919:
[----:B------:R-:W-:Y:S02]  /*dbb0*/  ULDC UR10, c[0x0][0x9e4] ;  /* 0x00027900000a7ab9 */ /* 0x000fe40000000800 */
[----:B------:R-:W-:-:S05]  /*dbc0*/  IMAD.U32 R56, RZ, RZ, UR10 ;  /* 0x0000000aff387e24 */ /* 0x000fca000f8e00ff */
[----:B------:R-:W-:-:S13]  /*dbd0*/  ISETP.NE.AND P2, PT, R56, 0x1, PT ;  /* 0x000000013800780c */ /* 0x000fda0003f45270 */
[----:B------:R-:W0:Y:S02]  /*dbe0*/  @P2 LDC.64 R54, c[0x0][0x9e8] ;  /* 0x00027a00ff362b82 */ /* 0x000e240000000a00 */
[----:B0-----:R-:W-:-:S05]  /*dbf0*/  @P2 IMAD.HI.U32 R54, R81, R54, RZ ;  /* 0x0000003651362227 */ /* 0x001fca00078e00ff */
[----:B------:R-:W-:-:S07]  /*dc00*/  @P2 SHF.R.U32.HI R81, RZ, R55, R54 ;  /* 0x00000037ff512219 */ /* 0x000fce0000011636 */
.L_x_920:
[----:B------:R-:W-:Y:S05]  /*dc10*/  BSYNC B0 ;  /* 0x0000000000007941 */ /* 0x000fea0003800000 */
.L_x_918:
[----:B------:R-:W-:-:S04]  /*dc20*/  IMAD R81, R81, R56, -R78 ;  /* 0x0000003851517224 */ /* 0x000fc800078e0a4e */
[----:B------:R-:W-:-:S05]  /*dc30*/  IMAD R81, R2, -0x2, R81 ;  /* 0xfffffffe02517824 */ /* 0x000fca00078e0251 */
[----:B------:R-:W-:Y:S02]  /*dc40*/  VIADDMNMX R84, R81, R56, R84, PT ;  /* 0x0000003851547246 */ /* 0x000fe40003800154 */
[----:B------:R-:W-:-:S07]  /*dc50*/  VIMNMX R83, R83, R81, !PT ;  /* 0x0000005153537248 */ /* 0x000fce0007fe0100 */
.L_x_917:
[----:B------:R-:W-:Y:S01]  /*dc60*/  FMNMX.FTZ R54, R13, R11, !PT ;  /* 0x0000000b0d367209 */ /* 0x000fe20007810000 */
[----:B------:R-:W-:Y:S01]  /*dc70*/  ULDC UR10, c[0x0][0x988] ;  /* 0x00026200000a7ab9 */ /* 0x000fe20000000800 */
[----:B------:R-:W-:Y:S01]  /*dc80*/  ISETP.GT.AND P5, PT, R83, 0x10, P1 ;  /* 0x000000105300780c */ /* 0x000fe20000fa4270 */
[----:B------:R-:W-:Y:S01]  /*dc90*/  UMOV UR11, UR10 ;  /* 0x0000000a000b7c82 */ /* 0x000fe20008000000 */
        /* <DEDUP_REMOVED lines=17> */
[C---:B------:R-:W-:Y:S02]  /*ddb0*/  ISETP.GT.AND P3, PT, R83.reuse, 0x8, P1 ;  /* 0x000000085300780c */ /* 0x040fe40000f64270 */
        /* <DEDUP_REMOVED lines=49> */
[C---:B------:R-:W-:Y:S02]  /*e0d0*/  ISETP.LT.OR P2, PT, R84.reuse, 0x31, P2 ;  /* 0x000000315400780c */ /* 0x040fe40001741670 */
[----:B------:R-:W-:Y:S02]  /*e0e0*/  FSEL R37, R37, -INF , !P4 ;  /* 0xff80000025257808 */ /* 0x000fe40006000000 */
[----:B------:R-:W-:Y:S02]  /*e0f0*/  FSEL R39, R39, -INF , !P2 ;  /* 0xff80000027277808 */ /* 0x000fe40005000000 */
[----:B------:R-:W-:-:S02]  /*e100*/  ISETP.LT.OR P3, PT, R84, 0x32, P3 ;  /* 0x000000325400780c */ /* 0x000fc40001f61670 */
[----:B------:R-:W-:Y:S02]  /*e110*/  ISETP.GT.AND P4, PT, R83, 0x39, P1 ;  /* 0x000000395300780c */ /* 0x000fe40000f84270 */
[----:B------:R-:W-:Y:S02]  /*e120*/  FSEL R41, R41, -INF , !P3 ;  /* 0xff80000029297808 */ /* 0x000fe40005800000 */
[C---:B------:R-:W-:Y:S02]  /*e130*/  ISETP.GT.AND P2, PT, R83.reuse, 0x40, P1 ;  /* 0x000000405300780c */ /* 0x040fe40000f44270 */
[----:B------:R-:W-:Y:S02]  /*e140*/  ISETP.LT.OR P4, PT, R84, 0x3a, P4 ;  /* 0x0000003a5400780c */ /* 0x000fe40002781670 */
[----:B------:R-:W-:Y:S02]  /*e150*/  ISETP.GT.AND P3, PT, R83, 0x41, P1 ;  /* 0x000000415300780c */ /* 0x000fe40000f64270 */
[----:B0-----:R-:W-:-:S02]  /*e160*/  FMNMX.FTZ R55, R54, R55, !PT ;  /* 0x0000003736377209 */ /* 0x001fc40007810000 */
[C---:B------:R-:W-:Y:S02]  /*e170*/  ISETP.LT.OR P2, PT, R84.reuse, 0x41, P2 ;  /* 0x000000415400780c */ /* 0x040fe40001741670 */
        /* <DEDUP_REMOVED lines=8> */
[C---:B------:R-:W-:Y:S02]  /*e200*/  ISETP.LT.OR P2, PT, R84.reuse, 0x51, P2 ;  /* 0x000000515400780c */ /* 0x040fe40001741670 */
[----:B------:R-:W-:Y:S02]  /*e210*/  ISETP.GT.AND P3, PT, R83, 0x51, P1 ;  /* 0x000000515300780c */ /* 0x000fe40000f64270 */
[----:B------:R-:W-:Y:S02]  /*e220*/  FSEL R53, R53, -INF , !P4 ;  /* 0xff80000035357808 */ /* 0x000fe40006000000 */
[----:B------:R-:W-:-:S02]  /*e230*/  ISETP.LT.OR P3, PT, R84, 0x52, P3 ;  /* 0x000000525400780c */ /* 0x000fc40001f61670 */
[----:B------:R-:W-:Y:S02]  /*e240*/  ISETP.GT.AND P4, PT, R83, 0x59, P1 ;  /* 0x000000595300780c */ /* 0x000fe40000f84270 */
[----:B------:R-:W-:Y:S02]  /*e250*/  FSEL R59, R59, -INF , !P3 ;  /* 0xff8000003b3b7808 */ /* 0x000fe40005800000 */
[----:B0-----:R-:W-:Y:S02]  /*e260*/  FMNMX.FTZ R56, R55, R56, !PT ;  /* 0x0000003837387209 */ /* 0x001fe40007810000 */
[----:B------:R-:W-:Y:S02]  /*e270*/  ISETP.LT.OR P4, PT, R84, 0x5a, P4 ;  /* 0x0000005a5400780c */ /* 0x000fe40002781670 */
[C---:B------:R-:W-:Y:S01]  /*e280*/  FSETP.NEU.FTZ.AND P6, PT, R56.reuse, -INF , PT ;  /* 0xff8000003800780b */ /* 0x040fe20003fdd000 */
[----:B------:R-:W-:Y:S01]  /*e290*/  FMUL.FTZ R78, R56, UR11 ;  /* 0x0000000b384e7c20 */ /* 0x000fe20008410000 */
[----:B------:R-:W-:-:S04]  /*e2a0*/  ISETP.GT.AND P3, PT, R83, 0x61, P1 ;  /* 0x000000615300780c */ /* 0x000fc80000f64270 */
[----:B------:R-:W-:Y:S02]  /*e2b0*/  FSEL R55, R78, RZ, P6 ;  /* 0x000000ff4e377208 */ /* 0x000fe40003000000 */
[----:B------:R-:W-:-:S03]  /*e2c0*/  ISETP.LT.OR P3, PT, R84, 0x62, P3 ;  /* 0x000000625400780c */ /* 0x000fc60001f61670 */
[--C-:B------:R-:W-:Y:S01]  /*e2d0*/  FFMA.FTZ R78, R22, UR11, -R55.reuse ;  /* 0x0000000b164e7c23 */ /* 0x100fe20008010837 */
[----:B------:R-:W-:Y:S01]  /*e2e0*/  FSEL R22, R14, -INF , !P5 ;  /* 0xff8000000e167808 */ /* 0x000fe20006800000 */
[--C-:B------:R-:W-:Y:S01]  /*e2f0*/  FFMA.FTZ R13, R13, UR11, -R55.reuse ;  /* 0x0000000b0d0d7c23 */ /* 0x100fe20008010837 */
[----:B------:R-:W-:Y:S01]  /*e300*/  ISETP.GT.AND P5, PT, R83, 0x38, P1 ;  /* 0x000000385300780c */ /* 0x000fe20000fa4270 */
[----:B------:R0:W-:Y:S01]  /*e310*/  MUFU.EX2 R14, R78 ;  /* 0x0000004e000e7308 */ /* 0x0001e20000000800 */
[----:B------:R-:W-:Y:S01]  /*e320*/  FMNMX.FTZ R81, R22, R12, !PT ;  /* 0x0000000c16517209 */ /* 0x000fe20007810000 */
[--C-:B------:R-:W-:Y:S01]  /*e330*/  FFMA.FTZ R15, R15, UR11, -R55.reuse ;  /* 0x0000000b0f0f7c23 */ /* 0x100fe20008010837 */
[----:B------:R-:W-:Y:S01]  /*e340*/  ISETP.LT.OR P5, PT, R84, 0x39, P5 ;  /* 0x000000395400780c */ /* 0x000fe20002fa1670 */
[--C-:B------:R-:W-:Y:S01]  /*e350*/  FFMA.FTZ R18, R18, UR11, -R55.reuse ;  /* 0x0000000b12127c23 */ /* 0x100fe20008010837 */
[----:B------:R-:W-:Y:S01]  /*e360*/  FMNMX.FTZ R54, R16, R81, !PT ;  /* 0x0000005110367209 */ /* 0x000fe20007810000 */
[--C-:B------:R-:W-:Y:S01]  /*e370*/  FFMA.FTZ R20, R20, UR11, -R55.reuse ;  /* 0x0000000b14147c23 */ /* 0x100fe20008010837 */
[----:B------:R-:W-:Y:S01]  /*e380*/  FSEL R43, R43, -INF , !P5 ;  /* 0xff8000002b2b7808 */ /* 0x000fe20006800000 */
[----:B------:R-:W-:Y:S01]  /*e390*/  MUFU.EX2 R13, R13 ;  /* 0x0000000d000d7308 */ /* 0x000fe20000000800 */
[----:B------:R-:W-:Y:S01]  /*e3a0*/  FMNMX.FTZ R54, R19, R54, !PT ;  /* 0x0000003613367209 */ /* 0x000fe20007810000 */
[--C-:B------:R-:W-:Y:S01]  /*e3b0*/  FFMA.FTZ R23, R23, UR11, -R55.reuse ;  /* 0x0000000b17177c23 */ /* 0x100fe20008010837 */
[----:B------:R-:W-:Y:S01]  /*e3c0*/  ISETP.GT.AND P5, PT, R83, 0x48, P1 ;  /* 0x000000485300780c */ /* 0x000fe20000fa4270 */
[--C-:B------:R-:W-:Y:S01]  /*e3d0*/  FFMA.FTZ R26, R26, UR11, -R55.reuse ;  /* 0x0000000b1a1a7c23 */ /* 0x100fe20008010837 */
[----:B------:R-:W-:Y:S01]  /*e3e0*/  FMNMX.FTZ R81, R21, R54, !PT ;  /* 0x0000003615517209 */ /* 0x000fe20007810000 */
[--C-:B------:R-:W-:Y:S01]  /*e3f0*/  FFMA.FTZ R28, R28, UR11, -R55.reuse ;  /* 0x0000000b1c1c7c23 */ /* 0x100fe20008010837 */
[----:B------:R-:W-:Y:S01]  /*e400*/  ISETP.LT.OR P5, PT, R84, 0x49, P5 ;  /* 0x000000495400780c */ /* 0x000fe20002fa1670 */
[----:B------:R-:W-:Y:S01]  /*e410*/  MUFU.EX2 R15, R15 ;  /* 0x0000000f000f7308 */ /* 0x000fe20000000800 */
[----:B------:R-:W-:Y:S01]  /*e420*/  FMNMX.FTZ R54, R24, R81, !PT ;  /* 0x0000005118367209 */ /* 0x000fe20007810000 */
[--C-:B------:R-:W-:Y:S01]  /*e430*/  FFMA.FTZ R30, R30, UR11, -R55.reuse ;  /* 0x0000000b1e1e7c23 */ /* 0x100fe20008010837 */
[----:B------:R-:W-:Y:S01]  /*e440*/  FSEL R51, R51, -INF , !P5 ;  /* 0xff80000033337808 */ /* 0x000fe20006800000 */
[--C-:B------:R-:W-:Y:S01]  /*e450*/  FFMA.FTZ R32, R32, UR11, -R55.reuse ;  /* 0x0000000b20207c23 */ /* 0x100fe20008010837 */
[----:B------:R-:W-:Y:S01]  /*e460*/  FMNMX.FTZ R54, R25, R54, !PT ;  /* 0x0000003619367209 */ /* 0x000fe20007810000 */
[--C-:B------:R-:W-:Y:S01]  /*e470*/  FFMA.FTZ R34, R34, UR11, -R55.reuse ;  /* 0x0000000b22227c23 */ /* 0x100fe20008010837 */
[----:B------:R-:W-:Y:S01]  /*e480*/  ISETP.GT.AND P5, PT, R83, 0x58, P1 ;  /* 0x000000585300780c */ /* 0x000fe20000fa4270 */
[----:B------:R-:W-:Y:S01]  /*e490*/  MUFU.EX2 R18, R18 ;  /* 0x0000001200127308 */ /* 0x000fe20000000800 */
        /* <DEDUP_REMOVED lines=9> */
[----:B------:R-:W-:Y:S01]  /*e530*/  MUFU.EX2 R20, R20 ;  /* 0x0000001400147308 */ /* 0x000fe20000000800 */
[----:B------:R-:W-:Y:S01]  /*e540*/  ISETP.GT.AND P4, PT, R83, 0x69, P1 ;  /* 0x000000695300780c */ /* 0x000fe20000f84270 */
[--C-:B------:R-:W-:Y:S01]  /*e550*/  FFMA.FTZ R42, R42, UR11, -R55.reuse ;  /* 0x0000000b2a2a7c23 */ /* 0x100fe20008010837 */
[----:B------:R-:W-:Y:S01]  /*e560*/  FMNMX.FTZ R54, R33, R54, !PT ;  /* 0x0000003621367209 */ /* 0x000fe20007810000 */
[--C-:B------:R-:W-:Y:S01]  /*e570*/  FFMA.FTZ R48, R48, UR11, -R55.reuse ;  /* 0x0000000b30307c23 */ /* 0x100fe20008010837 */
[----:B------:R-:W-:Y:S01]  /*e580*/  FSEL R67, R67, -INF , !P3 ;  /* 0xff80000043437808 */ /* 0x000fe20005800000 */
[--C-:B------:R-:W-:Y:S01]  /*e590*/  FFMA.FTZ R50, R50, UR11, -R55.reuse ;  /* 0x0000000b32327c23 */ /* 0x100fe20008010837 */
[----:B------:R-:W-:Y:S01]  /*e5a0*/  FMNMX.FTZ R54, R35, R54, !PT ;  /* 0x0000003623367209 */ /* 0x000fe20007810000 */
[----:B------:R-:W-:Y:S01]  /*e5b0*/  MUFU.EX2 R23, R23 ;  /* 0x0000001700177308 */ /* 0x000fe20000000800 */
        /* <DEDUP_REMOVED lines=14> */
[----:B0-----:R-:W-:Y:S01]  /*e6a0*/  FMNMX.FTZ R78, R43, R54, !PT ;  /* 0x000000362b4e7209 */ /* 0x001fe20007810000 */
[----:B------:R-:W-:Y:S01]  /*e6b0*/  FFMA.FTZ R70, R70, UR11, -R55 ;  /* 0x0000000b46467c23 */ /* 0x000fe20008010837 */
[----:B------:R-:W-:Y:S01]  /*e6c0*/  FSEL R54, R57, -INF , !P2 ;  /* 0xff80000039367808 */ /* 0x000fe20005000000 */
[----:B------:R-:W-:Y:S01]  /*e6d0*/  MUFU.EX2 R26, R26 ;  /* 0x0000001a001a7308 */ /* 0x000fe20000000800 */
[----:B------:R-:W-:-:S02]  /*e6e0*/  FMNMX.FTZ R78, R45, R78, !PT ;  /* 0x0000004e2d4e7209 */ /* 0x000fc40007810000 */
[----:B------:R-:W-:Y:S02]  /*e6f0*/  ISETP.GT.AND P2, PT, R83, 0x60, P1 ;  /* 0x000000605300780c */ /* 0x000fe40000f44270 */
[----:B------:R-:W-:Y:S02]  /*e700*/  FMNMX.FTZ R78, R47, R78, !PT ;  /* 0x0000004e2f4e7209 */ /* 0x000fe40007810000 */
[----:B------:R-:W-:Y:S01]  /*e710*/  ISETP.LT.OR P2, PT, R84, 0x61, P2 ;  /* 0x000000615400780c */ /* 0x000fe20001741670 */
[----:B------:R-:W-:Y:S01]  /*e720*/  MUFU.EX2 R28, R28 ;  /* 0x0000001c001c7308 */ /* 0x000fe20000000800 */
[----:B------:R-:W-:Y:S02]  /*e730*/  FMNMX.FTZ R82, R49, R78, !PT ;  /* 0x0000004e31527209 */ /* 0x000fe40007810000 */
[----:B------:R-:W-:Y:S01]  /*e740*/  FSEL R78, R61, -INF , !P5 ;  /* 0xff8000003d4e7808 */ /* 0x000fe20006800000 */
[----:B------:R-:W-:Y:S01]  /*e750*/  FFMA.FTZ R61, R44, UR11, -R55 ;  /* 0x0000000b2c3d7c23 */ /* 0x000fe20008010837 */
[----:B------:R-:W-:-:S02]  /*e760*/  FMNMX.FTZ R82, R51, R82, !PT ;  /* 0x0000005233527209 */ /* 0x000fc40007810000 */
[----:B------:R-:W-:Y:S01]  /*e770*/  ISETP.GT.AND P5, PT, R83, 0x68, P1 ;  /* 0x000000685300780c */ /* 0x000fe20000fa4270 */
[----:B------:R-:W-:Y:S01]  /*e780*/  MUFU.EX2 R30, R30 ;  /* 0x0000001e001e7308 */ /* 0x000fe20000000800 */
[----:B------:R-:W-:Y:S02]  /*e790*/  FMNMX.FTZ R57, R53, R82, !PT ;  /* 0x0000005235397209 */ /* 0x000fe40007810000 */
[----:B------:R-:W-:Y:S02]  /*e7a0*/  FSEL R65, R65, -INF , !P2 ;  /* 0xff80000041417808 */ /* 0x000fe40005000000 */
[----:B------:R-:W-:Y:S02]  /*e7b0*/  FMNMX.FTZ R82, R54, R57, !PT ;  /* 0x0000003936527209 */ /* 0x000fe40007810000 */
[----:B------:R-:W-:Y:S01]  /*e7c0*/  ISETP.LT.OR P5, PT, R84, 0x69, P5 ;  /* 0x000000695400780c */ /* 0x000fe20002fa1670 */
        /* <DEDUP_REMOVED lines=13> */
[----:B------:R-:W-:Y:S01]  /*e8a0*/  FSEL R46, R71, -INF , !P4 ;  /* 0xff800000472e7808 */ /* 0x000fe20006000000 */
[--C-:B------:R-:W-:Y:S01]  /*e8b0*/  FFMA.FTZ R71, R72, UR11, -R55.reuse ;  /* 0x0000000b48477c23 */ /* 0x100fe20008010837 */
[----:B------:R-:W-:Y:S01]  /*e8c0*/  FMNMX.FTZ R57, R44, R57, !PT ;  /* 0x000000392c397209 */ /* 0x000fe20007810000 */
[--C-:B------:R-:W-:Y:S01]  /*e8d0*/  FFMA.FTZ R72, R74, UR11, -R55.reuse ;  /* 0x0000000b4a487c23 */ /* 0x100fe20008010837 */
[----:B------:R-:W-:Y:S01]  /*e8e0*/  FSEL R82, R73, -INF , !P2 ;  /* 0xff80000049527808 */ /* 0x000fe20005000000 */
[--C-:B------:R-:W-:Y:S01]  /*e8f0*/  FFMA.FTZ R73, R76, UR11, -R55.reuse ;  /* 0x0000000b4c497c23 */ /* 0x100fe20008010837 */
[----:B------:R-:W-:Y:S01]  /*e900*/  FMNMX.FTZ R57, R46, R57, !PT ;  /* 0x000000392e397209 */ /* 0x000fe20007810000 */
[----:B------:R-:W-:Y:S01]  /*e910*/  FFMA.FTZ R55, R79, UR11, -R55 ;  /* 0x0000000b4f377c23 */ /* 0x000fe20008010837 */
[----:B------:R-:W-:Y:S01]  /*e920*/  ISETP.GT.AND P1, PT, R83, 0x79, P1 ;  /* 0x000000795300780c */ /* 0x000fe20000f24270 */
[----:B------:R-:W-:Y:S01]  /*e930*/  MUFU.EX2 R38, R38 ;  /* 0x0000002600267308 */ /* 0x000fe20000000800 */
[----:B------:R-:W-:-:S02]  /*e940*/  ISETP.LT.OR P5, PT, R84, 0x79, P5 ;  /* 0x000000795400780c */ /* 0x000fc40002fa1670 */
[----:B------:R-:W-:Y:S02]  /*e950*/  FMNMX.FTZ R86, R82, R57, !PT ;  /* 0x0000003952567209 */ /* 0x000fe40007810000 */
[----:B------:R-:W-:Y:S02]  /*e960*/  ISETP.LT.OR P1, PT, R84, 0x7a, P1 ;  /* 0x0000007a5400780c */ /* 0x000fe40000f21670 */
[----:B------:R-:W-:Y:S01]  /*e970*/  FSEL R77, R77, -INF , !P5 ;  /* 0xff8000004d4d7808 */ /* 0x000fe20006800000 */
[----:B------:R-:W-:Y:S01]  /*e980*/  MUFU.EX2 R40, R40 ;  /* 0x0000002800287308 */ /* 0x000fe20000000800 */
[----:B------:R-:W-:Y:S02]  /*e990*/  FMNMX.FTZ R86, R75, R86, !PT ;  /* 0x000000564b567209 */ /* 0x000fe40007810000 */
[----:B------:R-:W-:Y:S02]  /*e9a0*/  FSEL R80, R80, -INF , !P1 ;  /* 0xff80000050507808 */ /* 0x000fe40004800000 */
[----:B------:R-:W-:-:S02]  /*e9b0*/  FMNMX.FTZ R57, R77, R86, !PT ;  /* 0x000000564d397209 */ /* 0x000fc40007810000 */
[----:B------:R-:W-:Y:S01]  /*e9c0*/  FSEL R74, R56, RZ, P6 ;  /* 0x000000ff384a7208 */ /* 0x000fe20003000000 */
[----:B------:R-:W-:Y:S01]  /*e9d0*/  MUFU.EX2 R42, R42 ;  /* 0x0000002a002a7308 */ /* 0x000fe20000000800 */
[----:B------:R-:W-:-:S03]  /*e9e0*/  FMNMX.FTZ R57, R80, R57, !PT ;  /* 0x0000003950397209 */ /* 0x000fc60007810000 */
[----:B------:R-:W-:Y:S02]  /*e9f0*/  FADD.FTZ R74, -R74, R11 ;  /* 0x0000000b4a4a7221 */ /* 0x000fe40000010100 */
[----:B------:R-:W0:Y:S02]  /*ea00*/  SHFL.BFLY PT, R84, R57, 0x2, 0x1f ;  /* 0x0c401f0039547f89 */ /* 0x000e2400000e0000 */
[----:B------:R-:W-:Y:S01]  /*ea10*/  FMUL.FTZ R11, R74, UR11 ;  /* 0x0000000b4a0b7c20 */ /* 0x000fe20008410000 */
[----:B------:R-:W-:Y:S08]  /*ea20*/  MUFU.EX2 R61, R61 ;  /* 0x0000003d003d7308 */ /* 0x000ff00000000800 */
[----:B------:R-:W1:Y:S08]  /*ea30*/  MUFU.EX2 R11, R11 ;  /* 0x0000000b000b7308 */ /* 0x000e700000000800 */
[----:B------:R-:W-:Y:S01]  /*ea40*/  MUFU.EX2 R63, R63 ;  /* 0x0000003f003f7308 */ /* 0x000fe20000000800 */
[----:B0-----:R-:W-:-:S07]  /*ea50*/  FMNMX.FTZ R84, R57, R84, !PT ;  /* 0x0000005439547209 */ /* 0x001fce0007810000 */
[----:B------:R-:W-:Y:S01]  /*ea60*/  MUFU.EX2 R48, R48 ;  /* 0x0000003000307308 */ /* 0x000fe20000000800 */
[----:B-1----:R-:W-:Y:S01]  /*ea70*/  FFMA.FTZ R4, R11, R4, R13 ;  /* 0x000000040b047223 */ /* 0x002fe2000001000d */
[----:B------:R-:W0:Y:S06]  /*ea80*/  SHFL.BFLY PT, R57, R84, 0x1, 0x1f ;  /* 0x0c201f0054397f89 */ /* 0x000e2c00000e0000 */
[----:B------:R-:W-:Y:S08]  /*ea90*/  MUFU.EX2 R50, R50 ;  /* 0x0000003200327308 */ /* 0x000ff00000000800 */
[----:B------:R-:W-:Y:S08]  /*eaa0*/  MUFU.EX2 R52, R52 ;  /* 0x0000003400347308 */ /* 0x000ff00000000800 */
[----:B------:R-:W-:Y:S01]  /*eab0*/  MUFU.EX2 R69, R69 ;  /* 0x0000004500457308 */ /* 0x000fe20000000800 */
[----:B0-----:R-:W-:-:S04]  /*eac0*/  FMNMX.FTZ R57, R84, R57, !PT ;  /* 0x0000003954397209 */ /* 0x001fc80007810000 */
[C---:B------:R-:W-:Y:S01]  /*ead0*/  FSETP.NEU.FTZ.AND P1, PT, R57.reuse, -INF , PT ;  /* 0xff8000003900780b */ /* 0x040fe20003f3d000 */
[----:B------:R-:W-:Y:S02]  /*eae0*/  FMUL.FTZ R84, R57, UR11 ;  /* 0x0000000b39547c20 */ /* 0x000fe40008410000 */
[----:B------:R-:W-:Y:S03]  /*eaf0*/  MUFU.EX2 R58, R58 ;  /* 0x0000003a003a7308 */ /* 0x000fe60000000800 */
[----:B------:R-:W-:-:S05]  /*eb00*/  FSEL R84, R84, RZ, P1 ;  /* 0x000000ff54547208 */ /* 0x000fca0000800000 */
[----:B------:R-:W-:Y:S01]  /*eb10*/  MUFU.EX2 R60, R60 ;  /* 0x0000003c003c7308 */ /* 0x000fe20000000800 */
[--C-:B------:R-:W-:Y:S01]  /*eb20*/  FFMA.FTZ R83, R21, UR11, -R84.reuse ;  /* 0x0000000b15537c23 */ /* 0x100fe20008010854 */
[--C-:B------:R-:W-:Y:S01]  /*eb30*/  FFMA.FTZ R21, R31, UR11, -R84.reuse ;  /* 0x0000000b1f157c23 */ /* 0x100fe20008010854 */
[----:B------:R-:W-:Y:S01]  /*eb40*/  FSEL R31, R57, RZ, P1 ;  /* 0x000000ff391f7208 */ /* 0x000fe20000800000 */
[--C-:B------:R-:W-:Y:S01]  /*eb50*/  FFMA.FTZ R85, R16, UR11, -R84.reuse ;  /* 0x0000000b10557c23 */ /* 0x100fe20008010854 */
[--C-:B------:R-:W-:Y:S01]  /*eb60*/  FFMA.FTZ R76, R22, UR11, -R84.reuse ;  /* 0x0000000b164c7c23 */ /* 0x100fe20008010854 */
[--C-:B------:R-:W-:Y:S01]  /*eb70*/  FFMA.FTZ R74, R19, UR11, -R84.reuse ;  /* 0x0000000b134a7c23 */ /* 0x100fe20008010854 */
[----:B------:R-:W-:Y:S01]  /*eb80*/  FFMA.FTZ R22, R24, UR11, -R84 ;  /* 0x0000000b18167c23 */ /* 0x000fe20008010854 */
[----:B------:R-:W-:Y:S01]  /*eb90*/  FADD.FTZ R31, -R31, R12 ;  /* 0x0000000c1f1f7221 */ /* 0x000fe20000010100 */
[----:B------:R-:W-:Y:S01]  /*eba0*/  MUFU.EX2 R83, R83 ;  /* 0x0000005300537308 */ /* 0x000fe20000000800 */
[--C-:B------:R-:W-:Y:S01]  /*ebb0*/  FFMA.FTZ R25, R25, UR11, -R84.reuse ;  /* 0x0000000b19197c23 */ /* 0x100fe20008010854 */
[--C-:B------:R-:W-:Y:S01]  /*ebc0*/  FFMA.FTZ R27, R27, UR11, -R84.reuse ;  /* 0x0000000b1b1b7c23 */ /* 0x100fe20008010854 */
[----:B------:R-:W-:Y:S01]  /*ebd0*/  FMUL.FTZ R16, R31, UR11 ;  /* 0x0000000b1f107c20 */ /* 0x000fe20008410000 */
        /* <DEDUP_REMOVED lines=22> */
[----:B------:R-:W-:-:S06]  /*ed40*/  FFMA.FTZ R77, R77, UR11, -R84 ;  /* 0x0000000b4d4d7c23 */ /* 0x000fcc0008010854 */
[----:B------:R-:W3:Y:S01]  /*ed50*/  MUFU.EX2 R74, R74 ;  /* 0x0000004a004a7308 */ /* 0x000ee20000000800 */
[----:B0-----:R-:W-:Y:S01]  /*ed60*/  FFMA.FTZ R24, R16, R3, R76 ;  /* 0x0000000310187223 */ /* 0x001fe2000001004c */
[----:B------:R-:W-:-:S04]  /*ed70*/  FADD.FTZ R3, R15, R4 ;  /* 0x000000040f037221 */ /* 0x000fc80000010000 */
[----:B------:R-:W-:Y:S02]  /*ed80*/  FADD.FTZ R3, R18, R3 ;  /* 0x0000000312037221 */ /* 0x000fe40000010000 */
[----:B------:R-:W0:Y:S01]  /*ed90*/  MUFU.EX2 R22, R22 ;  /* 0x0000001600167308 */ /* 0x000e220000000800 */
[----:B-1----:R-:W-:Y:S01]  /*eda0*/  FADD.FTZ R31, R85, R24 ;  /* 0x00000018551f7221 */ /* 0x002fe20000010000 */
[----:B------:R-:W-:-:S06]  /*edb0*/  FADD.FTZ R3, R20, R3 ;  /* 0x0000000314037221 */ /* 0x000fcc0000010000 */
[----:B------:R-:W1:Y:S01]  /*edc0*/  MUFU.EX2 R25, R25 ;  /* 0x0000001900197308 */ /* 0x000e620000000800 */
[----:B---3--:R-:W-:Y:S01]  /*edd0*/  FADD.FTZ R4, R74, R31 ;  /* 0x0000001f4a047221 */ /* 0x008fe20000010000 */
[--C-:B------:R-:W-:Y:S01]  /*ede0*/  FFMA.FTZ R31, R54, UR11, -R84.reuse ;  /* 0x0000000b361f7c23 */ /* 0x100fe20008010854 */
[----:B------:R-:W-:Y:S02]  /*edf0*/  FFMA.FTZ R54, R82, UR11, -R84 ;  /* 0x0000000b52367c23 */ /* 0x000fe40008010854 */
[----:B------:R-:W-:Y:S01]  /*ee00*/  FADD.FTZ R37, R83, R4 ;  /* 0x0000000453257221 */ /* 0x000fe20000010000 */
[----:B------:R-:W-:Y:S02]  /*ee10*/  FADD.FTZ R4, R14, R3 ;  /* 0x000000030e047221 */ /* 0x000fe40000010000 */
[----:B------:R-:W3:Y:S01]  /*ee20*/  MUFU.EX2 R27, R27 ;  /* 0x0000001b001b7308 */ /* 0x000ee20000000800 */
[----:B0-----:R-:W-:Y:S01]  /*ee30*/  FADD.FTZ R24, R22, R37 ;  /* 0x0000002516187221 */ /* 0x001fe20000010000 */
[----:B------:R-:W-:Y:S01]  /*ee40*/  FADD.FTZ R3, R23, R4 ;  /* 0x0000000417037221 */ /* 0x000fe20000010000 */
[--C-:B------:R-:W-:Y:S01]  /*ee50*/  FFMA.FTZ R37, R78, UR11, -R84.reuse ;  /* 0x0000000b4e257c23 */ /* 0x100fe20008010854 */
[----:B------:R-:W-:-:S02]  /*ee60*/  FFMA.FTZ R78, R80, UR11, -R84 ;  /* 0x0000000b504e7c23 */ /* 0x000fc40008010854 */
[----:B------:R-:W-:Y:S02]  /*ee70*/  FADD.FTZ R3, R26, R3 ;  /* 0x000000031a037221 */ /* 0x000fe40000010000 */
[----:B------:R-:W0:Y:S01]  /*ee80*/  MUFU.EX2 R79, R79 ;  /* 0x0000004f004f7308 */ /* 0x000e220000000800 */
[----:B-1----:R-:W-:Y:S01]  /*ee90*/  FADD.FTZ R24, R25, R24 ;  /* 0x0000001819187221 */ /* 0x002fe20000010000 */
[----:B------:R-:W-:-:S04]  /*eea0*/  FADD.FTZ R3, R28, R3 ;  /* 0x000000031c037221 */ /* 0x000fc80000010000 */
[----:B------:R-:W-:Y:S02]  /*eeb0*/  FADD.FTZ R3, R30, R3 ;  /* 0x000000031e037221 */ /* 0x000fe40000010000 */
[----:B------:R-:W1:Y:S01]  /*eec0*/  MUFU.EX2 R21, R21 ;  /* 0x0000001500157308 */ /* 0x000e620000000800 */
[----:B---3--:R-:W-:Y:S01]  /*eed0*/  FADD.FTZ R24, R27, R24 ;  /* 0x000000181b187221 */ /* 0x008fe20000010000 */
[----:B------:R-:W-:-:S04]  /*eee0*/  FADD.FTZ R3, R32, R3 ;  /* 0x0000000320037221 */ /* 0x000fc80000010000 */
[----:B------:R-:W-:Y:S02]  /*eef0*/  FADD.FTZ R3, R34, R3 ;  /* 0x0000000322037221 */ /* 0x000fe40000010000 */
[----:B------:R-:W3:Y:S01]  /*ef00*/  MUFU.EX2 R33, R33 ;  /* 0x0000002100217308 */ /* 0x000ee20000000800 */
[----:B0-----:R-:W-:Y:S01]  /*ef10*/  FADD.FTZ R24, R79, R24 ;  /* 0x000000184f187221 */ /* 0x001fe20000010000 */
[----:B------:R-:W-:-:S04]  /*ef20*/  FADD.FTZ R3, R36, R3 ;  /* 0x0000000324037221 */ /* 0x000fc80000010000 */
        /* <DEDUP_REMOVED lines=14> */
[----:B-1----:R-:W-:-:S07]  /*f010*/  FADD.FTZ R24, R29, R24 ;  /* 0x000000181d187221 */ /* 0x002fce0000010000 */
[----:B------:R-:W1:Y:S01]  /*f020*/  MUFU.EX2 R43, R43 ;  /* 0x0000002b002b7308 */ /* 0x000e620000000800 */
[----:B---3--:R-:W-:-:S07]  /*f030*/  FADD.FTZ R24, R19, R24 ;  /* 0x0000001813187221 */ /* 0x008fce0000010000 */
[----:B------:R-:W3:Y:S01]  /*f040*/  MUFU.EX2 R136, R136 ;  /* 0x0000008800887308 */ /* 0x000ee20000000800 */
[----:B0-----:R-:W-:-:S07]  /*f050*/  FADD.FTZ R24, R41, R24 ;  /* 0x0000001829187221 */ /* 0x001fce0000010000 */
[----:B------:R-:W0:Y:S01]  /*f060*/  MUFU.EX2 R12, R12 ;  /* 0x0000000c000c7308 */ /* 0x000e220000000800 */
[----:B-1----:R-:W-:Y:S01]  /*f070*/  FADD.FTZ R3, R43, R24 ;  /* 0x000000182b037221 */ /* 0x002fe20000010000 */
[----:B------:R-:W-:-:S06]  /*f080*/  FADD.FTZ R24, R52, R45 ;  /* 0x0000002d34187221 */ /* 0x000fcc0000010000 */
[----:B------:R-:W1:Y:S01]  /*f090*/  MUFU.EX2 R49, R49 ;  /* 0x0000003100317308 */ /* 0x000e620000000800 */
[----:B---3--:R-:W-:-:S07]  /*f0a0*/  FADD.FTZ R3, R136, R3 ;  /* 0x0000000388037221 */ /* 0x008fce0000010000 */
[----:B------:R-:W3:Y:S01]  /*f0b0*/  MUFU.EX2 R51, R51 ;  /* 0x0000003300337308 */ /* 0x000ee20000000800 */
[----:B0-----:R-:W-:Y:S01]  /*f0c0*/  FADD.FTZ R4, R12, R3 ;  /* 0x000000030c047221 */ /* 0x001fe20000010000 */
[----:B------:R-:W-:-:S04]  /*f0d0*/  FADD.FTZ R3, R69, R24 ;  /* 0x0000001845037221 */ /* 0x000fc80000010000 */
[----:B------:R-:W-:Y:S02]  /*f0e0*/  FADD.FTZ R3, R58, R3 ;  /* 0x000000033a037221 */ /* 0x000fe40000010000 */
[----:B------:R-:W0:Y:S01]  /*f0f0*/  MUFU.EX2 R87, R87 ;  /* 0x0000005700577308 */ /* 0x000e220000000800 */
[----:B-1----:R-:W-:Y:S01]  /*f100*/  FADD.FTZ R4, R49, R4 ;  /* 0x0000000431047221 */ /* 0x002fe20000010000 */
[----:B------:R-:W-:-:S06]  /*f110*/  FADD.FTZ R3, R60, R3 ;  /* 0x000000033c037221 */ /* 0x000fcc0000010000 */
[----:B------:R-:W1:Y:S01]  /*f120*/  MUFU.EX2 R31, R31 ;  /* 0x0000001f001f7308 */ /* 0x000e620000000800 */
[----:B---3--:R-:W-:-:S07]  /*f130*/  FADD.FTZ R4, R51, R4 ;  /* 0x0000000433047221 */ /* 0x008fce0000010000 */
[----:B------:R-:W3:Y:S01]  /*f140*/  MUFU.EX2 R86, R86 ;  /* 0x0000005600567308 */ /* 0x000ee20000000800 */
[----:B0-----:R-:W-:-:S07]  /*f150*/  FADD.FTZ R4, R87, R4 ;  /* 0x0000000457047221 */ /* 0x001fce0000010000 */
[----:B------:R-:W0:Y:S01]  /*f160*/  MUFU.EX2 R37, R37 ;  /* 0x0000002500257308 */ /* 0x000e220000000800 */
[----:B-1----:R-:W-:-:S07]  /*f170*/  FADD.FTZ R45, R31, R4 ;  /* 0x000000041f2d7221 */ /* 0x002fce0000010000 */
        /* <DEDUP_REMOVED lines=36> */
[----:B---3--:R-:W-:-:S03]  /*f3c0*/  FADD.FTZ R4, R55, R24 ;  /* 0x0000001837047221 */ /* 0x008fc60000010000 */
[----:B0-----:R-:W-:Y:S01]  /*f3d0*/  FADD.FTZ R3, R78, R3 ;  /* 0x000000034e037221 */ /* 0x001fe20000010000 */
[----:B------:R-:W-:Y:S06]  /*f3e0*/  @!P0 BRA `(.L_x_921) ;  /* 0x0000000000048947 */ /* 0x000fec0003800000 */
[----:B------:R-:W-:Y:S01]  /*f3f0*/  BPT.TRAP 0x1 ;  /* 0x000000040000795c */ /* 0x000fe20000300000 */
.L_x_921:
        /* <DEDUP_REMOVED lines=34> */
[----:B------:R-:W-:Y:S01]  /*f620*/  SYNCS.ARRIVE.TRANS64.RED.A1T0 RZ, [UR7], RZ ;  /* 0x000000ffffff79a7 */ /* 0x000fe20008100407 */
[----:B------:R-:W-:Y:S01]  /*f630*/  F2FP.BF16.F32.PACK_AB R48, R48, R63 ;  /* 0x0000003f3030723e */ /* 0x000fe200000010ff */
[----:B------:R-:W-:Y:S01]  /*f640*/  STSM.16.M88.4 [R0+0x21800], R44 ;  /* 0x0218002c00007844 */ /* 0x000fe20000000200 */
[----:B------:R-:W-:Y:S01]  /*f650*/  F2FP.BF16.F32.PACK_AB R49, R49, R12 ;  /* 0x0000000c3131723e */ /* 0x000fe200000010ff */
[----:B------:R-:W-:Y:S01]  /*f660*/  UMOV UR7, UR4 ;  /* 0x0000000400077c82 */ /* 0x000fe20008000000 */
        /* <DEDUP_REMOVED lines=27> */
[-C--:B------:R-:W-:Y:S01]  /*f820*/  FMUL.FTZ R128, R128, R11.reuse ;  /* 0x0000000b80807220 */ /* 0x080fe20000410000 */
[----:B------:R-:W-:Y:S01]  /*f830*/  R2UR UR10, R145 ;  /* 0x00000000910a72ca */ /* 0x000fe200000e0000 */
        /* <DEDUP_REMOVED lines=11> */
[----:B---3--:R-:W3:Y:S01]  /*f8f0*/  FENCE.VIEW.ASYNC.S ;  /* 0x00000000000073c6 */ /* 0x008ee20000000000 */
[-C--:B------:R-:W-:Y:S01]  /*f900*/  FMUL.FTZ R94, R94, R16.reuse ;  /* 0x000000105e5e7220 */ /* 0x080fe20000410000 */
[-C--:B------:R-:W-:Y:S01]  /*f910*/  FMUL.FTZ R95, R95, R16.reuse ;  /* 0x000000105f5f7220 */ /* 0x080fe20000410000 */
[-C--:B------:R-:W-:Y:S01]  /*f920*/  FMUL.FTZ R98, R98, R16.reuse ;  /* 0x0000001062627220 */ /* 0x080fe20000410000 */
[-C--:B------:R-:W-:Y:S01]  /*f930*/  FMUL.FTZ R99, R99, R16.reuse ;  /* 0x0000001063637220 */ /* 0x080fe20000410000 */
[-C--:B------:R-:W-:Y:S01]  /*f940*/  FMUL.FTZ R102, R102, R16.reuse ;  /* 0x0000001066667220 */ /* 0x080fe20000410000 */
[----:B------:R-:W-:Y:S01]  /*f950*/  ISETP.GT.AND P1, PT, R10, UR10, PT ;  /* 0x0000000a0a007c0c */ /* 0x000fe2000bf24270 */
        /* <DEDUP_REMOVED lines=20> */
[----:B---3--:R-:W-:Y:S01]  /*faa0*/  NOP ;  /* 0x0000000000007918 */ /* 0x008fe20000000000 */
[----:B-1----:R-:W-:Y:S05]  /*fab0*/  @P1 BRA `(.L_x_922) ;  /* 0xffffffc400a01947 */ /* 0x002fea000383ffff */
.L_x_903:
[----:B------:R-:W-:Y:S06]  /*fac0*/  BAR.ARV 0x8, 0x200 ;  /* 0x0208000000007b1d */ /* 0x000fec0000002000 */
[----:B------:R-:W-:Y:S05]  /*fad0*/  @!P0 BRA `(.L_x_923) ;  /* 0x0000000000048947 */ /* 0x000fea0003800000 */
[----:B------:R-:W-:Y:S01]  /*fae0*/  BPT.TRAP 0x1 ;  /* 0x000000040000795c */ /* 0x000fe20000300000 */
.L_x_923:
[----:B------:R-:W-:Y:S01]  /*faf0*/  ULEA UR6, UR4, UR38, 0x3 ;  /* 0x0000002604067291 */ /* 0x000fe2000f8e183f */
[----:B------:R-:W-:-:S05]  /*fb00*/  IMAD.U32 R0, RZ, RZ, UR5 ;  /* 0x00000005ff007e24 */ /* 0x000fca000f8e00ff */
[----:B------:R-:W-:-:S04]  /*fb10*/  SHF.L.U32 R0, R0, 0x1f, RZ ;  /* 0x0000001f00007819 */ /* 0x000fc800000006ff */
[----:B------:R0:W1:Y:S01]  /*fb20*/  SYNCS.PHASECHK.TRANS64.TRYWAIT P1, [UR6+0x2d850], R0 ;  /* 0x02d85000ff0075a7 */ /* 0x0000620008020146 */
[----:B------:R-:W-:Y:S05]  /*fb30*/  @!P0 BRA `(.L_x_924) ;  /* 0x0000000000048947 */ /* 0x000fea0003800000 */
[----:B------:R-:W-:Y:S01]  /*fb40*/  BPT.TRAP 0x1 ;  /* 0x000000040000795c */ /* 0x000fe20000300000 */
.L_x_924:
[----:B-1----:R-:W-:Y:S05]  /*fb50*/  @P1 BRA `(.L_x_925) ;  /* 0x0000000000081947 */ /* 0x002fea0003800000 */
[----:B------:R-:W1:Y:S02]  /*fb60*/  SYNCS.PHASECHK.TRANS64.TRYWAIT P1, [UR6+0x2d850], R0 ;  /* 0x02d85000ff0075a7 */ /* 0x000e640008020146 */
[----:B-1----:R-:W-:Y:S05]  /*fb70*/  @!P1 BRA `(.L_x_926) ;  /* 0x0000006000349947 */ /* 0x002fea0003800000 */
.L_x_925:
[----:B------:R-:W-:Y:S01]  /*fb80*/  UIADD3 UR38, UR38, 0x400, URZ ;  /* 0x0000040026267890 */ /* 0x000fe2000fffe03f */
[----:B------:R-:W-:Y:S01]  /*fb90*/  R2UR UR5, R144 ;  /* 0x00000000900572ca */ /* 0x000fe200000e0000 */
[----:B------:R-:W-:Y:S01]  /*fba0*/  WARPGROUP.ARRIVE ;  /* 0x00000000000079c5 */ /* 0x000fe20000000000 */
[----:B------:R-:W-:Y:S01]  /*fbb0*/  UMOV UR13, 0x40000040 ;  /* 0x40000040000d7882 */ /* 0x000fe20000000000 */
[----:B------:R-:W-:Y:S01]  /*fbc0*/  USHF.R.U32.HI UR38, URZ, 0x4, UR38 ;  /* 0x000000043f267899 */ /* 0x000fe20008011626 */
[----:B-1----:R-:W1:Y:S01]  /*fbd0*/  SHFL.BFLY PT, R5, R4, 0x2, 0x1f ;  /* 0x0c401f0004057f89 */ /* 0x002e6200000e0000 */
[----:B------:R-:W-:Y:S01]  /*fbe0*/  UMOV UR15, 0x80000020 ;  /* 0x80000020000f7882 */ /* 0x000fe20000000000 */
[----:B------:R-:W-:Y:S01]  /*fbf0*/  IMAD.MOV.U32 R6, RZ, RZ, RZ ;  /* 0x000000ffff067224 */ /* 0x000fe200078e00ff */
[----:B------:R-:W-:Y:S01]  /*fc00*/  ULOP3.LUT UR38, UR38, 0x3fff, URZ, 0xc0, !UPT ;  /* 0x00003fff26267892 */ /* 0x000fe2000f8ec03f */
[----:B0-----:R-:W0:Y:S01]  /*fc10*/  SHFL.BFLY PT, R0, R3, 0x2, 0x1f ;  /* 0x0c401f0003007f89 */ /* 0x001e2200000e0000 */
[----:B------:R-:W-:-:S02]  /*fc20*/  IMAD.U32 R11, RZ, RZ, UR11 ;  /* 0x0000000bff0b7e24 */ /* 0x000fc4000f8e00ff */
        /* <DEDUP_REMOVED lines=8> */
[----:B-1----:R-:W-:Y:S01]  /*fcb0*/  FADD.FTZ R5, R5, R4 ;  /* 0x0000000405057221 */ /* 0x002fe20000010000 */
[----:B------:R-:W-:Y:S01]  /*fcc0*/  UMOV UR13, 0x40000040 ;  /* 0x40000040000d7882 */ /* 0x000fe20000000000 */
[----:B------:R-:W-:Y:S01]  /*fcd0*/  UMOV UR15, 0x80000020 ;  /* 0x80000020000f7882 */ /* 0x000fe20000000000 */
[----:B0-----:R-:W-:Y:S01]  /*fce0*/  FADD.FTZ R2, R0, R3 ;  /* 0x0000000300027221 */ /* 0x001fe20000010000 */
[----:B------:R-:W-:Y:S01]  /*fcf0*/  IMAD.MOV.U32 R3, RZ, RZ, RZ ;  /* 0x000000ffff037224 */ /* 0x000fe200078e00ff */
[----:B------:R-:W0:Y:S04]  /*fd00*/  SHFL.BFLY PT, R0, R5, 0x1, 0x1f ;  /* 0x0c201f0005007f89 */ /* 0x000e2800000e0000 */
[----:B------:R-:W1:Y:S01]  /*fd10*/  SHFL.BFLY PT, R7, R2, 0x1, 0x1f ;  /* 0x0c201f0002077f89 */ /* 0x000e6200000e0000 */
[----:B0-----:R-:W-:Y:S01]  /*fd20*/  FADD.FTZ R9, R5, R0 ;  /* 0x0000000005097221 */ /* 0x001fe20000010000 */
[----:B------:R-:W-:-:S02]  /*fd30*/  IMAD.U32 R5, RZ, RZ, UR11 ;  /* 0x0000000bff057e24 */ /* 0x000fc4000f8e00ff */
[----:B------:R-:W-:Y:S02]  /*fd40*/  IMAD.MOV.U32 R0, RZ, RZ, -0x800000 ;  /* 0xff800000ff007424 */ /* 0x000fe400078e00ff */
[----:B-1----:R-:W-:Y:S01]  /*fd50*/  FADD.FTZ R10, R2, R7 ;  /* 0x00000007020a7221 */ /* 0x002fe20000010000 */
[----:B------:R-:W-:Y:S01]  /*fd60*/  FSETP.NE.FTZ.AND P1, PT, R9, RZ, PT ;  /* 0x000000ff0900720b */ /* 0x000fe20003f35000 */
[----:B------:R-:W-:-:S03]  /*fd70*/  IMAD.MOV.U32 R2, RZ, RZ, -0x800000 ;  /* 0xff800000ff027424 */ /* 0x000fc600078e00ff */
[----:B------:R-:W-:-:S09]  /*fd80*/  FSETP.NE.FTZ.AND P2, PT, R10, RZ, PT ;  /* 0x000000ff0a00720b */ /* 0x000fd20003f55000 */
[----:B------:R-:W0:Y:S01]  /*fd90*/  @P1 MUFU.LG2 R4, R9 ;  /* 0x0000000900041308 */ /* 0x000e220000000c00 */
[----:B------:R-:W-:-:S03]  /*fda0*/  @P1 FMUL.FTZ R5, R5, 0.69314718246459960938 ;  /* 0x3f31721805051820 */ /* 0x000fc60000410000 */
[----:B------:R-:W-:-:S04]  /*fdb0*/  @P2 FMUL.FTZ R11, R11, 0.69314718246459960938 ;  /* 0x3f3172180b0b2820 */ /* 0x000fc80000410000 */
[----:B------:R-:W1:Y:S08]  /*fdc0*/  @P2 MUFU.LG2 R7, R10 ;  /* 0x0000000a00072308 */ /* 0x000e700000000c00 */
[----:B------:R3:W4:Y:S01]  /*fdd0*/  @P1 MUFU.RCP R3, R9 ;  /* 0x0000000900031308 */ /* 0x0007220000001000 */
        /* <DEDUP_REMOVED lines=51> */
[----:B0--34-:R-:W-:Y:S05]  /*10110*/  @!P0 BRA `(.L_x_927) ;  /* 0x0000000000048947 */ /* 0x019fea0003800000 */
[----:B------:R-:W-:Y:S01]  /*10120*/  BPT.TRAP 0x1 ;  /* 0x000000040000795c */ /* 0x000fe20000300000 */
.L_x_927:
[----:B------:R-:W0:Y:S01]  /*10130*/  S2UR UR4, SR_CgaCtaId ;  /* 0x00000000000479c3 */ /* 0x000e220000008800 */
[----:B------:R-:W-:Y:S01]  /*10140*/  UIADD3 UR6, UR6, 0x2d860, URZ ;  /* 0x0002d86006067890 */ /* 0x000fe2000fffe03f */
        /* <DEDUP_REMOVED lines=22> */
[----:B0-----:R-:W-:Y:S01]  /*102b0*/  UPRMT UR6, UR4, 0x654, UR6 ;  /* 0x0000065404067896 */ /* 0x001fe20008000006 */
        /* <DEDUP_REMOVED lines=28> */
.L_x_849:
[----:B------:R-:W-:Y:S05]  /*10480*/  @P0 BRA `(.L_x_928) ;  /* 0x0000001000940947 */ /* 0x000fea0003800000 */
[----:B------:R-:W3:Y:S01]  /*10490*/  LDL R4, [R1+0x4] ;  /* 0x0000040001047983 */ /* 0x000ee20000100800 */
[----:B------:R-:W0:Y:S01]  /*104a0*/  LDC R7, c[0x0][0xbe8] ;  /* 0x0002fa00ff077b82 */ /* 0x000e220000000800 */
[----:B------:R-:W-:Y:S01]  /*104b0*/  ULDC.64 UR8, c[0x0][0xbd0] ;  /* 0x0002f40000087ab9 */ /* 0x000fe20000000a00 */
[----:B------:R-:W-:Y:S01]  /*104c0*/  BSSY B0, `(.L_x_929) ;  /* 0x00000d5000007945 */ /* 0x000fe20003800000 */
[----:B------:R-:W1:Y:S01]  /*104d0*/  S2R R3, SR_TID.X ;  /* 0x0000000000037919 */ /* 0x000e620000002100 */
[----:B------:R-:W4:Y:S04]  /*104e0*/  S2R R21, SR_CTAID.X ;  /* 0x0000000000157919 */ /* 0x000f280000002500 */
[----:B------:R-:W5:Y:S08]  /*104f0*/  S2UR UR12, SR_CTAID.Z ;  /* 0x00000000000c79c3 */ /* 0x000f700000002700 */
[----:B------:R-:W2:Y:S08]  /*10500*/  LDC.64 R14, c[0x0][0xbd8] ;  /* 0x0002f600ff0e7b82 */ /* 0x000eb00000000a00 */
[----:B------:R-:W-:Y:S01]  /*10510*/  BAR.SYNC.DEFER_BLOCKING 0x1, 0x180 ;  /* 0x0046000000007b1d */ /* 0x000fe20000010000 */
[----:B0-----:R-:W-:-:S07]  /*10520*/  ISETP.NE.AND P0, PT, R7, 0x1, PT ;  /* 0x000000010700780c */ /* 0x001fce0003f05270 */
[----:B------:R-:W0:Y:S01]  /*10530*/  S2UR UR11, SR_CTAID.Y ;  /* 0x00000000000b79c3 */ /* 0x000e220000002600 */
[----:B-----5:R-:W-:-:S07]  /*10540*/  USHF.R.S32.HI UR10, URZ, 0x1f, UR12 ;  /* 0x0000001f3f0a7899 */ /* 0x020fce000801140c */
[----:B------:R-:W0:Y:S08]  /*10550*/  LDC R20, c[0x0][0xc50] ;  /* 0x00031400ff147b82 */ /* 0x000e300000000800 */
[----:B------:R-:W5:Y:S08]  /*10560*/  LDC.64 R18, c[0x0][0xb40] ;  /* 0x0002d000ff127b82 */ /* 0x000f700000000a00 */
[----:B------:R-:W5:Y:S08]  /*10570*/  @P0 LDC R16, c[0x0][0xbf0] ;  /* 0x0002fc00ff100b82 */ /* 0x000f700000000800 */
[----:B------:R-:W5:Y:S08]  /*10580*/  @P0 LDC R25, c[0x0][0xbec] ;  /* 0x0002fb00ff190b82 */ /* 0x000f700000000800 */
[----:B------:R-:W5:Y:S01]  /*10590*/  @P0 LDC R22, c[0x0][0xbf0] ;  /* 0x0002fc00ff160b82 */ /* 0x000f620000000800 */
[----:B---3--:R-:W-:Y:S01]  /*105a0*/  R2UR UR13, R4 ;  /* 0x00000000040d72ca */ /* 0x008fe200000e0000 */
[----:B-1----:R-:W-:-:S05]  /*105b0*/  VIADD R4, R3, 0xffffff80 ;  /* 0xffffff8003047836 */ /* 0x002fca0000000000 */
[----:B------:R-:W-:-:S04]  /*105c0*/  SHF.R.S32.HI R5, RZ, 0x1f, R4 ;  /* 0x0000001fff057819 */ /* 0x000fc80000011404 */
[CC--:B------:R-:W-:Y:S02]  /*105d0*/  LEA.HI R8, R5.reuse, R4.reuse, RZ, 0x7 ;  /* 0x0000000405087211 */ /* 0x0c0fe400078f38ff */
[----:B------:R-:W-:Y:S01]  /*105e0*/  LEA.HI R9, R5, R4, RZ, 0x2 ;  /* 0x0000000405097211 */ /* 0x000fe200078f10ff */
[----:B------:R-:W-:Y:S01]  /*105f0*/  USHF.R.S32.HI UR7, URZ, 0x1f, UR13 ;  /* 0x0000001f3f077899 */ /* 0x000fe2000801140d */
[----:B------:R-:W-:Y:S01]  /*10600*/  LOP3.LUT R3, R8, 0xffffff80, RZ, 0xc0, !PT ;  /* 0xffffff8008037812 */ /* 0x000fe200078ec0ff */
[----:B------:R-:W-:Y:S01]  /*10610*/  UIMAD.WIDE.U32 UR4, UR13, UR8, URZ ;  /* 0x000000080d0472a5 */ /* 0x000fe2000f8e003f */
[----:B------:R-:W-:Y:S01]  /*10620*/  SHF.R.S32.HI R8, RZ, 0x7, R8 ;  /* 0x00000007ff087819 */ /* 0x000fe20000011408 */
[----:B------:R-:W-:Y:S01]  /*10630*/  UIMAD UR6, UR7, UR8, URZ ;  /* 0x00000008070672a4 */ /* 0x000fe2000f8e023f */
[----:B------:R-:W-:Y:S01]  /*10640*/  LOP3.LUT R9, R9, 0xfffffffc, RZ, 0xc0, !PT ;  /* 0xfffffffc09097812 */ /* 0x000fe200078ec0ff */
[----:B------:R-:W-:Y:S02]  /*10650*/  IMAD.IADD R3, R4, 0x1, -R3 ;  /* 0x0000000104037824 */ /* 0x000fe400078e0a03 */
[----:B------:R-:W-:Y:S01]  /*10660*/  IMAD.HI R5, R8, 0x55555556, RZ ;  /* 0x5555555608057827 */ /* 0x000fe200078e02ff */
[----:B------:R-:W-:-:S02]  /*10670*/  UIMAD UR6, UR13, UR9, UR6 ;  /* 0x000000090d0672a4 */ /* 0x000fc4000f8e0206 */
[----:B------:R-:W-:Y:S01]  /*10680*/  SHF.R.S32.HI R10, RZ, 0x1f, R3 ;  /* 0x0000001fff0a7819 */ /* 0x000fe20000011403 */
[----:B------:R-:W-:Y:S01]  /*10690*/  IMAD.IADD R13, R4, 0x1, -R9 ;  /* 0x00000001040d7824 */ /* 0x000fe200078e0a09 */
[----:B------:R-:W-:Y:S01]  /*106a0*/  LEA.HI R5, R5, R5, RZ, 0x1 ;  /* 0x0000000505057211 */ /* 0x000fe200078f08ff */
[----:B------:R-:W-:Y:S01]  /*106b0*/  UIADD3 UR6, UR5, UR6, URZ ;  /* 0x0000000605067290 */ /* 0x000fe2000fffe03f */
[CC--:B------:R-:W-:Y:S01]  /*106c0*/  LEA.HI R6, R10.reuse, R3.reuse, RZ, 0x2 ;  /* 0x000000030a067211 */ /* 0x0c0fe200078f10ff */
[----:B------:R-:W-:Y:S01]  /*106d0*/  ULDC.64 UR8, c[0x0][0xb38] ;  /* 0x0002ce0000087ab9 */ /* 0x000fe20000000a00 */
[----:B------:R-:W-:Y:S01]  /*106e0*/  LEA.HI R10, R10, R3, RZ, 0x5 ;  /* 0x000000030a0a7211 */ /* 0x000fe200078f28ff */
[----:B------:R-:W-:Y:S01]  /*106f0*/  IMAD R9, R5, -0x3, R8 ;  /* 0xfffffffd05097824 */ /* 0x000fe200078e0208 */
[--C-:B------:R-:W-:Y:S01]  /*10700*/  SHF.R.S32.HI R11, RZ, 0x2, R6.reuse ;  /* 0x00000002ff0b7819 */ /* 0x100fe20000011406 */
[----:B------:R-:W-:Y:S01]  /*10710*/  UIMAD UR7, UR7, UR8, URZ ;  /* 0x00000008070772a4 */ /* 0x000fe2000f8e023f */
[----:B------:R-:W-:Y:S01]  /*10720*/  SHF.R.S32.HI R12, RZ, 0x1f, R6 ;  /* 0x0000001fff0c7819 */ /* 0x000fe20000011406 */
[----:B------:R-:W-:Y:S01]  /*10730*/  IMAD R17, RZ, RZ, -UR13 ;  /* 0x8000000dff117e24 */ /* 0x000fe2000f8e02ff */
[----:B------:R-:W-:-:S02]  /*10740*/  LEA.HI R5, R13, R13, RZ, 0x1 ;  /* 0x0000000d0d057211 */ /* 0x000fc400078f08ff */
[----:B------:R-:W-:Y:S01]  /*10750*/  LEA.HI R12, R12, R11, RZ, 0x3 ;  /* 0x0000000b0c0c7211 */ /* 0x000fe200078f18ff */
[----:B0-----:R-:W-:Y:S01]  /*10760*/  IMAD R23, R20, R17, UR11 ;  /* 0x0000000b14177e24 */ /* 0x001fe2000f8e0211 */
[----:B------:R-:W-:Y:S02]  /*10770*/  LOP3.LUT R8, R5, 0x1ffffffe, RZ, 0xc0, !PT ;  /* 0x1ffffffe05087812 */ /* 0x000fe400078ec0ff */
[----:B------:R-:W-:Y:S02]  /*10780*/  LOP3.LUT R12, R12, 0xfffffff8, RZ, 0xc0, !PT ;  /* 0xfffffff80c0c7812 */ /* 0x000fe400078ec0ff */
[----:B------:R-:W-:Y:S02]  /*10790*/  SHF.R.S32.HI R5, RZ, 0x5, R10 ;  /* 0x00000005ff057819 */ /* 0x000fe4000001140a */
[----:B------:R-:W-:Y:S01]  /*107a0*/  LOP3.LUT R6, R6, 0x7ffffffc, RZ, 0xc0, !PT ;  /* 0x7ffffffc06067812 */ /* 0x000fe200078ec0ff */
[----:B------:R-:W-:Y:S02]  /*107b0*/  IMAD.IADD R4, R11, 0x1, -R12 ;  /* 0x000000010b047824 */ /* 0x000fe400078e0a0c */
[----:B------:R-:W-:-:S02]  /*107c0*/  IMAD.IADD R11, R13, 0x1, -R8 ;  /* 0x000000010d0b7824 */ /* 0x000fc400078e0a08 */
[----:B------:R-:W0:Y:S01]  /*107d0*/  @P0 LDC R13, c[0x0][0xbec] ;  /* 0x0002fb00ff0d0b82 */ /* 0x000e220000000800 */
[----:B------:R-:W-:Y:S02]  /*107e0*/  IMAD R8, R5, 0x10, R4 ;  /* 0x0000001005087824 */ /* 0x000fe400078e0204 */
[----:B------:R-:W-:Y:S02]  /*107f0*/  IMAD.U32 R5, RZ, RZ, UR5 ;  /* 0x00000005ff057e24 */ /* 0x000fe4000f8e00ff */
[----:B------:R-:W-:Y:S02]  /*10800*/  IMAD R10, R9, 0x40, R8 ;  /* 0x00000040090a7824 */ /* 0x000fe400078e0208 */
[----:B------:R-:W-:Y:S01]  /*10810*/  IMAD.U32 R4, RZ, RZ, UR4 ;  /* 0x00000004ff047e24 */ /* 0x000fe2000f8e00ff */
[----:B------:R-:W-:Y:S01]  /*10820*/  UIMAD.WIDE.U32 UR4, UR13, UR8, URZ ;  /* 0x000000080d0472a5 */ /* 0x000fe2000f8e003f */
[----:B------:R-:W-:Y:S01]  /*10830*/  IMAD.U32 R5, RZ, RZ, UR6 ;  /* 0x00000006ff057e24 */ /* 0x000fe2000f8e00ff */
[----:B------:R-:W-:Y:S01]  /*10840*/  UIMAD UR6, UR13, UR9, UR7 ;  /* 0x000000090d0672a4 */ /* 0x000fe2000f8e0207 */
[----:B--2---:R-:W-:-:S02]  /*10850*/  IMAD R12, R14, UR10, RZ ;  /* 0x0000000a0e0c7c24 */ /* 0x004fc4000f8e02ff */
[----:B------:R-:W-:Y:S01]  /*10860*/  IMAD R8, R11, 0x8, R10 ;  /* 0x000000080b087824 */ /* 0x000fe200078e020a */
[----:B------:R-:W-:Y:S01]  /*10870*/  UIADD3 UR6, UR5, UR6, URZ ;  /* 0x0000000605067290 */ /* 0x000fe2000fffe03f */
[----:B------:R-:W-:Y:S01]  /*10880*/  IMAD R15, R15, UR12, R12 ;  /* 0x0000000c0f0f7c24 */ /* 0x000fe2000f8e020c */
[----:B------:R-:W-:Y:S01]  /*10890*/  ULDC.64 UR8, c[0x0][0xb28] ;  /* 0x0002ca0000087ab9 */ /* 0x000fe20000000a00 */
[----:B----4-:R-:W-:Y:S02]  /*108a0*/  IMAD R12, R21, 0xc0, R8 ;  /* 0x000000c0150c7824 */ /* 0x010fe400078e0208 */
[----:B------:R-:W-:-:S04]  /*108b0*/  IMAD.WIDE.U32 R4, R14, UR12, R4 ;  /* 0x0000000c0e047c25 */ /* 0x000fc8000f8e0004 */
[----:B------:R-:W-:Y:S02]  /*108c0*/  IMAD.U32 R9, RZ, RZ, UR5 ;  /* 0x00000005ff097e24 */ /* 0x000fe4000f8e00ff */
[----:B0-----:R-:W-:-:S04]  /*108d0*/  @P0 IMAD.HI.U32 R13, R12, R13, RZ ;  /* 0x0000000d0c0d0227 */ /* 0x001fc800078e00ff */
[----:B------:R-:W-:Y:S01]  /*108e0*/  IMAD.U32 R8, RZ, RZ, UR4 ;  /* 0x00000004ff087e24 */ /* 0x000fe2000f8e00ff */
[----:B------:R-:W-:Y:S01]  /*108f0*/  ULDC.64 UR4, c[0x0][0xbe0] ;  /* 0x0002f80000047ab9 */ /* 0x000fe20000000a00 */
[----:B------:R-:W-:Y:S01]  /*10900*/  IMAD.U32 R9, RZ, RZ, UR6 ;  /* 0x00000006ff097e24 */ /* 0x000fe2000f8e00ff */
[----:B------:R-:W-:Y:S01]  /*10910*/  ULDC.64 UR6, c[0x0][0xb48] ;  /* 0x0002d20000067ab9 */ /* 0x000fe20000000a00 */
[----:B-----5:R-:W-:Y:S02]  /*10920*/  IMAD R14, R18, UR10, RZ ;  /* 0x0000000a120e7c24 */ /* 0x020fe4000f8e02ff */
[----:B------:R-:W-:Y:S01]  /*10930*/  IMAD.MOV.U32 R11, RZ, RZ, R12 ;  /* 0x000000ffff0b7224 */ /* 0x000fe200078e000c */
[----:B------:R-:W-:Y:S01]  /*10940*/  @P0 SHF.R.U32.HI R11, RZ, R16, R13 ;  /* 0x00000010ff0b0219 */ /* 0x000fe2000001160d */
[----:B------:R-:W-:Y:S01]  /*10950*/  IMAD.IADD R5, R5, 0x1, R15 ;  /* 0x0000000105057824 */ /* 0x000fe200078e020f */
[----:B------:R-:W-:Y:S01]  /*10960*/  SHF.R.S32.HI R16, RZ, 0x1f, R23 ;  /* 0x0000001fff107819 */ /* 0x000fe20000011417 */
[----:B------:R-:W-:-:S02]  /*10970*/  IMAD R15, R19, UR12, R14 ;  /* 0x0000000c130f7c24 */ /* 0x000fc4000f8e020e */
[----:B------:R-:W-:-:S04]  /*10980*/  IMAD.WIDE.U32 R8, R18, UR12, R8 ;  /* 0x0000000c12087c25 */ /* 0x000fc8000f8e0008 */
[----:B------:R-:W-:-:S04]  /*10990*/  @P0 IMAD.HI.U32 R25, R12, R25, RZ ;  /* 0x000000190c190227 */ /* 0x000fc800078e00ff */
[----:B------:R-:W-:Y:S02]  /*109a0*/  IMAD.IADD R9, R9, 0x1, R15 ;  /* 0x0000000109097824 */ /* 0x000fe400078e020f */
[----:B------:R-:W-:Y:S02]  /*109b0*/  IMAD R15, R16, UR6, RZ ;  /* 0x00000006100f7c24 */ /* 0x000fe4000f8e02ff */
[----:B------:R-:W-:-:S04]  /*109c0*/  IMAD.WIDE.U32 R4, R23, UR4, R4 ;  /* 0x0000000417047c25 */ /* 0x000fc8000f8e0004 */
[----:B------:R-:W-:Y:S01]  /*109d0*/  IMAD.MOV.U32 R13, RZ, RZ, R12 ;  /* 0x000000ffff0d7224 */ /* 0x000fe200078e000c */
[----:B------:R-:W-:Y:S01]  /*109e0*/  @P0 SHF.R.U32.HI R13, RZ, R22, R25 ;  /* 0x00000016ff0d0219 */ /* 0x000fe20000011619 */
[----:B------:R-:W-:Y:S01]  /*109f0*/  IMAD R14, R16, UR4, RZ ;  /* 0x00000004100e7c24 */ /* 0x000fe2000f8e02ff */
[----:B------:R-:W-:Y:S01]  /*10a00*/  IADD3 R4, P0, R11, R4, RZ ;  /* 0x000000040b047210 */ /* 0x000fe20007f1e0ff */
[C---:B------:R-:W-:Y:S01]  /*10a10*/  IMAD R17, R23.reuse, UR7, R15 ;  /* 0x0000000717117c24 */ /* 0x040fe2000f8e020f */
[--C-:B------:R-:W-:Y:S01]  /*10a20*/  SHF.R.S32.HI R15, RZ, 0x1f, R11.reuse ;  /* 0x0000001fff0f7819 */ /* 0x100fe2000001140b */
[----:B------:R-:W-:Y:S02]  /*10a30*/  IMAD.MOV R11, RZ, RZ, -R11 ;  /* 0x000000ffff0b7224 */ /* 0x000fe400078e0a0b */
[C---:B------:R-:W-:Y:S01]  /*10a40*/  IMAD R16, R23.reuse, UR5, R14 ;  /* 0x0000000517107c24 */ /* 0x040fe2000f8e020e */
[----:B------:R-:W-:Y:S01]  /*10a50*/  SHF.R.S32.HI R14, RZ, 0x1f, R13 ;  /* 0x0000001fff0e7819 */ /* 0x000fe2000001140d */
[----:B------:R-:W-:Y:S01]  /*10a60*/  IMAD.WIDE.U32 R8, R23, UR6, R8 ;  /* 0x0000000617087c25 */ /* 0x000fe2000f8e0008 */
[----:B------:R-:W-:Y:S01]  /*10a70*/  ULDC.64 UR4, c[0x0][0xb30] ;  /* 0x0002cc0000047ab9 */ /* 0x000fe20000000a00 */
[----:B------:R-:W-:Y:S01]  /*10a80*/  ULDC.64 UR6, c[0x0][0xbc8] ;  /* 0x0002f20000067ab9 */ /* 0x000fe20000000a00 */
[----:B------:R-:W-:Y:S01]  /*10a90*/  IADD3.X R5, R15, R5, R16, P0, !PT ;  /* 0x000000050f057210 */ /* 0x000fe200007fe410 */
[----:B------:R-:W-:-:S02]  /*10aa0*/  IMAD.MOV R18, RZ, RZ, -R13 ;  /* 0x000000ffff127224 */ /* 0x000fc400078e0a0d */
[--C-:B------:R-:W-:Y:S02]  /*10ab0*/  IMAD R11, R7, R11, R12.reuse ;  /* 0x0000000b070b7224 */ /* 0x100fe400078e020c */
[----:B------:R-:W-:Y:S02]  /*10ac0*/  IMAD.IADD R9, R9, 0x1, R17 ;  /* 0x0000000109097824 */ /* 0x000fe400078e0211 */
[----:B------:R-:W-:Y:S02]  /*10ad0*/  IMAD R14, R14, UR4, RZ ;  /* 0x000000040e0e7c24 */ /* 0x000fe4000f8e02ff */
[----:B------:R-:W-:Y:S01]  /*10ae0*/  IMAD R15, R7, R18, R12 ;  /* 0x00000012070f7224 */ /* 0x000fe200078e020c */
[----:B------:R-:W-:Y:S01]  /*10af0*/  SHF.R.S32.HI R12, RZ, 0x1f, R11 ;  /* 0x0000001fff0c7819 */ /* 0x000fe2000001140b */
[C---:B------:R-:W-:Y:S01]  /*10b00*/  IMAD R17, R13.reuse, UR5, R14 ;  /* 0x000000050d117c24 */ /* 0x040fe2000f8e020e */
[----:B------:R-:W0:Y:S01]  /*10b10*/  S2UR UR5, SR_CgaCtaId ;  /* 0x00000000000579c3 */ /* 0x000e220000008800 */
[----:B------:R-:W-:Y:S01]  /*10b20*/  IMAD.WIDE.U32 R8, R13, UR4, R8 ;  /* 0x000000040d087c25 */ /* 0x000fe2000f8e0008 */
[----:B------:R-:W-:Y:S01]  /*10b30*/  SHF.R.S32.HI R13, RZ, 0x1f, R15 ;  /* 0x0000001fff0d7819 */ /* 0x000fe2000001140f */
[----:B------:R-:W-:-:S02]  /*10b40*/  UMOV UR4, 0x400 ;  /* 0x0000040000047882 */ /* 0x000fc40000000000 */
[----:B------:R-:W-:Y:S02]  /*10b50*/  IMAD R12, R12, UR6, RZ ;  /* 0x000000060c0c7c24 */ /* 0x000fe4000f8e02ff */
[----:B------:R-:W-:Y:S02]  /*10b60*/  IMAD R14, R13, UR8, RZ ;  /* 0x000000080d0e7c24 */ /* 0x000fe4000f8e02ff */
[----:B------:R-:W-:Y:S02]  /*10b70*/  IMAD.IADD R9, R9, 0x1, R17 ;  /* 0x0000000109097824 */ /* 0x000fe400078e0211 */
[C---:B------:R-:W-:Y:S02]  /*10b80*/  IMAD R13, R11.reuse, UR7, R12 ;  /* 0x000000070b0d7c24 */ /* 0x040fe4000f8e020c */
[----:B------:R-:W-:Y:S01]  /*10b90*/  IMAD.WIDE.U32 R4, R11, UR6, R4 ;  /* 0x000000060b047c25 */ /* 0x000fe2000f8e0004 */
[----:B------:R-:W-:-:S03]  /*10ba0*/  ULDC.64 UR6, c[0x0][0xba8] ;  /* 0x0002ea0000067ab9 */ /* 0x000fc60000000a00 */
[C---:B------:R-:W-:Y:S01]  /*10bb0*/  IMAD R17, R15.reuse, UR9, R14 ;  /* 0x000000090f117c24 */ /* 0x040fe2000f8e020e */
[----:B------:R-:W-:Y:S01]  /*10bc0*/  LEA R14, P0, R4, UR6, 0x2 ;  /* 0x00000006040e7c11 */ /* 0x000fe2000f8010ff */
[----:B------:R-:W-:Y:S01]  /*10bd0*/  IMAD.WIDE.U32 R8, R15, UR8, R8 ;  /* 0x000000080f087c25 */ /* 0x000fe2000f8e0008 */
[----:B------:R-:W-:Y:S01]  /*10be0*/  ULDC.64 UR8, c[0x0][0xb00] ;  /* 0x0002c00000087ab9 */ /* 0x000fe20000000a00 */
[----:B------:R-:W-:Y:S02]  /*10bf0*/  ULDC UR6, c[0x0][0xa88] ;  /* 0x0002a20000067ab9 */ /* 0x000fe40000000800 */
        /* <DEDUP_REMOVED lines=9> */
[C---:B------:R-:W-:Y:S01]  /*10c90*/  LOP3.LUT P0, RZ, R3.reuse, 0x3, RZ, 0xc0, !PT ;  /* 0x0000000303ff7812 */ /* 0x040fe2000780c0ff */
[----:B------:R-:W-:Y:S01]  /*10ca0*/  SHFL.IDX PT, R8, R14, RZ, 0x1c1f ;  /* 0x001c1fff0e087589 */ /* 0x000fe200000e0000 */
[C---:B------:R-:W-:Y:S01]  /*10cb0*/  VIADD R18, R12.reuse, 0x8 ;  /* 0x000000080c127836 */ /* 0x040fe20000000000 */
[----:B------:R-:W-:Y:S01]  /*10cc0*/  UIADD3 UR4, UR4, 0x2d820, URZ ;  /* 0x0002d82004047890 */ /* 0x000fe2000fffe03f */
[CC--:B------:R-:W-:Y:S01]  /*10cd0*/  ISETP.GE.OR P1, PT, R12.reuse, R19.reuse, P0 ;  /* 0x000000130c00720c */ /* 0x0c0fe20000726670 */
[----:B------:R-:W0:Y:S01]  /*10ce0*/  SHFL.IDX PT, R9, R13, RZ, 0x1c1f ;  /* 0x001c1fff0d097589 */ /* 0x000e2200000e0000 */
[-C--:B------:R-:W-:Y:S01]  /*10cf0*/  ISETP.GE.AND P2, PT, R12, R19.reuse, PT ;  /* 0x000000130c00720c */ /* 0x080fe20003f46270 */
[----:B------:R-:W-:Y:S01]  /*10d00*/  UPRMT UR4, URZ, 0x654, UR4 ;  /* 0x000006543f047896 */ /* 0x000fe20008000004 */
[----:B------:R-:W-:Y:S01]  /*10d10*/  ISETP.GE.OR P0, PT, R18, R19, P0 ;  /* 0x000000131200720c */ /* 0x000fe20000706670 */
[----:B------:R-:W1:Y:S01]  /*10d20*/  SHFL.IDX PT, R11, R13, 0x1, 0x1c1f ;  /* 0x003c1f000d0b7f89 */ /* 0x000e6200000e0000 */
[----:B------:R-:W-:-:S03]  /*10d30*/  IMAD.IADD R3, R3, 0x1, -R6 ;  /* 0x0000000103037824 */ /* 0x000fc600078e0a06 */
[----:B------:R2:W3:Y:S01]  /*10d40*/  SHFL.IDX PT, R4, R20, RZ, 0x1c1f ;  /* 0x001c1fff14047589 */ /* 0x0004e200000e0000 */
[----:B------:R-:W-:Y:S02]  /*10d50*/  IMAD.SHL.U32 R3, R3, 0x2, RZ ;  /* 0x0000000203037824 */ /* 0x000fe400078e00ff */
[----:B------:R-:W-:Y:S01]  /*10d60*/  SYNCS.ARRIVE.TRANS64.RED.A1T0 RZ, [UR4], RZ ;  /* 0x000000ffffff79a7 */ /* 0x000fe20008100404 */
[----:B------:R2:W4:Y:S04]  /*10d70*/  SHFL.IDX PT, R5, R22, RZ, 0x1c1f ;  /* 0x001c1fff16057589 */ /* 0x00052800000e0000 */
[----:B0-----:R2:W-:Y:S04]  /*10d80*/  @!P1 ST.E desc[UR36][R8.64], R0 ;  /* 0x0000000008009985 */ /* 0x0015e8000c101924 */
[----:B-1----:R2:W-:Y:S01]  /*10d90*/  @!P0 ST.E desc[UR36][R10.64], R2 ;  /* 0x000000020a008985 */ /* 0x0025e2000c101924 */
[----:B------:R-:W-:Y:S05]  /*10da0*/  @P2 BRA `(.L_x_930) ;  /* 0x0000000400182947 */ /* 0x000fea0003800000 */
[C---:B--2---:R-:W-:Y:S01]  /*10db0*/  VIADD R0, R3.reuse, 0x8 ;  /* 0x0000000803007836 */ /* 0x044fe20000000000 */
[----:B------:R-:W-:Y:S01]  /*10dc0*/  ULDC UR4, c[0x0][0xac8] ;  /* 0x0002b20000047ab9 */ /* 0x000fe20000000800 */
[C---:B------:R-:W-:Y:S01]  /*10dd0*/  VIADD R2, R3.reuse, 0x10 ;  /* 0x0000001003027836 */ /* 0x040fe20000000000 */
[C---:B------:R-:W-:Y:S01]  /*10de0*/  ISETP.GE.AND P0, PT, R3.reuse, UR4, PT ;  /* 0x0000000403007c0c */ /* 0x040fe2000bf06270 */
[C---:B------:R-:W-:Y:S01]  /*10df0*/  VIADD R6, R3.reuse, 0x18 ;  /* 0x0000001803067836 */ /* 0x040fe20000000000 */
[----:B------:R-:W-:Y:S01]  /*10e00*/  ISETP.GE.AND P1, PT, R0, UR4, PT ;  /* 0x0000000400007c0c */ /* 0x000fe2000bf26270 */
[C---:B------:R-:W-:Y:S01]  /*10e10*/  VIADD R7, R3.reuse, 0x20 ;  /* 0x0000002003077836 */ /* 0x040fe20000000000 */
[----:B------:R-:W-:Y:S01]  /*10e20*/  ISETP.GE.AND P2, PT, R2, UR4, PT ;  /* 0x0000000402007c0c */ /* 0x000fe2000bf46270 */
[C---:B------:R-:W-:Y:S01]  /*10e30*/  VIADD R16, R3.reuse, 0x38 ;  /* 0x0000003803107836 */ /* 0x040fe20000000000 */
[----:B------:R-:W-:Y:S01]  /*10e40*/  ISETP.GE.AND P3, PT, R6, UR4, PT ;  /* 0x0000000406007c0c */ /* 0x000fe2000bf66270 */
[----:B------:R-:W-:Y:S01]  /*10e50*/  VIADD R17, R3, 0x40 ;  /* 0x0000004003117836 */ /* 0x000fe20000000000 */
[----:B------:R-:W-:-:S07]  /*10e60*/  ISETP.GE.AND P4, PT, R7, UR4, PT ;  /* 0x0000000407007c0c */ /* 0x000fce000bf86270 */
[----:B------:R-:W-:Y:S02]  /*10e70*/  @!P1 LEA.HI R0, R0, R0, RZ, 0x1 ;  /* 0x0000000000009211 */ /* 0x000fe400078f08ff */
[----:B------:R-:W-:Y:S02]  /*10e80*/  @!P2 LEA.HI R2, R2, R2, RZ, 0x1 ;  /* 0x000000020202a211 */ /* 0x000fe400078f08ff */
[----:B------:R-:W-:Y:S02]  /*10e90*/  @!P3 LEA.HI R8, R6, R6, RZ, 0x1 ;  /* 0x000000060608b211 */ /* 0x000fe400078f08ff */
[----:B------:R-:W-:Y:S02]  /*10ea0*/  @!P1 LOP3.LUT R9, R0, 0xfffffffe, RZ, 0xc0, !PT ;  /* 0xfffffffe00099812 */ /* 0x000fe400078ec0ff */
[----:B------:R-:W-:Y:S01]  /*10eb0*/  @!P4 LEA.HI R0, R7, R7, RZ, 0x1 ;  /* 0x000000070700c211 */ /* 0x000fe200078f08ff */
[----:B---34-:R-:W-:Y:S01]  /*10ec0*/  @!P0 IMAD.WIDE R6, R3, 0x4, R4 ;  /* 0x0000000403068825 */ /* 0x018fe200078e0204 */
[----:B------:R-:W-:-:S02]  /*10ed0*/  @!P2 LOP3.LUT R11, R2, 0xfffffffe, RZ, 0xc0, !PT ;  /* 0xfffffffe020ba812 */ /* 0x000fc400078ec0ff */
[----:B------:R-:W-:Y:S01]  /*10ee0*/  @!P3 LOP3.LUT R13, R8, 0xfffffffe, RZ, 0xc0, !PT ;  /* 0xfffffffe080db812 */ /* 0x000fe200078ec0ff */
[--C-:B------:R-:W-:Y:S01]  /*10ef0*/  @!P1 IMAD.WIDE R8, R9, 0x4, R4.reuse ;  /* 0x0000000409089825 */ /* 0x100fe200078e0204 */
[----:B------:R-:W-:Y:S01]  /*10f00*/  @!P4 LOP3.LUT R15, R0, 0xfffffffe, RZ, 0xc0, !PT ;  /* 0xfffffffe000fc812 */ /* 0x000fe200078ec0ff */
[----:B------:R0:W-:Y:S02]  /*10f10*/  @!P0 ST.E.64 desc[UR36][R6.64], R88 ;  /* 0x0000005806008985 */ /* 0x0001e4000c101b24 */
[----:B------:R-:W-:Y:S02]  /*10f20*/  VIADD R0, R3, 0x28 ;  /* 0x0000002803007836 */ /* 0x000fe40000000000 */
[--C-:B------:R-:W-:Y:S01]  /*10f30*/  @!P2 IMAD.WIDE R10, R11, 0x4, R4.reuse ;  /* 0x000000040b0aa825 */ /* 0x100fe200078e0204 */
[----:B------:R1:W-:Y:S02]  /*10f40*/  @!P1 ST.E.64 desc[UR36][R8.64], R92 ;  /* 0x0000005c08009985 */ /* 0x0003e4000c101b24 */
[----:B------:R-:W-:Y:S01]  /*10f50*/  ISETP.GE.AND P0, PT, R0, UR4, PT ;  /* 0x0000000400007c0c */ /* 0x000fe2000bf06270 */
[----:B------:R-:W-:Y:S01]  /*10f60*/  VIADD R2, R3, 0x30 ;  /* 0x0000003003027836 */ /* 0x000fe20000000000 */
[----:B------:R2:W-:Y:S01]  /*10f70*/  @!P2 ST.E.64 desc[UR36][R10.64], R96 ;  /* 0x000000600a00a985 */ /* 0x0005e2000c101b24 */
[----:B------:R-:W-:Y:S01]  /*10f80*/  @!P3 IMAD.WIDE R12, R13, 0x4, R4 ;  /* 0x000000040d0cb825 */ /* 0x000fe200078e0204 */
[----:B------:R-:W-:-:S02]  /*10f90*/  ISETP.GE.AND P2, PT, R16, UR4, PT ;  /* 0x0000000410007c0c */ /* 0x000fc4000bf46270 */
[----:B------:R-:W-:Y:S01]  /*10fa0*/  ISETP.GE.AND P1, PT, R2, UR4, PT ;  /* 0x0000000402007c0c */ /* 0x000fe2000bf26270 */
[----:B------:R-:W-:Y:S01]  /*10fb0*/  @!P4 IMAD.WIDE R14, R15, 0x4, R4 ;  /* 0x000000040f0ec825 */ /* 0x000fe200078e0204 */
[----:B------:R3:W-:Y:S01]  /*10fc0*/  @!P3 ST.E.64 desc[UR36][R12.64], R100 ;  /* 0x000000640c00b985 */ /* 0x0007e2000c101b24 */
[----:B------:R-:W-:Y:S02]  /*10fd0*/  ISETP.GE.AND P3, PT, R17, UR4, PT ;  /* 0x0000000411007c0c */ /* 0x000fe4000bf66270 */
[C---:B0-----:R-:W-:Y:S01]  /*10fe0*/  VIADD R7, R3.reuse, 0x50 ;  /* 0x0000005003077836 */ /* 0x041fe20000000000 */
[----:B------:R0:W-:Y:S01]  /*10ff0*/  @!P4 ST.E.64 desc[UR36][R14.64], R104 ;  /* 0x000000680e00c985 */ /* 0x0001e2000c101b24 */
[C---:B------:R-:W-:Y:S01]  /*11000*/  VIADD R6, R3.reuse, 0x48 ;  /* 0x0000004803067836 */ /* 0x040fe20000000000 */
[----:B------:R-:W-:Y:S01]  /*11010*/  @!P0 LEA.HI R0, R0, R0, RZ, 0x1 ;  /* 0x0000000000008211 */ /* 0x000fe200078f08ff */
[----:B-1----:R-:W-:Y:S01]  /*11020*/  VIADD R9, R3, 0x58 ;  /* 0x0000005803097836 */ /* 0x002fe20000000000 */
[----:B------:R-:W-:-:S02]  /*11030*/  ISETP.GE.AND P5, PT, R7, UR4, PT ;  /* 0x0000000407007c0c */ /* 0x000fc4000bfa6270 */
[----:B------:R-:W-:Y:S02]  /*11040*/  ISETP.GE.AND P4, PT, R6, UR4, PT ;  /* 0x0000000406007c0c */ /* 0x000fe4000bf86270 */
[----:B------:R-:W-:Y:S02]  /*11050*/  ISETP.GE.AND P6, PT, R9, UR4, PT ;  /* 0x0000000409007c0c */ /* 0x000fe4000bfc6270 */
[----:B------:R-:W-:Y:S02]  /*11060*/  @!P1 LEA.HI R2, R2, R2, RZ, 0x1 ;  /* 0x0000000202029211 */ /* 0x000fe400078f08ff */
[----:B------:R-:W-:Y:S02]  /*11070*/  @!P2 LEA.HI R16, R16, R16, RZ, 0x1 ;  /* 0x000000101010a211 */ /* 0x000fe400078f08ff */
[----:B------:R-:W-:Y:S02]  /*11080*/  @!P3 LEA.HI R17, R17, R17, RZ, 0x1 ;  /* 0x000000111111b211 */ /* 0x000fe400078f08ff */
[----:B--2---:R-:W-:-:S02]  /*11090*/  @!P2 LOP3.LUT R11, R16, 0xfffffffe, RZ, 0xc0, !PT ;  /* 0xfffffffe100ba812 */ /* 0x004fc400078ec0ff */
[----:B------:R-:W-:Y:S02]  /*110a0*/  @!P5 LEA.HI R8, R7, R7, RZ, 0x1 ;  /* 0x000000070708d211 */ /* 0x000fe400078f08ff */
[----:B------:R-:W-:Y:S02]  /*110b0*/  @!P4 LEA.HI R6, R6, R6, RZ, 0x1 ;  /* 0x000000060606c211 */ /* 0x000fe400078f08ff */
[----:B------:R-:W-:Y:S02]  /*110c0*/  @!P6 LEA.HI R10, R9, R9, RZ, 0x1 ;  /* 0x00000009090ae211 */ /* 0x000fe400078f08ff */
[----:B------:R-:W-:Y:S02]  /*110d0*/  @!P0 LOP3.LUT R7, R0, 0xfffffffe, RZ, 0xc0, !PT ;  /* 0xfffffffe00078812 */ /* 0x000fe400078ec0ff */
[----:B------:R-:W-:Y:S02]  /*110e0*/  @!P1 LOP3.LUT R9, R2, 0xfffffffe, RZ, 0xc0, !PT ;  /* 0xfffffffe02099812 */ /* 0x000fe400078ec0ff */
[----:B---3--:R-:W-:-:S02]  /*110f0*/  @!P3 LOP3.LUT R13, R17, 0xfffffffe, RZ, 0xc0, !PT ;  /* 0xfffffffe110db812 */ /* 0x008fc400078ec0ff */
[----:B0-----:R-:W-:Y:S01]  /*11100*/  @!P4 LOP3.LUT R15, R6, 0xfffffffe, RZ, 0xc0, !PT ;  /* 0xfffffffe060fc812 */ /* 0x001fe200078ec0ff */
[--C-:B------:R-:W-:Y:S01]  /*11110*/  @!P0 IMAD.WIDE R6, R7, 0x4, R4.reuse ;  /* 0x0000000407068825 */ /* 0x100fe200078e0204 */
[----:B------:R-:W-:Y:S02]  /*11120*/  @!P5 LOP3.LUT R17, R8, 0xfffffffe, RZ, 0xc0, !PT ;  /* 0xfffffffe0811d812 */ /* 0x000fe400078ec0ff */
        /* <DEDUP_REMOVED lines=14> */
.L_x_930:
[----:B------:R-:W-:Y:S05]  /*11210*/  BSYNC B0 ;  /* 0x0000000000007941 */ /* 0x000fea0003800000 */
.L_x_929:
[----:B------:R-:W-:Y:S01]  /*11220*/  ISETP.GE.AND P0, PT, R18, R19, PT ;  /* 0x000000131200720c */ /* 0x000fe20003f06270 */
[----:B0-----:R1:W0:Y:S04]  /*11230*/  SHFL.IDX PT, R15, R22, 0x1, 0x1c1f ;  /* 0x003c1f00160f7f89 */ /* 0x00122800000e0000 */
[----:B------:R1:W0:Y:S08]  /*11240*/  SHFL.IDX PT, R14, R20, 0x1, 0x1c1f ;  /* 0x003c1f00140e7f89 */ /* 0x00023000000e0000 */
[----:B-1----:R-:W-:Y:S05]  /*11250*/  @P0 BRA `(.L_x_841) ;  /* 0x0000004400b40947 */ /* 0x002fea0003800000 */
[C---:B--2---:R-:W-:Y:S01]  /*11260*/  VIADD R0, R3.reuse, 0x8 ;  /* 0x0000000803007836 */ /* 0x044fe20000000000 */
[----:B------:R-:W-:Y:S01]  /*11270*/  ULDC UR4, c[0x0][0xac8] ;  /* 0x0002b20000047ab9 */ /* 0x000fe20000000800 */
[C---:B------:R-:W-:Y:S01]  /*11280*/  VIADD R2, R3.reuse, 0x10 ;  /* 0x0000001003027836 */ /* 0x040fe20000000000 */
[C---:B------:R-:W-:Y:S01]  /*11290*/  ISETP.GE.AND P2, PT, R3.reuse, UR4, PT ;  /* 0x0000000403007c0c */ /* 0x040fe2000bf46270 */
[C---:B---3--:R-:W-:Y:S01]  /*112a0*/  VIADD R4, R3.reuse, 0x18 ;  /* 0x0000001803047836 */ /* 0x048fe20000000000 */
[----:B------:R-:W-:Y:S01]  /*112b0*/  ISETP.GE.AND P3, PT, R0, UR4, PT ;  /* 0x0000000400007c0c */ /* 0x000fe2000bf66270 */
[C---:B------:R-:W-:Y:S01]  /*112c0*/  VIADD R12, R3.reuse, 0x20 ;  /* 0x00000020030c7836 */ /* 0x040fe20000000000 */
[----:B------:R-:W-:Y:S01]  /*112d0*/  ISETP.GE.AND P4, PT, R2, UR4, PT ;  /* 0x0000000402007c0c */ /* 0x000fe2000bf86270 */
[C---:B------:R-:W-:Y:S01]  /*112e0*/  VIADD R13, R3.reuse, 0x28 ;  /* 0x00000028030d7836 */ /* 0x040fe20000000000 */
[----:B------:R-:W-:Y:S01]  /*112f0*/  ISETP.GE.AND P5, PT, R4, UR4, PT ;  /* 0x0000000404007c0c */ /* 0x000fe2000bfa6270 */
[C---:B------:R-:W-:Y:S01]  /*11300*/  VIADD R16, R3.reuse, 0x40 ;  /* 0x0000004003107836 */ /* 0x040fe20000000000 */
[----:B------:R-:W-:Y:S01]  /*11310*/  ISETP.GE.AND P0, PT, R12, UR4, PT ;  /* 0x000000040c007c0c */ /* 0x000fe2000bf06270 */
[----:B------:R-:W-:Y:S01]  /*11320*/  VIADD R17, R3, 0x48 ;  /* 0x0000004803117836 */ /* 0x000fe20000000000 */
[----:B------:R-:W-:Y:S01]  /*11330*/  ISETP.GE.AND P1, PT, R13, UR4, PT ;  /* 0x000000040d007c0c */ /* 0x000fe2000bf26270 */
[----:B------:R-:W-:-:S04]  /*11340*/  VIADD R18, R3, 0x50 ;  /* 0x0000005003127836 */ /* 0x000fc80000000000 */
[----:B------:R-:W-:Y:S02]  /*11350*/  @!P3 LEA.HI R0, R0, R0, RZ, 0x1 ;  /* 0x000000000000b211 */ /* 0x000fe400078f08ff */
[----:B------:R-:W-:Y:S02]  /*11360*/  @!P4 LEA.HI R2, R2, R2, RZ, 0x1 ;  /* 0x000000020202c211 */ /* 0x000fe400078f08ff */
[----:B------:R-:W-:Y:S02]  /*11370*/  @!P5 LEA.HI R4, R4, R4, RZ, 0x1 ;  /* 0x000000040404d211 */ /* 0x000fe400078f08ff */
[----:B------:R-:W-:Y:S01]  /*11380*/  @!P3 LOP3.LUT R7, R0, 0xfffffffe, RZ, 0xc0, !PT ;  /* 0xfffffffe0007b812 */ /* 0x000fe200078ec0ff */
[C---:B------:R-:W-:Y:S01]  /*11390*/  VIADD R0, R3.reuse, 0x30 ;  /* 0x0000003003007836 */ /* 0x040fe20000000000 */
[----:B------:R-:W-:Y:S01]  /*113a0*/  @!P4 LOP3.LUT R9, R2, 0xfffffffe, RZ, 0xc0, !PT ;  /* 0xfffffffe0209c812 */ /* 0x000fe200078ec0ff */
[C---:B------:R-:W-:Y:S01]  /*113b0*/  VIADD R2, R3.reuse, 0x38 ;  /* 0x0000003803027836 */ /* 0x040fe20000000000 */
[----:B------:R-:W-:Y:S01]  /*113c0*/  @!P5 LOP3.LUT R11, R4, 0xfffffffe, RZ, 0xc0, !PT ;  /* 0xfffffffe040bd812 */ /* 0x000fe200078ec0ff */
[----:B0---4-:R-:W-:Y:S01]  /*113d0*/  @!P2 IMAD.WIDE R4, R3, 0x4, R14 ;  /* 0x000000040304a825 */ /* 0x011fe200078e020e */
[----:B------:R-:W-:-:S02]  /*113e0*/  ISETP.GE.AND P6, PT, R18, UR4, PT ;  /* 0x0000000412007c0c */ /* 0x000fc4000bfc6270 */
[----:B------:R-:W-:Y:S01]  /*113f0*/  @!P0 LEA.HI R12, R12, R12, RZ, 0x1 ;  /* 0x0000000c0c0c8211 */ /* 0x000fe200078f08ff */
[--C-:B------:R-:W-:Y:S01]  /*11400*/  @!P3 IMAD.WIDE R6, R7, 0x4, R14.reuse ;  /* 0x000000040706b825 */ /* 0x100fe200078e020e */
[----:B------:R0:W-:Y:S01]  /*11410*/  @!P2 ST.E.64 desc[UR36][R4.64], R90 ;  /* 0x0000005a0400a985 */ /* 0x0001e2000c101b24 */
[----:B------:R-:W-:Y:S02]  /*11420*/  ISETP.GE.AND P2, PT, R0, UR4, PT ;  /* 0x0000000400007c0c */ /* 0x000fe4000bf46270 */
[--C-:B------:R-:W-:Y:S01]  /*11430*/  @!P4 IMAD.WIDE R8, R9, 0x4, R14.reuse ;  /* 0x000000040908c825 */ /* 0x100fe200078e020e */
[----:B------:R1:W-:Y:S01]  /*11440*/  @!P3 ST.E.64 desc[UR36][R6.64], R94 ;  /* 0x0000005e0600b985 */ /* 0x0003e2000c101b24 */
[----:B------:R-:W-:Y:S02]  /*11450*/  ISETP.GE.AND P3, PT, R2, UR4, PT ;  /* 0x0000000402007c0c */ /* 0x000fe4000bf66270 */
[----:B------:R-:W-:Y:S01]  /*11460*/  @!P5 IMAD.WIDE R10, R11, 0x4, R14 ;  /* 0x000000040b0ad825 */ /* 0x000fe200078e020e */
[----:B------:R2:W-:Y:S01]  /*11470*/  @!P4 ST.E.64 desc[UR36][R8.64], R98 ;  /* 0x000000620800c985 */ /* 0x0005e2000c101b24 */
[----:B------:R-:W-:-:S02]  /*11480*/  ISETP.GE.AND P4, PT, R16, UR4, PT ;  /* 0x0000000410007c0c */ /* 0x000fc4000bf86270 */
[----:B------:R-:W-:Y:S01]  /*11490*/  @!P1 LEA.HI R13, R13, R13, RZ, 0x1 ;  /* 0x0000000d0d0d9211 */ /* 0x000fe200078f08ff */
[----:B------:R3:W-:Y:S01]  /*114a0*/  @!P5 ST.E.64 desc[UR36][R10.64], R102 ;  /* 0x000000660a00d985 */ /* 0x0007e2000c101b24 */
[----:B------:R-:W-:Y:S01]  /*114b0*/  ISETP.GE.AND P5, PT, R17, UR4, PT ;  /* 0x0000000411007c0c */ /* 0x000fe2000bfa6270 */
[----:B------:R-:W-:Y:S01]  /*114c0*/  VIADD R3, R3, 0x58 ;  /* 0x0000005803037836 */ /* 0x000fe20000000000 */
[----:B0-----:R-:W-:Y:S02]  /*114d0*/  @!P0 LOP3.LUT R5, R12, 0xfffffffe, RZ, 0xc0, !PT ;  /* 0xfffffffe0c058812 */ /* 0x001fe400078ec0ff */
[----:B------:R-:W-:Y:S02]  /*114e0*/  @!P2 LEA.HI R0, R0, R0, RZ, 0x1 ;  /* 0x000000000000a211 */ /* 0x000fe400078f08ff */
[----:B-1----:R-:W-:Y:S01]  /*114f0*/  @!P1 LOP3.LUT R7, R13, 0xfffffffe, RZ, 0xc0, !PT ;  /* 0xfffffffe0d079812 */ /* 0x002fe200078ec0ff */
[----:B------:R-:W-:Y:S01]  /*11500*/  @!P0 IMAD.WIDE R4, R5, 0x4, R14 ;  /* 0x0000000405048825 */ /* 0x000fe200078e020e */
[----:B------:R-:W-:-:S02]  /*11510*/  @!P3 LEA.HI R2, R2, R2, RZ, 0x1 ;  /* 0x000000020202b211 */ /* 0x000fc400078f08ff */
[----:B------:R-:W-:Y:S01]  /*11520*/  @!P4 LEA.HI R16, R16, R16, RZ, 0x1 ;  /* 0x000000101010c211 */ /* 0x000fe200078f08ff */
[----:B------:R-:W-:Y:S01]  /*11530*/  @!P1 IMAD.WIDE R6, R7, 0x4, R14 ;  /* 0x0000000407069825 */ /* 0x000fe200078e020e */
[----:B------:R-:W-:Y:S01]  /*11540*/  @!P6 LEA.HI R18, R18, R18, RZ, 0x1 ;  /* 0x000000121212e211 */ /* 0x000fe200078f08ff */
[----:B------:R0:W-:Y:S01]  /*11550*/  @!P0 ST.E.64 desc[UR36][R4.64], R106 ;  /* 0x0000006a04008985 */ /* 0x0001e2000c101b24 */
[----:B------:R-:W-:Y:S02]  /*11560*/  @!P5 LEA.HI R17, R17, R17, RZ, 0x1 ;  /* 0x000000111111d211 */ /* 0x000fe400078f08ff */
[----:B--2---:R-:W-:Y:S01]  /*11570*/  @!P2 LOP3.LUT R9, R0, 0xfffffffe, RZ, 0xc0, !PT ;  /* 0xfffffffe0009a812 */ /* 0x004fe200078ec0ff */
[----:B------:R1:W-:Y:S01]  /*11580*/  @!P1 ST.E.64 desc[UR36][R6.64], R110 ;  /* 0x0000006e06009985 */ /* 0x0003e2000c101b24 */
[----:B---3--:R-:W-:Y:S02]  /*11590*/  @!P3 LOP3.LUT R11, R2, 0xfffffffe, RZ, 0xc0, !PT ;  /* 0xfffffffe020bb812 */ /* 0x008fe400078ec0ff */
[----:B------:R-:W-:-:S02]  /*115a0*/  @!P4 LOP3.LUT R13, R16, 0xfffffffe, RZ, 0xc0, !PT ;  /* 0xfffffffe100dc812 */ /* 0x000fc400078ec0ff */
[----:B------:R-:W-:Y:S02]  /*115b0*/  @!P5 LOP3.LUT R17, R17, 0xfffffffe, RZ, 0xc0, !PT ;  /* 0xfffffffe1111d812 */ /* 0x000fe400078ec0ff */
[----:B------:R-:W-:Y:S02]  /*115c0*/  @!P6 LOP3.LUT R19, R18, 0xfffffffe, RZ, 0xc0, !PT ;  /* 0xfffffffe1213e812 */ /* 0x000fe400078ec0ff */
[----:B------:R-:W-:Y:S01]  /*115d0*/  ISETP.GE.AND P0, PT, R3, UR4, PT ;  /* 0x0000000403007c0c */ /* 0x000fe2000bf06270 */
[----:B0-----:R-:W-:-:S04]  /*115e0*/  @!P2 IMAD.WIDE R4, R9, 0x4, R14 ;  /* 0x000000040904a825 */ /* 0x001fc800078e020e */
        /* <DEDUP_REMOVED lines=11> */
[----:B------:R-:W-:-:S05]  /*116a0*/  LOP3.LUT R3, R3, 0xfffffffe, RZ, 0xc0, !PT ;  /* 0xfffffffe03037812 */ /* 0x000fca00078ec0ff */
[----:B------:R-:W-:-:S05]  /*116b0*/  IMAD.WIDE R2, R3, 0x4, R14 ;  /* 0x0000000403027825 */ /* 0x000fca00078e020e */
[----:B------:R0:W-:Y:S01]  /*116c0*/  ST.E.64 desc[UR36][R2.64], R134 ;  /* 0x0000008602007985 */ /* 0x0001e2000c101b24 */
[----:B------:R-:W-:Y:S05]  /*116d0*/  BRA `(.L_x_841) ;  /* 0x0000004000947947 */ /* 0x000fea0003800000 */
.L_x_928:
[----:B------:R-:W0:Y:S02]  /*116e0*/  S2R R2, SR_TID.X ;  /* 0x0000000000027919 */ /* 0x000e240000002100 */
[----:B0-----:R-:W-:-:S05]  /*116f0*/  VIADD R0, R2, 0xffffff80 ;  /* 0xffffff8002007836 */ /* 0x001fca0000000000 */
[----:B------:R-:W-:-:S13]  /*11700*/  ISETP.GT.AND P0, PT, R0, 0xbf, PT ;  /* 0x000000bf0000780c */ /* 0x000fda0003f04270 */
[----:B------:R-:W-:Y:S05]  /*11710*/  @P0 BRA `(.L_x_841) ;  /* 0x0000004000840947 */ /* 0x000fea0003800000 */
[----:B------:R-:W0:Y:S01]  /*11720*/  S2R R0, SR_CTAID.X ;  /* 0x0000000000007919 */ /* 0x000e220000002500 */
[----:B------:R-:W1:Y:S01]  /*11730*/  LDC R6, c[0x0][0xbe8] ;  /* 0x0002fa00ff067b82 */ /* 0x000e620000000800 */
[----:B------:R-:W-:Y:S02]  /*11740*/  ULDC UR4, c[0x0][0xa88] ;  /* 0x0002a20000047ab9 */ /* 0x000fe40000000800 */
[----:B-1----:R-:W-:Y:S02]  /*11750*/  IMAD R3, R6, UR4, RZ ;  /* 0x0000000406037c24 */ /* 0x002fe4000f8e02ff */
[----:B0-----:R-:W-:-:S04]  /*11760*/  IMAD R0, R0, 0xc0, R2 ;  /* 0x000000c000007824 */ /* 0x001fc800078e0202 */
[----:B------:R-:W-:-:S05]  /*11770*/  VIADD R0, R0, 0xffffff80 ;  /* 0xffffff8000007836 */ /* 0x000fca0000000000 */
[----:B------:R-:W-:-:S13]  /*11780*/  ISETP.GE.AND P0, PT, R0, R3, PT ;  /* 0x000000030000720c */ /* 0x000fda0003f06270 */
[----:B------:R-:W-:Y:S05]  /*11790*/  @P0 BRA `(.L_x_841) ;  /* 0x0000004000640947 */ /* 0x000fea0003800000 */
[----:B------:R-:W3:Y:S01]  /*117a0*/  LDL R2, [R1+0x4] ;  /* 0x0000040001027983 */ /* 0x000ee20000100800 */
[----:B------:R-:W-:Y:S01]  /*117b0*/  ISETP.NE.AND P0, PT, R6, 0x1, PT ;  /* 0x000000010600780c */ /* 0x000fe20003f05270 */
[----:B------:R-:W-:Y:S01]  /*117c0*/  S2UR UR7, SR_CTAID.Z ;  /* 0x00000000000779c3 */ /* 0x000fe20000002700 */
[----:B------:R-:W-:Y:S01]  /*117d0*/  ULDC.64 UR8, c[0x0][0xbd0] ;  /* 0x0002f40000087ab9 */ /* 0x000fe20000000a00 */
[----:B------:R-:W-:-:S06]  /*117e0*/  IMAD.MOV.U32 R5, RZ, RZ, R0 ;  /* 0x000000ffff057224 */ /* 0x000fcc00078e0000 */
[----:B------:R-:W0:Y:S08]  /*117f0*/  LDC.64 R10, c[0x0][0xbd8] ;  /* 0x0002f600ff0a7b82 */ /* 0x000e300000000a00 */
[----:B------:R-:W1:Y:S08]  /*11800*/  @P0 LDC R7, c[0x0][0xbec] ;  /* 0x0002fb00ff070b82 */ /* 0x000e700000000800 */
[----:B------:R-:W4:Y:S08]  /*11810*/  @P0 LDC R9, c[0x0][0xbf0] ;  /* 0x0002fc00ff090b82 */ /* 0x000f300000000800 */
[----:B------:R-:W5:Y:S08]  /*11820*/  S2UR UR10, SR_CTAID.Y ;  /* 0x00000000000a79c3 */ /* 0x000f700000002600 */
[----:B------:R-:W5:Y:S01]  /*11830*/  LDC R8, c[0x0][0xc50] ;  /* 0x00031400ff087b82 */ /* 0x000f620000000800 */
[----:B-1----:R-:W-:-:S05]  /*11840*/  @P0 IMAD.HI.U32 R4, R0, R7, RZ ;  /* 0x0000000700040227 */ /* 0x002fca00078e00ff */
[----:B----4-:R-:W-:Y:S02]  /*11850*/  @P0 SHF.R.U32.HI R5, RZ, R9, R4 ;  /* 0x00000009ff050219 */ /* 0x010fe40000011604 */
[----:B---3--:R-:W-:-:S13]  /*11860*/  R2UR UR11, R2 ;  /* 0x00000000020b72ca */ /* 0x008fda00000e0000 */
[----:B------:R-:W-:Y:S02]  /*11870*/  USHF.R.S32.HI UR6, URZ, 0x1f, UR11 ;  /* 0x0000001f3f067899 */ /* 0x000fe4000801140b */
[----:B------:R-:W-:Y:S01]  /*11880*/  IMAD R7, RZ, RZ, -UR11 ;  /* 0x8000000bff077e24 */ /* 0x000fe2000f8e02ff */
[----:B------:R-:W-:Y:S02]  /*11890*/  UIMAD.WIDE.U32 UR4, UR11, UR8, URZ ;  /* 0x000000080b0472a5 */ /* 0x000fe4000f8e003f */
[----:B------:R-:W-:Y:S01]  /*118a0*/  UIMAD UR6, UR6, UR8, URZ ;  /* 0x00000008060672a4 */ /* 0x000fe2000f8e023f */
[----:B-----5:R-:W-:Y:S01]  /*118b0*/  IMAD R9, R8, R7, UR10 ;  /* 0x0000000a08097e24 */ /* 0x020fe2000f8e0207 */
[----:B------:R-:W-:Y:S01]  /*118c0*/  USHF.R.S32.HI UR8, URZ, 0x1f, UR7 ;  /* 0x0000001f3f087899 */ /* 0x000fe20008011407 */
[----:B------:R-:W-:Y:S01]  /*118d0*/  IMAD.MOV R7, RZ, RZ, -R5 ;  /* 0x000000ffff077224 */ /* 0x000fe200078e0a05 */
[----:B------:R-:W-:Y:S01]  /*118e0*/  UIMAD UR6, UR11, UR9, UR6 ;  /* 0x000000090b0672a4 */ /* 0x000fe2000f8e0206 */
[----:B------:R-:W-:Y:S01]  /*118f0*/  IMAD.U32 R3, RZ, RZ, UR5 ;  /* 0x00000005ff037e24 */ /* 0x000fe2000f8e00ff */
[----:B------:R-:W-:Y:S01]  /*11900*/  SHF.R.S32.HI R4, RZ, 0x1f, R9 ;  /* 0x0000001fff047819 */ /* 0x000fe20000011409 */
[----:B------:R-:W-:Y:S01]  /*11910*/  IMAD.U32 R2, RZ, RZ, UR4 ;  /* 0x00000004ff027e24 */ /* 0x000fe2000f8e00ff */
[----:B------:R-:W-:Y:S01]  /*11920*/  UIADD3 UR6, UR5, UR6, URZ ;  /* 0x0000000605067290 */ /* 0x000fe2000fffe03f */
[----:B0-----:R-:W-:-:S02]  /*11930*/  IMAD R12, R10, UR8, RZ ;  /* 0x000000080a0c7c24 */ /* 0x001fc4000f8e02ff */
[----:B------:R-:W-:Y:S01]  /*11940*/  ULDC.64 UR4, c[0x0][0xbe0] ;  /* 0x0002f80000047ab9 */ /* 0x000fe20000000a00 */
[----:B------:R-:W-:Y:S02]  /*11950*/  IMAD R7, R6, R7, R0 ;  /* 0x0000000706077224 */ /* 0x000fe400078e0200 */
[----:B------:R-:W-:Y:S02]  /*11960*/  IMAD.U32 R3, RZ, RZ, UR6 ;  /* 0x00000006ff037e24 */ /* 0x000fe4000f8e00ff */
[----:B------:R-:W-:Y:S01]  /*11970*/  IMAD R11, R11, UR7, R12 ;  /* 0x000000070b0b7c24 */ /* 0x000fe2000f8e020c */
[----:B------:R-:W-:Y:S01]  /*11980*/  SHF.R.S32.HI R0, RZ, 0x1f, R7 ;  /* 0x0000001fff007819 */ /* 0x000fe20000011407 */
[----:B------:R-:W-:-:S04]  /*11990*/  IMAD.WIDE.U32 R2, R10, UR7, R2 ;  /* 0x000000070a027c25 */ /* 0x000fc8000f8e0002 */
[----:B------:R-:W-:Y:S02]  /*119a0*/  IMAD.IADD R3, R11, 0x1, R3 ;  /* 0x000000010b037824 */ /* 0x000fe400078e0203 */
[----:B------:R-:W-:Y:S02]  /*119b0*/  IMAD R4, R4, UR4, RZ ;  /* 0x0000000404047c24 */ /* 0x000fe4000f8e02ff */
[----:B------:R-:W-:-:S04]  /*119c0*/  IMAD.WIDE.U32 R2, R9, UR4, R2 ;  /* 0x0000000409027c25 */ /* 0x000fc8000f8e0002 */
[----:B------:R-:W-:Y:S01]  /*119d0*/  IMAD R4, R9, UR5, R4 ;  /* 0x0000000509047c24 */ /* 0x000fe2000f8e0204 */
[----:B------:R-:W-:Y:S01]  /*119e0*/  SHF.R.S32.HI R9, RZ, 0x1f, R5 ;  /* 0x0000001fff097819 */ /* 0x000fe20000011405 */
[----:B------:R-:W-:Y:S01]  /*119f0*/  ULDC.64 UR4, c[0x0][0xbc8] ;  /* 0x0002f20000047ab9 */ /* 0x000fe20000000a00 */
[----:B------:R-:W-:Y:S01]  /*11a00*/  IADD3 R2, P0, R5, R2, RZ ;  /* 0x0000000205027210 */ /* 0x000fe20007f1e0ff */
[----:B------:R-:W-:-:S03]  /*11a10*/  IMAD R0, R0, UR4, RZ ;  /* 0x0000000400007c24 */ /* 0x000fc6000f8e02ff */
[----:B------:R-:W-:Y:S01]  /*11a20*/  IADD3.X R3, R9, R3, R4, P0, !PT ;  /* 0x0000000309037210 */ /* 0x000fe200007fe404 */
[C---:B------:R-:W-:Y:S02]  /*11a30*/  IMAD R5, R7.reuse, UR5, R0 ;  /* 0x0000000507057c24 */ /* 0x040fe4000f8e0200 */
[----:B------:R-:W-:Y:S01]  /*11a40*/  IMAD.WIDE.U32 R2, R7, UR4, R2 ;  /* 0x0000000407027c25 */ /* 0x000fe2000f8e0002 */
[----:B------:R-:W-:-:S03]  /*11a50*/  ULDC.64 UR4, c[0x0][0xba8] ;  /* 0x0002ea0000047ab9 */ /* 0x000fc60000000a00 */
[----:B------:R-:W-:Y:S01]  /*11a60*/  IMAD.IADD R3, R3, 0x1, R5 ;  /* 0x0000000103037824 */ /* 0x000fe200078e0205 */
[----:B------:R-:W-:-:S04]  /*11a70*/  LEA R4, P0, R2, UR4, 0x2 ;  /* 0x0000000402047c11 */ /* 0x000fc8000f8010ff */
[----:B------:R-:W-:Y:S01]  /*11a80*/  LEA.HI.X R5, R2, UR5, R3, 0x2, P0 ;  /* 0x0000000502057c11 */ /* 0x000fe200080f1403 */
[----:B------:R-:W-:-:S05]  /*11a90*/  IMAD.MOV.U32 R3, RZ, RZ, -0x800000 ;  /* 0xff800000ff037424 */ /* 0x000fca00078e00ff */
[----:B------:R0:W-:Y:S01]  /*11aa0*/  STG.E desc[UR36][R4.64], R3 ;  /* 0x0000000304007986 */ /* 0x0001e2000c101924 */
[----:B------:R-:W-:Y:S05]  /*11ab0*/  BRA `(.L_x_841) ;  /* 0x0000003c009c7947 */ /* 0x000fea0003800000 */
.L_x_839:
[----:B------:R-:W-:-:S08]  /*11ac0*/  NOP ;  /* 0x0000000000007918 */ /* 0x000fd00000000000 */
[----:B0-----:R-:W0:-:S00]  /*11ad0*/  USETMAXREG.DEALLOC.CTAPOOL 0x20 ;  /* 0x00000020000079c8 */ /* 0x001e0000080e0500 */
[----:B0-----:R-:W-:Y:S01]  /*11ae0*/  LOP3.LUT R18, R0, 0x3, RZ, 0xc0, !PT ;  /* 0x0000000300127812 */ /* 0x001fe200078ec0ff */
[----:B------:R-:W0:Y:S05]  /*11af0*/  S2R R24, SR_CTAID.Z ;  /* 0x0000000000187919 */ /* 0x000e2a0000002700 */
[----:B------:R-:W1:Y:S01]  /*11b00*/  S2UR UR6, SR_CTAID.Y ;  /* 0x00000000000679c3 */ /* 0x000e620000002600 */
        /* <DEDUP_REMOVED lines=13> */
.L_x_931:
[----:B------:R-:W-:Y:S01]  /*11be0*/  ULDC UR7, c[0x0][0xc50] ;  /* 0x0003140000077ab9 */ /* 0x000fe20000000800 */
[----:B------:R-:W-:Y:S01]  /*11bf0*/  UMOV UR41, UR6 ;  /* 0x0000000600297c82 */ /* 0x000fe20008000000 */
[----:B------:R-:W-:-:S11]  /*11c00*/  UISETP.NE.AND UP0, UPT, UR7, 0x1, UPT ;  /* 0x000000010700788c */ /* 0x000fd6000bf05270 */
[----:B------:R-:W-:Y:S01]  /*11c10*/  @UP0 ULDC UR4, c[0x0][0xc54] ;  /* 0x0003150000040ab9 */ /* 0x000fe20000000800 */
[----:B------:R-:W-:Y:S01]  /*11c20*/  @UP0 ULDC UR8, c[0x0][0xc58] ;  /* 0x0003160000080ab9 */ /* 0x000fe20000000800 */
[----:B------:R-:W-:-:S04]  /*11c30*/  UIMAD.WIDE.U32 UR4, UR6, UR4, URZ ;  /* 0x00000004060472a5 */ /* 0x000fc8000f8e003f */
[----:B------:R-:W-:-:S12]  /*11c40*/  @UP0 USHF.R.U32.HI UR41, URZ, UR8, UR5 ;  /* 0x000000083f290299 */ /* 0x000fd80008011605 */
.L_x_932:
[----:B------:R-:W-:Y:S01]  /*11c50*/  ISETP.GE.AND P0, PT, R24, RZ, PT ;  /* 0x000000ff1800720c */ /* 0x000fe20003f06270 */
[----:B------:R-:W-:Y:S01]  /*11c60*/  UIADD3 UR46, -UR41, URZ, URZ ;  /* 0x0000003f292e7290 */ /* 0x000fe2000fffe13f */
[----:B------:R-:W-:Y:S02]  /*11c70*/  IMAD.MOV.U32 R0, RZ, RZ, 0x1 ;  /* 0x00000001ff007424 */ /* 0x000fe400078e00ff */
[----:B------:R-:W-:Y:S01]  /*11c80*/  IMAD.MOV.U32 R2, RZ, RZ, RZ ;  /* 0x000000ffff027224 */ /* 0x000fe200078e00ff */
[----:B------:R-:W-:Y:S01]  /*11c90*/  UIMAD UR46, UR7, UR46, UR6 ;  /* 0x0000002e072e72a4 */ /* 0x000fe2000f8e0206 */
[----:B------:R-:W-:-:S07]  /*11ca0*/  IMAD.MOV.U32 R6, RZ, RZ, 0x1 ;  /* 0x00000001ff067424 */ /* 0x000fce00078e00ff */
[----:B------:R-:W-:Y:S05]  /*11cb0*/  @!P0 BRA `(.L_x_933) ;  /* 0x0000003800548947 */ /* 0x000fea0003800000 */
[----:B------:R-:W0:Y:S01]  /*11cc0*/  LDC.64 R2, c[0x0][0xa28] ;  /* 0x00028a00ff027b82 */ /* 0x000e220000000a00 */
[----:B------:R-:W-:Y:S01]  /*11cd0*/  IMAD.MOV.U32 R22, RZ, RZ, RZ ;  /* 0x000000ffff167224 */ /* 0x000fe200078e00ff */
[----:B------:R-:W-:Y:S01]  /*11ce0*/  ULDC.64 UR4, c[0x0][0x418] ;  /* 0x0001060000047ab9 */ /* 0x000fe20000000a00 */
[----:B------:R-:W-:Y:S01]  /*11cf0*/  ULDC UR6, c[0x0][0x448] ;  /* 0x0001120000067ab9 */ /* 0x000fe20000000800 */
[----:B------:R-:W-:Y:S01]  /*11d00*/  ULDC UR10, c[0x0][0x2f0] ;  /* 0x0000bc00000a7ab9 */ /* 0x000fe20000000800 */
[----:B------:R-:W-:Y:S01]  /*11d10*/  ULDC UR11, c[0x0][0x288] ;  /* 0x0000a200000b7ab9 */ /* 0x000fe20000000800 */
[----:B0-----:R-:W-:-:S04]  /*11d20*/  ISETP.NE.U32.AND P0, PT, R2, RZ, PT ;  /* 0x000000ff0200720c */ /* 0x001fc80003f05070 */
[----:B------:R-:W-:-:S13]  /*11d30*/  ISETP.NE.AND.EX P0, PT, R3, RZ, PT, P0 ;  /* 0x000000ff0300720c */ /* 0x000fda0003f05300 */
[----:B------:R-:W0:Y:S02]  /*11d40*/  @P0 LDC.64 R2, c[0x0][0xa28] ;  /* 0x00028a00ff020b82 */ /* 0x000e240000000a00 */
[----:B0-----:R-:W-:-:S05]  /*11d50*/  @P0 IMAD.WIDE R2, R24, 0x4, R2 ;  /* 0x0000000418020825 */ /* 0x001fca00078e0202 */
[----:B------:R0:W5:Y:S01]  /*11d60*/  @P0 LDG.E R22, desc[UR36][R2.64] ;  /* 0x0000002402160981 */ /* 0x000162000c1e1900 */
[----:B------:R-:W1:Y:S01]  /*11d70*/  S2UR UR42, SR_CTAID.X ;  /* 0x00000000002a79c3 */ /* 0x000e620000002500 */
[----:B------:R-:W-:Y:S02]  /*11d80*/  UISETP.NE.U32.AND UP0, UPT, UR4, URZ, UPT ;  /* 0x0000003f0400728c */ /* 0x000fe4000bf05070 */
[----:B------:R-:W-:Y:S02]  /*11d90*/  UISETP.NE.AND UP1, UPT, UR6, 0x1, UPT ;  /* 0x000000010600788c */ /* 0x000fe4000bf25270 */
[----:B------:R-:W-:Y:S01]  /*11da0*/  UISETP.NE.AND.EX UP0, UPT, UR5, URZ, UPT, UP0 ;  /* 0x0000003f0500728c */ /* 0x000fe2000bf05300 */
[----:B------:R-:W-:Y:S02]  /*11db0*/  ULDC UR6, c[0x0][0x424] ;  /* 0x0001090000067ab9 */ /* 0x000fe40000000800 */
[----:B------:R-:W-:Y:S01]  /*11dc0*/  ULDC.64 UR4, c[0x0][0x9e0] ;  /* 0x0002780000047ab9 */ /* 0x000fe20000000a00 */
[----:B------:R-:W-:-:S02]  /*11dd0*/  USEL UR9, UR6, 0x1, UP0 ;  /* 0x0000000106097887 */ /* 0x000fc40008000000 */
[----:B------:R-:W-:Y:S02]  /*11de0*/  UISETP.GE.AND UP0, UPT, UR5, 0x1, UPT ;  /* 0x000000010500788c */ /* 0x000fe4000bf06270 */
[----:B------:R-:W-:Y:S01]  /*11df0*/  UIMAD UR49, UR9, UR10, URZ ;  /* 0x0000000a093172a4 */ /* 0x000fe2000f8e023f */
[----:B------:R-:W-:Y:S01]  /*11e00*/  @UP1 ULDC UR7, c[0x0][0x44c] ;  /* 0x0001130000071ab9 */ /* 0x000fe20000000800 */
[----:B------:R-:W-:Y:S02]  /*11e10*/  UIMAD UR9, UR9, UR10, 0x7f ;  /* 0x0000007f090974a4 */ /* 0x000fe4000f8e020a */
[----:B------:R-:W-:Y:S01]  /*11e20*/  PLOP3.LUT P1, PT, PT, PT, UP0, 0x80, 0x0 ;  /* 0x000000000000781c */ /* 0x000fe20003f2f008 */
[----:B------:R-:W-:Y:S01]  /*11e30*/  @UP1 ULDC UR12, c[0x0][0x450] ;  /* 0x00011400000c1ab9 */ /* 0x000fe20000000800 */
[----:B------:R-:W-:Y:S02]  /*11e40*/  UP2UR UR50, UPR, URZ, 0x2 ;  /* 0x000000023f327883 */ /* 0x000fe40008000000 */
[----:B-1----:R-:W-:-:S04]  /*11e50*/  UIMAD UR42, UR42, 0xc0, URZ ;  /* 0x000000c02a2a78a4 */ /* 0x002fc8000f8e023f */
[----:B------:R-:W-:-:S04]  /*11e60*/  UIADD3 UR8, UR42, 0xbf, URZ ;  /* 0x000000bf2a087890 */ /* 0x000fc8000fffe03f */
[----:B------:R-:W-:Y:S02]  /*11e70*/  UIMAD.WIDE.U32 UR6, UR8, UR7, URZ ;  /* 0x00000007080672a5 */ /* 0x000fe4000f8e003f */
[----:B------:R-:W-:Y:S02]  /*11e80*/  UIADD3 UR6, UR49, 0x1, -UR11 ;  /* 0x0000000131067890 */ /* 0x000fe4000fffe80b */
[----:B------:R-:W-:Y:S02]  /*11e90*/  @UP1 USHF.R.U32.HI UR8, URZ, UR12, UR7 ;  /* 0x0000000c3f081299 */ /* 0x000fe40008011607 */
[----:B------:R-:W-:Y:S02]  /*11ea0*/  USHF.R.S32.HI UR7, URZ, 0x1f, UR9 ;  /* 0x0000001f3f077899 */ /* 0x000fe40008011409 */
[----:B------:R-:W-:Y:S02]  /*11eb0*/  UIADD3 UR6, UR6, UR8, URZ ;  /* 0x0000000806067290 */ /* 0x000fe4000fffe03f */
[----:B------:R-:W-:-:S02]  /*11ec0*/  ULEA.HI UR7, UR7, UR9, URZ, 0x7 ;  /* 0x0000000907077291 */ /* 0x000fc4000f8f383f */
[----:B------:R-:W-:Y:S02]  /*11ed0*/  UIADD3 UR4, UR6, UR4, URZ ;  /* 0x0000000406047290 */ /* 0x000fe4000fffe03f */
[----:B------:R-:W-:Y:S01]  /*11ee0*/  USHF.R.S32.HI UR43, URZ, 0x7, UR7 ;  /* 0x000000073f2b7899 */ /* 0x000fe20008011407 */
[----:B0-----:R-:W-:Y:S11]  /*11ef0*/  @!P1 BRA `(.L_x_934) ;  /* 0x0000000000449947 */ /* 0x001ff60003800000 */
        /* <DEDUP_REMOVED lines=10> */
.L_x_935:
[----:B------:R-:W-:-:S11]  /*11fa0*/  UISETP.NE.AND UP0, UPT, UR5, 0x1, UPT ;  /* 0x000000010500788c */ /* 0x000fd6000bf05270 */
[----:B------:R-:W-:Y:S02]  /*11fb0*/  @UP0 ULDC.64 UR12, c[0x0][0x9e8] ;  /* 0x00027a00000c0ab9 */ /* 0x000fe40000000a00 */
[----:B------:R-:W-:-:S04]  /*11fc0*/  UIMAD.WIDE.U32 UR6, UR8, UR12, URZ ;  /* 0x0000000c080672a5 */ /* 0x000fc8000f8e003f */
[----:B------:R-:W-:-:S12]  /*11fd0*/  @UP0 USHF.R.U32.HI UR8, URZ, UR13, UR7 ;  /* 0x0000000d3f080299 */ /* 0x000fd80008011607 */
.L_x_936:
[----:B------:R-:W-:-:S04]  /*11fe0*/  UIMAD UR8, UR8, UR5, UR5 ;  /* 0x00000005080872a4 */ /* 0x000fc8000f8e0205 */
[----:B------:R-:W-:-:S04]  /*11ff0*/  UISETP.LT.AND UP0, UPT, UR4, UR8, UPT ;  /* 0x000000080400728c */ /* 0x000fc8000bf01270 */
[----:B------:R-:W-:-:S12]  /*12000*/  USEL UR4, UR4, UR8, UP0 ;  /* 0x0000000804047287 */ /* 0x000fd80008000000 */
.L_x_934:
[----:B------:R-:W-:Y:S02]  /*12010*/  UISETP.NE.AND UP0, UPT, UR50, URZ, UPT ;  /* 0x0000003f3200728c */ /* 0x000fe4000bf05270 */
[----:B------:R-:W-:-:S04]  /*12020*/  UIADD3 UR4, UR4, 0x7f, URZ ;  /* 0x0000007f04047890 */ /* 0x000fc8000fffe03f */
[----:B------:R-:W-:-:S04]  /*12030*/  USHF.R.S32.HI UR8, URZ, 0x1f, UR4 ;  /* 0x0000001f3f087899 */ /* 0x000fc80008011404 */
[----:B------:R-:W-:Y:S01]  /*12040*/  ULEA.HI UR8, UR8, UR4, URZ, 0x7 ;  /* 0x0000000408087291 */ /* 0x000fe2000f8f383f */
[----:B------:R-:W-:Y:S01]  /*12050*/  @UP0 ULDC UR6, c[0x0][0x44c] ;  /* 0x0001130000060ab9 */ /* 0x000fe20000000800 */
[----:B------:R-:W-:Y:S01]  /*12060*/  @UP0 ULDC UR9, c[0x0][0x450] ;  /* 0x0001140000090ab9 */ /* 0x000fe20000000800 */
[----:B------:R-:W-:Y:S02]  /*12070*/  UIMAD.WIDE.U32 UR6, UR42, UR6, URZ ;  /* 0x000000062a0672a5 */ /* 0x000fe4000f8e003f */
[----:B------:R-:W-:Y:S01]  /*12080*/  UMOV UR4, UR42 ;  /* 0x0000002a00047c82 */ /* 0x000fe20008000000 */
[----:B------:R-:W-:Y:S02]  /*12090*/  USHF.R.S32.HI UR44, URZ, 0x7, UR8 ;  /* 0x000000073f2c7899 */ /* 0x000fe40008011408 */
[----:B------:R-:W-:Y:S02]  /*120a0*/  @UP0 USHF.R.U32.HI UR4, URZ, UR9, UR7 ;  /* 0x000000093f040299 */ /* 0x000fe40008011607 */
[----:B------:R-:W-:-:S02]  /*120b0*/  UISETP.LT.AND UP0, UPT, UR43, UR44, UPT ;  /* 0x0000002c2b00728c */ /* 0x000fc4000bf01270 */
[----:B------:R-:W-:Y:S01]  /*120c0*/  UIADD3 UR4, UR4, -UR11, UR49 ;  /* 0x8000000b04047290 */ /* 0x000fe2000fffe031 */
[----:B------:R-:W-:Y:S01]  /*120d0*/  ULDC UR8, c[0x0][0x9dc] ;  /* 0x0002770000087ab9 */ /* 0x000fe20000000800 */
[----:B------:R-:W-:Y:S02]  /*120e0*/  USEL UR12, UR43, UR44, UP0 ;  /* 0x0000002c2b0c7287 */ /* 0x000fe40008000000 */
[----:B------:R-:W-:Y:S01]  /*120f0*/  UIADD3 UR8, UR4, -UR8, URZ ;  /* 0x8000000804087290 */ /* 0x000fe2000fffe03f */
[----:B------:R-:W-:Y:S11]  /*12100*/  @!P1 BRA `(.L_x_937) ;  /* 0x0000000000449947 */ /* 0x000ff60003800000 */
        /* <DEDUP_REMOVED lines=10> */
.L_x_938:
[----:B------:R-:W-:-:S11]  /*121b0*/  UISETP.NE.AND UP0, UPT, UR5, 0x1, UPT ;  /* 0x000000010500788c */ /* 0x000fd6000bf05270 */
[----:B------:R-:W-:Y:S02]  /*121c0*/  @UP0 ULDC.64 UR10, c[0x0][0x9e8] ;  /* 0x00027a00000a0ab9 */ /* 0x000fe40000000a00 */
[----:B------:R-:W-:-:S04]  /*121d0*/  UIMAD.WIDE.U32 UR6, UR4, UR10, URZ ;  /* 0x0000000a040672a5 */ /* 0x000fc8000f8e003f */
[----:B------:R-:W-:-:S12]  /*121e0*/  @UP0 USHF.R.U32.HI UR4, URZ, UR11, UR7 ;  /* 0x0000000b3f040299 */ /* 0x000fd80008011607 */
.L_x_939:
[----:B------:R-:W-:-:S04]  /*121f0*/  UIMAD UR4, UR4, UR5, URZ ;  /* 0x00000005040472a4 */ /* 0x000fc8000f8e023f */
[----:B------:R-:W-:-:S04]  /*12200*/  UISETP.LT.AND UP0, UPT, UR8, UR4, UPT ;  /* 0x000000040800728c */ /* 0x000fc8000bf01270 */
[----:B------:R-:W-:-:S12]  /*12210*/  USEL UR8, UR8, UR4, !UP0 ;  /* 0x0000000408087287 */ /* 0x000fd8000c000000 */
.L_x_937:
[----:B------:R-:W-:Y:S02]  /*12220*/  USHF.R.S32.HI UR4, URZ, 0x1f, UR8 ;  /* 0x0000001f3f047899 */ /* 0x000fe40008011408 */
[----:B------:R-:W-:Y:S02]  /*12230*/  USHF.R.U32.HI UR9, URZ, 0x10, UR46 ;  /* 0x000000103f097899 */ /* 0x000fe4000801162e */
[----:B------:R-:W-:Y:S02]  /*12240*/  ULEA.HI UR4, UR4, UR8, URZ, 0x7 ;  /* 0x0000000804047291 */ /* 0x000fe4000f8f383f */
[----:B------:R-:W-:Y:S02]  /*12250*/  ULOP3.LUT UR46, UR46, 0xffff, URZ, 0xc0, !UPT ;  /* 0x0000ffff2e2e7892 */ /* 0x000fe4000f8ec03f */
[----:B------:R-:W-:Y:S01]  /*12260*/  USHF.R.S32.HI UR4, URZ, 0x7, UR4 ;  /* 0x000000073f047899 */ /* 0x000fe20008011404 */
[----:B------:R-:W-:-:S03]  /*12270*/  UMOV UR40, URZ ;  /* 0x0000003f00287c82 */ /* 0x000fc60008000000 */
[----:B------:R-:W-:-:S04]  /*12280*/  UISETP.LT.AND UP0, UPT, URZ, UR4, UPT ;  /* 0x000000043f00728c */ /* 0x000fc8000bf01270 */
[----:B------:R-:W-:Y:S02]  /*12290*/  USEL UR45, URZ, UR4, !UP0 ;  /* 0x000000043f2d7287 */ /* 0x000fe4000c000000 */
[----:B------:R-:W-:Y:S02]  /*122a0*/  UISETP.NE.AND UP0, UPT, UR9, URZ, UPT ;  /* 0x0000003f0900728c */ /* 0x000fe4000bf05270 */
[----:B------:R-:W-:-:S06]  /*122b0*/  UISETP.GT.AND UP1, UPT, UR12, UR45, UPT ;  /* 0x0000002d0c00728c */ /* 0x000fcc000bf24270 */
[----:B------:R-:W-:-:S03]  /*122c0*/  PLOP3.LUT P0, PT, PT, PT, UP1, 0x80, 0x0 ;  /* 0x000000000000781c */ /* 0x000fc60003f0f018 */
[----:B------:R-:W-:-:S10]  /*122d0*/  @!UP0 ULDC UR9, c[0x0][0x9f0] ;  /* 0x00027c0000098ab9 */ /* 0x000fd40000000800 */
[----:B------:R-:W-:Y:S05]  /*122e0*/  @!P0 BRA `(.L_x_940) ;  /* 0x00000000007c8947 */ /* 0x000fea0003800000 */
[----:B------:R-:W-:Y:S01]  /*122f0*/  IABS R0, UR9 ;  /* 0x0000000900007c13 */ /* 0x000fe20008000000 */
[----:B------:R-:W-:Y:S02]  /*12300*/  UIADD3 UR4, UR9, -0x1, UR12 ;  /* 0xffffffff09047890 */ /* 0x000fe4000fffe00c */
[----:B------:R-:W-:Y:S02]  /*12310*/  IABS R4, UR9 ;  /* 0x0000000900047c13 */ /* 0x000fe40008000000 */
[----:B------:R-:W-:Y:S01]  /*12320*/  R2UR UR10, R0 ;  /* 0x00000000000a72ca */ /* 0x000fe200000e0000 */
[----:B------:R-:W-:-:S03]  /*12330*/  UIADD3 UR6, -UR45, UR4, URZ ;  /* 0x000000042d067290 */ /* 0x000fc6000fffe13f */
[----:B------:R-:W-:-:S03]  /*12340*/  UMOV UR4, URZ ;  /* 0x0000003f00047c82 */ /* 0x000fc60008000000 */
[----:B------:R-:W-:Y:S01]  /*12350*/  IABS R3, UR6 ;  /* 0x0000000600037c13 */ /* 0x000fe20008000000 */
[----:B------:R-:W-:-:S03]  /*12360*/  ULOP3.LUT UR6, UR6, UR9, URZ, 0x3c, !UPT ;  /* 0x0000000906067292 */ /* 0x000fc6000f8e3c3f */
[----:B------:R-:W-:Y:S02]  /*12370*/  R2UR UR8, R3 ;  /* 0x00000000030872ca */ /* 0x000fe400000e0000 */
[----:B------:R-:W0:Y:S08]  /*12380*/  I2F.RP R0, UR10 ;  /* 0x0000000a00007d06 */ /* 0x000e300008209400 */
[----:B0-----:R-:W0:Y:S02]  /*12390*/  MUFU.RCP R0, R0 ;  /* 0x0000000000007308 */ /* 0x001e240000001000 */
[----:B0-----:R-:W-:-:S02]  /*123a0*/  VIADD R2, R0, 0xffffffe ;  /* 0x0ffffffe00027836 */ /* 0x001fc40000000000 */
[----:B------:R-:W-:-:S04]  /*123b0*/  IMAD.MOV R0, RZ, RZ, -R4 ;  /* 0x000000ffff007224 */ /* 0x000fc800078e0a04 */
        /* <DEDUP_REMOVED lines=18> */
.L_x_940:
[----:B------:R-:W-:Y:S02]  /*124e0*/  UIMAD UR51, UR46, UR40, UR45 ;  /* 0x000000282e3372a4 */ /* 0x000fe4000f8e022d */
[----:B------:R-:W-:Y:S02]  /*124f0*/  IMAD.U32 R0, RZ, RZ, UR40 ;  /* 0x00000028ff007e24 */ /* 0x000fe4000f8e00ff */
[----:B------:R-:W-:Y:S02]  /*12500*/  IMAD.MOV.U32 R2, RZ, RZ, RZ ;  /* 0x000000ffff027224 */ /* 0x000fe400078e00ff */
[----:B------:R-:W-:Y:S02]  /*12510*/  IMAD.MOV.U32 R6, RZ, RZ, 0x1 ;  /* 0x00000001ff067424 */ /* 0x000fe400078e00ff */
[----:B------:R-:W-:-:S05]  /*12520*/  IMAD.U32 R19, RZ, RZ, UR51 ;  /* 0x00000033ff137e24 */ /* 0x000fca000f8e00ff */
[----:B------:R-:W-:Y:S01]  /*12530*/  VIADDMNMX R19, R19, R0, UR12, PT ;  /* 0x0000000c13137e46 */ /* 0x000fe2000b800100 */
[----:B------:R-:W-:-:S03]  /*12540*/  IMAD.MOV.U32 R0, RZ, RZ, 0x1 ;  /* 0x00000001ff007424 */ /* 0x000fc600078e00ff */
[----:B------:R-:W-:-:S13]  /*12550*/  ISETP.GT.AND P0, PT, R19, UR51, PT ;  /* 0x0000003313007c0c */ /* 0x000fda000bf04270 */
        /* <DEDUP_REMOVED lines=23> */
[----:B0----5:R-:W-:Y:S05]  /*126d0*/  CALL.ABS.NOINC R2 ;  /* 0x0000000002007343 */ /* 0x021fea0003c00000 */
.L_x_941:
        /* <DEDUP_REMOVED lines=19> */
[----:B-1---5:R-:W-:Y:S05]  /*12810*/  CALL.ABS.NOINC R2 ;  /* 0x0000000002007343 */ /* 0x022fea0003c00000 */
.L_x_943:
[----:B------:R0:W1:Y:S01]  /*12820*/  LDC.64 R2, c[0x4][R16] ;  /* 0x0100000010027b82 */ /* 0x0000620000000a00 */
[----:B------:R-:W-:Y:S01]  /*12830*/  ULDC.64 UR4, c[0x4][0x88] ;  /* 0x0100220000047ab9 */ /* 0x000fe20000000a00 */
[----:B------:R-:W-:Y:S01]  /*12840*/  ULDC.64 UR6, c[0x4][0x90] ;  /* 0x0100240000067ab9 */ /* 0x000fe20000000a00 */
[----:B------:R-:W-:Y:S02]  /*12850*/  IMAD.U32 R4, RZ, RZ, UR4 ;  /* 0x00000004ff047e24 */ /* 0x000fe4000f8e00ff */
        /* <DEDUP_REMOVED lines=11> */
.L_x_942:
[----:B------:R-:W0:Y:S01]  /*12910*/  LDC.64 R2, c[0x0][0x9f8] ;  /* 0x00027e00ff027b82 */ /* 0x000e220000000a00 */
[----:B------:R-:W-:Y:S01]  /*12920*/  IMAD.MOV.U32 R6, RZ, RZ, R24 ;  /* 0x000000ffff067224 */ /* 0x000fe200078e0018 */
[----:B------:R-:W1:Y:S06]  /*12930*/  S2R R21, SR_TID.X ;  /* 0x0000000000157919 */ /* 0x000e6c0000002100 */
[----:B------:R-:W2:Y:S01]  /*12940*/  LDC R17, c[0x0][0x430] ;  /* 0x00010c00ff117b82 */ /* 0x000ea20000000800 */
[----:B------:R-:W-:Y:S01]  /*12950*/  VIADD R0, R19, 0xffffffff ;  /* 0xffffffff13007836 */ /* 0x000fe20000000000 */
[----:B------:R-:W-:Y:S01]  /*12960*/  LOP3.LUT R16, R16, 0xffffffef, RZ, 0xc0, !PT ;  /* 0xffffffef10107812 */ /* 0x000fe200078ec0ff */
[----:B------:R-:W-:Y:S01]  /*12970*/  ULDC UR4, c[0x0][0x2f4] ;  /* 0x0000bd0000047ab9 */ /* 0x000fe20000000800 */
[----:B0-----:R-:W-:-:S04]  /*12980*/  ISETP.NE.U32.AND P0, PT, R2, RZ, PT ;  /* 0x000000ff0200720c */ /* 0x001fc80003f05070 */
[----:B------:R-:W-:-:S13]  /*12990*/  ISETP.NE.AND.EX P0, PT, R3, RZ, PT, P0 ;  /* 0x000000ff0300720c */ /* 0x000fda0003f05300 */
[----:B------:R-:W0:Y:S02]  /*129a0*/  @P0 LDC.64 R2, c[0x0][0x9f8] ;  /* 0x00027e00ff020b82 */ /* 0x000e240000000a00 */
[----:B0-----:R-:W-:-:S05]  /*129b0*/  @P0 IMAD.WIDE R2, R24, 0x4, R2 ;  /* 0x0000000418020825 */ /* 0x001fca00078e0202 */
[----:B------:R0:W3:Y:S01]  /*129c0*/  @P0 LDG.E R6, desc[UR36][R2.64] ;  /* 0x0000002402060981 */ /* 0x0000e2000c1e1900 */
[C---:B-1----:R-:W-:Y:S01]  /*129d0*/  LOP3.LUT R20, R21.reuse, 0x7f, RZ, 0xc0, !PT ;  /* 0x0000007f15147812 */ /* 0x042fe200078ec0ff */
[----:B------:R-:W-:Y:S01]  /*129e0*/  IMAD.SHL.U32 R23, R21, 0x20, RZ ;  /* 0x0000002015177824 */ /* 0x000fe200078e00ff */
[----:B--2---:R-:W-:Y:S02]  /*129f0*/  ISETP.NE.AND P1, PT, R17, 0x1, PT ;  /* 0x000000011100780c */ /* 0x004fe40003f25270 */
[----:B------:R-:W-:Y:S02]  /*12a00*/  SHF.R.U32.HI R4, RZ, 0x2, R20 ;  /* 0x00000002ff047819 */ /* 0x000fe40000011614 */
[----:B------:R-:W-:-:S03]  /*12a10*/  LOP3.LUT R23, R23, 0x60, RZ, 0xc0, !PT ;  /* 0x0000006017177812 */ /* 0x000fc600078ec0ff */
[----:B------:R-:W-:-:S04]  /*12a20*/  IMAD R4, R0, 0x80, R4 ;  /* 0x0000008000047824 */ /* 0x000fc800078e0204 */
[----:B------:R-:W-:Y:S02]  /*12a30*/  IMAD.IADD R7, R23, 0x1, R4 ;  /* 0x0000000117077824 */ /* 0x000fe400078e0204 */
[----:B------:R-:W1:Y:S01]  /*12a40*/  @P1 LDC R5, c[0x0][0x434] ;  /* 0x00010d00ff051b82 */ /* 0x000e620000000800 */
[----:B------:R-:W-:Y:S01]  /*12a50*/  @P1 LOP3.LUT R16, R16, 0x10, RZ, 0xfc, !PT ;  /* 0x0000001010101812 */ /* 0x000fe200078efcff */
[C---:B-----5:R-:W-:Y:S01]  /*12a60*/  IMAD.IADD R8, R7.reuse, 0x1, R22 ;  /* 0x0000000107087824 */ /* 0x060fe200078e0216 */
[----:B------:R-:W-:-:S03]  /*12a70*/  ISETP.GE.AND P0, PT, R7, UR49, PT ;  /* 0x0000003107007c0c */ /* 0x000fc6000bf06270 */
[----:B------:R-:W-:Y:S02]  /*12a80*/  IMAD.MOV.U32 R7, RZ, RZ, R8 ;  /* 0x000000ffff077224 */ /* 0x000fe400078e0008 */
[----:B0-----:R-:W0:Y:S08]  /*12a90*/  @P1 LDC R3, c[0x0][0x438] ;  /* 0x00010e00ff031b82 */ /* 0x001e300000000800 */
[----:B------:R-:W2:Y:S01]  /*12aa0*/  @!P0 LDC.64 R10, c[0x0][0x428] ;  /* 0x00010a00ff0a8b82 */ /* 0x000ea20000000a00 */
[----:B-1----:R-:W-:-:S07]  /*12ab0*/  @P1 IMAD.HI.U32 R2, R8, R5, RZ ;  /* 0x0000000508021227 */ /* 0x002fce00078e00ff */
[----:B------:R-:W1:Y:S01]  /*12ac0*/  @!P0 LDC.64 R4, c[0x0][0x418] ;  /* 0x00010600ff048b82 */ /* 0x000e620000000a00 */
[----:B0-----:R-:W-:-:S04]  /*12ad0*/  @P1 SHF.R.U32.HI R7, RZ, R3, R2 ;  /* 0x00000003ff071219 */ /* 0x001fc80000011602 */
[----:B------:R-:W-:Y:S02]  /*12ae0*/  @!P0 SHF.R.S32.HI R3, RZ, 0x1f, R7 ;  /* 0x0000001fff038819 */ /* 0x000fe40000011407 */
[----:B------:R-:W-:Y:S01]  /*12af0*/  LOP3.LUT R16, R16, 0xfffffffb, RZ, 0xc0, !PT ;  /* 0xfffffffb10107812 */ /* 0x000fe200078ec0ff */
[----:B------:R-:W-:Y:S01]  /*12b00*/  UMOV UR5, 0xffffffff ;  /* 0xffffffff00057882 */ /* 0x000fe20000000000 */
[----:B---3--:R-:W-:Y:S01]  /*12b10*/  SHF.R.S32.HI R9, RZ, 0x1f, R6 ;  /* 0x0000001fff097819 */ /* 0x008fe20000011406 */
[----:B------:R0:W-:Y:S04]  /*12b20*/  STL [R1], R6 ;  /* 0x0000000601007387 */ /* 0x0001e80000100800 */
[----:B--2---:R-:W-:Y:S01]  /*12b30*/  @!P0 IMAD R2, R9, R10, RZ ;  /* 0x0000000a09028224 */ /* 0x004fe200078e02ff */
[----:B------:R2:W-:Y:S03]  /*12b40*/  STL [R1+0x8], R9 ;  /* 0x0000080901007387 */ /* 0x0005e60000100800 */
[----:B------:R-:W-:-:S02]  /*12b50*/  @!P0 IMAD R11, R6, R11, R2 ;  /* 0x0000000b060b8224 */ /* 0x000fc400078e0202 */
[----:B------:R-:W-:-:S04]  /*12b60*/  @!P0 IMAD.MOV.U32 R2, RZ, RZ, R7 ;  /* 0x000000ffff028224 */ /* 0x000fc800078e0007 */
[----:B------:R-:W-:-:S04]  /*12b70*/  @!P0 IMAD.WIDE.U32 R2, R6, R10, R2 ;  /* 0x0000000a06028225 */ /* 0x000fc800078e0002 */
[----:B------:R-:W-:Y:S01]  /*12b80*/  @!P0 IMAD.IADD R3, R3, 0x1, R11 ;  /* 0x0000000103038824 */ /* 0x000fe200078e020b */
[C---:B-1----:R-:W-:Y:S01]  /*12b90*/  @!P0 LEA R4, P1, R2.reuse, R4, 0x2 ;  /* 0x0000000402048211 */ /* 0x042fe200078210ff */
[----:B0-----:R-:W-:Y:S02]  /*12ba0*/  IMAD.MOV.U32 R6, RZ, RZ, RZ ;  /* 0x000000ffff067224 */ /* 0x001fe400078e00ff */
[----:B--2---:R-:W-:Y:S01]  /*12bb0*/  IMAD.SHL.U32 R9, R21, 0x8, RZ ;  /* 0x0000000815097824 */ /* 0x004fe200078e00ff */
[----:B------:R-:W-:-:S05]  /*12bc0*/  @!P0 LEA.HI.X R5, R2, R5, R3, 0x2, P1 ;  /* 0x0000000502058211 */ /* 0x000fca00008f1403 */
[----:B------:R0:W5:Y:S02]  /*12bd0*/  @!P0 LDG.E R6, desc[UR36][R4.64] ;  /* 0x0000002404068981 */ /* 0x000164000c1e1900 */
[----:B0-----:R-:W-:-:S04]  /*12be0*/  LOP3.LUT R4, R9, 0x18, RZ, 0xc0, !PT ;  /* 0x0000001809047812 */ /* 0x001fc800078ec0ff */
[C---:B------:R-:W-:Y:S02]  /*12bf0*/  ISETP.GE.AND P2, PT, R4.reuse, UR4, PT ;  /* 0x0000000404007c0c */ /* 0x040fe4000bf46270 */
[C---:B------:R-:W-:Y:S02]  /*12c00*/  LOP3.LUT R3, R4.reuse, 0x20, RZ, 0xfc, !PT ;  /* 0x0000002004037812 */ /* 0x040fe400078efcff */
[----:B------:R-:W-:Y:S02]  /*12c10*/  LOP3.LUT R2, R4, 0x40, RZ, 0xfc, !PT ;  /* 0x0000004004027812 */ /* 0x000fe400078efcff */
[----:B------:R-:W-:Y:S02]  /*12c20*/  ISETP.GE.AND P1, PT, R3, UR4, PT ;  /* 0x0000000403007c0c */ /* 0x000fe4000bf26270 */
[----:B------:R-:W-:-:S05]  /*12c30*/  ISETP.GE.AND P0, PT, R2, UR4, PT ;  /* 0x0000000402007c0c */ /* 0x000fca000bf06270 */
[----:B------:R-:W-:-:S04]  /*12c40*/  @P2 LOP3.LUT R16, R16, 0x4, RZ, 0xfc, !PT ;  /* 0x0000000410102812 */ /* 0x000fc800078efcff */
[----:B------:R-:W-:-:S04]  /*12c50*/  LOP3.LUT R16, R16, 0xfffffffe, RZ, 0xc0, !PT ;  /* 0xfffffffe10107812 */ /* 0x000fc800078ec0ff */
[----:B------:R-:W-:-:S04]  /*12c60*/  LOP3.LUT R16, R16, 0xfffffffd, RZ, 0xc0, !PT ;  /* 0xfffffffd10107812 */ /* 0x000fc800078ec0ff */
[----:B------:R-:W-:-:S04]  /*12c70*/  @P1 LOP3.LUT R16, R16, 0x2, RZ, 0xfc, !PT ;  /* 0x0000000210101812 */ /* 0x000fc800078efcff */
[----:B------:R-:W-:Y:S01]  /*12c80*/  @P0 LOP3.LUT R16, R16, 0x1, RZ, 0xfc, !PT ;  /* 0x0000000110100812 */ /* 0x000fe200078efcff */
[----:B------:R-:W-:Y:S06]  /*12c90*/  BRA.DIV UR5, `(.L_x_944) ;  /* 0x0000003205047947 */ /* 0x000fec000b800000 */
.L_x_986:
[----:B------:R-:W2:Y:S01]  /*12ca0*/  LDL R2, [R1+0xc] ;  /* 0x00000c0001027983 */ /* 0x000ea20000100800 */
[----:B------:R-:W-:Y:S01]  /*12cb0*/  IMAD.U32 R29, RZ, RZ, UR41 ;  /* 0x00000029ff1d7e24 */ /* 0x000fe2000f8e00ff */
[----:B------:R-:W-:Y:S01]  /*12cc0*/  LOP3.LUT R16, R16, 0xfffffff7, RZ, 0xc0, !PT ;  /* 0xfffffff710107812 */ /* 0x000fe200078ec0ff */
[----:B------:R-:W-:Y:S02]  /*12cd0*/  IMAD.MOV R5, RZ, RZ, -R7 ;  /* 0x000000ffff057224 */ /* 0x000fe400078e0a07 */
[----:B------:R-:W-:Y:S01]  /*12ce0*/  IMAD.MOV.U32 R26, RZ, RZ, R0 ;  /* 0x000000ffff1a7224 */ /* 0x000fe200078e0000 */
[----:B------:R-:W-:Y:S01]  /*12cf0*/  SHF.R.S32.HI R29, RZ, 0x1f, R29 ;  /* 0x0000001fff1d7819 */ /* 0x000fe2000001141d */
[----:B------:R-:W-:Y:S01]  /*12d00*/  IMAD R5, R17, R5, R8 ;  /* 0x0000000511057224 */ /* 0x000fe200078e0208 */
[----:B--2---:R-:W-:-:S13]  /*12d10*/  R2UR UR4, R2 ;  /* 0x00000000020472ca */ /* 0x004fda00000e0000 */
[----:B------:R-:W-:-:S06]  /*12d20*/  ULOP3.LUT UR4, UR4, 0x2, URZ, 0xfc, !UPT ;  /* 0x0000000204047892 */ /* 0x000fcc000f8efc3f */
[----:B------:R-:W-:-:S05]  /*12d30*/  IMAD.U32 R2, RZ, RZ, UR4 ;  /* 0x00000004ff027e24 */ /* 0x000fca000f8e00ff */
[----:B------:R-:W-:-:S13]  /*12d40*/  ISETP.NE.AND P0, PT, R2, 0x3, PT ;  /* 0x000000030200780c */ /* 0x000fda0003f05270 */
[----:B------:R-:W-:Y:S01]  /*12d50*/  @P0 LOP3.LUT R16, R16, 0x8, RZ, 0xfc, !PT ;  /* 0x0000000810100812 */ /* 0x000fe200078efcff */
[----:B------:R-:W-:Y:S06]  /*12d60*/  @!P0 BRA `(.L_x_945) ;  /* 0x0000000000048947 */ /* 0x000fec0003800000 */
[----:B------:R-:W-:Y:S01]  /*12d70*/  BPT.TRAP 0x1 ;  /* 0x000000040000795c */ /* 0x000fe20000300000 */
.L_x_945:
[----:B------:R-:W-:Y:S01]  /*12d80*/  IMAD.MOV.U32 R10, RZ, RZ, 0x1 ;  /* 0x00000001ff0a7424 */ /* 0x000fe200078e00ff */
[----:B------:R-:W-:Y:S01]  /*12d90*/  SHF.R.S32.HI R7, RZ, 0x1f, R5 ;  /* 0x0000001fff077819 */ /* 0x000fe20000011405 */
[----:B------:R-:W-:Y:S01]  /*12da0*/  ULDC.64 UR4, c[0x0][0x328] ;  /* 0x0000ca0000047ab9 */ /* 0x000fe20000000a00 */
[----:B-----5:R-:W-:Y:S02]  /*12db0*/  SHF.R.S32.HI R4, RZ, 0x1f, R6 ;  /* 0x0000001fff047819 */ /* 0x020fe40000011406 */
[----:B------:R-:W-:Y:S01]  /*12dc0*/  SHF.L.U32 R10, R10, 0x1f, RZ ;  /* 0x0000001f0a0a7819 */ /* 0x000fe200000006ff */
[----:B------:R-:W-:Y:S01]  /*12dd0*/  IMAD R2, R7, UR4, RZ ;  /* 0x0000000407027c24 */ /* 0x000fe2000f8e02ff */
[----:B------:R-:W-:Y:S02]  /*12de0*/  R2UR UR6, R29 ;  /* 0x000000001d0672ca */ /* 0x000fe400000e0000 */
[----:B------:R-:W0:Y:S01]  /*12df0*/  SYNCS.PHASECHK.TRANS64.TRYWAIT P0, [UR47+0x2d840], R10 ;  /* 0x02d8400aff0075a7 */ /* 0x000e22000800016f */
[----:B------:R-:W-:-:S02]  /*12e00*/  IMAD R11, R5, UR5, R2 ;  /* 0x00000005050b7c24 */ /* 0x000fc4000f8e0202 */
[----:B------:R-:W-:Y:S01]  /*12e10*/  IMAD.WIDE.U32 R2, R5, UR4, RZ ;  /* 0x0000000405027c25 */ /* 0x000fe2000f8e00ff */
[----:B------:R-:W-:-:S03]  /*12e20*/  ULDC.64 UR4, c[0x0][0x338] ;  /* 0x0000ce0000047ab9 */ /* 0x000fc60000000a00 */
[----:B------:R-:W-:Y:S02]  /*12e30*/  IMAD.IADD R3, R3, 0x1, R11 ;  /* 0x0000000103037824 */ /* 0x000fe400078e020b */
[----:B------:R-:W-:Y:S02]  /*12e40*/  IMAD R11, R4, UR4, RZ ;  /* 0x00000004040b7c24 */ /* 0x000fe4000f8e02ff */
[----:B------:R-:W-:-:S04]  /*12e50*/  IMAD.WIDE.U32 R2, R6, UR4, R2 ;  /* 0x0000000406027c25 */ /* 0x000fc8000f8e0002 */
[----:B------:R-:W-:Y:S01]  /*12e60*/  IMAD R8, R6, UR5, R11 ;  /* 0x0000000506087c24 */ /* 0x000fe2000f8e020b */
[----:B------:R-:W-:Y:S02]  /*12e70*/  ULDC.64 UR4, c[0x0][0x330] ;  /* 0x0000cc0000047ab9 */ /* 0x000fe40000000a00 */
[----:B------:R-:W-:Y:S01]  /*12e80*/  IMAD.U32 R11, RZ, RZ, UR4 ;  /* 0x00000004ff0b7e24 */ /* 0x000fe2000f8e00ff */
[----:B------:R-:W-:Y:S01]  /*12e90*/  UIMAD UR4, UR6, UR4, URZ ;  /* 0x00000004060472a4 */ /* 0x000fe2000f8e023f */
[----:B------:R-:W-:Y:S02]  /*12ea0*/  IMAD.IADD R3, R3, 0x1, R8 ;  /* 0x0000000103037824 */ /* 0x000fe400078e0208 */
[----:B------:R-:W-:Y:S01]  /*12eb0*/  ULDC.64 UR6, c[0x0][0x318] ;  /* 0x0000c60000067ab9 */ /* 0x000fe20000000a00 */
[----:B------:R-:W-:Y:S02]  /*12ec0*/  UIMAD UR4, UR41, UR5, UR4 ;  /* 0x00000005290472a4 */ /* 0x000fe4000f8e0204 */
[----:B------:R-:W-:-:S04]  /*12ed0*/  IMAD.WIDE.U32 R2, R11, UR41, R2 ;  /* 0x000000290b027c25 */ /* 0x000fc8000f8e0002 */
[----:B------:R-:W-:Y:S01]  /*12ee0*/  VIADD R3, R3, UR4 ;  /* 0x0000000403037c36 */ /* 0x000fe20008000000 */
[----:B------:R-:W-:-:S04]  /*12ef0*/  LEA R17, P1, R2, UR6, 0x1 ;  /* 0x0000000602117c11 */ /* 0x000fc8000f8208ff */
[----:B------:R-:W-:Y:S01]  /*12f00*/  LEA.HI.X R18, R2, UR7, R3, 0x1, P1 ;  /* 0x0000000702127c11 */ /* 0x000fe200088f0c03 */
[----:B0-----:R-:W-:Y:S08]  /*12f10*/  @!P0 BRA `(.L_x_946) ;  /* 0x0000002c00848947 */ /* 0x001ff00003800000 */
.L_x_987:
[----:B------:R-:W1:Y:S01]  /*12f20*/  S2R R11, SR_TID.X ;  /* 0x00000000000b7919 */ /* 0x000e620000002100 */
[----:B------:R-:W-:Y:S01]  /*12f30*/  ULDC.64 UR4, c[0x0][0x300] ;  /* 0x0000c00000047ab9 */ /* 0x000fe20000000a00 */
[----:B------:R-:W-:Y:S01]  /*12f40*/  R2UR UR6, R29 ;  /* 0x000000001d0672ca */ /* 0x000fe200000e0000 */
[----:B------:R-:W-:Y:S01]  /*12f50*/  IMAD R2, R7, UR4, RZ ;  /* 0x0000000407027c24 */ /* 0x000fe2000f8e02ff */
[----:B0-----:R-:W0:Y:S01]  /*12f60*/  S2R R10, SR_TID.X ;  /* 0x00000000000a7919 */ /* 0x001e220000002100 */
[C---:B------:R-:W-:Y:S02]  /*12f70*/  LOP3.LUT P4, RZ, R16.reuse, 0x4, RZ, 0xc0, !PT ;  /* 0x0000000410ff7812 */ /* 0x040fe4000788c0ff */
[C---:B------:R-:W-:Y:S01]  /*12f80*/  IMAD R7, R5.reuse, UR5, R2 ;  /* 0x0000000505077c24 */ /* 0x040fe2000f8e0202 */
[C---:B------:R-:W-:Y:S01]  /*12f90*/  LOP3.LUT P3, RZ, R16.reuse, 0x2, RZ, 0xc0, !PT ;  /* 0x0000000210ff7812 */ /* 0x040fe2000786c0ff */
[----:B------:R-:W-:Y:S01]  /*12fa0*/  IMAD.WIDE.U32 R2, R5, UR4, RZ ;  /* 0x0000000405027c25 */ /* 0x000fe2000f8e00ff */
[----:B------:R-:W-:Y:S01]  /*12fb0*/  ULDC.64 UR4, c[0x0][0x310] ;  /* 0x0000c40000047ab9 */ /* 0x000fe20000000a00 */
[----:B------:R-:W-:-:S02]  /*12fc0*/  LOP3.LUT P2, RZ, R16, 0x1, RZ, 0xc0, !PT ;  /* 0x0000000110ff7812 */ /* 0x000fc4000784c0ff */
[----:B------:R-:W-:Y:S02]  /*12fd0*/  IMAD.IADD R3, R3, 0x1, R7 ;  /* 0x0000000103037824 */ /* 0x000fe400078e0207 */
[----:B------:R-:W-:Y:S02]  /*12fe0*/  IMAD R5, R4, UR4, RZ ;  /* 0x0000000404057c24 */ /* 0x000fe4000f8e02ff */
[----:B------:R-:W-:-:S04]  /*12ff0*/  IMAD.WIDE.U32 R2, R6, UR4, R2 ;  /* 0x0000000406027c25 */ /* 0x000fc8000f8e0002 */
[----:B------:R-:W-:Y:S01]  /*13000*/  IMAD R5, R6, UR5, R5 ;  /* 0x0000000506057c24 */ /* 0x000fe2000f8e0205 */
[----:B------:R-:W-:Y:S01]  /*13010*/  ULDC.64 UR4, c[0x0][0x308] ;  /* 0x0000c20000047ab9 */ /* 0x000fe20000000a00 */
[----:B------:R-:W-:Y:S01]  /*13020*/  IMAD.SHL.U32 R4, R20, 0x8, RZ ;  /* 0x0000000814047824 */ /* 0x000fe200078e00ff */
[----:B------:R-:W-:Y:S01]  /*13030*/  LOP3.LUT R6, R9, 0xc0, RZ, 0xc0, !PT ;  /* 0x000000c009067812 */ /* 0x000fe200078ec0ff */
[----:B------:R-:W-:Y:S02]  /*13040*/  IMAD.IADD R3, R3, 0x1, R5 ;  /* 0x0000000103037824 */ /* 0x000fe400078e0205 */
[----:B------:R-:W-:Y:S01]  /*13050*/  IMAD.MOV.U32 R5, RZ, RZ, -0x80 ;  /* 0xffffff80ff057424 */ /* 0x000fe200078e00ff */
[----:B------:R-:W-:Y:S02]  /*13060*/  LOP3.LUT R4, R4, 0x300, RZ, 0xc0, !PT ;  /* 0x0000030004047812 */ /* 0x000fe400078ec0ff */
[--C-:B------:R-:W-:Y:S01]  /*13070*/  LOP3.LUT R6, R6, 0x18, R9.reuse, 0xf8, !PT ;  /* 0x0000001806067812 */ /* 0x100fe200078ef809 */
[----:B------:R-:W-:Y:S01]  /*13080*/  IMAD R8, R0, R5, UR49 ;  /* 0x0000003100087e24 */ /* 0x000fe2000f8e0205 */
[----:B-1----:R-:W-:Y:S01]  /*13090*/  LOP3.LUT R11, R11, 0x7f, RZ, 0xc0, !PT ;  /* 0x0000007f0b0b7812 */ /* 0x002fe200078ec0ff */
[----:B------:R-:W-:Y:S01]  /*130a0*/  IMAD.U32 R5, RZ, RZ, UR4 ;  /* 0x00000004ff057e24 */ /* 0x000fe2000f8e00ff */
[----:B------:R-:W-:Y:S01]  /*130b0*/  UIMAD UR4, UR6, UR4, URZ ;  /* 0x00000004060472a4 */ /* 0x000fe2000f8e023f */
[----:B------:R-:W-:-:S02]  /*130c0*/  LOP3.LUT R4, R4, 0x20, R9, 0xf8, !PT ;  /* 0x0000002004047812 */ /* 0x000fc400078ef809 */
[----:B------:R-:W-:Y:S01]  /*130d0*/  IMAD.WIDE.U32 R2, R5, UR41, R2 ;  /* 0x0000002905027c25 */ /* 0x000fe2000f8e0002 */
[----:B------:R-:W-:Y:S01]  /*130e0*/  UIMAD UR4, UR41, UR5, UR4 ;  /* 0x00000005290472a4 */ /* 0x000fe2000f8e0204 */
[----:B------:R-:W-:Y:S01]  /*130f0*/  SHF.R.U32.HI R11, RZ, 0x2, R11 ;  /* 0x00000002ff0b7819 */ /* 0x000fe2000001160b */
[----:B------:R-:W-:Y:S01]  /*13100*/  ULDC.64 UR6, c[0x0][0x2e8] ;  /* 0x0000ba0000067ab9 */ /* 0x000fe20000000a00 */
[----:B0-----:R-:W-:Y:S02]  /*13110*/  LOP3.LUT R28, R6, 0x18, R10, 0x78, !PT ;  /* 0x00000018061c7812 */ /* 0x001fe400078e780a */
[----:B------:R-:W-:Y:S01]  /*13120*/  LEA R0, P1, R2, UR6, 0x1 ;  /* 0x0000000602007c11 */ /* 0x000fe2000f8208ff */
[----:B------:R-:W-:Y:S01]  /*13130*/  VIADD R9, R3, UR4 ;  /* 0x0000000403097c36 */ /* 0x000fe20008000000 */
[----:B------:R-:W-:Y:S01]  /*13140*/  UMOV UR4, 0xffffffff ;  /* 0xffffffff00047882 */ /* 0x000fe20000000000 */
[----:B------:R-:W-:Y:S01]  /*13150*/  IMAD.IADD R8, R8, 0x1, -R11 ;  /* 0x0000000108087824 */ /* 0x000fe200078e0a0b */
[----:B------:R-:W-:-:S02]  /*13160*/  LOP3.LUT R28, R4, R28, RZ, 0xfc, !PT ;  /* 0x0000001c041c7212 */ /* 0x000fc400078efcff */
        /* <DEDUP_REMOVED lines=11> */
[----:B------:R-:W-:Y:S01]  /*13220*/  SHFL.IDX PT, R3, R0, 0x2, 0x1c1f ;  /* 0x005c1f0000037f89 */ /* 0x000fe200000e0000 */
[----:B-1----:R-:W-:Y:S02]  /*13230*/  IMAD.MOV.U32 R7, RZ, RZ, R6 ;  /* 0x000000ffff077224 */ /* 0x002fe400078e0006 */
[----:B0-----:R-:W-:Y:S02]  /*13240*/  IMAD.SHL.U32 R11, R2, 0x8, RZ ;  /* 0x00000008020b7824 */ /* 0x001fe400078e00ff */
[----:B------:R-:W0:Y:S01]  /*13250*/  SHFL.IDX PT, R2, R9, 0x2, 0x1c1f ;  /* 0x005c1f0009027f89 */ /* 0x000e2200000e0000 */
[----:B--2---:R-:W-:Y:S02]  /*13260*/  IMAD.MOV.U32 R6, RZ, RZ, R14 ;  /* 0x000000ffff067224 */ /* 0x004fe400078e000e */
[----:B------:R-:W-:Y:S01]  /*13270*/  LOP3.LUT R11, R11, 0x18, RZ, 0xc0, !PT ;  /* 0x000000180b0b7812 */ /* 0x000fe200078ec0ff */
[----:B------:R-:W1:Y:S01]  /*13280*/  SHFL.IDX PT, R9, R9, 0x3, 0x1c1f ;  /* 0x007c1f0009097f89 */ /* 0x000e6200000e0000 */
[----:B---3--:R-:W-:-:S03]  /*13290*/  LOP3.LUT R5, R5, R4, RZ, 0x3c, !PT ;  /* 0x0000000405057212 */ /* 0x008fc600078e3cff */
[----:B------:R-:W-:Y:S01]  /*132a0*/  @P0 IMAD.WIDE.U32 R6, R11, 0x2, R6 ;  /* 0x000000020b060825 */ /* 0x000fe200078e0006 */
[----:B------:R2:W3:Y:S01]  /*132b0*/  SHFL.IDX PT, R14, R0, 0x3, 0x1c1f ;  /* 0x007c1f00000e7f89 */ /* 0x0004e200000e0000 */
[----:B------:R-:W-:-:S03]  /*132c0*/  LOP3.LUT R4, R5, R4, RZ, 0x3c, !PT ;  /* 0x0000000405047212 */ /* 0x000fc600078e3cff */
[----:B------:R2:W-:Y:S01]  /*132d0*/  @P0 LDGSTS.E.BYPASS.LTC128B.128 [R21+0x15400], desc[UR36][R6.64], !P4 ;  /* 0x1540000006150fae */ /* 0x0005e2000e101d64 */
[----:B------:R-:W-:-:S03]  /*132e0*/  LOP3.LUT R5, R5, R4, RZ, 0x3c, !PT ;  /* 0x0000000405057212 */ /* 0x000fc600078e3cff */
[----:B------:R2:W-:Y:S01]  /*132f0*/  @P0 LDGSTS.E.BYPASS.LTC128B.128 [R21+0x17400], desc[UR36][R6.64+0x40], !P3 ;  /* 0x1740004006150fae */ /* 0x0005e2000d901d64 */
[----:B------:R-:W-:-:S03]  /*13300*/  @P1 IMAD.WIDE.U32 R4, R11, 0x2, R4 ;  /* 0x000000020b041825 */ /* 0x000fc600078e0004 */
[----:B------:R2:W-:Y:S01]  /*13310*/  @P0 LDGSTS.E.BYPASS.LTC128B.128 [R21+0x19400], desc[UR36][R6.64+0x80], !P2 ;  /* 0x1940008006150fae */ /* 0x0005e2000d101d64 */
[----:B------:R-:W-:Y:S02]  /*13320*/  ISETP.GE.AND P0, PT, R8, 0x41, PT ;  /* 0x000000410800780c */ /* 0x000fe40003f06270 */
[-C--:B0-----:R-:W-:Y:S01]  /*13330*/  LOP3.LUT R3, R3, R2.reuse, RZ, 0x3c, !PT ;  /* 0x0000000203037212 */ /* 0x081fe200078e3cff */
[----:B------:R2:W-:Y:S03]  /*13340*/  @P1 LDGSTS.E.BYPASS.LTC128B.128 [R25+0x15c00], desc[UR36][R4.64], !P4 ;  /* 0x15c0000004191fae */ /* 0x0005e6000e101d64 */
[C---:B------:R-:W-:Y:S01]  /*13350*/  LOP3.LUT R2, R3.reuse, R2, RZ, 0x3c, !PT ;  /* 0x0000000203027212 */ /* 0x040fe200078e3cff */
[----:B------:R2:W-:Y:S03]  /*13360*/  @P1 LDGSTS.E.BYPASS.LTC128B.128 [R25+0x17c00], desc[UR36][R4.64+0x40], !P3 ;  /* 0x17c0004004191fae */ /* 0x0005e6000d901d64 */
[----:B------:R-:W-:Y:S01]  /*13370*/  LOP3.LUT R3, R3, R2, RZ, 0x3c, !PT ;  /* 0x0000000203037212 */ /* 0x000fe200078e3cff */
[----:B------:R2:W-:Y:S02]  /*13380*/  @P1 LDGSTS.E.BYPASS.LTC128B.128 [R25+0x19c00], desc[UR36][R4.64+0x80], !P2 ;  /* 0x19c0008004191fae */ /* 0x0005e4000d101d64 */
[----:B------:R-:W-:Y:S01]  /*13390*/  @P0 LEA R27, R28, UR47, 0x1 ;  /* 0x0000002f1c1b0c11 */ /* 0x000fe2000f8e08ff */
[----:B------:R-:W-:-:S05]  /*133a0*/  @P0 IMAD.WIDE.U32 R2, R11, 0x2, R2 ;  /* 0x000000020b020825 */ /* 0x000fca00078e0002 */
[----:B------:R2:W-:Y:S04]  /*133b0*/  @P0 LDGSTS.E.BYPASS.LTC128B.128 [R27+0x16400], desc[UR36][R2.64], !P4 ;  /* 0x16400000021b0fae */ /* 0x0005e8000e101d64 */
[----:B------:R2:W-:Y:S04]  /*133c0*/  @P0 LDGSTS.E.BYPASS.LTC128B.128 [R27+0x18400], desc[UR36][R2.64+0x40], !P3 ;  /* 0x18400040021b0fae */ /* 0x0005e8000d901d64 */
[----:B-1-3--:R2:W-:Y:S02]  /*133d0*/  @P0 LDGSTS.E.BYPASS.LTC128B.128 [R27+0x1a400], desc[UR36][R2.64+0x80], !P2 ;  /* 0x1a400080021b0fae */ /* 0x00a5e4000d101d64 */
.L_x_997:
[----:B------:R-:W-:Y:S01]  /*133e0*/  ISETP.GE.AND P0, PT, R8, 0x61, PT ;  /* 0x000000610800780c */ /* 0x000fe20003f06270 */
[----:B--2---:R-:W-:Y:S02]  /*133f0*/  IMAD.SHL.U32 R27, R10, 0x8, RZ ;  /* 0x000000080a1b7824 */ /* 0x004fe400078e00ff */
[----:B------:R-:W-:Y:S02]  /*13400*/  IMAD.MOV.U32 R2, RZ, RZ, R14 ;  /* 0x000000ffff027224 */ /* 0x000fe400078e000e */
[----:B------:R-:W-:Y:S01]  /*13410*/  IMAD.MOV.U32 R3, RZ, RZ, R9 ;  /* 0x000000ffff037224 */ /* 0x000fe200078e0009 */
[----:B------:R-:W-:-:S07]  /*13420*/  LOP3.LUT R27, R27, 0x18, RZ, 0xc0, !PT ;  /* 0x000000181b1b7812 */ /* 0x000fce00078ec0ff */
[----:B------:R-:W-:Y:S01]  /*13430*/  @P0 IMAD.WIDE.U32 R2, R27, 0x2, R2 ;  /* 0x000000021b020825 */ /* 0x000fe200078e0002 */
[----:B------:R-:W-:-:S05]  /*13440*/  @P0 LEA R5, R28, UR47, 0x1 ;  /* 0x0000002f1c050c11 */ /* 0x000fca000f8e08ff */
        /* <DEDUP_REMOVED lines=10> */
[----:B------:R-:W-:-:S13]  /*134f0*/  LOP3.LUT P1, RZ, R16, 0x8, RZ, 0xc0, !PT ;  /* 0x0000000810ff7812 */ /* 0x000fda000782c0ff */
[----:B0-----:R-:W-:Y:S05]  /*13500*/  @!P1 BRA `(.L_x_948) ;  /* 0x0000000000049947 */ /* 0x001fea0003800000 */
[----:B------:R-:W-:Y:S01]  /*13510*/  BPT.TRAP 0x1 ;  /* 0x000000040000795c */ /* 0x000fe20000300000 */
.L_x_948:
        /* <DEDUP_REMOVED lines=30> */
.L_x_949:
[----:B------:R-:W0:Y:S01]  /*13700*/  S2R R13, SR_TID.X ;  /* 0x00000000000d7919 */ /* 0x000e220000002100 */
[----:B------:R-:W-:Y:S01]  /*13710*/  UISETP.NE.AND UP0, UPT, UR50, URZ, UPT ;  /* 0x0000003f3200728c */ /* 0x000fe2000bf05270 */
[----:B------:R-:W-:Y:S01]  /*13720*/  IMAD.U32 R4, RZ, RZ, UR38 ;  /* 0x00000026ff047e24 */ /* 0x000fe2000f8e00ff */
[----:B------:R-:W-:Y:S01]  /*13730*/  ULDC.64 UR4, c[0x0][0x2e0] ;  /* 0x0000b80000047ab9 */ /* 0x000fe20000000a00 */
[----:B------:R-:W-:Y:S01]  /*13740*/  IMAD.U32 R3, RZ, RZ, UR48 ;  /* 0x00000030ff037e24 */ /* 0x000fe2000f8e00ff */
[----:B------:R-:W1:Y:S01]  /*13750*/  LDC R20, c[0x0][0x448] ;  /* 0x00011200ff147b82 */ /* 0x000e620000000800 */
[----:B------:R-:W-:Y:S01]  /*13760*/  IMAD.MOV.U32 R2, RZ, RZ, R4 ;  /* 0x000000ffff027224 */ /* 0x000fe200078e0004 */
[----:B------:R-:W-:Y:S01]  /*13770*/  PLOP3.LUT P1, PT, PT, PT, UP0, 0x80, 0x0 ;  /* 0x000000000000781c */ /* 0x000fe20003f2f008 */
[----:B------:R-:W-:Y:S01]  /*13780*/  IMAD R25, R25, UR4, RZ ;  /* 0x0000000419197c24 */ /* 0x000fe2000f8e02ff */
[----:B------:R-:W-:Y:S01]  /*13790*/  PLOP3.LUT P0, PT, PT, PT, UP0, 0x80, 0x0 ;  /* 0x000000000000781c */ /* 0x000fe20003f0f008 */
[----:B------:R-:W-:-:S02]  /*137a0*/  IMAD.WIDE.U32 R2, R24, UR4, R2 ;  /* 0x0000000418027c25 */ /* 0x000fc4000f8e0002 */
[----:B------:R-:W-:Y:S02]  /*137b0*/  @UP0 ULDC UR4, c[0x0][0x44c] ;  /* 0x0001130000040ab9 */ /* 0x000fe40000000800 */
[----:B------:R-:W-:Y:S02]  /*137c0*/  IMAD.U32 R5, RZ, RZ, UR39 ;  /* 0x00000027ff057e24 */ /* 0x000fe4000f8e00ff */
[----:B------:R-:W-:-:S04]  /*137d0*/  IMAD R25, R24, UR5, R25 ;  /* 0x0000000518197c24 */ /* 0x000fc8000f8e0219 */
[----:B------:R-:W-:Y:S01]  /*137e0*/  IMAD.IADD R3, R3, 0x1, R25 ;  /* 0x0000000103037824 */ /* 0x000fe200078e0219 */
[C---:B0-----:R-:W-:Y:S01]  /*137f0*/  LOP3.LUT R21, R13.reuse, 0x7f, RZ, 0xc0, !PT ;  /* 0x0000007f0d157812 */ /* 0x041fe200078ec0ff */
[----:B------:R-:W-:-:S03]  /*13800*/  IMAD.SHL.U32 R13, R13, 0x8, RZ ;  /* 0x000000080d0d7824 */ /* 0x000fc600078e00ff */
[----:B------:R-:W-:Y:S02]  /*13810*/  SHF.R.U32.HI R21, RZ, 0x2, R21 ;  /* 0x00000002ff157819 */ /* 0x000fe40000011615 */
[----:B------:R-:W-:Y:S02]  /*13820*/  LOP3.LUT R13, R13, 0x18, RZ, 0xc0, !PT ;  /* 0x000000180d0d7812 */ /* 0x000fe400078ec0ff */
[----:B------:R-:W-:Y:S02]  /*13830*/  IADD3 R7, R21, UR42, R23 ;  /* 0x0000002a15077c10 */ /* 0x000fe4000fffe017 */
[C---:B------:R-:W-:Y:S02]  /*13840*/  LOP3.LUT R14, R13.reuse, 0x20, RZ, 0xfc, !PT ;  /* 0x000000200d0e7812 */ /* 0x040fe400078efcff */
[----:B------:R-:W-:Y:S01]  /*13850*/  LOP3.LUT R13, R13, 0x40, RZ, 0xfc, !PT ;  /* 0x000000400d0d7812 */ /* 0x000fe200078efcff */
[----:B------:R-:W-:Y:S01]  /*13860*/  @P1 IMAD.HI.U32 R0, R7, UR4, RZ ;  /* 0x0000000407001c27 */ /* 0x000fe2000f8e00ff */
[----:B------:R-:W-:Y:S01]  /*13870*/  PLOP3.LUT P1, PT, PT, PT, UP0, 0x80, 0x0 ;  /* 0x000000000000781c */ /* 0x000fe20003f2f008 */
[----:B------:R-:W-:-:S02]  /*13880*/  @UP0 ULDC UR4, c[0x0][0x450] ;  /* 0x0001140000040ab9 */ /* 0x000fc40000000800 */
[----:B------:R-:W-:Y:S01]  /*13890*/  IMAD.MOV.U32 R5, RZ, RZ, R7 ;  /* 0x000000ffff057224 */ /* 0x000fe200078e0007 */
[----:B------:R-:W-:Y:S01]  /*138a0*/  @P0 SHF.R.U32.HI R5, RZ, UR4, R0 ;  /* 0x00000004ff050c19 */ /* 0x000fe20008011600 */
[----:B------:R-:W-:Y:S01]  /*138b0*/  VIADD R0, R7, 0x80 ;  /* 0x0000008007007836 */ /* 0x000fe20000000000 */
[----:B------:R-:W-:Y:S01]  /*138c0*/  PLOP3.LUT P0, PT, PT, PT, UP0, 0x80, 0x0 ;  /* 0x000000000000781c */ /* 0x000fe20003f0f008 */
[----:B------:R-:W-:Y:S02]  /*138d0*/  @UP0 ULDC UR4, c[0x0][0x44c] ;  /* 0x0001130000040ab9 */ /* 0x000fe40000000800 */
[----:B------:R-:W-:Y:S02]  /*138e0*/  IMAD.MOV.U32 R10, RZ, RZ, R0 ;  /* 0x000000ffff0a7224 */ /* 0x000fe400078e0000 */
[----:B------:R-:W-:Y:S02]  /*138f0*/  IMAD.MOV R9, RZ, RZ, -R5 ;  /* 0x000000ffff097224 */ /* 0x000fe400078e0a05 */
[----:B------:R-:W-:Y:S01]  /*13900*/  @P1 IMAD.HI.U32 R4, R0, UR4, RZ ;  /* 0x0000000400041c27 */ /* 0x000fe2000f8e00ff */
[----:B------:R-:W-:-:S03]  /*13910*/  @UP0 ULDC UR4, c[0x0][0x450] ;  /* 0x0001140000040ab9 */ /* 0x000fc60000000800 */
[----:B-1----:R-:W-:Y:S02]  /*13920*/  IMAD R9, R20, R9, R7 ;  /* 0x0000000914097224 */ /* 0x002fe400078e0207 */
[----:B------:R-:W-:Y:S01]  /*13930*/  @P0 SHF.R.U32.HI R10, RZ, UR4, R4 ;  /* 0x00000004ff0a0c19 */ /* 0x000fe20008011604 */
[----:B------:R-:W-:Y:S01]  /*13940*/  ULDC.64 UR4, c[0x0][0x2d0] ;  /* 0x0000b40000047ab9 */ /* 0x000fe20000000a00 */
[----:B------:R-:W-:Y:S02]  /*13950*/  SHF.R.S32.HI R4, RZ, 0x1f, R5 ;  /* 0x0000001fff047819 */ /* 0x000fe40000011405 */
[----:B------:R-:W-:Y:S01]  /*13960*/  SHF.R.S32.HI R12, RZ, 0x1f, R10 ;  /* 0x0000001fff0c7819 */ /* 0x000fe2000001140a */
[----:B------:R-:W-:-:S04]  /*13970*/  IMAD.WIDE.U32 R6, R10, UR4, R2 ;  /* 0x000000040a067c25 */ /* 0x000fc8000f8e0002 */
[----:B------:R-:W-:Y:S02]  /*13980*/  IMAD R4, R4, UR4, RZ ;  /* 0x0000000404047c24 */ /* 0x000fe4000f8e02ff */
[----:B------:R-:W-:Y:S02]  /*13990*/  IMAD R12, R12, UR4, RZ ;  /* 0x000000040c0c7c24 */ /* 0x000fe4000f8e02ff */
[C---:B------:R-:W-:Y:S02]  /*139a0*/  IMAD R8, R5.reuse, UR5, R4 ;  /* 0x0000000505087c24 */ /* 0x040fe4000f8e0204 */
[----:B------:R-:W-:Y:S01]  /*139b0*/  IMAD.WIDE.U32 R4, R5, UR4, R2 ;  /* 0x0000000405047c25 */ /* 0x000fe2000f8e0002 */
[----:B------:R-:W-:-:S03]  /*139c0*/  SHF.R.S32.HI R2, RZ, 0x1f, R9 ;  /* 0x0000001fff027819 */ /* 0x000fc60000011409 */
[----:B------:R-:W-:Y:S02]  /*139d0*/  IMAD.MOV R11, RZ, RZ, -R10 ;  /* 0x000000ffff0b7224 */ /* 0x000fe400078e0a0a */
[----:B------:R-:W-:Y:S01]  /*139e0*/  IMAD R10, R10, UR5, R12 ;  /* 0x000000050a0a7c24 */ /* 0x000fe2000f8e020c */
[----:B------:R-:W-:Y:S01]  /*139f0*/  ULDC.64 UR4, c[0x0][0x2c8] ;  /* 0x0000b20000047ab9 */ /* 0x000fe20000000a00 */
[----:B------:R-:W-:Y:S02]  /*13a00*/  IMAD.IADD R3, R5, 0x1, R8 ;  /* 0x0000000105037824 */ /* 0x000fe400078e0208 */
[----:B------:R-:W-:Y:S02]  /*13a10*/  IMAD R8, R2, UR4, RZ ;  /* 0x0000000402087c24 */ /* 0x000fe4000f8e02ff */
[----:B------:R-:W-:Y:S02]  /*13a20*/  IMAD R0, R20, R11, R0 ;  /* 0x0000000b14007224 */ /* 0x000fe400078e0200 */
[----:B------:R-:W-:-:S02]  /*13a30*/  IMAD.MOV.U32 R2, RZ, RZ, R4 ;  /* 0x000000ffff027224 */ /* 0x000fc400078e0004 */
[C---:B------:R-:W-:Y:S02]  /*13a40*/  IMAD R8, R9.reuse, UR5, R8 ;  /* 0x0000000509087c24 */ /* 0x040fe4000f8e0208 */
[----:B------:R-:W-:Y:S01]  /*13a50*/  IMAD.WIDE.U32 R4, R9, UR4, R2 ;  /* 0x0000000409047c25 */ /* 0x000fe2000f8e0002 */
[----:B------:R-:W-:-:S03]  /*13a60*/  SHF.R.S32.HI R2, RZ, 0x1f, R0 ;  /* 0x0000001fff027819 */ /* 0x000fc60000011400 */
[----:B------:R-:W-:Y:S02]  /*13a70*/  IMAD.IADD R3, R7, 0x1, R10 ;  /* 0x0000000107037824 */ /* 0x000fe400078e020a */
[----:B------:R-:W-:Y:S02]  /*13a80*/  IMAD R7, R2, UR4, RZ ;  /* 0x0000000402077c24 */ /* 0x000fe4000f8e02ff */
[----:B------:R-:W-:Y:S02]  /*13a90*/  IMAD.MOV.U32 R2, RZ, RZ, R6 ;  /* 0x000000ffff027224 */ /* 0x000fe400078e0006 */
[C---:B------:R-:W-:Y:S02]  /*13aa0*/  IMAD R6, R0.reuse, UR5, R7 ;  /* 0x0000000500067c24 */ /* 0x040fe4000f8e0207 */
[----:B------:R-:W-:Y:S01]  /*13ab0*/  IMAD.WIDE.U32 R2, R0, UR4, R2 ;  /* 0x0000000400027c25 */ /* 0x000fe2000f8e0002 */
[----:B------:R-:W-:Y:S02]  /*13ac0*/  ULDC.64 UR4, c[0x0][0x280] ;  /* 0x0000a00000047ab9 */ /* 0x000fe40000000a00 */
[----:B------:R-:W-:Y:S01]  /*13ad0*/  LEA R7, P0, R4, UR4, 0x1 ;  /* 0x0000000404077c11 */ /* 0x000fe2000f8008ff */
[----:B------:R-:W-:-:S02]  /*13ae0*/  IMAD.IADD R9, R5, 0x1, R8 ;  /* 0x0000000105097824 */ /* 0x000fc400078e0208 */
[----:B------:R-:W-:-:S03]  /*13af0*/  IMAD.IADD R3, R3, 0x1, R6 ;  /* 0x0000000103037824 */ /* 0x000fc600078e0206 */
[----:B------:R-:W-:Y:S02]  /*13b00*/  LEA.HI.X R9, R4, UR5, R9, 0x1, P0 ;  /* 0x0000000504097c11 */ /* 0x000fe400080f0c09 */
[C---:B------:R-:W-:Y:S01]  /*13b10*/  LEA R10, P0, R2.reuse, UR4, 0x1 ;  /* 0x00000004020a7c11 */ /* 0x040fe2000f8008ff */
[----:B------:R-:W-:Y:S02]  /*13b20*/  ULDC UR4, c[0x0][0x2b8] ;  /* 0x0000ae0000047ab9 */ /* 0x000fe40000000800 */
[----:B------:R-:W-:Y:S02]  /*13b30*/  ISETP.GE.AND P3, PT, R27, UR4, PT ;  /* 0x000000041b007c0c */ /* 0x000fe4000bf66270 */
[----:B------:R-:W-:Y:S01]  /*13b40*/  LEA.HI.X R8, R2, UR5, R3, 0x1, P0 ;  /* 0x0000000502087c11 */ /* 0x000fe200080f0c03 */
[----:B------:R-:W-:Y:S01]  /*13b50*/  UMOV UR5, 0xffffffff ;  /* 0xffffffff00057882 */ /* 0x000fe20000000000 */
[----:B------:R-:W-:Y:S02]  /*13b60*/  ISETP.GE.AND P0, PT, R14, UR4, PT ;  /* 0x000000040e007c0c */ /* 0x000fe4000bf06270 */
[----:B------:R-:W-:Y:S01]  /*13b70*/  ISETP.GE.AND P1, PT, R13, UR4, PT ;  /* 0x000000040d007c0c */ /* 0x000fe2000bf26270 */
[----:B------:R-:W-:-:S12]  /*13b80*/  BRA.DIV UR5, `(.L_x_950) ;  /* 0x0000002605e87947 */ /* 0x000fd8000b800000 */
[----:B------:R-:W0:Y:S01]  /*13b90*/  S2R R3, SR_TID.X ;  /* 0x0000000000037919 */ /* 0x000e220000002100 */
[----:B------:R-:W-:Y:S01]  /*13ba0*/  ULDC UR4, c[0x0][0x288] ;  /* 0x0000a20000047ab9 */ /* 0x000fe20000000800 */
[----:B------:R-:W-:Y:S01]  /*13bb0*/  IMAD.MOV.U32 R24, RZ, RZ, 0x1 ;  /* 0x00000001ff187424 */ /* 0x000fe200078e00ff */
[----:B------:R-:W-:Y:S01]  /*13bc0*/  SHFL.IDX PT, R2, R9, RZ, 0x1c1f ;  /* 0x001c1fff09027589 */ /* 0x000fe200000e0000 */
[----:B------:R-:W-:-:S03]  /*13bd0*/  IMAD R0, R20, UR4, RZ ;  /* 0x0000000414007c24 */ /* 0x000fc6000f8e02ff */
[----:B------:R-:W-:Y:S04]  /*13be0*/  SHFL.IDX PT, R14, R7, RZ, 0x1c1f ;  /* 0x001c1fff070e7589 */ /* 0x000fe800000e0000 */
[----:B------:R-:W1:Y:S01]  /*13bf0*/  SHFL.IDX PT, R4, R9, 0x1, 0x1c1f ;  /* 0x003c1f0009047f89 */ /* 0x000e6200000e0000 */
[----:B0-----:R-:W-:-:S04]  /*13c00*/  LOP3.LUT R3, R3, 0x7f, RZ, 0xc0, !PT ;  /* 0x0000007f03037812 */ /* 0x001fc800078ec0ff */
[----:B------:R-:W-:Y:S01]  /*13c10*/  SHF.R.U32.HI R3, RZ, 0x2, R3 ;  /* 0x00000002ff037819 */ /* 0x000fe20000011603 */
[----:B-1----:R-:W-:-:S04]  /*13c20*/  IMAD.MOV.U32 R5, RZ, RZ, R4 ;  /* 0x000000ffff057224 */ /* 0x002fc800078e0004 */
[----:B------:R-:W-:Y:S02]  /*13c30*/  VIADD R6, R3, UR42 ;  /* 0x0000002a03067c36 */ /* 0x000fe40008000000 */
[----:B------:R-:W-:Y:S02]  /*13c40*/  IMAD.MOV.U32 R3, RZ, RZ, R2 ;  /* 0x000000ffff037224 */ /* 0x000fe400078e0002 */
[----:B------:R-:W-:Y:S01]  /*13c50*/  IMAD.MOV.U32 R2, RZ, RZ, R14 ;  /* 0x000000ffff027224 */ /* 0x000fe200078e000e */
[C---:B------:R-:W-:Y:S01]  /*13c60*/  ISETP.GE.AND P2, PT, R6.reuse, R0, PT ;  /* 0x000000000600720c */ /* 0x040fe20003f46270 */
[----:B------:R-:W0:Y:S01]  /*13c70*/  SHFL.IDX PT, R14, R7, 0x1, 0x1c1f ;  /* 0x003c1f00070e7f89 */ /* 0x000e2200000e0000 */
[----:B------:R-:W-:-:S11]  /*13c80*/  VIADD R11, R6, 0x20 ;  /* 0x00000020060b7836 */ /* 0x000fd60000000000 */
[----:B------:R-:W-:Y:S01]  /*13c90*/  @!P2 IMAD.WIDE.U32 R2, R27, 0x2, R2 ;  /* 0x000000021b02a825 */ /* 0x000fe200078e0002 */
[----:B------:R-:W-:-:S05]  /*13ca0*/  @!P2 LEA R21, R28, UR47, 0x1 ;  /* 0x0000002f1c15ac11 */ /* 0x000fca000f8e08ff */
[----:B------:R-:W-:Y:S04]  /*13cb0*/  @!P2 LDGSTS.E.BYPASS.LTC128B.128 [R21+0xc400], desc[UR36][R2.64], !P3 ;  /* 0x0c4000000215afae */ /* 0x000fe8000d901d64 */
[----:B------:R-:W-:Y:S01]  /*13cc0*/  @!P2 LDGSTS.E.BYPASS.LTC128B.128 [R21+0xf400], desc[UR36][R2.64+0x40], !P0 ;  /* 0x0f4000400215afae */ /* 0x000fe2000c101d64 */
[----:B0-----:R-:W-:-:S03]  /*13cd0*/  IMAD.MOV.U32 R4, RZ, RZ, R14 ;  /* 0x000000ffff047224 */ /* 0x001fc600078e000e */
[----:B------:R0:W-:Y:S01]  /*13ce0*/  @!P2 LDGSTS.E.BYPASS.LTC128B.128 [R21+0x12400], desc[UR36][R2.64+0x80], !P1 ;  /* 0x124000800215afae */ /* 0x0001e2000c901d64 */
[----:B------:R-:W-:Y:S01]  /*13cf0*/  ISETP.GE.AND P2, PT, R11, R0, PT ;  /* 0x000000000b00720c */ /* 0x000fe20003f46270 */
[----:B------:R-:W-:Y:S02]  /*13d00*/  VIADD R11, R6, 0x40 ;  /* 0x00000040060b7836 */ /* 0x000fe40000000000 */
[----:B------:R-:W-:Y:S04]  /*13d10*/  SHFL.IDX PT, R14, R7, 0x2, 0x1c1f ;  /* 0x005c1f00070e7f89 */ /* 0x000fe800000e0000 */
[----:B0-----:R-:W0:Y:S06]  /*13d20*/  SHFL.IDX PT, R2, R9, 0x2, 0x1c1f ;  /* 0x005c1f0009027f89 */ /* 0x001e2c00000e0000 */
[----:B------:R-:W-:Y:S01]  /*13d30*/  @!P2 IMAD.WIDE.U32 R4, R27, 0x2, R4 ;  /* 0x000000021b04a825 */ /* 0x000fe200078e0004 */
[----:B------:R-:W-:-:S05]  /*13d40*/  @!P2 LEA R25, R28, UR47, 0x1 ;  /* 0x0000002f1c19ac11 */ /* 0x000fca000f8e08ff */
[----:B------:R-:W-:Y:S04]  /*13d50*/  @!P2 LDGSTS.E.BYPASS.LTC128B.128 [R25+0xcc00], desc[UR36][R4.64], !P3 ;  /* 0x0cc000000419afae */ /* 0x000fe8000d901d64 */
[----:B------:R-:W-:Y:S04]  /*13d60*/  @!P2 LDGSTS.E.BYPASS.LTC128B.128 [R25+0xfc00], desc[UR36][R4.64+0x40], !P0 ;  /* 0x0fc000400419afae */ /* 0x000fe8000c101d64 */
[----:B------:R1:W-:Y:S01]  /*13d70*/  @!P2 LDGSTS.E.BYPASS.LTC128B.128 [R25+0x12c00], desc[UR36][R4.64+0x80], !P1 ;  /* 0x12c000800419afae */ /* 0x0003e2000c901d64 */
[----:B------:R-:W-:Y:S01]  /*13d80*/  ISETP.GE.AND P2, PT, R11, R0, PT ;  /* 0x000000000b00720c */ /* 0x000fe20003f46270 */
[----:B------:R-:W-:-:S02]  /*13d90*/  VIADD R11, R6, 0x60 ;  /* 0x00000060060b7836 */ /* 0x000fc40000000000 */
[----:B0-----:R-:W-:Y:S02]  /*13da0*/  IMAD.MOV.U32 R3, RZ, RZ, R2 ;  /* 0x000000ffff037224 */ /* 0x001fe400078e0002 */
[----:B------:R-:W-:Y:S01]  /*13db0*/  IMAD.MOV.U32 R2, RZ, RZ, R14 ;  /* 0x000000ffff027224 */ /* 0x000fe200078e000e */
[----:B-1----:R-:W-:Y:S07]  /*13dc0*/  SHFL.IDX PT, R5, R9, 0x3, 0x1c1f ;  /* 0x007c1f0009057f89 */ /* 0x002fee00000e0000 */
[----:B------:R-:W-:Y:S01]  /*13dd0*/  @!P2 IMAD.WIDE.U32 R2, R27, 0x2, R2 ;  /* 0x000000021b02a825 */ /* 0x000fe200078e0002 */
[----:B------:R-:W-:Y:S01]  /*13de0*/  @!P2 LEA R21, R28, UR47, 0x1 ;  /* 0x0000002f1c15ac11 */ /* 0x000fe2000f8e08ff */
[----:B------:R0:W1:Y:S04]  /*13df0*/  SHFL.IDX PT, R4, R7, 0x3, 0x1c1f ;  /* 0x007c1f0007047f89 */ /* 0x00006800000e0000 */
[----:B------:R-:W-:Y:S04]  /*13e00*/  @!P2 LDGSTS.E.BYPASS.LTC128B.128 [R21+0xd400], desc[UR36][R2.64], !P3 ;  /* 0x0d4000000215afae */ /* 0x000fe8000d901d64 */
[----:B------:R-:W-:Y:S01]  /*13e10*/  @!P2 LDGSTS.E.BYPASS.LTC128B.128 [R21+0x10400], desc[UR36][R2.64+0x40], !P0 ;  /* 0x104000400215afae */ /* 0x000fe2000c101d64 */
[----:B0-----:R-:W-:-:S03]  /*13e20*/  VIADD R7, R6, 0x80 ;  /* 0x0000008006077836 */ /* 0x001fc60000000000 */
[----:B------:R0:W-:Y:S01]  /*13e30*/  @!P2 LDGSTS.E.BYPASS.LTC128B.128 [R21+0x13400], desc[UR36][R2.64+0x80], !P1 ;  /* 0x134000800215afae */ /* 0x0001e2000c901d64 */
[----:B------:R-:W-:-:S03]  /*13e40*/  ISETP.GE.AND P2, PT, R11, R0, PT ;  /* 0x000000000b00720c */ /* 0x000fc60003f46270 */
[----:B------:R-:W-:Y:S04]  /*13e50*/  SHFL.IDX PT, R14, R10, 0x1, 0x1c1f ;  /* 0x003c1f000a0e7f89 */ /* 0x000fe800000e0000 */
[----:B0-----:R-:W-:Y:S06]  /*13e60*/  SHFL.IDX PT, R3, R8, RZ, 0x1c1f ;  /* 0x001c1fff08037589 */ /* 0x001fec00000e0000 */
        /* <DEDUP_REMOVED lines=13> */
.L_x_1010:
[----:B------:R-:W-:Y:S01]  /*13f40*/  VIADD R5, R6, 0xa0 ;  /* 0x000000a006057836 */ /* 0x000fe20000000000 */
[----:B------:R-:W-:Y:S01]  /*13f50*/  BSSY B0, `(.L_x_951) ;  /* 0x000000d000007945 */ /* 0x000fe20003800000 */
[----:B-1----:R-:W-:Y:S02]  /*13f60*/  IMAD.MOV.U32 R2, RZ, RZ, R14 ;  /* 0x000000ffff027224 */ /* 0x002fe400078e000e */
[----:B--2---:R-:W-:Y:S01]  /*13f70*/  IMAD.MOV.U32 R3, RZ, RZ, R4 ;  /* 0x000000ffff037224 */ /* 0x004fe200078e0004 */
        /* <DEDUP_REMOVED lines=10> */
.L_x_952:
[----:B------:R-:W-:Y:S05]  /*14020*/  BSYNC B0 ;  /* 0x0000000000007941 */ /* 0x000fea0003800000 */
.L_x_951:
[----:B------:R-:W-:Y:S01]  /*14030*/  NOP ;  /* 0x0000000000007918 */ /* 0x000fe20000000000 */
[----:B------:R-:W-:Y:S01]  /*14040*/  SYNCS.ARRIVE.TRANS64.RED.A0T1 RZ, [UR47+0x2d800], RZ ;  /* 0x02d800ffffff79a7 */ /* 0x000fe2000820042f */
[----:B------:R-:W-:Y:S01]  /*14050*/  IMAD.MOV.U32 R0, RZ, RZ, 0x1 ;  /* 0x00000001ff007424 */ /* 0x000fe200078e00ff */
[----:B------:R-:W-:Y:S04]  /*14060*/  ARRIVES.LDGSTSBAR.64.TRANSCNT [UR47+0x2d800] ;  /* 0x02d80000ff0079b0 */ /* 0x000fe80008000aaf */
[----:B------:R-:W-:Y:S01]  /*14070*/  SHF.L.U32 R0, R0, 0x1f, RZ ;  /* 0x0000001f00007819 */ /* 0x000fe200000006ff */
[----:B------:R-:W-:Y:S01]  /*14080*/  NOP ;  /* 0x0000000000007918 */ /* 0x000fe20000000000 */
[----:B------:R-:W-:Y:S01]  /*14090*/  SYNCS.ARRIVE.TRANS64.A1T0 RZ, [UR47+0x2d800], RZ ;  /* 0x02d800ffffff79a7 */ /* 0x000fe2000810002f */
[----:B------:R-:W-:-:S05]  /*140a0*/  VIADD R19, R19, 0xfffffffe ;  /* 0xfffffffe13137836 */ /* 0x000fca0000000000 */
[----:B------:R-:W-:Y:S01]  /*140b0*/  ISETP.GE.AND P0, PT, R19, UR51, PT ;  /* 0x0000003313007c0c */ /* 0x000fe2000bf06270 */
[----:B------:R-:W1:Y:S02]  /*140c0*/  SYNCS.PHASECHK.TRANS64.TRYWAIT P1, [UR47+0x2d820], R0 ;  /* 0x02d82000ff0075a7 */ /* 0x000e64000802016f */
[----:B-1----:R-:W-:Y:S10]  /*140d0*/  @!P1 BRA `(.L_x_953) ;  /* 0x0000002800849947 */ /* 0x002ff40003800000 */
.L_x_1011:
[----:B------:R-:W-:Y:S01]  /*140e0*/  IMAD.MOV.U32 R21, RZ, RZ, RZ ;  /* 0x000000ffff157224 */ /* 0x000fe200078e00ff */
[----:B------:R-:W-:Y:S06]  /*140f0*/  @!P0 BRA `(.L_x_954) ;  /* 0x0000000c00cc8947 */ /* 0x000fec0003800000 */
[----:B0-----:R-:W0:Y:S01]  /*14100*/  S2R R2, SR_TID.X ;  /* 0x0000000000027919 */ /* 0x001e220000002100 */
[----:B------:R-:W-:Y:S01]  /*14110*/  UIADD3 UR4, UR46, 0x1, URZ ;  /* 0x000000012e047890 */ /* 0x000fe2000fffe03f */
[----:B------:R-:W-:Y:S01]  /*14120*/  LOP3.LUT R3, RZ, UR44, RZ, 0x33, !PT ;  /* 0x0000002cff037c12 */ /* 0x000fe2000f8e33ff */
[----:B------:R-:W-:Y:S01]  /*14130*/  BSSY B0, `(.L_x_954) ;  /* 0x00000ef000007945 */ /* 0x000fe20003800000 */
[----:B------:R-:W1:Y:S01]  /*14140*/  S2R R4, SR_TID.X ;  /* 0x0000000000047919 */ /* 0x000e620000002100 */
[----:B------:R-:W-:Y:S01]  /*14150*/  UIMAD UR4, UR4, UR40, URZ ;  /* 0x00000028040472a4 */ /* 0x000fe2000f8e023f */
[----:B------:R-:W-:Y:S01]  /*14160*/  LOP3.LUT R5, RZ, UR43, RZ, 0x33, !PT ;  /* 0x0000002bff057c12 */ /* 0x000fe2000f8e33ff */
[----:B------:R-:W-:-:S04]  /*14170*/  IMAD.MOV.U32 R20, RZ, RZ, RZ ;  /* 0x000000ffff147224 */ /* 0x000fc800078e00ff */
[----:B------:R-:W-:Y:S01]  /*14180*/  LOP3.LUT R0, RZ, UR4, RZ, 0x33, !PT ;  /* 0x00000004ff007c12 */ /* 0x000fe2000f8e33ff */
[----:B------:R-:W-:-:S03]  /*14190*/  ULDC UR4, c[0x0][0x2f4] ;  /* 0x0000bd0000047ab9 */ /* 0x000fc60000000800 */
[----:B------:R-:W-:-:S04]  /*141a0*/  VIADDMNMX R0, R0, -UR45, R3, !PT ;  /* 0x8000002d00007c46 */ /* 0x000fc8000f800103 */
[----:B------:R-:W-:-:S04]  /*141b0*/  VIMNMX R0, R0, R5, !PT ;  /* 0x0000000500007248 */ /* 0x000fc80007fe0100 */
[----:B------:R-:W-:Y:S02]  /*141c0*/  IADD3 R26, -R0, -0x2, RZ ;  /* 0xfffffffe001a7810 */ /* 0x000fe40007ffe1ff */
[----:B0-----:R-:W-:-:S04]  /*141d0*/  LOP3.LUT R2, R2, 0x7f, RZ, 0xc0, !PT ;  /* 0x0000007f02027812 */ /* 0x001fc800078ec0ff */
[----:B------:R-:W-:-:S04]  /*141e0*/  SHF.R.U32.HI R2, RZ, 0x2, R2 ;  /* 0x00000002ff027819 */ /* 0x000fc80000011602 */
[----:B------:R-:W-:Y:S01]  /*141f0*/  IADD3 R23, R23, R22, R2 ;  /* 0x0000001617177210 */ /* 0x000fe20007ffe002 */
[----:B------:R-:W-:Y:S01]  /*14200*/  IMAD.MOV.U32 R22, RZ, RZ, 0x1 ;  /* 0x00000001ff167424 */ /* 0x000fe200078e00ff */
[----:B------:R-:W-:Y:S01]  /*14210*/  IADD3 R3, -R2, UR49, RZ ;  /* 0x0000003102037c10 */ /* 0x000fe2000fffe1ff */
[C---:B-1----:R-:W-:Y:S02]  /*14220*/  IMAD.SHL.U32 R2, R4.reuse, 0x8, RZ ;  /* 0x0000000804027824 */ /* 0x042fe400078e00ff */
[----:B------:R-:W-:Y:S02]  /*14230*/  IMAD.SHL.U32 R4, R4, 0x8, RZ ;  /* 0x0000000804047824 */ /* 0x000fe400078e00ff */
[----:B------:R-:W-:Y:S01]  /*14240*/  VIADD R23, R23, 0xfffffe80 ;  /* 0xfffffe8017177836 */ /* 0x000fe20000000000 */
[----:B------:R-:W-:Y:S01]  /*14250*/  LOP3.LUT R2, R2, 0x18, RZ, 0xc0, !PT ;  /* 0x0000001802027812 */ /* 0x000fe200078ec0ff */
[----:B------:R-:W-:Y:S01]  /*14260*/  IMAD R3, R0, 0x80, R3 ;  /* 0x0000008000037824 */ /* 0x000fe200078e0203 */
[----:B------:R-:W-:Y:S01]  /*14270*/  LOP3.LUT R4, R4, 0x18, RZ, 0xc0, !PT ;  /* 0x0000001804047812 */ /* 0x000fe200078ec0ff */
[----:B------:R-:W-:Y:S01]  /*14280*/  IMAD R10, R0, -0x80, R23 ;  /* 0xffffff80000a7824 */ /* 0x000fe200078e0217 */
[----:B------:R-:W-:Y:S01]  /*14290*/  ISETP.GE.AND P3, PT, R2, UR4, PT ;  /* 0x0000000402007c0c */ /* 0x000fe2000bf66270 */
[----:B------:R-:W-:Y:S01]  /*142a0*/  VIADD R0, R3, 0x100 ;  /* 0x0000010003007836 */ /* 0x000fe20000000000 */
[----:B------:R-:W-:-:S02]  /*142b0*/  LOP3.LUT R4, R4, 0x20, RZ, 0xfc, !PT ;  /* 0x0000002004047812 */ /* 0x000fc400078efcff */
[----:B------:R-:W-:Y:S02]  /*142c0*/  LOP3.LUT R2, R2, 0x40, RZ, 0xfc, !PT ;  /* 0x0000004002027812 */ /* 0x000fe400078efcff */
[----:B------:R-:W-:Y:S02]  /*142d0*/  ISETP.GE.AND P2, PT, R4, UR4, PT ;  /* 0x0000000404007c0c */ /* 0x000fe4000bf46270 */
[----:B------:R-:W-:-:S13]  /*142e0*/  ISETP.GE.AND P1, PT, R2, UR4, PT ;  /* 0x0000000402007c0c */ /* 0x000fda000bf26270 */
.L_x_967:
        /* <DEDUP_REMOVED lines=15> */
[----:B------:R-:W-:-:S03]  /*143e0*/  ULDC.64 UR4, c[0x0][0x418] ;  /* 0x0001060000047ab9 */ /* 0x000fc60000000a00 */
[----:B------:R-:W-:Y:S01]  /*143f0*/  IMAD.IADD R3, R5, 0x1, R3 ;  /* 0x0000000105037824 */ /* 0x000fe200078e0203 */
[----:B------:R-:W-:-:S04]  /*14400*/  LEA R6, P0, R2, UR4, 0x2 ;  /* 0x0000000402067c11 */ /* 0x000fc8000f8010ff */
[----:B------:R-:W-:-:S05]  /*14410*/  LEA.HI.X R7, R2, UR5, R3, 0x2, P0 ;  /* 0x0000000502077c11 */ /* 0x000fca00080f1403 */
[----:B------:R-:W2:Y:S01]  /*14420*/  LDG.E R6, desc[UR36][R6.64] ;  /* 0x0000002406067981 */ /* 0x000ea2000c1e1900 */
[----:B------:R-:W-:Y:S01]  /*14430*/  LOP3.LUT P4, RZ, R16, 0x8, RZ, 0xc0, !PT ;  /* 0x0000000810ff7812 */ /* 0x000fe2000788c0ff */
[----:B------:R-:W-:-:S05]  /*14440*/  VIADD R21, R20, 0x1 ;  /* 0x0000000114157836 */ /* 0x000fca0000000000 */
[----:B------:R-:W-:-:S04]  /*14450*/  ISETP.NE.AND P0, PT, R21, 0x2, PT ;  /* 0x000000021500780c */ /* 0x000fc80003f05270 */
[----:B------:R-:W-:Y:S02]  /*14460*/  SEL R3, RZ, 0x1, P0 ;  /* 0x00000001ff037807 */ /* 0x000fe40000000000 */
[----:B------:R-:W-:Y:S02]  /*14470*/  SEL R21, R21, RZ, P0 ;  /* 0x000000ff15157207 */ /* 0x000fe40000000000 */
[----:B------:R-:W-:Y:S02]  /*14480*/  LOP3.LUT R24, R22, R3, RZ, 0x3c, !PT ;  /* 0x0000000316187212 */ /* 0x000fe400078e3cff */
[----:B--2---:R-:W-:Y:S01]  /*14490*/  SHF.R.S32.HI R25, RZ, 0x1f, R6 ;  /* 0x0000001fff197819 */ /* 0x004fe20000011406 */
[----:B------:R-:W-:Y:S06]  /*144a0*/  @!P4 BRA `(.L_x_955) ;  /* 0x000000000004c947 */ /* 0x000fec0003800000 */
[----:B------:R-:W-:Y:S01]  /*144b0*/  BPT.TRAP 0x1 ;  /* 0x000000040000795c */ /* 0x000fe20000300000 */
.L_x_955:
[----:B------:R-:W-:Y:S01]  /*144c0*/  LEA R7, R21, UR47, 0x3 ;  /* 0x0000002f15077c11 */ /* 0x000fe2000f8e18ff */
[----:B------:R-:W-:Y:S01]  /*144d0*/  BSSY B1, `(.L_x_956) ;  /* 0x0000004000017945 */ /* 0x000fe20003800000 */
[----:B------:R-:W-:-:S04]  /*144e0*/  SHF.L.U32 R2, R24, 0x1f, RZ ;  /* 0x0000001f18027819 */ /* 0x000fc800000006ff */
[----:B------:R-:W0:Y:S02]  /*144f0*/  SYNCS.PHASECHK.TRANS64.TRYWAIT P0, [R7+URZ+0x2d840], R2 ;  /* 0x02d84002070075a7 */ /* 0x000e24000800017f */
[----:B0-----:R-:W-:Y:S05]  /*14500*/  @!P0 BRA `(.L_x_957) ;  /* 0x0000002400908947 */ /* 0x001fea0003800000 */
.L_x_1012:
[----:B------:R-:W-:Y:S05]  /*14510*/  BSYNC B1 ;  /* 0x0000000000017941 */ /* 0x000fea0003800000 */
.L_x_956:
        /* <DEDUP_REMOVED lines=23> */
[----:B------:R-:W-:Y:S01]  /*14690*/  IMAD R9, R21, 0x3000, R28 ;  /* 0x0000300015097824 */ /* 0x000fe200078e021c */
[----:B------:R-:W-:Y:S01]  /*146a0*/  LEA R8, P0, R2, UR6, 0x1 ;  /* 0x0000000602087c11 */ /* 0x000fe2000f8008ff */
[----:B------:R-:W-:Y:S01]  /*146b0*/  VIADD R19, R3, UR4 ;  /* 0x0000000403137c36 */ /* 0x000fe20008000000 */
[----:B------:R-:W-:-:S04]  /*146c0*/  UMOV UR4, 0xffffffff ;  /* 0xffffffff00047882 */ /* 0x000fc80000000000 */
[----:B------:R-:W-:Y:S01]  /*146d0*/  LEA.HI.X R19, R2, UR7, R19, 0x1, P0 ;  /* 0x0000000702137c11 */ /* 0x000fe200080f0c13 */
[----:B------:R-:W-:Y:S06]  /*146e0*/  BRA.DIV UR4, `(.L_x_958) ;  /* 0x00000026042c7947 */ /* 0x000fec000b800000 */
[----:B------:R-:W0:Y:S01]  /*146f0*/  S2R R3, SR_TID.X ;  /* 0x0000000000037919 */ /* 0x000e220000002100 */
[----:B------:R-:W-:Y:S02]  /*14700*/  LOP3.LUT P6, RZ, R16, 0x4, RZ, 0xc0, !PT ;  /* 0x0000000410ff7812 */ /* 0x000fe400078cc0ff */
[----:B------:R-:W-:Y:S01]  /*14710*/  LEA R9, R9, UR47, 0x1 ;  /* 0x0000002f09097c11 */ /* 0x000fe2000f8e08ff */
        /* <DEDUP_REMOVED lines=26> */
.L_x_1022:
        /* <DEDUP_REMOVED lines=11> */
.L_x_959:
[----:B------:R-:W-:Y:S02]  /*14970*/  PLOP3.LUT P4, PT, P4, P0, PT, 0xa2, 0x0 ;  /* 0x000000000000781c */ /* 0x000fe40002781472 */
[----:B------:R-:W-:-:S08]  /*14980*/  @P0 R2UR P4, UR4, R7 ;  /* 0x00000000070402ca */ /* 0x000fd00000080000 */
[----:B------:R-:W-:-:S05]  /*14990*/  @P0 PLOP3.LUT P0, PT, P4, PT, PT, 0x80, 0x0 ;  /* 0x000000000000081c */ /* 0x000fca000270f070 */
[----:B------:R-:W-:Y:S01]  /*149a0*/  @!P4 SYNCS.ARRIVE.TRANS64.RED.A0T1 RZ, [UR4+0x2d830], RZ ;  /* 0x02d830ffffffc9a7 */ /* 0x000fe20008200404 */
[----:B------:R-:W-:Y:S07]  /*149b0*/  @!P4 ARRIVES.LDGSTSBAR.64.TRANSCNT [UR4+0x2d830] ;  /* 0x02d83000ff00c9b0 */ /* 0x000fee0008000a84 */
[----:B------:R-:W-:Y:S05]  /*149c0*/  @P0 BRA.U.ANY `(.L_x_959) ;  /* 0xfffffffd00e80947 */ /* 0x000fea000393ffff */
[----:B------:R-:W-:Y:S01]  /*149d0*/  NOP ;  /* 0x0000000000007918 */ /* 0x000fe20000000000 */
[----:B------:R-:W-:-:S13]  /*149e0*/  LOP3.LUT P5, RZ, R16, 0x8, RZ, 0xc0, !PT ;  /* 0x0000000810ff7812 */ /* 0x000fda00078ac0ff */
[----:B------:R-:W-:Y:S05]  /*149f0*/  @!P5 BRA `(.L_x_960) ;  /* 0x000000000004d947 */ /* 0x000fea0003800000 */
[----:B------:R-:W-:Y:S01]  /*14a00*/  BPT.TRAP 0x1 ;  /* 0x000000040000795c */ /* 0x000fe20000300000 */
.L_x_960:
[----:B------:R2:W-:Y:S01]  /*14a10*/  SYNCS.ARRIVE.TRANS64.A1T0 RZ, [R7+URZ+0x2d830], RZ ;  /* 0x02d830ff07ff79a7 */ /* 0x0005e2000810003f */
[----:B------:R-:W-:Y:S05]  /*14a20*/  @!P5 BRA `(.L_x_961) ;  /* 0x000000000004d947 */ /* 0x000fea0003800000 */
[----:B------:R-:W-:Y:S01]  /*14a30*/  BPT.TRAP 0x1 ;  /* 0x000000040000795c */ /* 0x000fe20000300000 */
.L_x_961:
[----:B-1----:R-:W-:Y:S01]  /*14a40*/  SHF.L.U32 R2, R22, 0x1f, RZ ;  /* 0x0000001f16027819 */ /* 0x002fe200000006ff */
[----:B------:R-:W-:Y:S01]  /*14a50*/  BSSY B1, `(.L_x_962) ;  /* 0x0000004000017945 */ /* 0x000fe20003800000 */
[----:B--2---:R-:W-:-:S04]  /*14a60*/  LEA R7, R20, UR47, 0x3 ;  /* 0x0000002f14077c11 */ /* 0x004fc8000f8e18ff */
[----:B------:R-:W1:Y:S02]  /*14a70*/  SYNCS.PHASECHK.TRANS64.TRYWAIT P0, [R7+URZ+0x2d860], R2 ;  /* 0x02d86002070075a7 */ /* 0x000e64000800017f */
[----:B-1----:R-:W-:Y:S05]  /*14a80*/  @!P0 BRA `(.L_x_963) ;  /* 0x0000002400988947 */ /* 0x002fea0003800000 */
.L_x_1023:
[----:B------:R-:W-:Y:S05]  /*14a90*/  BSYNC B1 ;  /* 0x0000000000017941 */ /* 0x000fea0003800000 */
.L_x_962:
        /* <DEDUP_REMOVED lines=36> */
.L_x_1033:
        /* <DEDUP_REMOVED lines=18> */
[----:B------:R-:W-:Y:S02]  /*14e00*/  IMAD.IADD R3, R3, 0x1, R9 ;  /* 0x0000000103037824 */ /* 0x000fe400078e0209 */
[----:B------:R-:W-:Y:S02]  /*14e10*/  IMAD R25, R25, UR4, RZ ;  /* 0x0000000419197c24 */ /* 0x000fe4000f8e02ff */
[----:B------:R-:W-:-:S04]  /*14e20*/  IMAD.WIDE.U32 R2, R6, UR4, R2 ;  /* 0x0000000406027c25 */ /* 0x000fc8000f8e0002 */
[----:B------:R-:W-:-:S04]  /*14e30*/  IMAD R25, R6, UR5, R25 ;  /* 0x0000000506197c24 */ /* 0x000fc8000f8e0219 */
[----:B------:R-:W-:-:S07]  /*14e40*/  IMAD.IADD R19, R3, 0x1, R25 ;  /* 0x0000000103137824 */ /* 0x000fce00078e0219 */
.L_x_965:
        /* <DEDUP_REMOVED lines=10> */
.L_x_966:
[----:B------:R-:W-:Y:S01]  /*14ef0*/  R2UR UR6, R29 ;  /* 0x000000001d0672ca */ /* 0x000fe200000e0000 */
[----:B------:R-:W-:Y:S01]  /*14f00*/  ULDC.64 UR4, c[0x0][0x330] ;  /* 0x0000cc0000047ab9 */ /* 0x000fe20000000a00 */
[----:B------:R-:W-:Y:S01]  /*14f10*/  IMAD.MOV.U32 R18, RZ, RZ, R2 ;  /* 0x000000ffff127224 */ /* 0x000fe200078e0002 */
[----:B------:R0:W-:Y:S01]  /*14f20*/  SYNCS.ARRIVE.TRANS64.A1T0 RZ, [R7+URZ+0x2d850], RZ ;  /* 0x02d850ff07ff79a7 */ /* 0x0001e2000810003f */
[----:B------:R-:W-:Y:S02]  /*14f30*/  IMAD.U32 R3, RZ, RZ, UR4 ;  /* 0x00000004ff037e24 */ /* 0x000fe4000f8e00ff */
[----:B------:R-:W-:Y:S02]  /*14f40*/  VIADD R26, R26, 0xffffffff ;  /* 0xffffffff1a1a7836 */ /* 0x000fe40000000000 */
[----:B------:R-:W-:-:S04]  /*14f50*/  IMAD.WIDE.U32 R18, R3, UR41, R18 ;  /* 0x0000002903127c25 */ /* 0x000fc8000f8e0012 */
[----:B------:R-:W-:Y:S01]  /*14f60*/  VIADD R0, R0, 0x80 ;  /* 0x0000008000007836 */ /* 0x000fe20000000000 */
[----:B------:R-:W-:Y:S01]  /*14f70*/  UIMAD UR4, UR6, UR4, URZ ;  /* 0x00000004060472a4 */ /* 0x000fe2000f8e023f */
[----:B------:R-:W-:Y:S02]  /*14f80*/  VIADD R10, R10, 0xffffff80 ;  /* 0xffffff800a0a7836 */ /* 0x000fe40000000000 */
[----:B------:R-:W-:Y:S01]  /*14f90*/  ULDC.64 UR6, c[0x0][0x318] ;  /* 0x0000c60000067ab9 */ /* 0x000fe20000000a00 */
[----:B------:R-:W-:Y:S01]  /*14fa0*/  UIMAD UR4, UR41, UR5, UR4 ;  /* 0x00000005290472a4 */ /* 0x000fe2000f8e0204 */
[----:B------:R-:W-:Y:S01]  /*14fb0*/  LEA R17, P0, R18, UR6, 0x1 ;  /* 0x0000000612117c11 */ /* 0x000fe2000f8008ff */
[----:B------:R-:W-:Y:S02]  /*14fc0*/  IMAD.MOV.U32 R20, RZ, RZ, R21 ;  /* 0x000000ffff147224 */ /* 0x000fe400078e0015 */
[----:B------:R-:W-:Y:S02]  /*14fd0*/  IMAD.MOV.U32 R22, RZ, RZ, R24 ;  /* 0x000000ffff167224 */ /* 0x000fe400078e0018 */
[----:B------:R-:W-:-:S05]  /*14fe0*/  VIADD R3, R19, UR4 ;  /* 0x0000000413037c36 */ /* 0x000fca0008000000 */
[----:B------:R-:W-:Y:S02]  /*14ff0*/  LEA.HI.X R18, R18, UR7, R3, 0x1, P0 ;  /* 0x0000000712127c11 */ /* 0x000fe400080f0c03 */
[----:B------:R-:W-:-:S13]  /*15000*/  ISETP.GT.AND P0, PT, R26, UR51, PT ;  /* 0x000000331a007c0c */ /* 0x000fda000bf04270 */
[----:B0-----:R-:W-:Y:S05]  /*15010*/  @P0 BRA `(.L_x_967) ;  /* 0xfffffff000b40947 */ /* 0x001fea000383ffff */
[----:B------:R-:W-:Y:S05]  /*15020*/  BSYNC B0 ;  /* 0x0000000000007941 */ /* 0x000fea0003800000 */
.L_x_954:
[----:B------:R-:W-:-:S13]  /*15030*/  LOP3.LUT P0, RZ, R16, 0x8, RZ, 0xc0, !PT ;  /* 0x0000000810ff7812 */ /* 0x000fda000780c0ff */
[----:B------:R-:W-:Y:S05]  /*15040*/  @!P0 BRA `(.L_x_968) ;  /* 0x0000000000048947 */ /* 0x000fea0003800000 */
[----:B------:R-:W-:Y:S01]  /*15050*/  BPT.TRAP 0x1 ;  /* 0x000000040000795c */ /* 0x000fe20000300000 */
.L_x_968:
[C---:B0-----:R-:W-:Y:S01]  /*15060*/  LEA R0, R21.reuse, UR47, 0x3 ;  /* 0x0000002f15007c11 */ /* 0x041fe2000f8e18ff */
[----:B------:R-:W0:Y:S01]  /*15070*/  S2R R2, SR_TID.X ;  /* 0x0000000000027919 */ /* 0x000e220000002100 */
[----:B------:R-:W-:Y:S01]  /*15080*/  SHF.L.U32 R3, R24, 0x1f, RZ ;  /* 0x0000001f18037819 */ /* 0x000fe200000006ff */
[----:B------:R-:W-:Y:S01]  /*15090*/  IMAD.MOV.U32 R5, RZ, RZ, -0x80 ;  /* 0xffffff80ff057424 */ /* 0x000fe200078e00ff */
[----:B------:R-:W-:Y:S01]  /*150a0*/  BSSY B0, `(.L_x_969) ;  /* 0x0000008000007945 */ /* 0x000fe20003800000 */
[----:B------:R-:W-:Y:S01]  /*150b0*/  IMAD R4, R21, 0x3000, R28 ;  /* 0x0000300015047824 */ /* 0x000fe200078e021c */
[----:B------:R-:W1:Y:S01]  /*150c0*/  SYNCS.PHASECHK.TRANS64.TRYWAIT P0, [R0+URZ+0x2d860], R3 ;  /* 0x02d86003000075a7 */ /* 0x000e62000800017f */
[----:B------:R-:W-:Y:S01]  /*150d0*/  IMAD R5, R26, R5, UR49 ;  /* 0x000000311a057e24 */ /* 0x000fe2000f8e0205 */
[----:B0-----:R-:W-:-:S04]  /*150e0*/  LOP3.LUT R2, R2, 0x7f, RZ, 0xc0, !PT ;  /* 0x0000007f02027812 */ /* 0x001fc800078ec0ff */
[----:B------:R-:W-:-:S05]  /*150f0*/  SHF.R.U32.HI R2, RZ, 0x2, R2 ;  /* 0x00000002ff027819 */ /* 0x000fca0000011602 */
[----:B------:R-:W-:Y:S01]  /*15100*/  IMAD.IADD R5, R5, 0x1, -R2 ;  /* 0x0000000105057824 */ /* 0x000fe200078e0a02 */
[----:B-1----:R-:W-:Y:S06]  /*15110*/  @!P0 BRA `(.L_x_970) ;  /* 0x00000024005c8947 */ /* 0x002fec0003800000 */
.L_x_1034:
[----:B------:R-:W-:Y:S05]  /*15120*/  BSYNC B0 ;  /* 0x0000000000007941 */ /* 0x000fea0003800000 */
.L_x_969:
[----:B------:R-:W1:Y:S01]  /*15130*/  S2R R10, SR_TID.X ;  /* 0x00000000000a7919 */ /* 0x000e620000002100 */
[----:B------:R-:W-:Y:S01]  /*15140*/  UMOV UR4, 0xffffffff ;  /* 0xffffffff00047882 */ /* 0x000fe20000000000 */
[----:B-1----:R-:W-:-:S05]  /*15150*/  IMAD.SHL.U32 R9, R10, 0x8, RZ ;  /* 0x000000080a097824 */ /* 0x002fca00078e00ff */
[----:B------:R-:W-:Y:S01]  /*15160*/  LOP3.LUT R9, R9, 0x18, RZ, 0xc0, !PT ;  /* 0x0000001809097812 */ /* 0x000fe200078ec0ff */
[----:B------:R-:W-:Y:S06]  /*15170*/  BRA.DIV UR4, `(.L_x_971) ;  /* 0x0000002604587947 */ /* 0x000fec000b800000 */
[----:B------:R-:W-:Y:S01]  /*15180*/  IMAD.SHL.U32 R7, R10, 0x8, RZ ;  /* 0x000000080a077824 */ /* 0x000fe200078e00ff */
[----:B0-----:R-:W-:Y:S01]  /*15190*/  SHFL.IDX PT, R3, R18, RZ, 0x1c1f ;  /* 0x001c1fff12037589 */ /* 0x001fe200000e0000 */
[----:B------:R-:W-:Y:S01]  /*151a0*/  ULDC UR4, c[0x0][0x2f4] ;  /* 0x0000bd0000047ab9 */ /* 0x000fe20000000800 */
[----:B------:R-:W-:Y:S02]  /*151b0*/  LEA R4, R4, UR47, 0x1 ;  /* 0x0000002f04047c11 */ /* 0x000fe4000f8e08ff */
[----:B------:R-:W0:Y:S01]  /*151c0*/  SHFL.IDX PT, R2, R17, RZ, 0x1c1f ;  /* 0x001c1fff11027589 */ /* 0x000e2200000e0000 */
[----:B------:R-:W-:Y:S02]  /*151d0*/  LOP3.LUT R7, R7, 0x18, RZ, 0xc0, !PT ;  /* 0x0000001807077812 */ /* 0x000fe400078ec0ff */
[----:B------:R-:W-:Y:S01]  /*151e0*/  ISETP.GE.AND P2, PT, R9, UR4, PT ;  /* 0x0000000409007c0c */ /* 0x000fe2000bf46270 */
[----:B------:R-:W-:Y:S01]  /*151f0*/  SHFL.IDX PT, R6, R18, 0x1, 0x1c1f ;  /* 0x003c1f0012067f89 */ /* 0x000fe200000e0000 */
[----:B------:R-:W-:-:S02]  /*15200*/  LOP3.LUT R8, R7, 0x20, RZ, 0xfc, !PT ;  /* 0x0000002007087812 */ /* 0x000fc400078efcff */
[----:B------:R-:W-:Y:S01]  /*15210*/  LOP3.LUT R7, R7, 0x40, RZ, 0xfc, !PT ;  /* 0x0000004007077812 */ /* 0x000fe200078efcff */
[----:B------:R-:W1:Y:S01]  /*15220*/  SHFL.IDX PT, R14, R17, 0x1, 0x1c1f ;  /* 0x003c1f00110e7f89 */ /* 0x000e6200000e0000 */
[----:B------:R-:W-:Y:S02]  /*15230*/  ISETP.GE.AND P1, PT, R8, UR4, PT ;  /* 0x0000000408007c0c */ /* 0x000fe4000bf26270 */
[----:B------:R-:W-:Y:S01]  /*15240*/  ISETP.GE.AND P0, PT, R7, UR4, PT ;  /* 0x0000000407007c0c */ /* 0x000fe2000bf06270 */
[----:B------:R-:W2:Y:S01]  /*15250*/  SHFL.IDX PT, R8, R17, 0x2, 0x1c1f ;  /* 0x005c1f0011087f89 */ /* 0x000ea200000e0000 */
[C---:B------:R-:W-:Y:S02]  /*15260*/  ISETP.LT.OR P3, PT, R5.reuse, 0x1, P2 ;  /* 0x000000010500780c */ /* 0x040fe40001761670 */
[C---:B------:R-:W-:Y:S01]  /*15270*/  ISETP.LT.OR P4, PT, R5.reuse, 0x1, P1 ;  /* 0x000000010500780c */ /* 0x040fe20000f81670 */
[----:B------:R-:W3:Y:S01]  /*15280*/  SHFL.IDX PT, R7, R18, 0x2, 0x1c1f ;  /* 0x005c1f0012077f89 */ /* 0x000ee200000e0000 */
[----:B------:R-:W-:-:S03]  /*15290*/  ISETP.LT.OR P5, PT, R5, 0x1, P0 ;  /* 0x000000010500780c */ /* 0x000fc600007a1670 */
[----:B------:R-:W4:Y:S01]  /*152a0*/  SHFL.IDX PT, R18, R18, 0x3, 0x1c1f ;  /* 0x007c1f0012127f89 */ /* 0x000f2200000e0000 */
[----:B0-----:R-:W-:-:S05]  /*152b0*/  IMAD.WIDE.U32 R2, R9, 0x2, R2 ;  /* 0x0000000209027825 */ /* 0x001fca00078e0002 */
[----:B------:R-:W-:Y:S01]  /*152c0*/  LDGSTS.E.BYPASS.LTC128B.128 [R4+0x400], desc[UR36][R2.64], !P3 ;  /* 0x0040000002047fae */ /* 0x000fe2000d901d64 */
[----:B------:R-:W-:-:S03]  /*152d0*/  ISETP.LT.OR P3, PT, R5, 0x21, P2 ;  /* 0x000000210500780c */ /* 0x000fc60001761670 */
[----:B------:R-:W-:Y:S01]  /*152e0*/  LDGSTS.E.BYPASS.LTC128B.128 [R4+0x2400], desc[UR36][R2.64+0x40], !P4 ;  /* 0x0240004002047fae */ /* 0x000fe2000e101d64 */
[----:B------:R-:W-:-:S03]  /*152f0*/  ISETP.LT.OR P4, PT, R5, 0x21, P1 ;  /* 0x000000210500780c */ /* 0x000fc60000f81670 */
[----:B------:R1:W-:Y:S01]  /*15300*/  LDGSTS.E.BYPASS.LTC128B.128 [R4+0x4400], desc[UR36][R2.64+0x80], !P5 ;  /* 0x0440008002047fae */ /* 0x0003e2000e901d64 */
[----:B------:R-:W-:Y:S01]  /*15310*/  ISETP.LT.OR P5, PT, R5, 0x21, P0 ;  /* 0x000000210500780c */ /* 0x000fe200007a1670 */
[----:B-1----:R-:W-:Y:S02]  /*15320*/  IMAD.MOV.U32 R2, RZ, RZ, R14 ;  /* 0x000000ffff027224 */ /* 0x002fe400078e000e */
[----:B------:R-:W-:Y:S01]  /*15330*/  IMAD.MOV.U32 R3, RZ, RZ, R6 ;  /* 0x000000ffff037224 */ /* 0x000fe200078e0006 */
[----:B------:R0:W1:Y:S01]  /*15340*/  SHFL.IDX PT, R14, R17, 0x3, 0x1c1f ;  /* 0x007c1f00110e7f89 */ /* 0x00006200000e0000 */
[----:B------:R-:W-:Y:S02]  /*15350*/  IMAD.MOV.U32 R6, RZ, RZ, RZ ;  /* 0x000000ffff067224 */ /* 0x000fe400078e00ff */
[----:B------:R-:W-:-:S05]  /*15360*/  IMAD.WIDE.U32 R2, R9, 0x2, R2 ;  /* 0x0000000209027825 */ /* 0x000fca00078e0002 */
[----:B------:R-:W-:Y:S01]  /*15370*/  LDGSTS.E.BYPASS.LTC128B.128 [R4+0xc00], desc[UR36][R2.64], !P3 ;  /* 0x00c0000002047fae */ /* 0x000fe2000d901d64 */
[----:B------:R-:W-:-:S03]  /*15380*/  ISETP.LT.OR P3, PT, R5, 0x41, P2 ;  /* 0x000000410500780c */ /* 0x000fc60001761670 */
[----:B------:R-:W-:Y:S01]  /*15390*/  LDGSTS.E.BYPASS.LTC128B.128 [R4+0x2c00], desc[UR36][R2.64+0x40], !P4 ;  /* 0x02c0004002047fae */ /* 0x000fe2000e101d64 */
[----:B------:R-:W-:-:S03]  /*153a0*/  ISETP.LT.OR P4, PT, R5, 0x41, P1 ;  /* 0x000000410500780c */ /* 0x000fc60000f81670 */
[----:B------:R2:W-:Y:S01]  /*153b0*/  LDGSTS.E.BYPASS.LTC128B.128 [R4+0x4c00], desc[UR36][R2.64+0x80], !P5 ;  /* 0x04c0008002047fae */ /* 0x0005e2000e901d64 */
[----:B------:R-:W-:Y:S01]  /*153c0*/  ISETP.LT.OR P5, PT, R5, 0x41, P0 ;  /* 0x000000410500780c */ /* 0x000fe200007a1670 */
[----:B--2---:R-:W-:Y:S02]  /*153d0*/  IMAD.MOV.U32 R2, RZ, RZ, R8 ;  /* 0x000000ffff027224 */ /* 0x004fe400078e0008 */
[----:B---3--:R-:W-:Y:S02]  /*153e0*/  IMAD.MOV.U32 R3, RZ, RZ, R7 ;  /* 0x000000ffff037224 */ /* 0x008fe400078e0007 */
[----:B------:R-:W-:-:S05]  /*153f0*/  IMAD.WIDE.U32 R2, R9, 0x2, R2 ;  /* 0x0000000209027825 */ /* 0x000fca00078e0002 */
[----:B------:R0:W-:Y:S04]  /*15400*/  LDGSTS.E.BYPASS.LTC128B.128 [R4+0x1400], desc[UR36][R2.64], !P3 ;  /* 0x0140000002047fae */ /* 0x0001e8000d901d64 */
[----:B------:R0:W-:Y:S04]  /*15410*/  LDGSTS.E.BYPASS.LTC128B.128 [R4+0x3400], desc[UR36][R2.64+0x40], !P4 ;  /* 0x0340004002047fae */ /* 0x0001e8000e101d64 */
[----:B-1--4-:R0:W-:Y:S02]  /*15420*/  LDGSTS.E.BYPASS.LTC128B.128 [R4+0x5400], desc[UR36][R2.64+0x80], !P5 ;  /* 0x0540008002047fae */ /* 0x0121e4000e901d64 */
.L_x_1044:
[C---:B------:R-:W-:Y:S01]  /*15430*/  ISETP.LT.OR P2, PT, R5.reuse, 0x61, P2 ;  /* 0x000000610500780c */ /* 0x040fe20001741670 */
[----:B0-----:R-:W-:Y:S01]  /*15440*/  IMAD.MOV.U32 R2, RZ, RZ, R14 ;  /* 0x000000ffff027224 */ /* 0x001fe200078e000e */
[C---:B------:R-:W-:Y:S01]  /*15450*/  ISETP.LT.OR P1, PT, R5.reuse, 0x61, P1 ;  /* 0x000000610500780c */ /* 0x040fe20000f21670 */
[----:B------:R-:W-:Y:S01]  /*15460*/  IMAD.MOV.U32 R3, RZ, RZ, R18 ;  /* 0x000000ffff037224 */ /* 0x000fe200078e0012 */
[----:B------:R-:W-:Y:S01]  /*15470*/  ISETP.LT.OR P0, PT, R5, 0x61, P0 ;  /* 0x000000610500780c */ /* 0x000fe20000701670 */
[----:B------:R-:W-:-:S08]  /*15480*/  IMAD.WIDE.U32 R2, R9, 0x2, R2 ;  /* 0x0000000209027825 */ /* 0x000fd000078e0002 */
        /* <DEDUP_REMOVED lines=8> */
.L_x_972:
        /* <DEDUP_REMOVED lines=10> */
.L_x_973:
[----:B0-----:R-:W-:Y:S01]  /*155b0*/  VIADD R2, R21, 0x1 ;  /* 0x0000000115027836 */ /* 0x001fe20000000000 */
[----:B------:R0:W-:Y:S04]  /*155c0*/  SYNCS.ARRIVE.TRANS64.A1T0 RZ, [R0+URZ+0x2d850], RZ ;  /* 0x02d850ff00ff79a7 */ /* 0x0001e8000810003f */
[----:B------:R-:W-:-:S04]  /*155d0*/  ISETP.NE.AND P0, PT, R2, 0x2, PT ;  /* 0x000000020200780c */ /* 0x000fc80003f05270 */
[----:B------:R-:W-:Y:S02]  /*155e0*/  SEL R3, RZ, 0x1, P0 ;  /* 0x00000001ff037807 */ /* 0x000fe40000000000 */
[----:B------:R-:W-:Y:S02]  /*155f0*/  SEL R2, R2, RZ, P0 ;  /* 0x000000ff02027207 */ /* 0x000fe40000000000 */
[----:B0-----:R-:W-:-:S07]  /*15600*/  LOP3.LUT R0, R24, R3, RZ, 0x3c, !PT ;  /* 0x0000000318007212 */ /* 0x001fce00078e3cff */
.L_x_933:
[----:B------:R-:W0:Y:S01]  /*15610*/  S2R R4, SR_CgaCtaId ;  /* 0x0000000000047919 */ /* 0x000e220000008800 */
[----:B------:R-:W-:Y:S02]  /*15620*/  MOV R3, 0x400 ;  /* 0x0000040000037802 */ /* 0x000fe40000000f00 */
[----:B------:R-:W-:Y:S02]  /*15630*/  SHF.L.U32 R6, R6, 0x1f, RZ ;  /* 0x0000001f06067819 */ /* 0x000fe400000006ff */
[----:B0-----:R-:W-:-:S04]  /*15640*/  LEA R7, R4, R3, 0x18 ;  /* 0x0000000304077211 */ /* 0x001fc800078ec0ff */
[----:B------:R-:W0:Y:S02]  /*15650*/  SYNCS.PHASECHK.TRANS64.TRYWAIT P0, [R7+URZ+0x2d820], R6 ;  /* 0x02d82006070075a7 */ /* 0x000e24000800017f */
[----:B0-----:R-:W-:Y:S05]  /*15660*/  @!P0 BRA `(.L_x_974) ;  /* 0x0000002400988947 */ /* 0x001fea0003800000 */
.L_x_1045:
[----:B------:R-:W-:-:S03]  /*15670*/  UMOV UR4, 0xffffffff ;  /* 0xffffffff00047882 */ /* 0x000fc60000000000 */
[----:B------:R-:W-:Y:S05]  /*15680*/  BRA.DIV UR4, `(.L_x_975) ;  /* 0x0000002604a47947 */ /* 0x000fea000b800000 */
[----:B------:R-:W1:Y:S02]  /*15690*/  S2R R3, SR_TID.X ;  /* 0x0000000000037919 */ /* 0x000e640000002100 */
[----:B-1----:R-:W-:-:S04]  /*156a0*/  SHF.R.U32.HI R3, RZ, 0x5, R3 ;  /* 0x00000005ff037819 */ /* 0x002fc80000011603 */
[----:B------:R-:W-:-:S05]  /*156b0*/  LOP3.LUT R3, R3, 0x3, RZ, 0xc0, !PT ;  /* 0x0000000303037812 */ /* 0x000fca00078ec0ff */
[----:B------:R1:W2:Y:S02]  /*156c0*/  SHFL.IDX PT, R14, R3, RZ, 0x1f ;  /* 0x00001fff030e7589 */ /* 0x0002a400000e0000 */
.L_x_1048:
[----:B--2---:R-:W-:-:S13]  /*156d0*/  ISETP.NE.AND P0, PT, R14, RZ, PT ;  /* 0x000000ff0e00720c */ /* 0x004fda0003f05270 */
[----:B------:R-:W-:Y:S05]  /*156e0*/  @P0 BRA `(.L_x_841) ;  /* 0x0000000000900947 */ /* 0x000fea0003800000 */
[----:B------:R-:W-:-:S03]  /*156f0*/  UMOV UR4, 0xffffffff ;  /* 0xffffffff00047882 */ /* 0x000fc60000000000 */
[----:B------:R-:W-:Y:S05]  /*15700*/  BRA.DIV UR4, `(.L_x_976) ;  /* 0x0000002604b87947 */ /* 0x000fea000b800000 */
[----:B------:R-:W-:-:S13]  /*15710*/  ELECT P6, URZ, PT ;  /* 0x00000000003f782f */ /* 0x000fda00038c0000 */
.L_x_1051:
[----:B------:R-:W-:Y:S05]  /*15720*/  @!P6 BRA `(.L_x_841) ;  /* 0x000000000080e947 */ /* 0x000fea0003800000 */
[----:B-1----:R-:W2:Y:S02]  /*15730*/  LDL R3, [R1+0xc] ;  /* 0x00000c0001037983 */ /* 0x002ea40000100800 */
[----:B--2---:R-:W-:-:S13]  /*15740*/  R2UR UR4, R3 ;  /* 0x00000000030472ca */ /* 0x004fda00000e0000 */
[----:B------:R-:W-:-:S06]  /*15750*/  ULOP3.LUT UR4, UR4, 0x2, URZ, 0xfc, !UPT ;  /* 0x0000000204047892 */ /* 0x000fcc000f8efc3f */
[----:B------:R-:W-:-:S05]  /*15760*/  IMAD.U32 R3, RZ, RZ, UR4 ;  /* 0x00000004ff037e24 */ /* 0x000fca000f8e00ff */
[----:B------:R-:W-:-:S13]  /*15770*/  ISETP.NE.AND P0, PT, R3, 0x3, PT ;  /* 0x000000030300780c */ /* 0x000fda0003f05270 */
[----:B------:R-:W-:Y:S05]  /*15780*/  @!P0 BRA `(.L_x_977) ;  /* 0x0000000000048947 */ /* 0x000fea0003800000 */
[----:B------:R-:W-:Y:S01]  /*15790*/  BPT.TRAP 0x1 ;  /* 0x000000040000795c */ /* 0x000fe20000300000 */
.L_x_977:
[----:B------:R-:W-:Y:S01]  /*157a0*/  IMAD R5, R2, 0x8, R7 ;  /* 0x0000000802057824 */ /* 0x000fe200078e0207 */
[----:B------:R-:W-:Y:S01]  /*157b0*/  SHF.L.U32 R4, R0, 0x1f, RZ ;  /* 0x0000001f00047819 */ /* 0x000fe200000006ff */
[----:B------:R-:W-:-:S03]  /*157c0*/  VIADD R2, R2, 0x1 ;  /* 0x0000000102027836 */ /* 0x000fc60000000000 */
[----:B------:R-:W1:Y:S02]  /*157d0*/  SYNCS.PHASECHK.TRANS64.TRYWAIT P1, [R5+URZ+0x2d840], R4 ;  /* 0x02d84004050075a7 */ /* 0x000e64000802017f */
[----:B------:R-:W-:-:S04]  /*157e0*/  ISETP.NE.AND P2, PT, R2, 0x2, PT ;  /* 0x000000020200780c */ /* 0x000fc80003f45270 */
[----:B------:R-:W-:Y:S01]  /*157f0*/  SEL R3, RZ, 0x1, P2 ;  /* 0x00000001ff037807 */ /* 0x000fe20001000000 */
[----:B-1----:R-:W-:Y:S08]  /*15800*/  @!P1 BRA `(.L_x_978) ;  /* 0x0000002400989947 */ /* 0x002ff00003800000 */
.L_x_1052:
[----:B------:R-:W-:Y:S02]  /*15810*/  SEL R2, R2, RZ, P2 ;  /* 0x000000ff02027207 */ /* 0x000fe40001000000 */
[----:B------:R-:W-:Y:S01]  /*15820*/  LOP3.LUT R0, R0, R3, RZ, 0x3c, !PT ;  /* 0x0000000300007212 */ /* 0x000fe200078e3cff */
[----:B------:R-:W-:Y:S06]  /*15830*/  @!P0 BRA `(.L_x_979) ;  /* 0x0000000000048947 */ /* 0x000fec0003800000 */
[----:B------:R-:W-:Y:S01]  /*15840*/  BPT.TRAP 0x1 ;  /* 0x000000040000795c */ /* 0x000fe20000300000 */
.L_x_979:
[----:B------:R-:W-:Y:S01]  /*15850*/  IMAD R3, R2, 0x8, R7 ;  /* 0x0000000802037824 */ /* 0x000fe200078e0207 */
[----:B------:R-:W-:-:S04]  /*15860*/  SHF.L.U32 R0, R0, 0x1f, RZ ;  /* 0x0000001f00007819 */ /* 0x000fc800000006ff */
[----:B------:R-:W2:Y:S02]  /*15870*/  SYNCS.PHASECHK.TRANS64.TRYWAIT P1, [R3+URZ+0x2d840], R0 ;  /* 0x02d84000030075a7 */ /* 0x000ea4000802017f */
[----:B--2---:R-:W-:Y:S05]  /*15880*/  @!P1 BRA `(.L_x_980) ;  /* 0x00000024008c9947 */ /* 0x004fea0003800000 */
.L_x_1053:
[----:B------:R-:W-:Y:S05]  /*15890*/  @!P0 BRA `(.L_x_981) ;  /* 0x0000000000048947 */ /* 0x000fea0003800000 */
[----:B------:R-:W-:Y:S01]  /*158a0*/  BPT.TRAP 0x1 ;  /* 0x000000040000795c */ /* 0x000fe20000300000 */
.L_x_981:
[----:B------:R-:W3:Y:S02]  /*158b0*/  SYNCS.PHASECHK.TRANS64.TRYWAIT P1, [R5+URZ+0x2d860], R4 ;  /* 0x02d86004050075a7 */ /* 0x000ee4000802017f */
[----:B---3--:R-:W-:Y:S05]  /*158c0*/  @!P1 BRA `(.L_x_982) ;  /* 0x0000002400909947 */ /* 0x008fea0003800000 */
.L_x_1054:
[----:B------:R-:W-:Y:S05]  /*158d0*/  @!P0 BRA `(.L_x_983) ;  /* 0x0000000000048947 */ /* 0x000fea0003800000 */
[----:B------:R-:W-:Y:S01]  /*158e0*/  BPT.TRAP 0x1 ;  /* 0x000000040000795c */ /* 0x000fe20000300000 */
.L_x_983:
[----:B----4-:R4:W0:Y:S02]  /*158f0*/  SYNCS.PHASECHK.TRANS64.TRYWAIT P0, [R3+URZ+0x2d860], R0 ;  /* 0x02d86000030075a7 */ /* 0x010824000800017f */
[----:B0-----:R-:W-:Y:S05]  /*15900*/  @!P0 NANOSLEEP.SYNCS 0x989680 ;  /* 0x009896800000895d */ /* 0x001fea0003900000 */
[----:B------:R-:W0:Y:S02]  /*15910*/  @!P0 SYNCS.PHASECHK.TRANS64 P0, [R3+URZ+0x2d860], R0 ;  /* 0x02d86000030085a7 */ /* 0x000e24000800007f */
[----:B0-----:R-:W-:Y:S05]  /*15920*/  @!P0 BRA `(.L_x_983) ;  /* 0xfffffffc00f08947 */ /* 0x001fea000383ffff */
.L_x_841:
[----:B------:R-:W-:Y:S05]  /*15930*/  BSYNC B6 ;  /* 0x0000000000067941 */ /* 0x000fea0003800000 */
.L_x_838:
[----:B------:R-:W-:Y:S05]  /*15940*/  EXIT ;  /* 0x000000000000794d */ /* 0x000fea0003800000 */
.L_x_851:
[----:B0-----:R-:W-:-:S04]  /*15950*/  IMAD.U32 R5, RZ, RZ, UR38 ;  /* 0x00000026ff057e24 */ /* 0x001fc8000f8e00ff */
[----:B------:R0:W1:Y:S03]  /*15960*/  SYNCS.PHASECHK.TRANS64.TRYWAIT P0, [R5+URZ+0x2d800], R6 ;  /* 0x02d80006050075a7 */ /* 0x000066000800017f */
[----:B-1----:R-:W-:Y:S05]  /*15970*/  @!P0 NANOSLEEP.SYNCS 0x989680 ;  /* 0x009896800000895d */ /* 0x002fea0003900000 */
[----:B------:R-:W1:Y:S02]  /*15980*/  @!P0 SYNCS.PHASECHK.TRANS64 P0, [R5+URZ+0x2d800], R6 ;  /* 0x02d80006050085a7 */ /* 0x000e64000800007f */
[----:B-1----:R-:W-:Y:S05]  /*15990*/  @!P0 BRA `(.L_x_851) ;  /* 0xfffffffc00ec8947 */ /* 0x002fea000383ffff */
[----:B------:R-:W-:Y:S05]  /*159a0*/  BRA `(.L_x_984) ;  /* 0xfffffebc00887947 */ /* 0x000fea000383ffff */
.L_x_855:
[----:B-1----:R-:W-:-:S04]  /*159b0*/  IMAD.U32 R3, RZ, RZ, UR38 ;  /* 0x00000026ff037e24 */ /* 0x002fc8000f8e00ff */
[----:B------:R1:W2:Y:S03]  /*159c0*/  SYNCS.PHASECHK.TRANS64.TRYWAIT P1, [R3+URZ+0x2d830], R6 ;  /* 0x02d83006030075a7 */ /* 0x0002a6000802017f */
[----:B--2---:R-:W-:Y:S05]  /*159d0*/  @!P1 NANOSLEEP.SYNCS 0x989680 ;  /* 0x009896800000995d */ /* 0x004fea0003900000 */
[----:B------:R-:W2:Y:S02]  /*159e0*/  @!P1 SYNCS.PHASECHK.TRANS64 P1, [R3+URZ+0x2d830], R6 ;  /* 0x02d83006030095a7 */ /* 0x000ea4000802007f */
[----:B--2---:R-:W-:Y:S05]  /*159f0*/  @!P1 BRA `(.L_x_855) ;  /* 0xfffffffc00ec9947 */ /* 0x004fea000383ffff */
[----:B------:R-:W-:Y:S05]  /*15a00*/  BRA `(.L_x_854) ;  /* 0xfffffebc00c07947 */ /* 0x000fea000383ffff */
.L_x_872:
[----:B-1----:R-:W-:-:S04]  /*15a10*/  IMAD.U32 R14, RZ, RZ, UR4 ;  /* 0x00000004ff0e7e24 */ /* 0x002fc8000f8e00ff */
[----:B------:R1:W2:Y:S03]  /*15a20*/  SYNCS.PHASECHK.TRANS64.TRYWAIT P1, [R14+URZ+0x2d830], R13 ;  /* 0x02d8300d0e0075a7 */ /* 0x0002a6000802017f */
[----:B--2---:R-:W-:Y:S05]  /*15a30*/  @!P1 NANOSLEEP.SYNCS 0x989680 ;  /* 0x009896800000995d */ /* 0x004fea0003900000 */
[----:B------:R-:W2:Y:S02]  /*15a40*/  @!P1 SYNCS.PHASECHK.TRANS64 P1, [R14+URZ+0x2d830], R13 ;  /* 0x02d8300d0e0095a7 */ /* 0x000ea4000802007f */
[----:B--2---:R-:W-:Y:S05]  /*15a50*/  @!P1 BRA `(.L_x_872) ;  /* 0xfffffffc00ec9947 */ /* 0x004fea000383ffff */
[----:B------:R-:W-:Y:S05]  /*15a60*/  BRA `(.L_x_869) ;  /* 0xfffffefc00d87947 */ /* 0x000fea000383ffff */
.L_x_876:
[----:B-1----:R-:W-:-:S04]  /*15a70*/  IMAD.U32 R14, RZ, RZ, UR10 ;  /* 0x0000000aff0e7e24 */ /* 0x002fc8000f8e00ff */
[----:B------:R1:W2:Y:S03]  /*15a80*/  SYNCS.PHASECHK.TRANS64.TRYWAIT P1, [R14+URZ+0x2d850], R13 ;  /* 0x02d8500d0e0075a7 */ /* 0x0002a6000802017f */
[----:B--2---:R-:W-:Y:S05]  /*15a90*/  @!P1 NANOSLEEP.SYNCS 0x989680 ;  /* 0x009896800000995d */ /* 0x004fea0003900000 */
[----:B------:R-:W2:Y:S02]  /*15aa0*/  @!P1 SYNCS.PHASECHK.TRANS64 P1, [R14+URZ+0x2d850], R13 ;  /* 0x02d8500d0e0095a7 */ /* 0x000ea4000802007f */
[----:B--2---:R-:W-:Y:S05]  /*15ab0*/  @!P1 BRA `(.L_x_876) ;  /* 0xfffffffc00ec9947 */ /* 0x004fea000383ffff */
[----:B------:R-:W-:Y:S05]  /*15ac0*/  BRA `(.L_x_873) ;  /* 0xffffff00008c7947 */ /* 0x000fea000383ffff */
.L_x_895:
[----:B-1----:R-:W-:-:S04]  /*15ad0*/  IMAD.U32 R14, RZ, RZ, UR4 ;  /* 0x00000004ff0e7e24 */ /* 0x002fc8000f8e00ff */
[----:B------:R1:W2:Y:S03]  /*15ae0*/  SYNCS.PHASECHK.TRANS64.TRYWAIT P1, [R14+URZ+0x2d830], R13 ;  /* 0x02d8300d0e0075a7 */ /* 0x0002a6000802017f */
[----:B--2---:R-:W-:Y:S05]  /*15af0*/  @!P1 NANOSLEEP.SYNCS 0x989680 ;  /* 0x009896800000995d */ /* 0x004fea0003900000 */
[----:B------:R-:W2:Y:S02]  /*15b00*/  @!P1 SYNCS.PHASECHK.TRANS64 P1, [R14+URZ+0x2d830], R13 ;  /* 0x02d8300d0e0095a7 */ /* 0x000ea4000802007f */
[----:B--2---:R-:W-:Y:S05]  /*15b10*/  @!P1 BRA `(.L_x_895) ;  /* 0xfffffffc00ec9947 */ /* 0x004fea000383ffff */
[----:B------:R-:W-:Y:S05]  /*15b20*/  BRA `(.L_x_892) ;  /* 0xffffff3c00087947 */ /* 0x000fea000383ffff */
.L_x_899:
[----:B-1----:R-:W-:-:S04]  /*15b30*/  IMAD.U32 R14, RZ, RZ, UR14 ;  /* 0x0000000eff0e7e24 */ /* 0x002fc8000f8e00ff */
[----:B------:R1:W2:Y:S03]  /*15b40*/  SYNCS.PHASECHK.TRANS64.TRYWAIT P1, [R14+URZ+0x2d850], R13 ;  /* 0x02d8500d0e0075a7 */ /* 0x0002a6000802017f */
[----:B--2---:R-:W-:Y:S05]  /*15b50*/  @!P1 NANOSLEEP.SYNCS 0x989680 ;  /* 0x009896800000995d */ /* 0x004fea0003900000 */
[----:B------:R-:W2:Y:S02]  /*15b60*/  @!P1 SYNCS.PHASECHK.TRANS64 P1, [R14+URZ+0x2d850], R13 ;  /* 0x02d8500d0e0095a7 */ /* 0x000ea4000802007f */
[----:B--2---:R-:W-:Y:S05]  /*15b70*/  @!P1 BRA `(.L_x_899) ;  /* 0xfffffffc00ec9947 */ /* 0x004fea000383ffff */
[----:B------:R-:W-:Y:S05]  /*15b80*/  BRA `(.L_x_896) ;  /* 0xffffff3c00c87947 */ /* 0x000fea000383ffff */
.L_x_907:
[----:B-1----:R-:W-:-:S04]  /*15b90*/  IMAD.U32 R14, RZ, RZ, UR10 ;  /* 0x0000000aff0e7e24 */ /* 0x002fc8000f8e00ff */
[----:B------:R1:W2:Y:S03]  /*15ba0*/  SYNCS.PHASECHK.TRANS64.TRYWAIT P1, [R14+URZ+0x2d830], R13 ;  /* 0x02d8300d0e0075a7 */ /* 0x0002a6000802017f */
[----:B--2---:R-:W-:Y:S05]  /*15bb0*/  @!P1 NANOSLEEP.SYNCS 0x989680 ;  /* 0x009896800000995d */ /* 0x004fea0003900000 */
[----:B------:R-:W2:Y:S02]  /*15bc0*/  @!P1 SYNCS.PHASECHK.TRANS64 P1, [R14+URZ+0x2d830], R13 ;  /* 0x02d8300d0e0095a7 */ /* 0x000ea4000802007f */
[----:B--2---:R-:W-:Y:S05]  /*15bd0*/  @!P1 BRA `(.L_x_907) ;  /* 0xfffffffc00ec9947 */ /* 0x004fea000383ffff */
[----:B------:R-:W-:Y:S05]  /*15be0*/  BRA `(.L_x_904) ;  /* 0xffffff6400a07947 */ /* 0x000fea000383ffff */
.L_x_911:
[----:B-1----:R-:W-:-:S04]  /*15bf0*/  IMAD.U32 R14, RZ, RZ, UR10 ;  /* 0x0000000aff0e7e24 */ /* 0x002fc8000f8e00ff */
[----:B------:R1:W2:Y:S03]  /*15c00*/  SYNCS.PHASECHK.TRANS64.TRYWAIT P1, [R14+URZ+0x2d850], R13 ;  /* 0x02d8500d0e0075a7 */ /* 0x0002a6000802017f */
[----:B--2---:R-:W-:Y:S05]  /*15c10*/  @!P1 NANOSLEEP.SYNCS 0x989680 ;  /* 0x009896800000995d */ /* 0x004fea0003900000 */
[----:B------:R-:W2:Y:S02]  /*15c20*/  @!P1 SYNCS.PHASECHK.TRANS64 P1, [R14+URZ+0x2d850], R13 ;  /* 0x02d8500d0e0095a7 */ /* 0x000ea4000802007f */
[----:B--2---:R-:W-:Y:S05]  /*15c30*/  @!P1 BRA `(.L_x_911) ;  /* 0xfffffffc00ec9947 */ /* 0x004fea000383ffff */
[----:B------:R-:W-:Y:S05]  /*15c40*/  BRA `(.L_x_908) ;  /* 0xffffff6800407947 */ /* 0x000fea000383ffff */
.L_x_926:
[----:B-1----:R-:W-:-:S04]  /*15c50*/  IMAD.U32 R5, RZ, RZ, UR6 ;  /* 0x00000006ff057e24 */ /* 0x002fc8000f8e00ff */
[----:B------:R1:W3:Y:S03]  /*15c60*/  SYNCS.PHASECHK.TRANS64.TRYWAIT P1, [R5+URZ+0x2d850], R0 ;  /* 0x02d85000050075a7 */ /* 0x0002e6000802017f */
[----:B---3--:R-:W-:Y:S05]  /*15c70*/  @!P1 NANOSLEEP.SYNCS 0x989680 ;  /* 0x009896800000995d */ /* 0x008fea0003900000 */
[----:B------:R-:W3:Y:S02]  /*15c80*/  @!P1 SYNCS.PHASECHK.TRANS64 P1, [R5+URZ+0x2d850], R0 ;  /* 0x02d85000050095a7 */ /* 0x000ee4000802007f */
[----:B---3--:R-:W-:Y:S05]  /*15c90*/  @!P1 BRA `(.L_x_926) ;  /* 0xfffffffc00ec9947 */ /* 0x008fea000383ffff */
[----:B------:R-:W-:Y:S05]  /*15ca0*/  BRA `(.L_x_925) ;  /* 0xffffff9c00b47947 */ /* 0x000fea000383ffff */
.L_x_944:
[----:B------:R-:W-:Y:S02]  /*15cb0*/  IMAD.MOV.U32 R13, RZ, RZ, R18 ;  /* 0x000000ffff0d7224 */ /* 0x000fe400078e0012 */
[----:B------:R-:W-:Y:S02]  /*15cc0*/  IMAD.MOV.U32 R12, RZ, RZ, RZ ;  /* 0x000000ffff0c7224 */ /* 0x000fe400078e00ff */
[----:B------:R-:W-:Y:S02]  /*15cd0*/  IMAD.MOV.U32 R11, RZ, RZ, 0x1f ;  /* 0x0000001fff0b7424 */ /* 0x000fe400078e00ff */
[----:B------:R-:W-:-:S07]  /*15ce0*/  IMAD.MOV.U32 R15, RZ, RZ, -0x1 ;  /* 0xffffffffff0f7424 */ /* 0x000fce00078e00ff */
[----:B-----5:R-:W-:Y:S05]  /*15cf0*/  WARPSYNC.COLLECTIVE R15, `(.L_x_985) ;  /* 0x000000000f087348 */ /* 0x020fea0003c00000 */
[----:B------:R0:W1:Y:S02]  /*15d00*/  SHFL.IDX P6, R14, R13, R12, R11 ;  /* 0x0000000c0d0e7389 */ /* 0x00006400000c000b */
[----:B01---5:R-:W-:Y:S01]  /*15d10*/  ENDCOLLECTIVE ;  /* 0x000000000000791b */ /* 0x023fe20003800000 */
.L_x_985:
[----:B------:R-:W-:Y:S05]  /*15d20*/  BRA `(.L_x_986) ;  /* 0xffffffcc00dc7947 */ /* 0x000fea000383ffff */
.L_x_946:
[----:B0-----:R-:W-:-:S04]  /*15d30*/  IMAD.U32 R3, RZ, RZ, UR47 ;  /* 0x0000002fff037e24 */ /* 0x001fc8000f8e00ff */
[----:B------:R0:W1:Y:S03]  /*15d40*/  SYNCS.PHASECHK.TRANS64.TRYWAIT P0, [R3+URZ+0x2d840], R10 ;  /* 0x02d8400a030075a7 */ /* 0x000066000800017f */
[----:B-1----:R-:W-:Y:S05]  /*15d50*/  @!P0 NANOSLEEP.SYNCS 0x989680 ;  /* 0x009896800000895d */ /* 0x002fea0003900000 */
[----:B------:R-:W1:Y:S02]  /*15d60*/  @!P0 SYNCS.PHASECHK.TRANS64 P0, [R3+URZ+0x2d840], R10 ;  /* 0x02d8400a030085a7 */ /* 0x000e64000800007f */
[----:B-1----:R-:W-:Y:S05]  /*15d70*/  @!P0 BRA `(.L_x_946) ;  /* 0xfffffffc00ec8947 */ /* 0x002fea000383ffff */
[----:B------:R-:W-:Y:S05]  /*15d80*/  BRA `(.L_x_987) ;  /* 0xffffffd000647947 */ /* 0x000fea000383ffff */
.L_x_947:
        /* <DEDUP_REMOVED lines=8> */
.L_x_989:
[----:B------:R-:W-:Y:S05]  /*15e10*/  BSYNC B0 ;  /* 0x0000000000007941 */ /* 0x000fea0003800000 */
.L_x_988:
[----:B------:R-:W-:Y:S01]  /*15e20*/  IMAD.MOV.U32 R13, RZ, RZ, R0 ;  /* 0x000000ffff0d7224 */ /* 0x000fe200078e0000 */
[----:B------:R-:W0:Y:S01]  /*15e30*/  S2R R21, SR_TID.X ;  /* 0x0000000000157919 */ /* 0x000e220000002100 */
[----:B------:R-:W-:Y:S02]  /*15e40*/  IMAD.MOV.U32 R12, RZ, RZ, RZ ;  /* 0x000000ffff0c7224 */ /* 0x000fe400078e00ff */
[----:B------:R-:W-:Y:S02]  /*15e50*/  IMAD.MOV.U32 R11, RZ, RZ, 0x1c1f ;  /* 0x00001c1fff0b7424 */ /* 0x000fe400078e00ff */
[----:B------:R-:W-:Y:S02]  /*15e60*/  IMAD.MOV.U32 R15, RZ, RZ, -0x1 ;  /* 0xffffffffff0f7424 */ /* 0x000fe400078e00ff */
[----:B------:R-:W-:-:S07]  /*15e70*/  IMAD.MOV.U32 R6, RZ, RZ, R14 ;  /* 0x000000ffff067224 */ /* 0x000fce00078e000e */
[----:B0-----:R-:W-:Y:S05]  /*15e80*/  WARPSYNC.COLLECTIVE R15, `(.L_x_990) ;  /* 0x000000000f087348 */ /* 0x001fea0003c00000 */
[----:B------:R1:W2:Y:S02]  /*15e90*/  SHFL.IDX P6, R14, R13, R12, R11 ;  /* 0x0000000c0d0e7389 */ /* 0x0002a400000c000b */
[----:B012---:R-:W-:Y:S01]  /*15ea0*/  ENDCOLLECTIVE ;  /* 0x000000000000791b */ /* 0x007fe20003800000 */
.L_x_990:
[----:B------:R-:W-:Y:S02]  /*15eb0*/  IMAD.MOV.U32 R7, RZ, RZ, R6 ;  /* 0x000000ffff077224 */ /* 0x000fe400078e0006 */
[----:B------:R-:W-:Y:S02]  /*15ec0*/  IMAD.MOV.U32 R13, RZ, RZ, R9 ;  /* 0x000000ffff0d7224 */ /* 0x000fe400078e0009 */
[----:B------:R-:W-:Y:S02]  /*15ed0*/  IMAD.MOV.U32 R12, RZ, RZ, 0x1 ;  /* 0x00000001ff0c7424 */ /* 0x000fe400078e00ff */
[----:B------:R-:W-:Y:S01]  /*15ee0*/  IMAD.SHL.U32 R27, R21, 0x8, RZ ;  /* 0x00000008151b7824 */ /* 0x000fe200078e00ff */
[----:B------:R-:W-:Y:S01]  /*15ef0*/  @P0 LEA R21, R28, UR47, 0x1 ;  /* 0x0000002f1c150c11 */ /* 0x000fe2000f8e08ff */
[----:B------:R-:W-:-:S07]  /*15f00*/  IMAD.MOV.U32 R6, RZ, RZ, R14 ;  /* 0x000000ffff067224 */ /* 0x000fce00078e000e */
[----:B------:R-:W-:Y:S05]  /*15f10*/  WARPSYNC.COLLECTIVE R15, `(.L_x_991) ;  /* 0x000000000f087348 */ /* 0x000fea0003c00000 */
[----:B------:R0:W1:Y:S02]  /*15f20*/  SHFL.IDX P6, R14, R13, R12, R11 ;  /* 0x0000000c0d0e7389 */ /* 0x00006400000c000b */
[----:B01----:R-:W-:Y:S01]  /*15f30*/  ENDCOLLECTIVE ;  /* 0x000000000000791b */ /* 0x003fe20003800000 */
.L_x_991:
[----:B------:R-:W-:-:S05]  /*15f40*/  LOP3.LUT R27, R27, 0x18, RZ, 0xc0, !PT ;  /* 0x000000181b1b7812 */ /* 0x000fca00078ec0ff */
[----:B------:R-:W-:-:S05]  /*15f50*/  @P0 IMAD.WIDE.U32 R6, R27, 0x2, R6 ;  /* 0x000000021b060825 */ /* 0x000fca00078e0006 */
[----:B------:R-:W-:Y:S01]  /*15f60*/  @!PT LDS RZ, [RZ] ;  /* 0x00000000fffff984 */ /* 0x000fe20000000800 */
[----:B------:R-:W-:Y:S01]  /*15f70*/  @!PT LDS RZ, [RZ] ;  /* 0x00000000fffff984 */ /* 0x000fe20000000800 */
[----:B------:R-:W-:Y:S01]  /*15f80*/  @!PT LDS RZ, [RZ] ;  /* 0x00000000fffff984 */ /* 0x000fe20000000800 */
[----:B------:R0:W-:Y:S01]  /*15f90*/  @P0 LDGSTS.E.BYPASS.LTC128B.128 [R21+0x15400], desc[UR36][R6.64], !P4 ;  /* 0x1540000006150fae */ /* 0x0001e2000e101d64 */
[----:B------:R-:W-:-:S03]  /*15fa0*/  IMAD.MOV.U32 R13, RZ, RZ, R0 ;  /* 0x000000ffff0d7224 */ /* 0x000fc600078e0000 */
[----:B------:R0:W-:Y:S04]  /*15fb0*/  @P0 LDGSTS.E.BYPASS.LTC128B.128 [R21+0x17400], desc[UR36][R6.64+0x40], !P3 ;  /* 0x1740004006150fae */ /* 0x0001e8000d901d64 */
[----:B------:R0:W-:Y:S01]  /*15fc0*/  @P0 LDGSTS.E.BYPASS.LTC128B.128 [R21+0x19400], desc[UR36][R6.64+0x80], !P2 ;  /* 0x1940008006150fae */ /* 0x0001e2000d101d64 */
[----:B------:R-:W-:Y:S01]  /*15fd0*/  ISETP.GE.AND P0, PT, R8, 0x21, PT ;  /* 0x000000210800780c */ /* 0x000fe20003f06270 */
[----:B------:R-:W-:-:S12]  /*15fe0*/  IMAD.MOV.U32 R4, RZ, RZ, R14 ;  /* 0x000000ffff047224 */ /* 0x000fd800078e000e */
[----:B0-----:R-:W-:Y:S05]  /*15ff0*/  WARPSYNC.COLLECTIVE R15, `(.L_x_992) ;  /* 0x000000000f087348 */ /* 0x001fea0003c00000 */
[----:B------:R1:W2:Y:S02]  /*16000*/  SHFL.IDX P6, R14, R13, R12, R11 ;  /* 0x0000000c0d0e7389 */ /* 0x0002a400000c000b */
[----:B012---:R-:W-:Y:S01]  /*16010*/  ENDCOLLECTIVE ;  /* 0x000000000000791b */ /* 0x007fe20003800000 */
.L_x_992:
[----:B------:R-:W-:Y:S01]  /*16020*/  @P0 LEA R25, R28, UR47, 0x1 ;  /* 0x0000002f1c190c11 */ /* 0x000fe2000f8e08ff */
[----:B------:R-:W-:Y:S02]  /*16030*/  IMAD.MOV.U32 R13, RZ, RZ, R9 ;  /* 0x000000ffff0d7224 */ /* 0x000fe400078e0009 */
[----:B------:R-:W-:Y:S02]  /*16040*/  IMAD.MOV.U32 R12, RZ, RZ, 0x2 ;  /* 0x00000002ff0c7424 */ /* 0x000fe400078e00ff */
[----:B------:R-:W-:-:S07]  /*16050*/  IMAD.MOV.U32 R5, RZ, RZ, R14 ;  /* 0x000000ffff057224 */ /* 0x000fce00078e000e */
[----:B------:R-:W-:Y:S05]  /*16060*/  WARPSYNC.COLLECTIVE R15, `(.L_x_993) ;  /* 0x000000000f087348 */ /* 0x000fea0003c00000 */
[----:B------:R0:W1:Y:S02]  /*16070*/  SHFL.IDX P6, R14, R13, R12, R11 ;  /* 0x0000000c0d0e7389 */ /* 0x00006400000c000b */
[----:B01----:R-:W-:Y:S01]  /*16080*/  ENDCOLLECTIVE ;  /* 0x000000000000791b */ /* 0x003fe20003800000 */
.L_x_993:
        /* <DEDUP_REMOVED lines=14> */
.L_x_994:
[----:B------:R-:W-:Y:S01]  /*16170*/  @!PT LDS RZ, [RZ] ;  /* 0x00000000fffff984 */ /* 0x000fe20000000800 */
[----:B------:R-:W-:Y:S01]  /*16180*/  @!PT LDS RZ, [RZ] ;  /* 0x00000000fffff984 */ /* 0x000fe20000000800 */
[----:B------:R-:W-:Y:S01]  /*16190*/  @!PT LDS RZ, [RZ] ;  /* 0x00000000fffff984 */ /* 0x000fe20000000800 */
[----:B------:R0:W-:Y:S01]  /*161a0*/  @P0 LDGSTS.E.BYPASS.LTC128B.128 [R25+0x19c00], desc[UR36][R4.64+0x80], !P2 ;  /* 0x19c0008004190fae */ /* 0x0001e2000d101d64 */
[----:B------:R-:W-:Y:S01]  /*161b0*/  ISETP.GE.AND P0, PT, R8, 0x41, PT ;  /* 0x000000410800780c */ /* 0x000fe20003f06270 */
[----:B------:R-:W-:Y:S02]  /*161c0*/  IMAD.MOV.U32 R13, RZ, RZ, R9 ;  /* 0x000000ffff0d7224 */ /* 0x000fe400078e0009 */
[----:B------:R-:W-:Y:S02]  /*161d0*/  IMAD.MOV.U32 R12, RZ, RZ, 0x3 ;  /* 0x00000003ff0c7424 */ /* 0x000fe400078e00ff */
[----:B------:R-:W-:-:S08]  /*161e0*/  IMAD.MOV.U32 R3, RZ, RZ, R14 ;  /* 0x000000ffff037224 */ /* 0x000fd000078e000e */
[----:B0-----:R-:W-:Y:S05]  /*161f0*/  WARPSYNC.COLLECTIVE R15, `(.L_x_995) ;  /* 0x000000000f087348 */ /* 0x001fea0003c00000 */
[----:B------:R1:W2:Y:S02]  /*16200*/  SHFL.IDX P6, R14, R13, R12, R11 ;  /* 0x0000000c0d0e7389 */ /* 0x0002a400000c000b */
[----:B012---:R-:W-:Y:S01]  /*16210*/  ENDCOLLECTIVE ;  /* 0x000000000000791b */ /* 0x007fe20003800000 */
.L_x_995:
[----:B------:R-:W-:-:S04]  /*16220*/  LOP3.LUT R3, R3, R2, RZ, 0x3c, !PT ;  /* 0x0000000203037212 */ /* 0x000fc800078e3cff */
[----:B------:R-:W-:-:S04]  /*16230*/  LOP3.LUT R2, R3, R2, RZ, 0x3c, !PT ;  /* 0x0000000203027212 */ /* 0x000fc800078e3cff */
[----:B------:R-:W-:Y:S01]  /*16240*/  LOP3.LUT R3, R3, R2, RZ, 0x3c, !PT ;  /* 0x0000000203037212 */ /* 0x000fe200078e3cff */
[----:B------:R-:W-:Y:S02]  /*16250*/  IMAD.MOV.U32 R13, RZ, RZ, R0 ;  /* 0x000000ffff0d7224 */ /* 0x000fe400078e0000 */
[----:B------:R-:W-:Y:S01]  /*16260*/  @P0 IMAD.WIDE.U32 R2, R27, 0x2, R2 ;  /* 0x000000021b020825 */ /* 0x000fe200078e0002 */
[----:B------:R-:W-:-:S05]  /*16270*/  @P0 LEA R27, R28, UR47, 0x1 ;  /* 0x0000002f1c1b0c11 */ /* 0x000fca000f8e08ff */
[----:B------:R-:W-:Y:S01]  /*16280*/  @!PT LDS RZ, [RZ] ;  /* 0x00000000fffff984 */ /* 0x000fe20000000800 */
[----:B------:R-:W-:Y:S01]  /*16290*/  @!PT LDS RZ, [RZ] ;  /* 0x00000000fffff984 */ /* 0x000fe20000000800 */
[----:B------:R-:W-:Y:S01]  /*162a0*/  @!PT LDS RZ, [RZ] ;  /* 0x00000000fffff984 */ /* 0x000fe20000000800 */
[----:B------:R0:W-:Y:S01]  /*162b0*/  @P0 LDGSTS.E.BYPASS.LTC128B.128 [R27+0x16400], desc[UR36][R2.64], !P4 ;  /* 0x16400000021b0fae */ /* 0x0001e2000e101d64 */
[----:B------:R-:W-:-:S03]  /*162c0*/  IMAD.MOV.U32 R9, RZ, RZ, R14 ;  /* 0x000000ffff097224 */ /* 0x000fc600078e000e */
[----:B------:R0:W-:Y:S04]  /*162d0*/  @P0 LDGSTS.E.BYPASS.LTC128B.128 [R27+0x18400], desc[UR36][R2.64+0x40], !P3 ;  /* 0x18400040021b0fae */ /* 0x0001e8000d901d64 */
[----:B------:R0:W-:Y:S02]  /*162e0*/  @P0 LDGSTS.E.BYPASS.LTC128B.128 [R27+0x1a400], desc[UR36][R2.64+0x80], !P2 ;  /* 0x1a400080021b0fae */ /* 0x0001e4000d101d64 */
[----:B0-----:R-:W-:Y:S05]  /*162f0*/  WARPSYNC.COLLECTIVE R15, `(.L_x_996) ;  /* 0x000000000f087348 */ /* 0x001fea0003c00000 */
[----:B------:R1:W2:Y:S02]  /*16300*/  SHFL.IDX P6, R14, R13, R12, R11 ;  /* 0x0000000c0d0e7389 */ /* 0x0002a400000c000b */
[----:B012---:R-:W-:Y:S01]  /*16310*/  ENDCOLLECTIVE ;  /* 0x000000000000791b */ /* 0x007fe20003800000 */
.L_x_996:
[----:B------:R-:W-:Y:S05]  /*16320*/  BRA `(.L_x_997) ;  /* 0xffffffd0002c7947 */ /* 0x000fea000383ffff */
.L_x_950:
[----:B------:R-:W-:Y:S02]  /*16330*/  IMAD.MOV.U32 R13, RZ, RZ, R9 ;  /* 0x000000ffff0d7224 */ /* 0x000fe400078e0009 */
[----:B------:R-:W-:Y:S02]  /*16340*/  IMAD.MOV.U32 R12, RZ, RZ, RZ ;  /* 0x000000ffff0c7224 */ /* 0x000fe400078e00ff */
[----:B------:R-:W-:Y:S02]  /*16350*/  IMAD.MOV.U32 R11, RZ, RZ, 0x1c1f ;  /* 0x00001c1fff0b7424 */ /* 0x000fe400078e00ff */
[----:B------:R-:W-:Y:S02]  /*16360*/  IMAD.MOV.U32 R15, RZ, RZ, -0x1 ;  /* 0xffffffffff0f7424 */ /* 0x000fe400078e00ff */
[----:B------:R-:W-:Y:S02]  /*16370*/  VIADD R6, R21, UR42 ;  /* 0x0000002a15067c36 */ /* 0x000fe40008000000 */
[----:B------:R-:W-:-:S07]  /*16380*/  IMAD.MOV.U32 R24, RZ, RZ, 0x1 ;  /* 0x00000001ff187424 */ /* 0x000fce00078e00ff */
[----:B------:R-:W-:Y:S05]  /*16390*/  WARPSYNC.COLLECTIVE R15, `(.L_x_998) ;  /* 0x000000000f087348 */ /* 0x000fea0003c00000 */
[----:B------:R0:W1:Y:S02]  /*163a0*/  SHFL.IDX P6, R14, R13, R12, R11 ;  /* 0x0000000c0d0e7389 */ /* 0x00006400000c000b */
[----:B01----:R-:W-:Y:S01]  /*163b0*/  ENDCOLLECTIVE ;  /* 0x000000000000791b */ /* 0x003fe20003800000 */
.L_x_998:
[----:B------:R-:W-:Y:S02]  /*163c0*/  VIADD R5, R6, 0x20 ;  /* 0x0000002006057836 */ /* 0x000fe40000000000 */
[----:B------:R-:W-:Y:S02]  /*163d0*/  IMAD.MOV.U32 R13, RZ, RZ, R7 ;  /* 0x000000ffff0d7224 */ /* 0x000fe400078e0007 */
[----:B------:R-:W-:-:S07]  /*163e0*/  IMAD.MOV.U32 R2, RZ, RZ, R14 ;  /* 0x000000ffff027224 */ /* 0x000fce00078e000e */
[----:B------:R-:W-:Y:S05]  /*163f0*/  WARPSYNC.COLLECTIVE R15, `(.L_x_999) ;  /* 0x000000000f087348 */ /* 0x000fea0003c00000 */
[----:B------:R0:W1:Y:S02]  /*16400*/  SHFL.IDX P6, R14, R13, R12, R11 ;  /* 0x0000000c0d0e7389 */ /* 0x00006400000c000b */
[----:B01----:R-:W-:Y:S01]  /*16410*/  ENDCOLLECTIVE ;  /* 0x000000000000791b */ /* 0x003fe20003800000 */
.L_x_999:
[----:B------:R-:W-:Y:S01]  /*16420*/  ULDC UR4, c[0x0][0x288] ;  /* 0x0000a20000047ab9 */ /* 0x000fe20000000800 */
[----:B------:R-:W-:Y:S02]  /*16430*/  IMAD.MOV.U32 R3, RZ, RZ, R2 ;  /* 0x000000ffff037224 */ /* 0x000fe400078e0002 */
[----:B------:R-:W-:-:S05]  /*16440*/  IMAD R0, R20, UR4, RZ ;  /* 0x0000000414007c24 */ /* 0x000fca000f8e02ff */
[----:B------:R-:W-:Y:S01]  /*16450*/  ISETP.GE.AND P2, PT, R6, R0, PT ;  /* 0x000000000600720c */ /* 0x000fe20003f46270 */
[----:B------:R-:W-:Y:S02]  /*16460*/  IMAD.MOV.U32 R13, RZ, RZ, R9 ;  /* 0x000000ffff0d7224 */ /* 0x000fe400078e0009 */
[----:B------:R-:W-:-:S10]  /*16470*/  IMAD.MOV.U32 R12, RZ, RZ, 0x1 ;  /* 0x00000001ff0c7424 */ /* 0x000fd400078e00ff */
[----:B------:R-:W-:Y:S01]  /*16480*/  @!P2 LEA R21, R28, UR47, 0x1 ;  /* 0x0000002f1c15ac11 */ /* 0x000fe2000f8e08ff */
[----:B------:R-:W-:-:S07]  /*16490*/  IMAD.MOV.U32 R2, RZ, RZ, R14 ;  /* 0x000000ffff027224 */ /* 0x000fce00078e000e */
[----:B------:R-:W-:Y:S05]  /*164a0*/  WARPSYNC.COLLECTIVE R15, `(.L_x_1000) ;  /* 0x000000000f087348 */ /* 0x000fea0003c00000 */
[----:B------:R0:W1:Y:S02]  /*164b0*/  SHFL.IDX P6, R14, R13, R12, R11 ;  /* 0x0000000c0d0e7389 */ /* 0x00006400000c000b */
[----:B01----:R-:W-:Y:S01]  /*164c0*/  ENDCOLLECTIVE ;  /* 0x000000000000791b */ /* 0x003fe20003800000 */
.L_x_1000:
        /* <DEDUP_REMOVED lines=13> */
.L_x_1001:
[----:B------:R-:W-:Y:S02]  /*165a0*/  VIADD R3, R6, 0x40 ;  /* 0x0000004006037836 */ /* 0x000fe40000000000 */
[----:B------:R-:W-:Y:S01]  /*165b0*/  IMAD.MOV.U32 R5, RZ, RZ, R4 ;  /* 0x000000ffff057224 */ /* 0x000fe200078e0004 */
[----:B------:R-:W-:Y:S01]  /*165c0*/  @!P2 LEA R25, R28, UR47, 0x1 ;  /* 0x0000002f1c19ac11 */ /* 0x000fe2000f8e08ff */
[----:B------:R-:W-:Y:S02]  /*165d0*/  IMAD.MOV.U32 R13, RZ, RZ, R9 ;  /* 0x000000ffff0d7224 */ /* 0x000fe400078e0009 */
[----:B------:R-:W-:Y:S02]  /*165e0*/  IMAD.MOV.U32 R12, RZ, RZ, 0x2 ;  /* 0x00000002ff0c7424 */ /* 0x000fe400078e00ff */
[----:B------:R-:W-:-:S07]  /*165f0*/  IMAD.MOV.U32 R4, RZ, RZ, R14 ;  /* 0x000000ffff047224 */ /* 0x000fce00078e000e */
[----:B------:R-:W-:Y:S05]  /*16600*/  WARPSYNC.COLLECTIVE R15, `(.L_x_1002) ;  /* 0x000000000f087348 */ /* 0x000fea0003c00000 */
[----:B------:R0:W1:Y:S02]  /*16610*/  SHFL.IDX P6, R14, R13, R12, R11 ;  /* 0x0000000c0d0e7389 */ /* 0x00006400000c000b */
[----:B01----:R-:W-:Y:S01]  /*16620*/  ENDCOLLECTIVE ;  /* 0x000000000000791b */ /* 0x003fe20003800000 */
.L_x_1002:
        /* <DEDUP_REMOVED lines=13> */
.L_x_1003:
        /* <DEDUP_REMOVED lines=8> */
.L_x_1004:
        /* <DEDUP_REMOVED lines=8> */
[----:B------:R-:W-:-:S07]  /*16800*/  IMAD.MOV.U32 R5, RZ, RZ, R14 ;  /* 0x000000ffff057224 */ /* 0x000fce00078e000e */
[----:B0-----:R-:W-:Y:S05]  /*16810*/  WARPSYNC.COLLECTIVE R15, `(.L_x_1005) ;  /* 0x000000000f087348 */ /* 0x001fea0003c00000 */
[----:B------:R1:W2:Y:S02]  /*16820*/  SHFL.IDX P6, R14, R13, R12, R11 ;  /* 0x0000000c0d0e7389 */ /* 0x0002a400000c000b */
[----:B012---:R-:W-:Y:S01]  /*16830*/  ENDCOLLECTIVE ;  /* 0x000000000000791b */ /* 0x007fe20003800000 */
.L_x_1005:
[----:B------:R-:W-:-:S05]  /*16840*/  VIADD R3, R6, 0x60 ;  /* 0x0000006006037836 */ /* 0x000fca0000000000 */
[----:B------:R-:W-:Y:S01]  /*16850*/  ISETP.GE.AND P2, PT, R3, R0, PT ;  /* 0x000000000300720c */ /* 0x000fe20003f46270 */
[----:B------:R-:W-:Y:S02]  /*16860*/  VIADD R3, R6, 0x80 ;  /* 0x0000008006037836 */ /* 0x000fe40000000000 */
[----:B------:R-:W-:Y:S02]  /*16870*/  IMAD.MOV.U32 R13, RZ, RZ, R8 ;  /* 0x000000ffff0d7224 */ /* 0x000fe400078e0008 */
[----:B------:R-:W-:-:S08]  /*16880*/  IMAD.MOV.U32 R12, RZ, RZ, RZ ;  /* 0x000000ffff0c7224 */ /* 0x000fd000078e00ff */
[----:B------:R-:W-:Y:S01]  /*16890*/  @!P2 LEA R25, R28, UR47, 0x1 ;  /* 0x0000002f1c19ac11 */ /* 0x000fe2000f8e08ff */
[----:B------:R-:W-:-:S07]  /*168a0*/  IMAD.MOV.U32 R4, RZ, RZ, R14 ;  /* 0x000000ffff047224 */ /* 0x000fce00078e000e */
[----:B------:R-:W-:Y:S05]  /*168b0*/  WARPSYNC.COLLECTIVE R15, `(.L_x_1006) ;  /* 0x000000000f087348 */ /* 0x000fea0003c00000 */
[----:B------:R0:W1:Y:S02]  /*168c0*/  SHFL.IDX P6, R14, R13, R12, R11 ;  /* 0x0000000c0d0e7389 */ /* 0x00006400000c000b */
[----:B01----:R-:W-:Y:S01]  /*168d0*/  ENDCOLLECTIVE ;  /* 0x000000000000791b */ /* 0x003fe20003800000 */
.L_x_1006:
        /* <DEDUP_REMOVED lines=13> */
.L_x_1007:
[----:B------:R-:W-:Y:S01]  /*169b0*/  @!P2 LEA R7, R28, UR47, 0x1 ;  /* 0x0000002f1c07ac11 */ /* 0x000fe2000f8e08ff */
[----:B------:R-:W-:Y:S02]  /*169c0*/  IMAD.MOV.U32 R13, RZ, RZ, R8 ;  /* 0x000000ffff0d7224 */ /* 0x000fe400078e0008 */
[----:B------:R-:W-:Y:S02]  /*169d0*/  IMAD.MOV.U32 R12, RZ, RZ, 0x1 ;  /* 0x00000001ff0c7424 */ /* 0x000fe400078e00ff */
[----:B------:R-:W-:-:S07]  /*169e0*/  IMAD.MOV.U32 R2, RZ, RZ, R14 ;  /* 0x000000ffff027224 */ /* 0x000fce00078e000e */
[----:B------:R-:W-:Y:S05]  /*169f0*/  WARPSYNC.COLLECTIVE R15, `(.L_x_1008) ;  /* 0x000000000f087348 */ /* 0x000fea0003c00000 */
[----:B------:R0:W1:Y:S02]  /*16a00*/  SHFL.IDX P6, R14, R13, R12, R11 ;  /* 0x0000000c0d0e7389 */ /* 0x00006400000c000b */
[----:B01----:R-:W-:Y:S01]  /*16a10*/  ENDCOLLECTIVE ;  /* 0x000000000000791b */ /* 0x003fe20003800000 */
.L_x_1008:
        /* <DEDUP_REMOVED lines=12> */
.L_x_1009:
[----:B------:R-:W-:Y:S05]  /*16ae0*/  BRA `(.L_x_1010) ;  /* 0xffffffd400147947 */ /* 0x000fea000383ffff */
.L_x_953:
[----:B0-----:R-:W-:-:S04]  /*16af0*/  IMAD.U32 R3, RZ, RZ, UR47 ;  /* 0x0000002fff037e24 */ /* 0x001fc8000f8e00ff */
[----:B------:R0:W1:Y:S03]  /*16b00*/  SYNCS.PHASECHK.TRANS64.TRYWAIT P1, [R3+URZ+0x2d820], R0 ;  /* 0x02d82000030075a7 */ /* 0x000066000802017f */
[----:B-1----:R-:W-:Y:S05]  /*16b10*/  @!P1 NANOSLEEP.SYNCS 0x989680 ;  /* 0x009896800000995d */ /* 0x002fea0003900000 */
[----:B------:R-:W1:Y:S02]  /*16b20*/  @!P1 SYNCS.PHASECHK.TRANS64 P1, [R3+URZ+0x2d820], R0 ;  /* 0x02d82000030095a7 */ /* 0x000e64000802007f */
[----:B-1----:R-:W-:Y:S05]  /*16b30*/  @!P1 BRA `(.L_x_953) ;  /* 0xfffffffc00ec9947 */ /* 0x002fea000383ffff */
[----:B------:R-:W-:Y:S05]  /*16b40*/  BRA `(.L_x_1011) ;  /* 0xffffffd400647947 */ /* 0x000fea000383ffff */
.L_x_957:
[----:B0-----:R0:W1:Y:S02]  /*16b50*/  SYNCS.PHASECHK.TRANS64.TRYWAIT P0, [R7+URZ+0x2d840], R2 ;  /* 0x02d84002070075a7 */ /* 0x001064000800017f */
[----:B-1----:R-:W-:Y:S05]  /*16b60*/  @!P0 NANOSLEEP.SYNCS 0x989680 ;  /* 0x009896800000895d */ /* 0x002fea0003900000 */
[----:B------:R-:W1:Y:S02]  /*16b70*/  @!P0 SYNCS.PHASECHK.TRANS64 P0, [R7+URZ+0x2d840], R2 ;  /* 0x02d84002070085a7 */ /* 0x000e64000800007f */
[----:B-1----:R-:W-:Y:S05]  /*16b80*/  @!P0 BRA `(.L_x_957) ;  /* 0xfffffffc00f08947 */ /* 0x002fea000383ffff */
[----:B------:R-:W-:Y:S05]  /*16b90*/  BRA `(.L_x_1012) ;  /* 0xffffffd8005c7947 */ /* 0x000fea000383ffff */
.L_x_958:
        /* <DEDUP_REMOVED lines=8> */
.L_x_1014:
[----:B------:R-:W-:Y:S05]  /*16c20*/  BSYNC B1 ;  /* 0x0000000000017941 */ /* 0x000fea0003800000 */
.L_x_1013:
[----:B------:R-:W0:Y:S01]  /*16c30*/  S2R R27, SR_TID.X ;  /* 0x00000000001b7919 */ /* 0x000e220000002100 */
[----:B------:R-:W-:Y:S01]  /*16c40*/  IMAD.MOV.U32 R13, RZ, RZ, R8 ;  /* 0x000000ffff0d7224 */ /* 0x000fe200078e0008 */
[----:B------:R-:W-:Y:S01]  /*16c50*/  LOP3.LUT R16, R16, 0xf7ffffff, RZ, 0xc0, !PT ;  /* 0xf7ffffff10107812 */ /* 0x000fe200078ec0ff */
[----:B------:R-:W-:Y:S01]  /*16c60*/  IMAD.MOV.U32 R12, RZ, RZ, RZ ;  /* 0x000000ffff0c7224 */ /* 0x000fe200078e00ff */
[----:B------:R-:W-:Y:S01]  /*16c70*/  LEA R9, R9, UR47, 0x1 ;  /* 0x0000002f09097c11 */ /* 0x000fe2000f8e08ff */
[----:B------:R-:W-:Y:S01]  /*16c80*/  IMAD.MOV.U32 R11, RZ, RZ, 0x1c1f ;  /* 0x00001c1fff0b7424 */ /* 0x000fe200078e00ff */
[----:B------:R-:W-:Y:S01]  /*16c90*/  @P1 LOP3.LUT R16, R16, 0x8000000, RZ, 0xfc, !PT ;  /* 0x0800000010101812 */ /* 0x000fe200078efcff */
[----:B------:R-:W-:Y:S02]  /*16ca0*/  IMAD.MOV.U32 R15, RZ, RZ, -0x1 ;  /* 0xffffffffff0f7424 */ /* 0x000fe400078e00ff */
[----:B------:R-:W-:Y:S01]  /*16cb0*/  IMAD.MOV.U32 R3, RZ, RZ, R14 ;  /* 0x000000ffff037224 */ /* 0x000fe200078e000e */
[----:B------:R-:W-:-:S13]  /*16cc0*/  LOP3.LUT P1, RZ, R16, 0x4, RZ, 0xc0, !PT ;  /* 0x0000000410ff7812 */ /* 0x000fda000782c0ff */
[----:B0-----:R-:W-:Y:S05]  /*16cd0*/  WARPSYNC.COLLECTIVE R15, `(.L_x_1015) ;  /* 0x000000000f087348 */ /* 0x001fea0003c00000 */
[----:B------:R1:W2:Y:S02]  /*16ce0*/  SHFL.IDX P6, R14, R13, R12, R11 ;  /* 0x0000000c0d0e7389 */ /* 0x0002a400000c000b */
[----:B012---:R-:W-:Y:S01]  /*16cf0*/  ENDCOLLECTIVE ;  /* 0x000000000000791b */ /* 0x007fe20003800000 */
.L_x_1015:
        /* <DEDUP_REMOVED lines=8> */
.L_x_1016:
        /* <DEDUP_REMOVED lines=14> */
.L_x_1017:
[----:B------:R-:W-:Y:S02]  /*16e60*/  IMAD.MOV.U32 R13, RZ, RZ, R19 ;  /* 0x000000ffff0d7224 */ /* 0x000fe400078e0013 */
[----:B------:R-:W-:Y:S02]  /*16e70*/  IMAD.MOV.U32 R12, RZ, RZ, 0x2 ;  /* 0x00000002ff0c7424 */ /* 0x000fe400078e00ff */
[----:B------:R-:W-:-:S07]  /*16e80*/  IMAD.MOV.U32 R2, RZ, RZ, R14 ;  /* 0x000000ffff027224 */ /* 0x000fce00078e000e */
[----:B------:R-:W-:Y:S05]  /*16e90*/  WARPSYNC.COLLECTIVE R15, `(.L_x_1018) ;  /* 0x000000000f087348 */ /* 0x000fea0003c00000 */
[----:B------:R0:W1:Y:S02]  /*16ea0*/  SHFL.IDX P6, R14, R13, R12, R11 ;  /* 0x0000000c0d0e7389 */ /* 0x00006400000c000b */
[----:B01----:R-:W-:Y:S01]  /*16eb0*/  ENDCOLLECTIVE ;  /* 0x000000000000791b */ /* 0x003fe20003800000 */
.L_x_1018:
        /* <DEDUP_REMOVED lines=13> */
.L_x_1019:
[----:B------:R-:W-:Y:S02]  /*16f90*/  IMAD.MOV.U32 R13, RZ, RZ, R19 ;  /* 0x000000ffff0d7224 */ /* 0x000fe400078e0013 */
[----:B------:R-:W-:Y:S02]  /*16fa0*/  IMAD.MOV.U32 R12, RZ, RZ, 0x3 ;  /* 0x00000003ff0c7424 */ /* 0x000fe400078e00ff */
[----:B------:R-:W-:-:S07]  /*16fb0*/  IMAD.MOV.U32 R2, RZ, RZ, R14 ;  /* 0x000000ffff027224 */ /* 0x000fce00078e000e */
[----:B------:R-:W-:Y:S05]  /*16fc0*/  WARPSYNC.COLLECTIVE R15, `(.L_x_1020) ;  /* 0x000000000f087348 */ /* 0x000fea0003c00000 */
[----:B------:R0:W1:Y:S02]  /*16fd0*/  SHFL.IDX P6, R14, R13, R12, R11 ;  /* 0x0000000c0d0e7389 */ /* 0x00006400000c000b */
[----:B01----:R-:W-:Y:S01]  /*16fe0*/  ENDCOLLECTIVE ;  /* 0x000000000000791b */ /* 0x003fe20003800000 */
.L_x_1020:
        /* <DEDUP_REMOVED lines=14> */
.L_x_1021:
[----:B------:R-:W-:Y:S01]  /*170d0*/  IMAD.MOV.U32 R2, RZ, RZ, R14 ;  /* 0x000000ffff027224 */ /* 0x000fe200078e000e */
[----:B------:R-:W-:Y:S06]  /*170e0*/  BRA `(.L_x_1022) ;  /* 0xffffffd400f47947 */ /* 0x000fec000383ffff */
.L_x_963:
[----:B-1----:R1:W2:Y:S02]  /*170f0*/  SYNCS.PHASECHK.TRANS64.TRYWAIT P0, [R7+URZ+0x2d860], R2 ;  /* 0x02d86002070075a7 */ /* 0x0022a4000800017f */
[----:B--2---:R-:W-:Y:S05]  /*17100*/  @!P0 NANOSLEEP.SYNCS 0x989680 ;  /* 0x009896800000895d */ /* 0x004fea0003900000 */
[----:B------:R-:W2:Y:S02]  /*17110*/  @!P0 SYNCS.PHASECHK.TRANS64 P0, [R7+URZ+0x2d860], R2 ;  /* 0x02d86002070085a7 */ /* 0x000ea4000800007f */
[----:B--2---:R-:W-:Y:S05]  /*17120*/  @!P0 BRA `(.L_x_963) ;  /* 0xfffffffc00f08947 */ /* 0x004fea000383ffff */
[----:B------:R-:W-:Y:S05]  /*17130*/  BRA `(.L_x_1023) ;  /* 0xffffffd800547947 */ /* 0x000fea000383ffff */
.L_x_964:
        /* <DEDUP_REMOVED lines=8> */
.L_x_1025:
[----:B------:R-:W-:Y:S05]  /*171c0*/  BSYNC B1 ;  /* 0x0000000000017941 */ /* 0x000fea0003800000 */
.L_x_1024:
[----:B------:R-:W-:Y:S01]  /*171d0*/  IMAD.MOV.U32 R13, RZ, RZ, R17 ;  /* 0x000000ffff0d7224 */ /* 0x000fe200078e0011 */
[----:B------:R-:W-:Y:S01]  /*171e0*/  LEA R8, R8, UR47, 0x1 ;  /* 0x0000002f08087c11 */ /* 0x000fe2000f8e08ff */
[----:B------:R-:W-:Y:S02]  /*171f0*/  IMAD.MOV.U32 R12, RZ, RZ, RZ ;  /* 0x000000ffff0c7224 */ /* 0x000fe400078e00ff */
[----:B------:R-:W-:Y:S02]  /*17200*/  IMAD.MOV.U32 R11, RZ, RZ, 0x1c1f ;  /* 0x00001c1fff0b7424 */ /* 0x000fe400078e00ff */
[----:B------:R-:W-:Y:S02]  /*17210*/  IMAD.MOV.U32 R15, RZ, RZ, -0x1 ;  /* 0xffffffffff0f7424 */ /* 0x000fe400078e00ff */
[----:B------:R-:W-:-:S07]  /*17220*/  IMAD.MOV.U32 R3, RZ, RZ, R14 ;  /* 0x000000ffff037224 */ /* 0x000fce00078e000e */
[----:B------:R-:W-:Y:S05]  /*17230*/  WARPSYNC.COLLECTIVE R15, `(.L_x_1026) ;  /* 0x000000000f087348 */ /* 0x000fea0003c00000 */
[----:B------:R0:W1:Y:S02]  /*17240*/  SHFL.IDX P6, R14, R13, R12, R11 ;  /* 0x0000000c0d0e7389 */ /* 0x00006400000c000b */
[----:B01----:R-:W-:Y:S01]  /*17250*/  ENDCOLLECTIVE ;  /* 0x000000000000791b */ /* 0x003fe20003800000 */
.L_x_1026:
[----:B------:R-:W-:Y:S02]  /*17260*/  IMAD.MOV.U32 R13, RZ, RZ, R18 ;  /* 0x000000ffff0d7224 */ /* 0x000fe400078e0012 */
[----:B------:R-:W-:Y:S01]  /*17270*/  IMAD.MOV.U32 R12, RZ, RZ, 0x1 ;  /* 0x00000001ff0c7424 */ /* 0x000fe200078e00ff */
[----:B------:R-:W-:-:S13]  /*17280*/  IADD3 R2, P0, R14, R4, RZ ;  /* 0x000000040e027210 */ /* 0x000fda0007f1e0ff */
[----:B------:R-:W-:Y:S05]  /*17290*/  WARPSYNC.COLLECTIVE R15, `(.L_x_1027) ;  /* 0x000000000f087348 */ /* 0x000fea0003c00000 */
[----:B------:R0:W1:Y:S02]  /*172a0*/  SHFL.IDX P6, R14, R13, R12, R11 ;  /* 0x0000000c0d0e7389 */ /* 0x00006400000c000b */
[----:B01----:R-:W-:Y:S01]  /*172b0*/  ENDCOLLECTIVE ;  /* 0x000000000000791b */ /* 0x003fe20003800000 */
.L_x_1027:
        /* <DEDUP_REMOVED lines=15> */
.L_x_1028:
[----:B------:R-:W-:Y:S02]  /*173b0*/  IMAD.MOV.U32 R13, RZ, RZ, R18 ;  /* 0x000000ffff0d7224 */ /* 0x000fe400078e0012 */
[----:B------:R-:W-:Y:S01]  /*173c0*/  IMAD.MOV.U32 R12, RZ, RZ, 0x2 ;  /* 0x00000002ff0c7424 */ /* 0x000fe200078e00ff */
[----:B------:R-:W-:-:S13]  /*173d0*/  IADD3 R2, P0, R14, R4, RZ ;  /* 0x000000040e027210 */ /* 0x000fda0007f1e0ff */
[----:B------:R-:W-:Y:S05]  /*173e0*/  WARPSYNC.COLLECTIVE R15, `(.L_x_1029) ;  /* 0x000000000f087348 */ /* 0x000fea0003c00000 */
[----:B------:R0:W1:Y:S02]  /*173f0*/  SHFL.IDX P6, R14, R13, R12, R11 ;  /* 0x0000000c0d0e7389 */ /* 0x00006400000c000b */
[----:B01----:R-:W-:Y:S01]  /*17400*/  ENDCOLLECTIVE ;  /* 0x000000000000791b */ /* 0x003fe20003800000 */
.L_x_1029:
        /* <DEDUP_REMOVED lines=15> */
.L_x_1030:
[----:B------:R-:W-:Y:S02]  /*17500*/  IMAD.MOV.U32 R13, RZ, RZ, R18 ;  /* 0x000000ffff0d7224 */ /* 0x000fe400078e0012 */
[----:B------:R-:W-:Y:S01]  /*17510*/  IMAD.MOV.U32 R12, RZ, RZ, 0x3 ;  /* 0x00000003ff0c7424 */ /* 0x000fe200078e00ff */
[----:B------:R-:W-:-:S13]  /*17520*/  IADD3 R2, P0, R14, R4, RZ ;  /* 0x000000040e027210 */ /* 0x000fda0007f1e0ff */
[----:B------:R-:W-:Y:S05]  /*17530*/  WARPSYNC.COLLECTIVE R15, `(.L_x_1031) ;  /* 0x000000000f087348 */ /* 0x000fea0003c00000 */
[----:B------:R0:W1:Y:S02]  /*17540*/  SHFL.IDX P6, R14, R13, R12, R11 ;  /* 0x0000000c0d0e7389 */ /* 0x00006400000c000b */
[----:B01----:R-:W-:Y:S01]  /*17550*/  ENDCOLLECTIVE ;  /* 0x000000000000791b */ /* 0x003fe20003800000 */
.L_x_1031:
        /* <DEDUP_REMOVED lines=12> */
.L_x_1032:
[----:B------:R-:W-:Y:S01]  /*17620*/  @!PT LDS RZ, [RZ] ;  /* 0x00000000fffff984 */ /* 0x000fe20000000800 */
[----:B------:R-:W-:Y:S01]  /*17630*/  @!PT LDS RZ, [RZ] ;  /* 0x00000000fffff984 */ /* 0x000fe20000000800 */
[----:B------:R-:W-:Y:S01]  /*17640*/  @!PT LDS RZ, [RZ] ;  /* 0x00000000fffff984 */ /* 0x000fe20000000800 */
[----:B------:R0:W-:Y:S01]  /*17650*/  LDGSTS.E.BYPASS.LTC128B.128 [R8+0x3400], desc[UR36][R2.64+0x40], !P0 ;  /* 0x0340004002087fae */ /* 0x0001e2000c101d64 */
[----:B------:R-:W-:-:S13]  /*17660*/  ISETP.LT.OR P0, PT, R0, 0x41, P1 ;  /* 0x000000410000780c */ /* 0x000fda0000f01670 */
[----:B------:R0:W-:Y:S01]  /*17670*/  LDGSTS.E.BYPASS.LTC128B.128 [R8+0x5400], desc[UR36][R2.64+0x80], !P0 ;  /* 0x0540008002087fae */ /* 0x0001e2000c101d64 */
[----:B------:R-:W-:Y:S05]  /*17680*/  BRA `(.L_x_1033) ;  /* 0xffffffd400947947 */ /* 0x000fea000383ffff */
.L_x_970:
[----:B0-----:R0:W1:Y:S02]  /*17690*/  SYNCS.PHASECHK.TRANS64.TRYWAIT P0, [R0+URZ+0x2d860], R3 ;  /* 0x02d86003000075a7 */ /* 0x001064000800017f */
[----:B-1----:R-:W-:Y:S05]  /*176a0*/  @!P0 NANOSLEEP.SYNCS 0x989680 ;  /* 0x009896800000895d */ /* 0x002fea0003900000 */
[----:B------:R-:W1:Y:S02]  /*176b0*/  @!P0 SYNCS.PHASECHK.TRANS64 P0, [R0+URZ+0x2d860], R3 ;  /* 0x02d86003000085a7 */ /* 0x000e64000800007f */
[----:B-1----:R-:W-:Y:S05]  /*176c0*/  @!P0 BRA `(.L_x_970) ;  /* 0xfffffffc00f08947 */ /* 0x002fea000383ffff */
[----:B------:R-:W-:Y:S05]  /*176d0*/  BRA `(.L_x_1034) ;  /* 0xffffffd800907947 */ /* 0x000fea000383ffff */
.L_x_971:
        /* <DEDUP_REMOVED lines=8> */
.L_x_1036:
[----:B------:R-:W-:Y:S05]  /*17760*/  BSYNC B0 ;  /* 0x0000000000007941 */ /* 0x000fea0003800000 */
.L_x_1035:
[----:B------:R-:W0:Y:S01]  /*17770*/  S2R R2, SR_TID.X ;  /* 0x0000000000027919 */ /* 0x000e220000002100 */
[----:B------:R-:W-:Y:S01]  /*17780*/  IMAD.MOV.U32 R13, RZ, RZ, R17 ;  /* 0x000000ffff0d7224 */ /* 0x000fe200078e0011 */
[----:B------:R-:W-:Y:S01]  /*17790*/  LEA R4, R4, UR47, 0x1 ;  /* 0x0000002f04047c11 */ /* 0x000fe2000f8e08ff */
[----:B------:R-:W-:Y:S02]  /*177a0*/  IMAD.MOV.U32 R12, RZ, RZ, RZ ;  /* 0x000000ffff0c7224 */ /* 0x000fe400078e00ff */
[----:B------:R-:W-:Y:S02]  /*177b0*/  IMAD.MOV.U32 R11, RZ, RZ, 0x1c1f ;  /* 0x00001c1fff0b7424 */ /* 0x000fe400078e00ff */
[----:B------:R-:W-:Y:S02]  /*177c0*/  IMAD.MOV.U32 R15, RZ, RZ, -0x1 ;  /* 0xffffffffff0f7424 */ /* 0x000fe400078e00ff */
[----:B------:R-:W-:-:S07]  /*177d0*/  IMAD.MOV.U32 R3, RZ, RZ, R14 ;  /* 0x000000ffff037224 */ /* 0x000fce00078e000e */
[----:B0-----:R-:W-:Y:S05]  /*177e0*/  WARPSYNC.COLLECTIVE R15, `(.L_x_1037) ;  /* 0x000000000f087348 */ /* 0x001fea0003c00000 */
[----:B------:R1:W2:Y:S02]  /*177f0*/  SHFL.IDX P6, R14, R13, R12, R11 ;  /* 0x0000000c0d0e7389 */ /* 0x0002a400000c000b */
[----:B012---:R-:W-:Y:S01]  /*17800*/  ENDCOLLECTIVE ;  /* 0x000000000000791b */ /* 0x007fe20003800000 */
.L_x_1037:
[----:B------:R-:W-:Y:S02]  /*17810*/  ULDC UR4, c[0x0][0x2f4] ;  /* 0x0000bd0000047ab9 */ /* 0x000fe40000000800 */
[----:B------:R-:W-:-:S04]  /*17820*/  ISETP.GE.AND P2, PT, R9, UR4, PT ;  /* 0x0000000409007c0c */ /* 0x000fc8000bf46270 */
[----:B------:R-:W-:Y:S01]  /*17830*/  ISETP.LT.OR P3, PT, R5, 0x1, P2 ;  /* 0x000000010500780c */ /* 0x000fe20001761670 */
[----:B------:R-:W-:Y:S02]  /*17840*/  IMAD.MOV.U32 R13, RZ, RZ, R18 ;  /* 0x000000ffff0d7224 */ /* 0x000fe400078e0012 */
        /* <DEDUP_REMOVED lines=11> */
.L_x_1038:
[----:B------:R-:W-:Y:S01]  /*17900*/  ISETP.LT.OR P4, PT, R5, 0x1, P1 ;  /* 0x000000010500780c */ /* 0x000fe20000f81670 */
[----:B------:R-:W-:Y:S01]  /*17910*/  IMAD.WIDE.U32 R2, R9, 0x2, R2 ;  /* 0x0000000209027825 */ /* 0x000fe200078e0002 */
[----:B------:R-:W-:-:S04]  /*17920*/  ISETP.LT.OR P5, PT, R5, 0x1, P0 ;  /* 0x000000010500780c */ /* 0x000fc800007a1670 */
[----:B------:R-:W-:Y:S01]  /*17930*/  @!PT LDS RZ, [RZ] ;  /* 0x00000000fffff984 */ /* 0x000fe20000000800 */
[----:B------:R-:W-:Y:S01]  /*17940*/  @!PT LDS RZ, [RZ] ;  /* 0x00000000fffff984 */ /* 0x000fe20000000800 */
[----:B------:R-:W-:Y:S01]  /*17950*/  @!PT LDS RZ, [RZ] ;  /* 0x00000000fffff984 */ /* 0x000fe20000000800 */
[----:B------:R0:W-:Y:S01]  /*17960*/  LDGSTS.E.BYPASS.LTC128B.128 [R4+0x400], desc[UR36][R2.64], !P3 ;  /* 0x0040000002047fae */ /* 0x0001e2000d901d64 */
[----:B------:R-:W-:Y:S01]  /*17970*/  ISETP.LT.OR P3, PT, R5, 0x21, P2 ;  /* 0x000000210500780c */ /* 0x000fe20001761670 */
[----:B------:R-:W-:-:S05]  /*17980*/  IMAD.MOV.U32 R13, RZ, RZ, R17 ;  /* 0x000000ffff0d7224 */ /* 0x000fca00078e0011 */
        /* <DEDUP_REMOVED lines=8> */
.L_x_1039:
[----:B------:R-:W-:Y:S02]  /*17a10*/  IMAD.MOV.U32 R3, RZ, RZ, R6 ;  /* 0x000000ffff037224 */ /* 0x000fe400078e0006 */
[----:B------:R-:W-:Y:S02]  /*17a20*/  IMAD.MOV.U32 R6, RZ, RZ, RZ ;  /* 0x000000ffff067224 */ /* 0x000fe400078e00ff */
[----:B------:R-:W-:Y:S02]  /*17a30*/  IMAD.MOV.U32 R13, RZ, RZ, R18 ;  /* 0x000000ffff0d7224 */ /* 0x000fe400078e0012 */
[----:B------:R-:W-:Y:S02]  /*17a40*/  IMAD.MOV.U32 R12, RZ, RZ, 0x2 ;  /* 0x00000002ff0c7424 */ /* 0x000fe400078e00ff */
[----:B------:R-:W-:-:S07]  /*17a50*/  IMAD.MOV.U32 R2, RZ, RZ, R14 ;  /* 0x000000ffff027224 */ /* 0x000fce00078e000e */
[----:B------:R-:W-:Y:S05]  /*17a60*/  WARPSYNC.COLLECTIVE R15, `(.L_x_1040) ;  /* 0x000000000f087348 */ /* 0x000fea0003c00000 */
[----:B------:R0:W1:Y:S02]  /*17a70*/  SHFL.IDX P6, R14, R13, R12, R11 ;  /* 0x0000000c0d0e7389 */ /* 0x00006400000c000b */
[----:B01----:R-:W-:Y:S01]  /*17a80*/  ENDCOLLECTIVE ;  /* 0x000000000000791b */ /* 0x003fe20003800000 */
.L_x_1040:
[----:B------:R-:W-:-:S05]  /*17a90*/  IMAD.WIDE.U32 R2, R9, 0x2, R2 ;  /* 0x0000000209027825 */ /* 0x000fca00078e0002 */
[----:B------:R-:W-:Y:S01]  /*17aa0*/  @!PT LDS RZ, [RZ] ;  /* 0x00000000fffff984 */ /* 0x000fe20000000800 */
[----:B------:R-:W-:Y:S01]  /*17ab0*/  @!PT LDS RZ, [RZ] ;  /* 0x00000000fffff984 */ /* 0x000fe20000000800 */
[----:B------:R-:W-:Y:S01]  /*17ac0*/  @!PT LDS RZ, [RZ] ;  /* 0x00000000fffff984 */ /* 0x000fe20000000800 */
[----:B------:R0:W-:Y:S01]  /*17ad0*/  LDGSTS.E.BYPASS.LTC128B.128 [R4+0xc00], desc[UR36][R2.64], !P3 ;  /* 0x00c0000002047fae */ /* 0x0001e2000d901d64 */
[----:B------:R-:W-:-:S03]  /*17ae0*/  ISETP.LT.OR P3, PT, R5, 0x41, P2 ;  /* 0x000000410500780c */ /* 0x000fc60001761670 */
[----:B------:R0:W-:Y:S01]  /*17af0*/  LDGSTS.E.BYPASS.LTC128B.128 [R4+0x2c00], desc[UR36][R2.64+0x40], !P4 ;  /* 0x02c0004002047fae */ /* 0x0001e2000e101d64 */
[C---:B------:R-:W-:Y:S01]  /*17b00*/  ISETP.LT.OR P4, PT, R5.reuse, 0x41, P1 ;  /* 0x000000410500780c */ /* 0x040fe20000f81670 */
[----:B------:R-:W-:Y:S02]  /*17b10*/  IMAD.MOV.U32 R13, RZ, RZ, R17 ;  /* 0x000000ffff0d7224 */ /* 0x000fe400078e0011 */
[----:B------:R0:W-:Y:S01]  /*17b20*/  LDGSTS.E.BYPASS.LTC128B.128 [R4+0x4c00], desc[UR36][R2.64+0x80], !P5 ;  /* 0x04c0008002047fae */ /* 0x0001e2000e901d64 */
[----:B------:R-:W-:Y:S01]  /*17b30*/  ISETP.LT.OR P5, PT, R5, 0x41, P0 ;  /* 0x000000410500780c */ /* 0x000fe200007a1670 */
[----:B------:R-:W-:-:S12]  /*17b40*/  IMAD.MOV.U32 R7, RZ, RZ, R14 ;  /* 0x000000ffff077224 */ /* 0x000fd800078e000e */
[----:B0-----:R-:W-:Y:S05]  /*17b50*/  WARPSYNC.COLLECTIVE R15, `(.L_x_1041) ;  /* 0x000000000f087348 */ /* 0x001fea0003c00000 */
[----:B------:R1:W2:Y:S02]  /*17b60*/  SHFL.IDX P6, R14, R13, R12, R11 ;  /* 0x0000000c0d0e7389 */ /* 0x0002a400000c000b */
[----:B012---:R-:W-:Y:S01]  /*17b70*/  ENDCOLLECTIVE ;  /* 0x000000000000791b */ /* 0x007fe20003800000 */
.L_x_1041:
[----:B------:R-:W-:Y:S02]  /*17b80*/  IMAD.MOV.U32 R3, RZ, RZ, R7 ;  /* 0x000000ffff037224 */ /* 0x000fe400078e0007 */
[----:B------:R-:W-:Y:S02]  /*17b90*/  IMAD.MOV.U32 R13, RZ, RZ, R18 ;  /* 0x000000ffff0d7224 */ /* 0x000fe400078e0012 */
[----:B------:R-:W-:Y:S02]  /*17ba0*/  IMAD.MOV.U32 R12, RZ, RZ, 0x3 ;  /* 0x00000003ff0c7424 */ /* 0x000fe400078e00ff */
[----:B------:R-:W-:-:S07]  /*17bb0*/  IMAD.MOV.U32 R8, RZ, RZ, R14 ;  /* 0x000000ffff087224 */ /* 0x000fce00078e000e */
[----:B------:R-:W-:Y:S05]  /*17bc0*/  WARPSYNC.COLLECTIVE R15, `(.L_x_1042) ;  /* 0x000000000f087348 */ /* 0x000fea0003c00000 */
[----:B------:R0:W1:Y:S02]  /*17bd0*/  SHFL.IDX P6, R14, R13, R12, R11 ;  /* 0x0000000c0d0e7389 */ /* 0x00006400000c000b */
[----:B01----:R-:W-:Y:S01]  /*17be0*/  ENDCOLLECTIVE ;  /* 0x000000000000791b */ /* 0x003fe20003800000 */
.L_x_1042:
        /* <DEDUP_REMOVED lines=13> */
.L_x_1043:
[----:B------:R-:W-:Y:S05]  /*17cc0*/  BRA `(.L_x_1044) ;  /* 0xffffffd400d87947 */ /* 0x000fea000383ffff */
.L_x_974:
[----:B0-----:R0:W1:Y:S02]  /*17cd0*/  SYNCS.PHASECHK.TRANS64.TRYWAIT P0, [R7+URZ+0x2d820], R6 ;  /* 0x02d82006070075a7 */ /* 0x001064000800017f */
[----:B-1----:R-:W-:Y:S05]  /*17ce0*/  @!P0 NANOSLEEP.SYNCS 0x989680 ;  /* 0x009896800000895d */ /* 0x002fea0003900000 */
[----:B------:R-:W1:Y:S02]  /*17cf0*/  @!P0 SYNCS.PHASECHK.TRANS64 P0, [R7+URZ+0x2d820], R6 ;  /* 0x02d82006070085a7 */ /* 0x000e64000800007f */
[----:B-1----:R-:W-:Y:S05]  /*17d00*/  @!P0 BRA `(.L_x_974) ;  /* 0xfffffffc00f08947 */ /* 0x002fea000383ffff */
[----:B------:R-:W-:Y:S05]  /*17d10*/  BRA `(.L_x_1045) ;  /* 0xffffffd800547947 */ /* 0x000fea000383ffff */
.L_x_975:
        /* <DEDUP_REMOVED lines=8> */
[----:B0----5:R-:W-:Y:S05]  /*17da0*/  WARPSYNC.COLLECTIVE R15, `(.L_x_1047) ;  /* 0x000000000f087348 */ /* 0x021fea0003c00000 */
[----:B------:R1:W2:Y:S02]  /*17db0*/  SHFL.IDX P6, R14, R13, R12, R11 ;  /* 0x0000000c0d0e7389 */ /* 0x0002a400000c000b */
[----:B012--5:R-:W-:Y:S01]  /*17dc0*/  ENDCOLLECTIVE ;  /* 0x000000000000791b */ /* 0x027fe20003800000 */
.L_x_1047:
[----:B------:R-:W-:Y:S05]  /*17dd0*/  BSYNC B0 ;  /* 0x0000000000007941 */ /* 0x000fea0003800000 */
.L_x_1046:
[----:B------:R-:W-:Y:S05]  /*17de0*/  BRA `(.L_x_1048) ;  /* 0xffffffd800387947 */ /* 0x000fea000383ffff */
.L_x_976:
[----:B------:R-:W-:Y:S01]  /*17df0*/  BSSY B0, `(.L_x_1049) ;  /* 0x0000006000007945 */ /* 0x000fe20003800000 */
[----:B------:R-:W-:-:S07]  /*17e00*/  IMAD.MOV.U32 R15, RZ, RZ, -0x1 ;  /* 0xffffffffff0f7424 */ /* 0x000fce00078e00ff */
[----:B01---5:R-:W-:Y:S05]  /*17e10*/  WARPSYNC.COLLECTIVE R15, `(.L_x_1050) ;  /* 0x000000000f0c7348 */ /* 0x023fea0003c00000 */
[----:B------:R-:W-:Y:S02]  /*17e20*/  ELECT P6, UR62, PT ;  /* 0x00000000003e782f */ /* 0x000fe400038c0000 */
[----:B------:R-:W-:Y:S01]  /*17e30*/  MOV R14, UR62 ;  /* 0x0000003e000e7c02 */ /* 0x000fe20008000f00 */
[----:B01---5:R-:W-:Y:S10]  /*17e40*/  ENDCOLLECTIVE ;  /* 0x000000000000791b */ /* 0x023ff40003800000 */
.L_x_1050:
[----:B------:R-:W-:Y:S05]  /*17e50*/  BSYNC B0 ;  /* 0x0000000000007941 */ /* 0x000fea0003800000 */
.L_x_1049:
[----:B------:R-:W-:Y:S05]  /*17e60*/  BRA `(.L_x_1051) ;  /* 0xffffffd8002c7947 */ /* 0x000fea000383ffff */
.L_x_978:
[----:B-1----:R1:W2:Y:S02]  /*17e70*/  SYNCS.PHASECHK.TRANS64.TRYWAIT P1, [R5+URZ+0x2d840], R4 ;  /* 0x02d84004050075a7 */ /* 0x0022a4000802017f */
[----:B--2---:R-:W-:Y:S05]  /*17e80*/  @!P1 NANOSLEEP.SYNCS 0x989680 ;  /* 0x009896800000995d */ /* 0x004fea0003900000 */
[----:B------:R-:W2:Y:S02]  /*17e90*/  @!P1 SYNCS.PHASECHK.TRANS64 P1, [R5+URZ+0x2d840], R4 ;  /* 0x02d84004050095a7 */ /* 0x000ea4000802007f */
[----:B--2---:R-:W-:Y:S05]  /*17ea0*/  @!P1 BRA `(.L_x_978) ;  /* 0xfffffffc00f09947 */ /* 0x004fea000383ffff */
[----:B------:R-:W-:Y:S05]  /*17eb0*/  BRA `(.L_x_1052) ;  /* 0xffffffd800547947 */ /* 0x000fea000383ffff */
.L_x_980:
[----:B--2---:R2:W3:Y:S02]  /*17ec0*/  SYNCS.PHASECHK.TRANS64.TRYWAIT P1, [R3+URZ+0x2d840], R0 ;  /* 0x02d84000030075a7 */ /* 0x0044e4000802017f */
[----:B---3--:R-:W-:Y:S05]  /*17ed0*/  @!P1 NANOSLEEP.SYNCS 0x989680 ;  /* 0x009896800000995d */ /* 0x008fea0003900000 */
[----:B------:R-:W3:Y:S02]  /*17ee0*/  @!P1 SYNCS.PHASECHK.TRANS64 P1, [R3+URZ+0x2d840], R0 ;  /* 0x02d84000030095a7 */ /* 0x000ee4000802007f */
[----:B---3--:R-:W-:Y:S05]  /*17ef0*/  @!P1 BRA `(.L_x_980) ;  /* 0xfffffffc00f09947 */ /* 0x008fea000383ffff */
[----:B------:R-:W-:Y:S05]  /*17f00*/  BRA `(.L_x_1053) ;  /* 0xffffffd800607947 */ /* 0x000fea000383ffff */
.L_x_982:
[----:B---3--:R3:W4:Y:S02]  /*17f10*/  SYNCS.PHASECHK.TRANS64.TRYWAIT P1, [R5+URZ+0x2d860], R4 ;  /* 0x02d86004050075a7 */ /* 0x008724000802017f */
[----:B----4-:R-:W-:Y:S05]  /*17f20*/  @!P1 NANOSLEEP.SYNCS 0x989680 ;  /* 0x009896800000995d */ /* 0x010fea0003900000 */
[----:B------:R-:W4:Y:S02]  /*17f30*/  @!P1 SYNCS.PHASECHK.TRANS64 P1, [R5+URZ+0x2d860], R4 ;  /* 0x02d86004050095a7 */ /* 0x000f24000802007f */
[----:B----4-:R-:W-:Y:S05]  /*17f40*/  @!P1 BRA `(.L_x_982) ;  /* 0xfffffffc00f09947 */ /* 0x010fea000383ffff */
[----:B------:R-:W-:Y:S05]  /*17f50*/  BRA `(.L_x_1054) ;  /* 0xffffffd8005c7947 */ /* 0x000fea000383ffff */
.L_x_1055:
        /* <DEDUP_REMOVED lines=10> */
.L_x_2783:


//--------------------- .text._ZN7cutlass13device_kernelIN5flash11enable_sm90INS1_16FlashAttnFwdSm90INS1_25CollectiveMainloopFwdSm90ILi2EN4cute5tupleIJNS5_1CILi1EEES8_S8_EEENS6_IJNS7_ILi192EEENS7_ILi128EEENS7_ILi96EEEEEELi96ENS_10bfloat16_tEfNS_4arch4Sm90ELb0ELb1ELb1ELb1ELb1ELb0ELb0ELb0ELb1ELb1ELb1ELb0EEENS1_21CollectiveEpilogueFwdINS6_IJSA_SC_SB_EEES9_SE_SG_Li384ELb1ELb1ELb1ELb0EEENS1_36VarlenDynamicPersistentTileSchedulerILi192ELi128ELi384ELi128ELb1ELb1ELb1ELb1ELb0ELb1EEEEEEEEEvNT_6ParamsE --------------------------
	.section	.text._ZN7cutlass13device_kernelIN5flash11enable_sm90INS1_16FlashAttnFwdSm90INS1_25CollectiveMainloopFwdSm90ILi2EN4cute5tupleIJNS5_1CILi1EEES8_S8_EEENS6_IJNS7_ILi192EEENS7_ILi128EEENS7_ILi96EEEEEELi96ENS_10bfloat16_tEfNS_4arch4Sm90ELb0ELb1ELb1ELb1ELb1ELb0ELb0ELb0ELb1ELb1ELb1ELb0EEENS1_21CollectiveEpilogueFwdINS6_IJSA_SC_SB_EEES9_SE_SG_Li384ELb1ELb1ELb1ELb0EEENS1_36VarlenDynamicPersistentTileSchedulerILi192ELi128ELi384ELi128ELb1ELb1ELb1ELb1ELb0ELb1EEEEEEEEEvNT_6ParamsE,"ax",@progbits
	.align	128
.text._ZN7cutlass13device_kernelIN5flash11enable_sm90INS1_16FlashAttnFwdSm90INS1_25CollectiveMainloopFwdSm90ILi2EN4cute5tupleIJNS5_1CILi1EEES8_S8_EEENS6_IJNS7_ILi192EEENS7_ILi128EEENS7_ILi96EEEEEELi96ENS_10bfloat16_tEfNS_4arch4Sm90ELb0ELb1ELb1ELb1ELb1ELb0ELb0ELb0ELb1ELb1ELb1ELb0EEENS1_21CollectiveEpilogueFwdINS6_IJSA_SC_SB_EEES9_SE_SG_Li384ELb1ELb1ELb1ELb0EEENS1_36VarlenDynamicPersistentTileSchedulerILi192ELi128ELi384ELi128ELb1ELb1ELb1ELb1ELb0ELb1EEEEEEEEEvNT_6ParamsE:
        .type           _ZN7cutlass13device_kernelIN5flash11enable_sm90INS1_16FlashAttnFwdSm90INS1_25CollectiveMainloopFwdSm90ILi2EN4cute5tupleIJNS5_1CILi1EEES8_S8_EEENS6_IJNS7_ILi192EEENS7_ILi128EEENS7_ILi96EEEEEELi96ENS_10bfloat16_tEfNS_4arch4Sm90ELb0ELb1ELb1ELb1ELb1ELb0ELb0ELb0ELb1ELb1ELb1ELb0EEENS1_21CollectiveEpilogueFwdINS6_IJSA_SC_SB_EEES9_SE_SG_Li384ELb1ELb1ELb1ELb0EEENS1_36VarlenDynamicPersistentTileSchedulerILi192ELi128ELi384ELi128ELb1ELb1ELb1ELb1ELb0ELb1EEEEEEEEEvNT_6ParamsE,@function
        .size           _ZN7cutlass13device_kernelIN5flash11enable_sm90INS1_16FlashAttnFwdSm90INS1_25CollectiveMainloopFwdSm90ILi2EN4cute5tupleIJNS5_1CILi1EEES8_S8_EEENS6_IJNS7_ILi192EEENS7_ILi128EEENS7_ILi96EEEEEELi96ENS_10bfloat16_tEfNS_4arch4Sm90ELb0ELb1ELb1ELb1ELb1ELb0ELb0ELb0ELb1ELb1ELb1ELb0EEENS1_21CollectiveEpilogueFwdINS6_IJSA_SC_SB_EEES9_SE_SG_Li384ELb1ELb1ELb1ELb0EEENS1_36VarlenDynamicPersistentTileSchedulerILi192ELi128ELi384ELi128ELb1ELb1ELb1ELb1ELb0ELb1EEEEEEEEEvNT_6ParamsE,(.L_x_2784 - _ZN7cutlass13device_kernelIN5flash11enable_sm90INS1_16FlashAttnFwdSm90INS1_25CollectiveMainloopFwdSm90ILi2EN4cute5tupleIJNS5_1CILi1EEES8_S8_EEENS6_IJNS7_ILi192EEENS7_ILi128EEENS7_ILi96EEEEEELi96ENS_10bfloat16_tEfNS_4arch4Sm90ELb0ELb1ELb1ELb1ELb1ELb0ELb0ELb0ELb1ELb1ELb1ELb0EEENS1_21CollectiveEpilogueFwdINS6_IJSA_SC_SB_EEES9_SE_SG_Li384ELb1ELb1ELb1ELb0EEENS1_36VarlenDynamicPersistentTileSchedulerILi192ELi128ELi384ELi128ELb1ELb1ELb1ELb1ELb0ELb1EEEEEEEEEvNT_6ParamsE)
        .other          _ZN7cutlass13device_kernelIN5flash11enable_sm90INS1_16FlashAttnFwdSm90INS1_25CollectiveMainloopFwdSm90ILi2EN4cute5tupleIJNS5_1CILi1EEES8_S8_EEENS6_IJNS7_ILi192EEENS7_ILi128EEENS7_ILi96EEEEEELi96ENS_10bfloat16_tEfNS_4arch4Sm90ELb0ELb1ELb1ELb1ELb1ELb0ELb0ELb0ELb1ELb1ELb1ELb0EEENS1_21CollectiveEpilogueFwdINS6_IJSA_SC_SB_EEES9_SE_SG_Li384ELb1ELb1ELb1ELb0EEENS1_36VarlenDynamicPersistentTileSchedulerILi192ELi128ELi384ELi128ELb1ELb1ELb1ELb1ELb0ELb1EEEEEEEEEvNT_6ParamsE,@"STO_CUDA_ENTRY STV_DEFAULT"
_ZN7cutlass13device_kernelIN5flash11enable_sm90INS1_16FlashAttnFwdSm90INS1_25CollectiveMainloopFwdSm90ILi2EN4cute5tupleIJNS5_1CILi1EEES8_S8_EEENS6_IJNS7_ILi192EEENS7_ILi128EEENS7_ILi96EEEEEELi96ENS_10bfloat16_tEfNS_4arch4Sm90ELb0ELb1ELb1ELb1ELb1ELb0ELb0ELb0ELb1ELb1ELb1ELb0EEENS1_21CollectiveEpilogueFwdINS6_IJSA_SC_SB_EEES9_SE_SG_Li384ELb1ELb1ELb1ELb0EEENS1_36VarlenDynamicPersistentTileSchedulerILi192ELi128ELi384ELi128ELb1ELb1ELb1ELb1ELb0ELb1EEEEEEEEEvNT_6ParamsE:
        /* <DEDUP_REMOVED lines=45> */
.L_x_1056:
        /* <DEDUP_REMOVED lines=22> */
.L_x_1057:
        /* <DEDUP_REMOVED lines=18> */
.L_x_1058:
        /* <DEDUP_REMOVED lines=22> */
.L_x_1059:
        /* <DEDUP_REMOVED lines=23> */
.L_x_1060:
[----:B------:R-:W-:Y:S01]  /*0820*/  UISETP.NE.AND UP0, UPT, UR9, URZ, UPT ;  /* 0x0000003f0900728c */ /* 0x000fe2000bf05270 */
[----:B------:R-:W-:Y:S01]  /*0830*/  NOP ;  /* 0x0000000000007918 */ /* 0x000fe20000000000 */
[----:B------:R-:W-:Y:S01]  /*0840*/  UMOV UR44, 0x1 ;  /* 0x00000001002c7882 */ /* 0x000fe20000000000 */
[----:B------:R-:W-:Y:S01]  /*0850*/  ULDC.64 UR56, c[0x0][0x208] ;  /* 0x0000820000387ab9 */ /* 0x000fe20000000a00 */
[----:B------:R-:W-:Y:S01]  /*0860*/  USEL UR44, UR44, 0x2, !UP0 ;  /* 0x000000022c2c7887 */ /* 0x000fe2000c000000 */
[----:B01234-:R-:W-:Y:S01]  /*0870*/  BAR.SYNC.DEFER_BLOCKING 0x0 ;  /* 0x0000000000007b1d */ /* 0x01ffe20000010000 */
[----:B------:R-:W-:-:S13]  /*0880*/  PLOP3.LUT P0, PT, PT, PT, UP0, 0x80, 0x0 ;  /* 0x000000000000781c */ /* 0x000fda0003f0f008 */
[----:B------:R-:W-:Y:S05]  /*0890*/  @!P0 BRA `(.L_x_1061) ;  /* 0x0000012c00048947 */ /* 0x000fea0003800000 */
.L_x_1062:
        /* <DEDUP_REMOVED lines=18> */
[----:B------:R-:W-:Y:S01]  /*09c0*/  VIADD R13, R2, 0xffffff80 ;  /* 0xffffff80020d7836 */ /* 0x000fe20000000000 */
[----:B------:R-:W-:Y:S01]  /*09d0*/  R2UR UR6, R9 ;  /* 0x00000000090672ca */ /* 0x000fe200000e0000 */
[----:B------:R-:W-:Y:S01]  /*09e0*/  IMAD.MOV.U32 R19, RZ, RZ, 0x40 ;  /* 0x00000040ff137424 */ /* 0x000fe200078e00ff */
[----:B------:R-:W-:Y:S01]  /*09f0*/  R2UR UR5, R10 ;  /* 0x000000000a0572ca */ /* 0x000fe200000e0000 */
[----:B------:R-:W-:Y:S01]  /*0a00*/  ULOP3.LUT UR52, UR44, 0x1, URZ, 0xfc, !UPT ;  /* 0x000000012c347892 */ /* 0x000fe2000f8efc3f */
[----:B------:R-:W-:Y:S01]  /*0a10*/  SHF.R.S32.HI R0, RZ, 0x1f, R13 ;  /* 0x0000001fff007819 */ /* 0x000fe2000001140d */
[----:B------:R-:W-:Y:S01]  /*0a20*/  UMOV UR51, URZ ;  /* 0x0000003f00337c82 */ /* 0x000fe20008000000 */
[----:B------:R-:W-:Y:S01]  /*0a30*/  R2UR UR7, R11 ;  /* 0x000000000b0772ca */ /* 0x000fe200000e0000 */
[----:B------:R-:W-:Y:S01]  /*0a40*/  UMOV UR50, URZ ;  /* 0x0000003f00327c82 */ /* 0x000fe20008000000 */
[CC--:B------:R-:W-:Y:S01]  /*0a50*/  LEA.HI R3, R0.reuse, R13.reuse, RZ, 0x4 ;  /* 0x0000000d00037211 */ /* 0x0c0fe200078f20ff */
[----:B------:R-:W-:Y:S01]  /*0a60*/  UMOV UR49, URZ ;  /* 0x0000003f00317c82 */ /* 0x000fe20008000000 */
[----:B------:R-:W-:-:S02]  /*0a70*/  LEA.HI R2, R0, R13, RZ, 0x7 ;  /* 0x0000000d00027211 */ /* 0x000fc400078f38ff */
[----:B------:R-:W-:Y:S02]  /*0a80*/  LOP3.LUT R4, R3, 0xfffffff0, RZ, 0xc0, !PT ;  /* 0xfffffff003047812 */ /* 0x000fe400078ec0ff */
[----:B------:R-:W-:Y:S02]  /*0a90*/  SHF.R.S32.HI R6, RZ, 0x4, R3 ;  /* 0x00000004ff067819 */ /* 0x000fe40000011403 */
[----:B------:R-:W-:Y:S01]  /*0aa0*/  LOP3.LUT R153, R2, 0xffffff80, RZ, 0xc0, !PT ;  /* 0xffffff8002997812 */ /* 0x000fe200078ec0ff */
[----:B------:R-:W-:Y:S01]  /*0ab0*/  IMAD.IADD R4, R13, 0x1, -R4 ;  /* 0x000000010d047824 */ /* 0x000fe200078e0a04 */
[----:B------:R-:W-:Y:S02]  /*0ac0*/  LEA.HI R3, R3, R6, RZ, 0x1 ;  /* 0x0000000603037211 */ /* 0x000fe400078f08ff */
[----:B------:R-:W-:Y:S01]  /*0ad0*/  LEA.HI R7, R0, R13, RZ, 0x5 ;  /* 0x0000000d00077211 */ /* 0x000fe200078f28ff */
[----:B------:R-:W-:Y:S01]  /*0ae0*/  IMAD.IADD R153, R13, 0x1, -R153 ;  /* 0x000000010d997824 */ /* 0x000fe200078e0a99 */
[----:B------:R-:W-:-:S02]  /*0af0*/  LOP3.LUT R5, R3, 0x1ffffffe, RZ, 0xc0, !PT ;  /* 0x1ffffffe03057812 */ /* 0x000fc400078ec0ff */
[----:B------:R-:W-:Y:S02]  /*0b00*/  SHF.R.S32.HI R3, RZ, 0x1f, R4 ;  /* 0x0000001fff037819 */ /* 0x000fe40000011404 */
[----:B------:R-:W-:Y:S01]  /*0b10*/  SHF.R.S32.HI R8, RZ, 0x1f, R153 ;  /* 0x0000001fff087819 */ /* 0x000fe20000011499 */
[----:B------:R-:W-:Y:S01]  /*0b20*/  IMAD.IADD R5, R6, 0x1, -R5 ;  /* 0x0000000106057824 */ /* 0x000fe200078e0a05 */
[----:B------:R-:W-:Y:S02]  /*0b30*/  LEA.HI R3, R3, R4, RZ, 0x3 ;  /* 0x0000000403037211 */ /* 0x000fe400078f18ff */
[----:B------:R-:W-:Y:S01]  /*0b40*/  LEA.HI R9, R8, R153, RZ, 0x2 ;  /* 0x0000009908097211 */ /* 0x000fe200078f10ff */
[----:B------:R-:W-:Y:S01]  /*0b50*/  IMAD.SHL.U32 R5, R5, 0x8, RZ ;  /* 0x0000000805057824 */ /* 0x000fe200078e00ff */
[----:B------:R-:W-:Y:S01]  /*0b60*/  SHF.R.S32.HI R7, RZ, 0x5, R7 ;  /* 0x00000005ff077819 */ /* 0x000fe20000011407 */
[----:B------:R-:W-:Y:S01]  /*0b70*/  IMAD.SHL.U32 R6, R3, 0x40, RZ ;  /* 0x0000004003067824 */ /* 0x000fe200078e00ff */
[----:B------:R-:W-:-:S02]  /*0b80*/  SHF.R.S32.HI R10, RZ, 0x2, R9 ;  /* 0x00000002ff0a7819 */ /* 0x000fc40000011409 */
[----:B------:R-:W-:Y:S01]  /*0b90*/  SHF.R.S32.HI R11, RZ, 0x1f, R9 ;  /* 0x0000001fff0b7819 */ /* 0x000fe20000011409 */
[----:B------:R-:W-:Y:S01]  /*0ba0*/  IMAD R12, R7, 0x10, R4 ;  /* 0x00000010070c7824 */ /* 0x000fe200078e0204 */
[----:B------:R-:W-:Y:S02]  /*0bb0*/  LOP3.LUT R3, R3, 0xfffffff8, RZ, 0xc0, !PT ;  /* 0xfffffff803037812 */ /* 0x000fe400078ec0ff */
[----:B------:R-:W-:Y:S02]  /*0bc0*/  SHF.R.S32.HI R14, RZ, 0x7, R2 ;  /* 0x00000007ff0e7819 */ /* 0x000fe40000011402 */
[----:B------:R-:W-:Y:S01]  /*0bd0*/  LEA.HI R11, R11, R10, RZ, 0x3 ;  /* 0x0000000a0b0b7211 */ /* 0x000fe200078f18ff */
[----:B------:R-:W-:Y:S01]  /*0be0*/  IMAD.IADD R3, R4, 0x1, -R3 ;  /* 0x0000000104037824 */ /* 0x000fe200078e0a03 */
[----:B------:R-:W-:Y:S01]  /*0bf0*/  LEA.HI R8, R8, R153, RZ, 0x5 ;  /* 0x0000009908087211 */ /* 0x000fe200078f28ff */
[----:B------:R-:W-:Y:S01]  /*0c00*/  IMAD.HI R4, R14, 0x55555556, RZ ;  /* 0x555555560e047827 */ /* 0x000fe200078e02ff */
[----:B------:R-:W-:-:S02]  /*0c10*/  LOP3.LUT R11, R11, 0xfffffff8, RZ, 0xc0, !PT ;  /* 0xfffffff80b0b7812 */ /* 0x000fc400078ec0ff */
[----:B------:R-:W-:Y:S01]  /*0c20*/  LOP3.LUT R6, R6, 0x7ffffe00, RZ, 0xc0, !PT ;  /* 0x7ffffe0006067812 */ /* 0x000fe200078ec0ff */
[----:B------:R-:W-:Y:S01]  /*0c30*/  IMAD.SHL.U32 R2, R3, 0x40, RZ ;  /* 0x0000004003027824 */ /* 0x000fe200078e00ff */
[----:B------:R-:W-:Y:S01]  /*0c40*/  LEA.HI R4, R4, R4, RZ, 0x1 ;  /* 0x0000000404047211 */ /* 0x000fe200078f08ff */
[----:B------:R-:W-:Y:S01]  /*0c50*/  IMAD.IADD R11, R10, 0x1, -R11 ;  /* 0x000000010a0b7824 */ /* 0x000fe200078e0a0b */
[----:B------:R-:W-:Y:S01]  /*0c60*/  SHF.R.S32.HI R8, RZ, 0x5, R8 ;  /* 0x00000005ff087819 */ /* 0x000fe20000011408 */
[----:B------:R-:W-:Y:S01]  /*0c70*/  IMAD R6, R7, 0x400, R6 ;  /* 0x0000040007067824 */ /* 0x000fe200078e0206 */
[----:B------:R-:W-:Y:S01]  /*0c80*/  LOP3.LUT R2, R2, 0x1c0, RZ, 0xc0, !PT ;  /* 0x000001c002027812 */ /* 0x000fe200078ec0ff */
[--C-:B------:R-:W-:Y:S01]  /*0c90*/  IMAD.U32 R7, R12, 0x20, R5.reuse ;  /* 0x000000200c077824 */ /* 0x100fe200078e0005 */
[----:B------:R-:W-:Y:S01]  /*0ca0*/  LEA.HI R0, R0, R13, RZ, 0x2 ;  /* 0x0000000d00007211 */ /* 0x000fe200078f10ff */
[----:B------:R-:W-:Y:S01]  /*0cb0*/  IMAD R4, R4, -0x3, R14 ;  /* 0xfffffffd04047824 */ /* 0x000fe200078e020e */
[----:B------:R-:W-:Y:S01]  /*0cc0*/  LOP3.LUT R5, R2, 0x8, R5, 0xf8, !PT ;  /* 0x0000000802057812 */ /* 0x000fe200078ef805 */
[----:B------:R-:W-:Y:S01]  /*0cd0*/  IMAD R11, R8, 0x10, R11 ;  /* 0x00000010080b7824 */ /* 0x000fe200078e020b */
[----:B------:R-:W-:Y:S01]  /*0ce0*/  SHF.R.U32.HI R2, RZ, 0x3, R2 ;  /* 0x00000003ff027819 */ /* 0x000fe20000011602 */
[----:B------:R0:W-:Y:S01]  /*0cf0*/  STL [R1+0x14], R7 ;  /* 0x0000140701007387 */ /* 0x0001e20000100800 */
[----:B------:R-:W-:-:S02]  /*0d00*/  LOP3.LUT R151, R0, 0xfffffffc, RZ, 0xc0, !PT ;  /* 0xfffffffc00977812 */ /* 0x000fc400078ec0ff */
[----:B------:R-:W-:Y:S02]  /*0d10*/  LOP3.LUT R5, R5, R2, RZ, 0x3c, !PT ;  /* 0x0000000205057212 */ /* 0x000fe400078e3cff */
[----:B------:R-:W-:Y:S01]  /*0d20*/  R2P PR, R3, 0x6 ;  /* 0x0000000603007804 */ /* 0x000fe20000000000 */
[----:B------:R-:W-:Y:S01]  /*0d30*/  IMAD.IADD R151, R13, 0x1, -R151 ;  /* 0x000000010d977824 */ /* 0x000fe200078e0a97 */
[----:B------:R-:W-:Y:S01]  /*0d40*/  SHF.R.S32.HI R152, RZ, 0x2, R0 ;  /* 0x00000002ff987819 */ /* 0x000fe20000011400 */
[----:B------:R-:W-:Y:S02]  /*0d50*/  IMAD.IADD R5, R6, 0x1, R5 ;  /* 0x0000000106057824 */ /* 0x000fe400078e0205 */
[----:B0-----:R-:W-:Y:S01]  /*0d60*/  IMAD R7, R4, 0x40, R11 ;  /* 0x0000004004077824 */ /* 0x001fe200078e020b */
[----:B------:R-:W-:Y:S01]  /*0d70*/  LOP3.LUT R4, R9, 0x7ffffffc, RZ, 0xc0, !PT ;  /* 0x7ffffffc09047812 */ /* 0x000fe200078ec0ff */
[C---:B------:R-:W-:Y:S01]  /*0d80*/  IMAD.SHL.U32 R138, R151.reuse, 0x8, RZ ;  /* 0x00000008978a7824 */ /* 0x040fe200078e00ff */
[----:B------:R-:W-:-:S02]  /*0d90*/  LEA.HI R2, R151, R151, RZ, 0x1 ;  /* 0x0000009797027211 */ /* 0x000fc400078f08ff */
[----:B------:R0:W-:Y:S01]  /*0da0*/  STL [R1+0x10], R7 ;  /* 0x0000100701007387 */ /* 0x0001e20000100800 */
[----:B------:R-:W-:Y:S01]  /*0db0*/  IMAD.IADD R4, R153, 0x1, -R4 ;  /* 0x0000000199047824 */ /* 0x000fe200078e0a04 */
[----:B------:R-:W-:Y:S01]  /*0dc0*/  LEA R18, R5, UR41, 0x1 ;  /* 0x0000002905127c11 */ /* 0x000fe2000f8e08ff */
[----:B------:R-:W-:Y:S01]  /*0dd0*/  VIADD R139, R138, 0x20 ;  /* 0x000000208a8b7836 */ /* 0x000fe20000000000 */
[----:B------:R-:W-:Y:S01]  /*0de0*/  LOP3.LUT R2, R2, 0x1ffffffe, RZ, 0xc0, !PT ;  /* 0x1ffffffe02027812 */ /* 0x000fe200078ec0ff */
[----:B------:R-:W-:Y:S01]  /*0df0*/  IMAD.SHL.U32 R17, R4, 0x2, RZ ;  /* 0x0000000204117824 */ /* 0x000fe200078e00ff */
[----:B------:R-:W-:Y:S01]  /*0e00*/  SEL R19, R19, 0xffffffc0, !P2 ;  /* 0xffffffc013137807 */ /* 0x000fe20005000000 */
[----:B------:R-:W-:Y:S01]  /*0e10*/  VIADD R22, R18, 0x21800 ;  /* 0x0002180012167836 */ /* 0x000fe20000000000 */
[----:B------:R-:W-:Y:S01]  /*0e20*/  SHF.R.S32.HI R3, RZ, 0x1f, R139 ;  /* 0x0000001fff037819 */ /* 0x000fe2000001148b */
[----:B------:R-:W-:Y:S02]  /*0e30*/  VIADD R141, R138, 0x40 ;  /* 0x000000408a8d7836 */ /* 0x000fe40000000000 */
[----:B------:R-:W-:-:S02]  /*0e40*/  VIADD R150, R17, 0x18 ;  /* 0x0000001811967836 */ /* 0x000fc40000000000 */
[C---:B------:R-:W-:Y:S01]  /*0e50*/  VIADD R149, R17.reuse, 0x20 ;  /* 0x0000002011957836 */ /* 0x040fe20000000000 */
[----:B------:R-:W-:Y:S01]  /*0e60*/  SHF.R.S32.HI R0, RZ, 0x1f, R141 ;  /* 0x0000001fff007819 */ /* 0x000fe2000001148d */
        /* <DEDUP_REMOVED lines=12> */
[----:B------:R-:W-:Y:S01]  /*0f30*/  VIADD R142, R17, 0x58 ;  /* 0x00000058118e7836 */ /* 0x000fe20000000000 */
[----:B------:R-:W-:Y:S01]  /*0f40*/  SHF.R.S32.HI R156, RZ, 0x1f, R144 ;  /* 0x0000001fff9c7819 */ /* 0x000fe20000011490 */
[----:B------:R-:W-:Y:S01]  /*0f50*/  VIADD R23, R18, 0x21820 ;  /* 0x0002182012177836 */ /* 0x000fe20000000000 */
[----:B------:R-:W-:Y:S01]  /*0f60*/  SHF.R.S32.HI R155, RZ, 0x1f, R143 ;  /* 0x0000001fff9b7819 */ /* 0x000fe2000001148f */
[----:B------:R-:W-:Y:S01]  /*0f70*/  IMAD.IADD R2, R151, 0x1, -R2 ;  /* 0x0000000197027824 */ /* 0x000fe200078e0a02 */
[----:B------:R-:W-:Y:S01]  /*0f80*/  SHF.R.S32.HI R154, RZ, 0x1f, R142 ;  /* 0x0000001fff9a7819 */ /* 0x000fe2000001148e */
[----:B------:R-:W-:-:S02]  /*0f90*/  @P1 VIADD R23, R22, 0xffffffe0 ;  /* 0xffffffe016171836 */ /* 0x000fc40000000000 */
[----:B------:R-:W-:Y:S02]  /*0fa0*/  IMAD.IADD R22, R22, 0x1, R19 ;  /* 0x0000000116167824 */ /* 0x000fe400078e0213 */
[----:B------:R-:W-:Y:S02]  /*0fb0*/  VIADD R140, R17, 0x10 ;  /* 0x00000010118c7836 */ /* 0x000fe40000000000 */
[----:B------:R-:W-:Y:S02]  /*0fc0*/  IMAD R137, R2, 0x8, R7 ;  /* 0x0000000802897824 */ /* 0x000fe400078e0207 */
[----:B------:R-:W-:Y:S02]  /*0fd0*/  IMAD.IADD R19, R19, 0x1, R23 ;  /* 0x0000000113137824 */ /* 0x000fe400078e0217 */
[----:B0-----:R-:W-:-:S07]  /*0fe0*/  VIADD R136, R23, 0x6000 ;  /* 0x0000600017887836 */ /* 0x001fce0000000000 */
.L_x_1166:
[----:B------:R-:W-:Y:S01]  /*0ff0*/  ULDC.64 UR8, c[0x0][0xa28] ;  /* 0x00028a0000087ab9 */ /* 0x000fe20000000a00 */
[----:B------:R-:W-:Y:S01]  /*1000*/  ULDC UR4, c[0x0][0x424] ;  /* 0x0001090000047ab9 */ /* 0x000fe20000000800 */
[----:B------:R-:W-:-:S04]  /*1010*/  UISETP.NE.U32.AND UP0, UPT, UR8, URZ, UPT ;  /* 0x0000003f0800728c */ /* 0x000fc8000bf05070 */
[----:B------:R-:W-:-:S03]  /*1020*/  UISETP.NE.AND.EX UP0, UPT, UR9, URZ, UPT, UP0 ;  /* 0x0000003f0900728c */ /* 0x000fc6000bf05300 */
[----:B------:R-:W-:Y:S02]  /*1030*/  ULDC.64 UR8, c[0x0][0xa18] ;  /* 0x0002860000087ab9 */ /* 0x000fe40000000a00 */
[----:B------:R-:W-:Y:S01]  /*1040*/  UISETP.NE.U32.AND UP1, UPT, UR8, URZ, UPT ;  /* 0x0000003f0800728c */ /* 0x000fe2000bf25070 */
[----:B------:R-:W-:-:S03]  /*1050*/  PLOP3.LUT P0, PT, PT, PT, UP0, 0x80, 0x0 ;  /* 0x000000000000781c */ /* 0x000fc60003f0f008 */
[----:B------:R-:W-:-:S03]  /*1060*/  UISETP.NE.AND.EX UP1, UPT, UR9, URZ, UPT, UP1 ;  /* 0x0000003f0900728c */ /* 0x000fc6000bf25310 */
[----:B------:R-:W-:Y:S02]  /*1070*/  @UP0 ULDC.64 UR8, c[0x0][0xa28] ;  /* 0x00028a0000080ab9 */ /* 0x000fe40000000a00 */
[----:B------:R-:W-:Y:S01]  /*1080*/  @UP0 UIMAD.WIDE UR8, UR7, 0x4, UR8 ;  /* 0x00000004070808a5 */ /* 0x000fe2000f8e0208 */
[----:B------:R-:W-:-:S05]  /*1090*/  PLOP3.LUT P2, PT, PT, PT, UP1, 0x80, 0x0 ;  /* 0x000000000000781c */ /* 0x000fca0003f4f018 */
[----:B01-3--:R-:W-:Y:S02]  /*10a0*/  IMAD.U32 R2, RZ, RZ, UR8 ;  /* 0x00000008ff027e24 */ /* 0x00bfe4000f8e00ff */
[----:B----4-:R-:W-:Y:S01]  /*10b0*/  IMAD.U32 R3, RZ, RZ, UR9 ;  /* 0x00000009ff037e24 */ /* 0x010fe2000f8e00ff */
[----:B------:R-:W-:Y:S02]  /*10c0*/  @UP1 ULDC.64 UR8, c[0x0][0xa18] ;  /* 0x0002860000081ab9 */ /* 0x000fe40000000a00 */
[----:B------:R-:W-:Y:S02]  /*10d0*/  @UP1 UIMAD.WIDE UR8, UR7, 0x4, UR8 ;  /* 0x00000004070818a5 */ /* 0x000fe4000f8e0208 */
[----:B--2---:R-:W2:Y:S04]  /*10e0*/  @P0 LDG.E R2, desc[UR56][R2.64] ;  /* 0x0000003802020981 */ /* 0x004ea8000c1e1900 */
[----:B------:R-:W-:-:S02]  /*10f0*/  IMAD.U32 R4, RZ, RZ, UR8 ;  /* 0x00000008ff047e24 */ /* 0x000fc4000f8e00ff */
[----:B------:R-:W-:Y:S01]  /*1100*/  IMAD.U32 R5, RZ, RZ, UR9 ;  /* 0x00000009ff057e24 */ /* 0x000fe2000f8e00ff */
[----:B------:R-:W-:-:S04]  /*1110*/  ULDC.64 UR8, c[0x0][0x418] ;  /* 0x0001060000087ab9 */ /* 0x000fc80000000a00 */
[----:B------:R-:W3:Y:S01]  /*1120*/  @P2 LDG.E R4, desc[UR56][R4.64] ;  /* 0x0000003804042981 */ /* 0x000ee2000c1e1900 */
[----:B------:R-:W-:Y:S01]  /*1130*/  UISETP.NE.U32.AND UP0, UPT, UR8, URZ, UPT ;  /* 0x0000003f0800728c */ /* 0x000fe2000bf05070 */
[----:B------:R-:W-:Y:S01]  /*1140*/  UMOV UR38, URZ ;  /* 0x0000003f00267c82 */ /* 0x000fe20008000000 */
[----:B------:R-:W-:Y:S02]  /*1150*/  ULOP3.LUT UR40, UR5, 0xffff, URZ, 0xc0, !UPT ;  /* 0x0000ffff05287892 */ /* 0x000fe4000f8ec03f */
[----:B------:R-:W-:-:S03]  /*1160*/  UISETP.NE.AND.EX UP0, UPT, UR9, URZ, UPT, UP0 ;  /* 0x0000003f0900728c */ /* 0x000fc6000bf05300 */
[----:B------:R-:W-:Y:S01]  /*1170*/  ULDC.64 UR8, c[0x0][0xa20] ;  /* 0x0002880000087ab9 */ /* 0x000fe20000000a00 */
[----:B------:R-:W-:Y:S01]  /*1180*/  USEL UR4, UR4, 0x1, UP0 ;  /* 0x0000000104047887 */ /* 0x000fe20008000000 */
[----:B------:R-:W-:Y:S01]  /*1190*/  ISETP.NE.U32.AND P1, PT, RZ, UR8, PT ;  /* 0x00000008ff007c0c */ /* 0x000fe2000bf25070 */
[----:B------:R-:W-:Y:S02]  /*11a0*/  ULDC UR8, c[0x0][0x2f0] ;  /* 0x0000bc0000087ab9 */ /* 0x000fe40000000800 */
[----:B------:R-:W-:Y:S01]  /*11b0*/  UIMAD UR4, UR4, UR8, URZ ;  /* 0x00000008040472a4 */ /* 0x000fe2000f8e023f */
[----:B------:R-:W-:Y:S02]  /*11c0*/  ISETP.NE.AND.EX P1, PT, RZ, UR9, PT, P1 ;  /* 0x00000009ff007c0c */ /* 0x000fe4000bf25310 */
[----:B--2---:R-:W-:Y:S02]  /*11d0*/  @P0 R2UR UR38, R2 ;  /* 0x00000000022602ca */ /* 0x004fe400000e0000 */
[----:B---3--:R-:W-:Y:S01]  /*11e0*/  @P2 R2UR UR48, R4 ;  /* 0x00000000043022ca */ /* 0x008fe200000e0000 */
[----:B-----5:R-:W-:-:S14]  /*11f0*/  @P2 BRA `(.L_x_1063) ;  /* 0x0000000000382947 */ /* 0x020fdc0003800000 */
[----:B------:R-:W-:Y:S01]  /*1200*/  ULDC.64 UR8, c[0x0][0xa00] ;  /* 0x0002800000087ab9 */ /* 0x000fe20000000a00 */
[----:B------:R-:W-:Y:S01]  /*1210*/  ULDC UR48, c[0x0][0x288] ;  /* 0x0000a20000307ab9 */ /* 0x000fe20000000800 */
[----:B------:R-:W-:-:S04]  /*1220*/  ISETP.NE.U32.AND P0, PT, RZ, UR8, PT ;  /* 0x00000008ff007c0c */ /* 0x000fc8000bf05070 */
[----:B------:R-:W-:-:S13]  /*1230*/  ISETP.NE.AND.EX P0, PT, RZ, UR9, PT, P0 ;  /* 0x00000009ff007c0c */ /* 0x000fda000bf05300 */
[----:B------:R-:W-:Y:S05]  /*1240*/  @!P0 BRA `(.L_x_1063) ;  /* 0x0000000000248947 */ /* 0x000fea0003800000 */
[----:B------:R-:W-:Y:S02]  /*1250*/  ULDC.64 UR8, c[0x0][0xa00] ;  /* 0x0002800000087ab9 */ /* 0x000fe40000000a00 */
[----:B------:R-:W-:-:S06]  /*1260*/  UIMAD.WIDE UR8, UR7, 0x4, UR8 ;  /* 0x00000004070878a5 */ /* 0x000fcc000f8e0208 */
[----:B------:R-:W-:Y:S02]  /*1270*/  IMAD.U32 R2, RZ, RZ, UR8 ;  /* 0x00000008ff027e24 */ /* 0x000fe4000f8e00ff */
[----:B------:R-:W-:-:S05]  /*1280*/  IMAD.U32 R3, RZ, RZ, UR9 ;  /* 0x00000009ff037e24 */ /* 0x000fca000f8e00ff */
[----:B------:R-:W2:Y:S04]  /*1290*/  LDG.E R4, desc[UR56][R2.64] ;  /* 0x0000003802047981 */ /* 0x000ea8000c1e1900 */
[----:B------:R-:W3:Y:S01]  /*12a0*/  LDG.E R0, desc[UR56][R2.64+0x4] ;  /* 0x0000043802007981 */ /* 0x000ee2000c1e1900 */
[----:B--2---:R-:W-:Y:S02]  /*12b0*/  R2UR UR48, R4 ;  /* 0x00000000043072ca */ /* 0x004fe400000e0000 */
[----:B---3--:R-:W-:-:S13]  /*12c0*/  R2UR UR8, R0 ;  /* 0x00000000000872ca */ /* 0x008fda00000e0000 */
[----:B------:R-:W-:-:S12]  /*12d0*/  UIADD3 UR48, -UR48, UR8, URZ ;  /* 0x0000000830307290 */ /* 0x000fd8000fffe13f */
.L_x_1063:
[----:B------:R-:W-:Y:S01]  /*12e0*/  UMOV UR43, UR7 ;  /* 0x00000007002b7c82 */ /* 0x000fe20008000000 */
[----:B------:R-:W-:Y:S05]  /*12f0*/  @!P1 BRA `(.L_x_1064) ;  /* 0x00000000001c9947 */ /* 0x000fea0003800000 */
[----:B------:R-:W-:Y:S02]  /*1300*/  ULDC.64 UR8, c[0x0][0xa20] ;  /* 0x0002880000087ab9 */ /* 0x000fe40000000a00 */
[----:B------:R-:W-:-:S06]  /*1310*/  UIMAD.WIDE UR8, UR7, 0x4, UR8 ;  /* 0x00000004070878a5 */ /* 0x000fcc000f8e0208 */
[----:B------:R-:W-:Y:S02]  /*1320*/  IMAD.U32 R2, RZ, RZ, UR8 ;  /* 0x00000008ff027e24 */ /* 0x000fe4000f8e00ff */
[----:B------:R-:W-:-:S05]  /*1330*/  IMAD.U32 R3, RZ, RZ, UR9 ;  /* 0x00000009ff037e24 */ /* 0x000fca000f8e00ff */
[----:B------:R-:W2:Y:S02]  /*1340*/  LDG.E R2, desc[UR56][R2.64] ;  /* 0x0000003802027981 */ /* 0x000ea4000c1e1900 */
[----:B--2---:R-:W-:Y:S01]  /*1350*/  R2UR UR4, R2 ;  /* 0x00000000020472ca */ /* 0x004fe200000e0000 */
[----:B------:R-:W-:-:S14]  /*1360*/  BRA `(.L_x_1065) ;  /* 0x0000000000347947 */ /* 0x000fdc0003800000 */
.L_x_1064:
[----:B------:R-:W-:Y:S02]  /*1370*/  ULDC.64 UR8, c[0x0][0xa08] ;  /* 0x0002820000087ab9 */ /* 0x000fe40000000a00 */
        /* <DEDUP_REMOVED lines=12> */
.L_x_1065:
[----:B------:R-:W-:Y:S01]  /*1440*/  ULDC UR7, c[0x0][0x448] ;  /* 0x0001120000077ab9 */ /* 0x000fe20000000800 */
[----:B------:R-:W-:Y:S02]  /*1450*/  UIMAD UR39, UR6, 0xc0, URZ ;  /* 0x000000c0062778a4 */ /* 0x000fe4000f8e023f */
[----:B------:R-:W-:Y:S02]  /*1460*/  UISETP.NE.AND UP0, UPT, UR7, 0x1, UPT ;  /* 0x000000010700788c */ /* 0x000fe4000bf05270 */
[----:B------:R-:W-:Y:S01]  /*1470*/  UIADD3 UR10, UR39, 0xbf, URZ ;  /* 0x000000bf270a7890 */ /* 0x000fe2000fffe03f */
[----:B------:R-:W-:Y:S01]  /*1480*/  ULDC.64 UR6, c[0x0][0x9e0] ;  /* 0x0002780000067ab9 */ /* 0x000fe20000000a00 */
[----:B------:R-:W-:Y:S02]  /*1490*/  UP2UR UR54, UPR, URZ, 0x1 ;  /* 0x000000013f367883 */ /* 0x000fe40008000000 */
[----:B------:R-:W-:-:S05]  /*14a0*/  UIADD3 UR38, -UR38, UR4, URZ ;  /* 0x0000000426267290 */ /* 0x000fca000fffe13f */
[----:B------:R-:W-:Y:S01]  /*14b0*/  @UP0 ULDC UR8, c[0x0][0x44c] ;  /* 0x0001130000080ab9 */ /* 0x000fe20000000800 */
[----:B------:R-:W-:Y:S01]  /*14c0*/  @UP0 ULDC UR11, c[0x0][0x450] ;  /* 0x00011400000b0ab9 */ /* 0x000fe20000000800 */
[----:B------:R-:W-:Y:S02]  /*14d0*/  UIMAD.WIDE.U32 UR8, UR10, UR8, URZ ;  /* 0x000000080a0872a5 */ /* 0x000fe4000f8e003f */
[----:B------:R-:W-:Y:S02]  /*14e0*/  UIADD3 UR4, UR38, 0x1, -UR48 ;  /* 0x0000000126047890 */ /* 0x000fe4000fffe830 */
[----:B------:R-:W-:Y:S02]  /*14f0*/  @UP0 USHF.R.U32.HI UR10, URZ, UR11, UR9 ;  /* 0x0000000b3f0a0299 */ /* 0x000fe40008011609 */
[----:B------:R-:W-:Y:S02]  /*1500*/  UISETP.GE.AND UP0, UPT, UR7, 0x1, UPT ;  /* 0x000000010700788c */ /* 0x000fe4000bf06270 */
[----:B------:R-:W-:-:S02]  /*1510*/  UIADD3 UR10, UR4, UR10, URZ ;  /* 0x0000000a040a7290 */ /* 0x000fc4000fffe03f */
[----:B------:R-:W-:Y:S02]  /*1520*/  UP2UR UR53, UPR, URZ, 0x1 ;  /* 0x000000013f357883 */ /* 0x000fe40008000000 */
[----:B------:R-:W-:Y:S01]  /*1530*/  PLOP3.LUT P0, PT, PT, PT, UP0, 0x40, 0x0 ;  /* 0x000000000000781c */ /* 0x000fe20003f0e808 */
[----:B------:R-:W-:-:S12]  /*1540*/  UIADD3 UR6, UR10, UR6, URZ ;  /* 0x000000060a067290 */ /* 0x000fd8000fffe03f */
[----:B------:R-:W-:Y:S05]  /*1550*/  @P0 BRA `(.L_x_1066) ;  /* 0x0000000000440947 */ /* 0x000fea0003800000 */
        /* <DEDUP_REMOVED lines=10> */
.L_x_1067:
[----:B------:R-:W-:-:S11]  /*1600*/  UISETP.NE.AND UP0, UPT, UR7, 0x1, UPT ;  /* 0x000000010700788c */ /* 0x000fd6000bf05270 */
[----:B------:R-:W-:Y:S02]  /*1610*/  @UP0 ULDC.64 UR10, c[0x0][0x9e8] ;  /* 0x00027a00000a0ab9 */ /* 0x000fe40000000a00 */
[----:B------:R-:W-:-:S04]  /*1620*/  UIMAD.WIDE.U32 UR8, UR4, UR10, URZ ;  /* 0x0000000a040872a5 */ /* 0x000fc8000f8e003f */
[----:B------:R-:W-:-:S12]  /*1630*/  @UP0 USHF.R.U32.HI UR4, URZ, UR11, UR9 ;  /* 0x0000000b3f040299 */ /* 0x000fd80008011609 */
.L_x_1068:
[----:B------:R-:W-:-:S04]  /*1640*/  UIMAD UR4, UR4, UR7, UR7 ;  /* 0x00000007040472a4 */ /* 0x000fc8000f8e0207 */
[----:B------:R-:W-:-:S04]  /*1650*/  UISETP.LT.AND UP0, UPT, UR6, UR4, UPT ;  /* 0x000000040600728c */ /* 0x000fc8000bf01270 */
[----:B------:R-:W-:-:S12]  /*1660*/  USEL UR6, UR6, UR4, UP0 ;  /* 0x0000000406067287 */ /* 0x000fd80008000000 */
.L_x_1066:
[----:B------:R-:W-:Y:S02]  /*1670*/  UISETP.NE.AND UP0, UPT, UR54, URZ, UPT ;  /* 0x0000003f3600728c */ /* 0x000fe4000bf05270 */
[----:B------:R-:W-:Y:S02]  /*1680*/  UIADD3 UR4, UR38, 0x7f, URZ ;  /* 0x0000007f26047890 */ /* 0x000fe4000fffe03f */
[----:B------:R-:W-:Y:S02]  /*1690*/  UIADD3 UR10, UR6, 0x7f, URZ ;  /* 0x0000007f060a7890 */ /* 0x000fe4000fffe03f */
[----:B------:R-:W-:Y:S02]  /*16a0*/  UISETP.GE.AND UP1, UPT, UR7, 0x1, UPT ;  /* 0x000000010700788c */ /* 0x000fe4000bf26270 */
[----:B------:R-:W-:Y:S02]  /*16b0*/  USHF.R.S32.HI UR6, URZ, 0x1f, UR4 ;  /* 0x0000001f3f067899 */ /* 0x000fe40008011404 */
[----:B------:R-:W-:Y:S01]  /*16c0*/  USHF.R.S32.HI UR11, URZ, 0x1f, UR10 ;  /* 0x0000001f3f0b7899 */ /* 0x000fe2000801140a */
[----:B------:R-:W-:Y:S01]  /*16d0*/  @UP0 ULDC UR8, c[0x0][0x44c] ;  /* 0x0001130000080ab9 */ /* 0x000fe20000000800 */
[----:B------:R-:W-:Y:S01]  /*16e0*/  ULEA.HI UR6, UR6, UR4, URZ, 0x7 ;  /* 0x0000000406067291 */ /* 0x000fe2000f8f383f */
[----:B------:R-:W-:Y:S01]  /*16f0*/  PLOP3.LUT P0, PT, PT, PT, UP1, 0x40, 0x0 ;  /* 0x000000000000781c */ /* 0x000fe20003f0e818 */
[----:B------:R-:W-:-:S02]  /*1700*/  UIMAD.WIDE.U32 UR8, UR39, UR8, URZ ;  /* 0x00000008270872a5 */ /* 0x000fc4000f8e003f */
[----:B------:R-:W-:Y:S01]  /*1710*/  ULEA.HI UR11, UR11, UR10, URZ, 0x7 ;  /* 0x0000000a0b0b7291 */ /* 0x000fe2000f8f383f */
[----:B------:R-:W-:Y:S01]  /*1720*/  @UP0 ULDC UR13, c[0x0][0x450] ;  /* 0x00011400000d0ab9 */ /* 0x000fe20000000800 */
[----:B------:R-:W-:Y:S01]  /*1730*/  UMOV UR12, UR39 ;  /* 0x00000027000c7c82 */ /* 0x000fe20008000000 */
[----:B------:R-:W-:Y:S02]  /*1740*/  UIADD3 UR58, UR38, -UR48, URZ ;  /* 0x80000030263a7290 */ /* 0x000fe4000fffe03f */
[----:B------:R-:W-:Y:S02]  /*1750*/  USHF.R.S32.HI UR6, URZ, 0x7, UR6 ;  /* 0x000000073f067899 */ /* 0x000fe40008011406 */
[----:B------:R-:W-:Y:S02]  /*1760*/  USHF.R.S32.HI UR11, URZ, 0x7, UR11 ;  /* 0x000000073f0b7899 */ /* 0x000fe4000801140b */
[----:B------:R-:W-:Y:S02]  /*1770*/  @UP0 USHF.R.U32.HI UR12, URZ, UR13, UR9 ;  /* 0x0000000d3f0c0299 */ /* 0x000fe40008011609 */
[----:B------:R-:W-:-:S02]  /*1780*/  UISETP.LT.AND UP0, UPT, UR6, UR11, UPT ;  /* 0x0000000b0600728c */ /* 0x000fc4000bf01270 */
[----:B------:R-:W-:Y:S01]  /*1790*/  UIADD3 UR4, UR58, UR12, URZ ;  /* 0x0000000c3a047290 */ /* 0x000fe2000fffe03f */
[----:B------:R-:W-:Y:S01]  /*17a0*/  ULDC UR10, c[0x0][0x9dc] ;  /* 0x00027700000a7ab9 */ /* 0x000fe20000000800 */
[----:B------:R-:W-:Y:S02]  /*17b0*/  USEL UR6, UR6, UR11, UP0 ;  /* 0x0000000b06067287 */ /* 0x000fe40008000000 */
[----:B------:R-:W-:Y:S01]  /*17c0*/  UIADD3 UR10, UR4, -UR10, URZ ;  /* 0x8000000a040a7290 */ /* 0x000fe2000fffe03f */
[----:B------:R-:W-:Y:S11]  /*17d0*/  @P0 BRA `(.L_x_1069) ;  /* 0x0000000000440947 */ /* 0x000ff60003800000 */
        /* <DEDUP_REMOVED lines=10> */
.L_x_1070:
[----:B------:R-:W-:-:S11]  /*1880*/  UISETP.NE.AND UP0, UPT, UR7, 0x1, UPT ;  /* 0x000000010700788c */ /* 0x000fd6000bf05270 */
[----:B------:R-:W-:Y:S02]  /*1890*/  @UP0 ULDC.64 UR12, c[0x0][0x9e8] ;  /* 0x00027a00000c0ab9 */ /* 0x000fe40000000a00 */
[----:B------:R-:W-:-:S04]  /*18a0*/  UIMAD.WIDE.U32 UR8, UR4, UR12, URZ ;  /* 0x0000000c040872a5 */ /* 0x000fc8000f8e003f */
[----:B------:R-:W-:-:S12]  /*18b0*/  @UP0 USHF.R.U32.HI UR4, URZ, UR13, UR9 ;  /* 0x0000000d3f040299 */ /* 0x000fd80008011609 */
.L_x_1071:
[----:B------:R-:W-:-:S04]  /*18c0*/  UIMAD UR4, UR4, UR7, URZ ;  /* 0x00000007040472a4 */ /* 0x000fc8000f8e023f */
[----:B------:R-:W-:-:S04]  /*18d0*/  UISETP.LT.AND UP0, UPT, UR10, UR4, UPT ;  /* 0x000000040a00728c */ /* 0x000fc8000bf01270 */
[----:B------:R-:W-:-:S12]  /*18e0*/  USEL UR10, UR10, UR4, !UP0 ;  /* 0x000000040a0a7287 */ /* 0x000fd8000c000000 */
.L_x_1069:
[----:B------:R-:W-:-:S04]  /*18f0*/  USHF.R.S32.HI UR4, URZ, 0x1f, UR10 ;  /* 0x0000001f3f047899 */ /* 0x000fc8000801140a */
[----:B------:R-:W-:-:S04]  /*1900*/  ULEA.HI UR4, UR4, UR10, URZ, 0x7 ;  /* 0x0000000a04047291 */ /* 0x000fc8000f8f383f */
[----:B------:R-:W-:Y:S02]  /*1910*/  USHF.R.S32.HI UR7, URZ, 0x7, UR4 ;  /* 0x000000073f077899 */ /* 0x000fe40008011404 */
[----:B------:R-:W-:Y:S02]  /*1920*/  ULOP3.LUT UR4, UR5, 0xff000000, URZ, 0xc0, !UPT ;  /* 0xff00000005047892 */ /* 0x000fe4000f8ec03f */
[----:B------:R-:W-:Y:S02]  /*1930*/  UISETP.LT.AND UP0, UPT, URZ, UR7, UPT ;  /* 0x000000073f00728c */ /* 0x000fe4000bf01270 */
[----:B------:R-:W-:Y:S02]  /*1940*/  ULOP3.LUT UR5, UR5, 0xff0000, URZ, 0xc0, !UPT ;  /* 0x00ff000005057892 */ /* 0x000fe4000f8ec03f */
[----:B------:R-:W-:Y:S02]  /*1950*/  USEL UR36, URZ, UR7, !UP0 ;  /* 0x000000073f247287 */ /* 0x000fe4000c000000 */
[----:B------:R-:W-:-:S02]  /*1960*/  USHF.R.U32.HI UR4, URZ, 0x8, UR4 ;  /* 0x000000083f047899 */ /* 0x000fc40008011604 */
[----:B------:R-:W-:Y:S02]  /*1970*/  UISETP.GT.AND UP0, UPT, UR6, UR36, UPT ;  /* 0x000000240600728c */ /* 0x000fe4000bf04270 */
[----:B------:R-:W-:-:S03]  /*1980*/  ULEA.HI UR5, UR5, UR4, URZ, 0x10 ;  /* 0x0000000405057291 */ /* 0x000fc6000f8f803f */
[----:B------:R-:W-:Y:S01]  /*1990*/  UMOV UR4, URZ ;  /* 0x0000003f00047c82 */ /* 0x000fe20008000000 */
[----:B------:R-:W-:Y:S01]  /*19a0*/  PLOP3.LUT P0, PT, PT, PT, UP0, 0x80, 0x0 ;  /* 0x000000000000781c */ /* 0x000fe20003f0f008 */
[----:B------:R-:W-:Y:S02]  /*19b0*/  ULOP3.LUT UR37, UR5, 0xff, URZ, 0xc0, !UPT ;  /* 0x000000ff05257892 */ /* 0x000fe4000f8ec03f */
[----:B------:R-:W-:-:S10]  /*19c0*/  USHF.R.U32.HI UR47, URZ, 0x10, UR5 ;  /* 0x000000103f2f7899 */ /* 0x000fd40008011605 */
[----:B------:R-:W-:Y:S05]  /*19d0*/  @!P0 BRA `(.L_x_1072) ;  /* 0x0000000000948947 */ /* 0x000fea0003800000 */
[----:B------:R-:W-:Y:S01]  /*19e0*/  UISETP.NE.AND UP0, UPT, UR47, URZ, UPT ;  /* 0x0000003f2f00728c */ /* 0x000fe2000bf05270 */
[----:B------:R-:W-:-:S03]  /*19f0*/  ULDC UR4, c[0x0][0x9f0] ;  /* 0x00027c0000047ab9 */ /* 0x000fc60000000800 */
[----:B------:R-:W-:-:S04]  /*1a00*/  USEL UR10, UR47, UR4, UP0 ;  /* 0x000000042f0a7287 */ /* 0x000fc80008000000 */
[----:B------:R-:W-:Y:S02]  /*1a10*/  UIADD3 UR4, UR10, -0x1, UR6 ;  /* 0xffffffff0a047890 */ /* 0x000fe4000fffe006 */
[----:B------:R-:W-:Y:S02]  /*1a20*/  IMAD.U32 R3, RZ, RZ, UR10 ;  /* 0x0000000aff037e24 */ /* 0x000fe4000f8e00ff */
[----:B------:R-:W-:-:S03]  /*1a30*/  UIADD3 UR7, -UR36, UR4, URZ ;  /* 0x0000000424077290 */ /* 0x000fc6000fffe13f */
[-C--:B------:R-:W-:Y:S01]  /*1a40*/  IABS R0, R3.reuse ;  /* 0x0000000300007213 */ /* 0x080fe20000000000 */
[----:B------:R-:W-:Y:S01]  /*1a50*/  UMOV UR4, URZ ;  /* 0x0000003f00047c82 */ /* 0x000fe20008000000 */
[----:B------:R-:W-:Y:S01]  /*1a60*/  IABS R5, R3 ;  /* 0x0000000300057213 */ /* 0x000fe20000000000 */
[----:B------:R-:W-:Y:S01]  /*1a70*/  IMAD.U32 R4, RZ, RZ, UR7 ;  /* 0x00000007ff047e24 */ /* 0x000fe2000f8e00ff */
[----:B------:R-:W-:Y:S01]  /*1a80*/  R2UR UR11, R0 ;  /* 0x00000000000b72ca */ /* 0x000fe200000e0000 */
[----:B------:R-:W-:-:S03]  /*1a90*/  ULOP3.LUT UR7, UR7, UR10, URZ, 0x3c, !UPT ;  /* 0x0000000a07077292 */ /* 0x000fc6000f8e3c3f */
[----:B------:R-:W-:-:S05]  /*1aa0*/  IABS R4, R4 ;  /* 0x0000000400047213 */ /* 0x000fca0000000000 */
[----:B------:R-:W-:-:S04]  /*1ab0*/  IMAD.MOV.U32 R3, RZ, RZ, R4 ;  /* 0x000000ffff037224 */ /* 0x000fc800078e0004 */
[----:B------:R-:W0:Y:S01]  /*1ac0*/  I2F.RP R0, UR11 ;  /* 0x0000000b00007d06 */ /* 0x000e220008209400 */
[----:B------:R-:W-:-:S07]  /*1ad0*/  R2UR UR9, R3 ;  /* 0x00000000030972ca */ /* 0x000fce00000e0000 */
[----:B0-----:R-:W0:Y:S02]  /*1ae0*/  MUFU.RCP R0, R0 ;  /* 0x0000000000007308 */ /* 0x001e240000001000 */
[----:B0-----:R-:W-:Y:S02]  /*1af0*/  VIADD R2, R0, 0xffffffe ;  /* 0x0ffffffe00027836 */ /* 0x001fe40000000000 */
        /* <DEDUP_REMOVED lines=19> */
.L_x_1072:
[----:B------:R-:W-:Y:S01]  /*1c30*/  UIMAD UR36, UR37, UR4, UR36 ;  /* 0x00000004252472a4 */ /* 0x000fe2000f8e0224 */
[----:B------:R-:W-:Y:S01]  /*1c40*/  IMAD.U32 R88, RZ, RZ, UR6 ;  /* 0x00000006ff587e24 */ /* 0x000fe2000f8e00ff */
[----:B------:R-:W-:Y:S01]  /*1c50*/  PLOP3.LUT P0, PT, PT, PT, PT, 0x80, 0x0 ;  /* 0x000000000000781c */ /* 0x000fe20003f0f070 */
[----:B------:R-:W-:Y:S01]  /*1c60*/  IMAD.U32 R3, RZ, RZ, UR4 ;  /* 0x00000004ff037e24 */ /* 0x000fe2000f8e00ff */
[----:B------:R-:W-:Y:S01]  /*1c70*/  CS2R R134, SRZ ;  /* 0x0000000000867805 */ /* 0x000fe2000001ff00 */
[----:B------:R-:W-:Y:S01]  /*1c80*/  IMAD.MOV.U32 R2, RZ, RZ, RZ ;  /* 0x000000ffff027224 */ /* 0x000fe200078e00ff */
[----:B------:R-:W-:Y:S01]  /*1c90*/  CS2R R132, SRZ ;  /* 0x0000000000847805 */ /* 0x000fe2000001ff00 */
[----:B------:R-:W-:Y:S01]  /*1ca0*/  IMAD.MOV.U32 R0, RZ, RZ, RZ ;  /* 0x000000ffff007224 */ /* 0x000fe200078e00ff */
[----:B------:R-:W-:Y:S02]  /*1cb0*/  VIADDMNMX R88, R3, UR36, R88, PT ;  /* 0x0000002403587c46 */ /* 0x000fe4000b800158 */
[----:B------:R-:W-:-:S02]  /*1cc0*/  CS2R R130, SRZ ;  /* 0x0000000000827805 */ /* 0x000fc4000001ff00 */
[----:B------:R-:W-:Y:S02]  /*1cd0*/  CS2R R128, SRZ ;  /* 0x0000000000807805 */ /* 0x000fe4000001ff00 */
[----:B------:R-:W-:Y:S02]  /*1ce0*/  CS2R R126, SRZ ;  /* 0x00000000007e7805 */ /* 0x000fe4000001ff00 */
[----:B------:R-:W-:Y:S02]  /*1cf0*/  ISETP.GT.AND P1, PT, R88, UR36, PT ;  /* 0x0000002458007c0c */ /* 0x000fe4000bf24270 */
        /* <DEDUP_REMOVED lines=20> */
[----:B------:R-:W0:Y:S02]  /*1e40*/  S2R R4, SR_TID.X ;  /* 0x0000000000047919 */ /* 0x000e240000002100 */
[----:B0-----:R-:W-:-:S05]  /*1e50*/  VIADD R5, R4, 0xffffff80 ;  /* 0xffffff8004057836 */ /* 0x001fca0000000000 */
[----:B------:R-:W-:-:S04]  /*1e60*/  SHF.R.S32.HI R4, RZ, 0x1f, R5 ;  /* 0x0000001fff047819 */ /* 0x000fc80000011405 */
[----:B------:R-:W-:-:S04]  /*1e70*/  LEA.HI R4, R4, R5, RZ, 0x7 ;  /* 0x0000000504047211 */ /* 0x000fc800078f38ff */
[----:B------:R-:W-:-:S05]  /*1e80*/  SHF.R.S32.HI R4, RZ, 0x7, R4 ;  /* 0x00000007ff047819 */ /* 0x000fca0000011404 */
[----:B------:R-:W0:Y:S02]  /*1e90*/  SHFL.IDX PT, R0, R4, RZ, 0x1f ;  /* 0x00001fff04007589 */ /* 0x000e2400000e0000 */
[----:B0-----:R-:W-:-:S13]  /*1ea0*/  R2UR UR46, R0 ;  /* 0x00000000002e72ca */ /* 0x001fda00000e0000 */
[----:B------:R-:W-:-:S04]  /*1eb0*/  UIMAD.WIDE UR4, UR46, 0x55555556, URZ ;  /* 0x555555562e0478a5 */ /* 0x000fc8000f8e023f */
[----:B------:R-:W-:Y:S02]  /*1ec0*/  ULEA.HI UR55, UR5, UR5, URZ, 0x1 ;  /* 0x0000000505377291 */ /* 0x000fe4000f8f083f */
[----:B------:R-:W-:Y:S02]  /*1ed0*/  UIADD3 UR5, UR41, 0x21800, URZ ;  /* 0x0002180029057890 */ /* 0x000fe4000fffe03f */
[----:B------:R-:W-:Y:S02]  /*1ee0*/  UIMAD UR55, UR55, -0x3, UR46 ;  /* 0xfffffffd373778a4 */ /* 0x000fe4000f8e022e */
[----:B------:R-:W-:Y:S02]  /*1ef0*/  ULOP3.LUT UP0, URZ, UR5, 0x3ff, URZ, 0xc0, !UPT ;  /* 0x000003ff053f7892 */ /* 0x000fe4000f80c03f */
[----:B------:R-:W-:Y:S02]  /*1f00*/  ULEA UR4, UR55, UR41, 0xc ;  /* 0x0000002937047291 */ /* 0x000fe4000f8e603f */
[----:B------:R-:W-:-:S02]  /*1f10*/  ULEA UR5, UR55, UR5, 0xd ;  /* 0x0000000537057291 */ /* 0x000fc4000f8e683f */
[----:B------:R-:W-:Y:S01]  /*1f20*/  PLOP3.LUT P0, PT, PT, PT, UP0, 0x80, 0x0 ;  /* 0x000000000000781c */ /* 0x000fe20003f0f008 */
[----:B------:R-:W-:Y:S02]  /*1f30*/  UIADD3 UR4, UR4, 0xc400, URZ ;  /* 0x0000c40004047890 */ /* 0x000fe4000fffe03f */
[----:B------:R-:W-:Y:S02]  /*1f40*/  USHF.R.U32.HI UR5, URZ, 0x4, UR5 ;  /* 0x000000043f057899 */ /* 0x000fe40008011605 */
[----:B------:R-:W-:Y:S02]  /*1f50*/  USHF.R.U32.HI UR4, URZ, 0x4, UR4 ;  /* 0x000000043f047899 */ /* 0x000fe40008011604 */
[----:B------:R-:W-:Y:S02]  /*1f60*/  ULOP3.LUT UR45, UR5, 0x3fff, URZ, 0xc0, !UPT ;  /* 0x00003fff052d7892 */ /* 0x000fe4000f8ec03f */
[----:B------:R-:W-:-:S04]  /*1f70*/  ULOP3.LUT UR59, UR4, 0x3fff, URZ, 0xc0, !UPT ;  /* 0x00003fff043b7892 */ /* 0x000fc8000f8ec03f */
[----:B------:R-:W-:Y:S08]  /*1f80*/  @!P0 BRA `(.L_x_1074) ;  /* 0x0000000000408947 */ /* 0x000ff00003800000 */
        /* <DEDUP_REMOVED lines=16> */
.L_x_1074:
[----:B------:R-:W-:Y:S01]  /*2090*/  ULEA.HI UR4, UR51, UR51, URZ, 0x1 ;  /* 0x0000003333047291 */ /* 0x000fe2000f8f083f */
[----:B------:R-:W-:-:S03]  /*20a0*/  IMAD.U32 R2, RZ, RZ, UR52 ;  /* 0x00000034ff027e24 */ /* 0x000fc6000f8e00ff */
[----:B------:R-:W-:Y:S02]  /*20b0*/  ULOP3.LUT UR4, UR4, 0xfffffffe, URZ, 0xc0, !UPT ;  /* 0xfffffffe04047892 */ /* 0x000fe4000f8ec03f */
[----:B------:R-:W-:Y:S02]  /*20c0*/  ISETP.NE.AND P0, PT, R2, 0x3, PT ;  /* 0x000000030200780c */ /* 0x000fe40003f05270 */
[----:B------:R-:W-:-:S06]  /*20d0*/  UIADD3 UR4, UR51, -UR4, URZ ;  /* 0x8000000433047290 */ /* 0x000fcc000fffe03f */
[----:B------:R-:W-:-:S05]  /*20e0*/  IMAD.U32 R0, RZ, RZ, UR4 ;  /* 0x00000004ff007e24 */ /* 0x000fca000f8e00ff */
[----:B------:R-:W-:-:S04]  /*20f0*/  SHF.L.U32 R0, R0, 0x1f, RZ ;  /* 0x0000001f00007819 */ /* 0x000fc800000006ff */
[----:B------:R-:W0:Y:S02]  /*2100*/  SYNCS.PHASECHK.TRANS64.TRYWAIT P1, [UR41+0x2d800], R0 ;  /* 0x02d80000ff0075a7 */ /* 0x000e240008020169 */
[----:B0-----:R-:W-:Y:S05]  /*2110*/  @!P1 BRA `(.L_x_1075) ;  /* 0x0000017800149947 */ /* 0x001fea0003800000 */
.L_x_1261:
[----:B------:R-:W-:Y:S05]  /*2120*/  @!P0 BRA `(.L_x_1076) ;  /* 0x0000000000048947 */ /* 0x000fea0003800000 */
[----:B------:R-:W-:Y:S01]  /*2130*/  BPT.TRAP 0x1 ;  /* 0x000000040000795c */ /* 0x000fe20000300000 */
.L_x_1076:
[----:B------:R-:W-:Y:S02]  /*2140*/  IMAD.U32 R2, RZ, RZ, UR49 ;  /* 0x00000031ff027e24 */ /* 0x000fe4000f8e00ff */
[----:B0-----:R-:W-:-:S03]  /*2150*/  IMAD.U32 R3, RZ, RZ, UR50 ;  /* 0x00000032ff037e24 */ /* 0x001fc6000f8e00ff */
[----:B------:R-:W-:Y:S02]  /*2160*/  LEA R2, R2, UR41, 0x3 ;  /* 0x0000002902027c11 */ /* 0x000fe4000f8e18ff */
[----:B------:R-:W-:-:S04]  /*2170*/  SHF.L.U32 R3, R3, 0x1f, RZ ;  /* 0x0000001f03037819 */ /* 0x000fc800000006ff */
[----:B------:R0:W1:Y:S01]  /*2180*/  SYNCS.PHASECHK.TRANS64.TRYWAIT P1, [R2+URZ+0x2d830], R3 ;  /* 0x02d83003020075a7 */ /* 0x000062000802017f */
[----:B------:R-:W-:Y:S05]  /*2190*/  @!P0 BRA `(.L_x_1077) ;  /* 0x0000000000048947 */ /* 0x000fea0003800000 */
[----:B------:R-:W-:Y:S01]  /*21a0*/  BPT.TRAP 0x1 ;  /* 0x000000040000795c */ /* 0x000fe20000300000 */
.L_x_1077:
[----:B-1----:R-:W-:Y:S05]  /*21b0*/  @P1 BRA `(.L_x_1078) ;  /* 0x0000000000081947 */ /* 0x002fea0003800000 */
[----:B------:R-:W1:Y:S02]  /*21c0*/  SYNCS.PHASECHK.TRANS64.TRYWAIT P1, [R2+URZ+0x2d830], R3 ;  /* 0x02d83003020075a7 */ /* 0x000e64000802017f */
[----:B-1----:R-:W-:Y:S05]  /*21d0*/  @!P1 BRA `(.L_x_1079) ;  /* 0x0000017400fc9947 */ /* 0x002fea0003800000 */
.L_x_1078:
[----:B------:R-:W-:Y:S05]  /*21e0*/  WARPSYNC.ALL ;  /* 0x0000000000007948 */ /* 0x000fea0003800000 */
[----:B------:R-:W-:Y:S01]  /*21f0*/  UIADD3 UR4, UR41, 0x15400, URZ ;  /* 0x0001540029047890 */ /* 0x000fe2000fffe03f */
[----:B------:R-:W-:Y:S01]  /*2200*/  WARPGROUP.ARRIVE ;  /* 0x00000000000079c5 */ /* 0x000fe20000000000 */
[----:B------:R-:W-:Y:S01]  /*2210*/  UMOV UR5, 0x80000020 ;  /* 0x8000002000057882 */ /* 0x000fe20000000000 */
[----:B------:R-:W-:Y:S01]  /*2220*/  UMOV UR7, 0x80000020 ;  /* 0x8000002000077882 */ /* 0x000fe20000000000 */
[----:B------:R-:W-:Y:S01]  /*2230*/  USHF.R.U32.HI UR4, URZ, 0x4, UR4 ;  /* 0x000000043f047899 */ /* 0x000fe20008011604 */
[----:B------:R-:W-:Y:S01]  /*2240*/  UMOV UR9, 0x80000020 ;  /* 0x8000002000097882 */ /* 0x000fe20000000000 */
[----:B------:R-:W-:-:S02]  /*2250*/  UMOV UR11, 0x80000020 ;  /* 0x80000020000b7882 */ /* 0x000fc40000000000 */
[----:B------:R-:W-:Y:S01]  /*2260*/  ULOP3.LUT UR4, UR4, 0x3fff, URZ, 0xc0, !UPT ;  /* 0x00003fff04047892 */ /* 0x000fe2000f8ec03f */
[----:B------:R-:W-:Y:S01]  /*2270*/  UMOV UR13, 0x80000020 ;  /* 0x80000020000d7882 */ /* 0x000fe20000000000 */
[----:B------:R-:W-:Y:S02]  /*2280*/  UMOV UR15, 0x80000020 ;  /* 0x80000020000f7882 */ /* 0x000fe40000000000 */
[----:B------:R-:W-:Y:S02]  /*2290*/  ULOP3.LUT UR32, UR4, 0x10000, URZ, 0xfc, !UPT ;  /* 0x0001000004207892 */ /* 0x000fe4000f8efc3f */
[----:B------:R-:W-:Y:S02]  /*22a0*/  ULOP3.LUT UR4, UR59, 0x10000, URZ, 0xfc, !UPT ;  /* 0x000100003b047892 */ /* 0x000fe4000f8efc3f */
[----:B------:R-:W-:Y:S02]  /*22b0*/  UIMAD UR6, UR49, 0x600, UR32 ;  /* 0x00000600310678a4 */ /* 0x000fe4000f8e0220 */
[----:B------:R-:W-:-:S02]  /*22c0*/  UIADD3 UR8, UR4, 0x2, URZ ;  /* 0x0000000204087890 */ /* 0x000fc4000fffe03f */
[----:B------:R-:W-:Y:S02]  /*22d0*/  UIADD3 UR10, UR6, 0x2, URZ ;  /* 0x00000002060a7890 */ /* 0x000fe4000fffe03f */
[----:B------:R-:W-:Y:S02]  /*22e0*/  UIADD3 UR12, UR4, 0x300, URZ ;  /* 0x00000300040c7890 */ /* 0x000fe4000fffe03f */
[----:B------:R-:W-:Y:S02]  /*22f0*/  UIADD3 UR14, UR6, 0x200, URZ ;  /* 0x00000200060e7890 */ /* 0x000fe4000fffe03f */
[----:B------:R-:W-:Y:S01]  /*2300*/  HGMMA.64x128x16.F32.BF16 R24, gdesc[UR4], RZ, !UPT, gsb0 ;  /* 0x01e00000041879f0 */ /* 0x000fe2000c0018ff */
        /* <DEDUP_REMOVED lines=30> */
.L_x_1080:
[----:B------:R-:W-:Y:S01]  /*24f0*/  UISETP.NE.AND UP1, UPT, UR54, URZ, UPT ;  /* 0x0000003f3600728c */ /* 0x000fe2000bf25270 */
[----:B------:R-:W-:Y:S01]  /*2500*/  R2UR UR6, R2 ;  /* 0x00000000020672ca */ /* 0x000fe200000e0000 */
[----:B------:R-:W-:Y:S01]  /*2510*/  ULDC UR7, c[0x0][0x9d8] ;  /* 0x0002760000077ab9 */ /* 0x000fe20000000800 */
[----:B01----:R-:W-:Y:S02]  /*2520*/  IMAD.MOV.U32 R3, RZ, RZ, -0x80 ;  /* 0xffffff80ff037424 */ /* 0x003fe400078e00ff */
[----:B------:R-:W-:Y:S01]  /*2530*/  FMUL.FTZ R8, R35, UR7 ;  /* 0x0000000723087c20 */ /* 0x000fe20008410000 */
[----:B------:R-:W-:Y:S01]  /*2540*/  FMUL.FTZ R35, R75, UR7 ;  /* 0x000000074b237c20 */ /* 0x000fe20008410000 */
[----:B------:R-:W-:Y:S01]  /*2550*/  PLOP3.LUT P1, PT, PT, PT, UP1, 0x80, 0x0 ;  /* 0x000000000000781c */ /* 0x000fe20003f2f018 */
[----:B------:R-:W-:Y:S01]  /*2560*/  VIADD R75, R137, UR39 ;  /* 0x00000027894b7c36 */ /* 0x000fe20008000000 */
[----:B------:R-:W-:Y:S01]  /*2570*/  PLOP3.LUT P2, PT, PT, PT, UP1, 0x80, 0x0 ;  /* 0x000000000000781c */ /* 0x000fe20003f4f018 */
[----:B------:R-:W-:Y:S01]  /*2580*/  FMUL.FTZ R7, R24, UR7 ;  /* 0x0000000718077c20 */ /* 0x000fe20008410000 */
[----:B------:R-:W-:Y:S01]  /*2590*/  FMUL.FTZ R24, R54, UR7 ;  /* 0x0000000736187c20 */ /* 0x000fe20008410000 */
[----:B------:R-:W-:Y:S01]  /*25a0*/  @UP1 ULDC UR10, c[0x0][0x44c] ;  /* 0x00011300000a1ab9 */ /* 0x000fe20000000800 */
[----:B------:R-:W-:Y:S01]  /*25b0*/  FMUL.FTZ R93, R32, UR7 ;  /* 0x00000007205d7c20 */ /* 0x000fe20008410000 */
[----:B------:R-:W-:Y:S01]  /*25c0*/  FMUL.FTZ R5, R31, UR7 ;  /* 0x000000071f057c20 */ /* 0x000fe20008410000 */
[----:B------:R-:W-:Y:S01]  /*25d0*/  UIADD3 UR6, UR6, 0x2d840, URZ ;  /* 0x0002d84006067890 */ /* 0x000fe2000fffe03f */
[----:B------:R-:W-:Y:S01]  /*25e0*/  FMUL.FTZ R32, R70, UR7 ;  /* 0x0000000746207c20 */ /* 0x000fe20008410000 */
[----:B------:R-:W-:Y:S01]  /*25f0*/  UISETP.NE.AND UP0, UPT, UR53, URZ, UPT ;  /* 0x0000003f3500728c */ /* 0x000fe2000bf05270 */
        /* <DEDUP_REMOVED lines=17> */
[----:B------:R-:W-:Y:S01]  /*2710*/  UPRMT UR6, UR42, 0x654, UR6 ;  /* 0x000006542a067896 */ /* 0x000fe20008000006 */
        /* <DEDUP_REMOVED lines=21> */
[----:B------:R-:W-:-:S02]  /*2870*/  IMAD R80, R88, R3, 0x80 ;  /* 0x0000008058507424 */ /* 0x000fc400078e0203 */
        /* <DEDUP_REMOVED lines=23> */
[----:B------:R-:W-:Y:S01]  /*29f0*/  IMAD.U32 R3, RZ, RZ, UR48 ;  /* 0x00000030ff037e24 */ /* 0x000fe2000f8e00ff */
[----:B------:R-:W-:Y:S01]  /*2a00*/  PLOP3.LUT P1, PT, PT, PT, UP0, 0x40, 0x0 ;  /* 0x000000000000781c */ /* 0x000fe20003f2e808 */
[----:B------:R-:W1:Y:S01]  /*2a10*/  MUFU.TANH R7, R7 ;  /* 0x0000000700077308 */ /* 0x000e620000002400 */
[----:B------:R-:W-:Y:S01]  /*2a20*/  IADD3 R2, -R17, 0x1, R80 ;  /* 0x0000000111027810 */ /* 0x000fe20007ffe150 */
[----:B------:R-:W-:Y:S01]  /*2a30*/  ULDC UR35, c[0x0][0x9dc] ;  /* 0x0002770000237ab9 */ /* 0x000fe20000000800 */
[----:B------:R-:W-:Y:S01]  /*2a40*/  SYNCS.ARRIVE.TRANS64.RED.A1T0 RZ, [UR6], RZ ;  /* 0x000000ffffff79a7 */ /* 0x000fe20008100406 */
[----:B------:R-:W-:Y:S01]  /*2a50*/  ULOP3.LUT UR6, URZ, UR35, URZ, 0x33, !UPT ;  /* 0x000000233f067292 */ /* 0x000fe2000f8e333f */
[----:B------:R-:W-:Y:S01]  /*2a60*/  IADD3 R2, -R3, UR38, R2 ;  /* 0x0000002603027c10 */ /* 0x000fe2000fffe102 */
[----:B------:R-:W-:Y:S01]  /*2a70*/  ULDC UR14, c[0x0][0x9e0] ;  /* 0x00027800000e7ab9 */ /* 0x000fe20000000800 */
[----:B------:R-:W-:Y:S01]  /*2a80*/  IADD3 R79, -R17, UR38, R80 ;  /* 0x00000026114f7c10 */ /* 0x000fe2000fffe150 */
[----:B------:R-:W2:Y:S01]  /*2a90*/  MUFU.TANH R89, R89 ;  /* 0x0000005900597308 */ /* 0x000ea20000002400 */
[----:B------:R-:W-:Y:S01]  /*2aa0*/  LEA R77, R88, 0xffffff80, 0x7 ;  /* 0xffffff80584d7811 */ /* 0x000fe200078e38ff */
[----:B------:R-:W-:-:S02]  /*2ab0*/  VIADD R82, R2, UR14 ;  /* 0x0000000e02527c36 */ /* 0x000fc40008000000 */
[----:B------:R-:W-:-:S03]  /*2ac0*/  VIADD R81, R2, UR6 ;  /* 0x0000000602517c36 */ /* 0x000fc60008000000 */
[----:B0-----:R-:W-:Y:S01]  /*2ad0*/  VIADDMNMX R83, R54, R82, R79, PT ;  /* 0x0000005236537246 */ /* 0x001fe2000380014f */
[----:B------:R-:W0:Y:S01]  /*2ae0*/  MUFU.TANH R0, R0 ;  /* 0x0000000000007308 */ /* 0x000e220000002400 */
[----:B------:R-:W-:-:S07]  /*2af0*/  IMAD.IADD R84, R81, 0x1, R54 ;  /* 0x0000000151547824 */ /* 0x000fce00078e0236 */
[----:B------:R-:W3:Y:S08]  /*2b00*/  MUFU.TANH R4, R4 ;  /* 0x0000000400047308 */ /* 0x000ef00000002400 */
        /* <DEDUP_REMOVED lines=61> */
[----:B------:R-:W-:Y:S01]  /*2ee0*/  IMAD.U32 R53, RZ, RZ, UR48 ;  /* 0x00000030ff357e24 */ /* 0x000fe2000f8e00ff */
[----:B------:R-:W-:Y:S04]  /*2ef0*/  BSSY B0, `(.L_x_1082) ;  /* 0x0000013000007945 */ /* 0x000fe80003800000 */
[----:B------:R-:W-:-:S04]  /*2f00*/  IADD3 R53, -R53, UR38, R54 ;  /* 0x0000002635357c10 */ /* 0x000fc8000fffe136 */
        /* <DEDUP_REMOVED lines=11> */
.L_x_1083:
[----:B------:R-:W-:Y:S02]  /*2fc0*/  ULDC UR6, c[0x0][0x9e4] ;  /* 0x0002790000067ab9 */ /* 0x000fe40000000800 */
[----:B------:R-:W-:-:S05]  /*2fd0*/  IMAD.U32 R54, RZ, RZ, UR6 ;  /* 0x00000006ff367e24 */ /* 0x000fca000f8e00ff */
[----:B------:R-:W-:-:S13]  /*2fe0*/  ISETP.NE.AND P1, PT, R54, 0x1, PT ;  /* 0x000000013600780c */ /* 0x000fda0003f25270 */
[----:B------:R-:W1:Y:S02]  /*2ff0*/  @P1 LDC.64 R2, c[0x0][0x9e8] ;  /* 0x00027a00ff021b82 */ /* 0x000e640000000a00 */
[----:B-1----:R-:W-:-:S05]  /*3000*/  @P1 IMAD.HI.U32 R2, R53, R2, RZ ;  /* 0x0000000235021227 */ /* 0x002fca00078e00ff */
[----:B------:R-:W-:-:S07]  /*3010*/  @P1 SHF.R.U32.HI R53, RZ, R3, R2 ;  /* 0x00000003ff351219 */ /* 0x000fce0000011602 */
.L_x_1084:
[----:B------:R-:W-:Y:S05]  /*3020*/  BSYNC B0 ;  /* 0x0000000000007941 */ /* 0x000fea0003800000 */
.L_x_1082:
[----:B------:R-:W-:-:S04]  /*3030*/  IMAD R2, R53, R54, -R77 ;  /* 0x0000003635027224 */ /* 0x000fc800078e0a4d */
[----:B------:R-:W-:-:S05]  /*3040*/  IMAD.IADD R2, R2, 0x1, -R17 ;  /* 0x0000000102027824 */ /* 0x000fca00078e0a11 */
[----:B------:R-:W-:Y:S02]  /*3050*/  VIADDMNMX R83, R2, R54, R83, PT ;  /* 0x0000003602537246 */ /* 0x000fe40003800153 */
[----:B------:R-:W-:-:S07]  /*3060*/  VIMNMX R84, R84, R2, !PT ;  /* 0x0000000254547248 */ /* 0x000fce0007fe0100 */
.L_x_1081:
        /* <DEDUP_REMOVED lines=138> */
[----:B------:R-:W-:Y:S02]  /*3910*/  ISETP.GT.AND P3, PT, R84, 0x60, !P4 ;  /* 0x000000605400780c */ /* 0x000fe40006764270 */
[----:B-1----:R-:W-:-:S02]  /*3920*/  VIADDMNMX R67, R2, R82, R79, PT ;  /* 0x0000005202437246 */ /* 0x002fc4000380014f */
        /* <DEDUP_REMOVED lines=30> */
[----:B------:R-:W-:-:S04]  /*3b10*/  ISETP.GE.AND P5, PT, R80, 0x79, PT ;  /* 0x000000795000780c */ /* 0x000fc80003fa6270 */
[----:B------:R-:W-:-:S04]  /*3b20*/  ISETP.GT.AND P6, PT, R84, 0x78, !P5 ;  /* 0x000000785400780c */ /* 0x000fc80006fc4270 */
[----:B------:R-:W-:-:S04]  /*3b30*/  ISETP.LT.OR P6, PT, R83, 0x79, P6 ;  /* 0x000000795300780c */ /* 0x000fc800037c1670 */
[----:B------:R-:W-:Y:S01]  /*3b40*/  FSEL R42, R76, -INF , !P6 ;  /* 0xff8000004c2a7808 */ /* 0x000fe20007000000 */
[----:B------:R-:W-:Y:S01]  /*3b50*/  IMAD.IADD R76, R81, 0x1, R2 ;  /* 0x00000001514c7824 */ /* 0x000fe200078e0202 */
        /* <DEDUP_REMOVED lines=9> */
[----:B------:R-:W-:-:S04]  /*3bf0*/  ISETP.LT.OR P6, PT, R83, 0x7a, P6 ;  /* 0x0000007a5300780c */ /* 0x000fc800037c1670 */
[----:B------:R-:W-:Y:S02]  /*3c00*/  FSEL R7, R78, -INF , !P6 ;  /* 0xff8000004e077808 */ /* 0x000fe40007000000 */
[----:B------:R-:W-:-:S13]  /*3c10*/  PLOP3.LUT P6, PT, PT, PT, UP0, 0x40, 0x0 ;  /* 0x000000000000781c */ /* 0x000fda0003fce808 */
[----:B------:R-:W-:Y:S05]  /*3c20*/  @P6 BRA `(.L_x_1085) ;  /* 0x0000000000646947 */ /* 0x000fea0003800000 */
        /* <DEDUP_REMOVED lines=14> */
.L_x_1087:
[----:B------:R-:W-:Y:S02]  /*3d10*/  ULDC UR6, c[0x0][0x9e4] ;  /* 0x0002790000067ab9 */ /* 0x000fe40000000800 */
[----:B------:R-:W-:-:S05]  /*3d20*/  IMAD.U32 R70, RZ, RZ, UR6 ;  /* 0x00000006ff467e24 */ /* 0x000fca000f8e00ff */
[----:B------:R-:W-:-:S13]  /*3d30*/  ISETP.NE.AND P6, PT, R70, 0x1, PT ;  /* 0x000000014600780c */ /* 0x000fda0003fc5270 */
[----:B------:R-:W0:Y:S02]  /*3d40*/  @P6 LDC.64 R2, c[0x0][0x9e8] ;  /* 0x00027a00ff026b82 */ /* 0x000e240000000a00 */
[----:B0-----:R-:W-:-:S05]  /*3d50*/  @P6 IMAD.HI.U32 R2, R69, R2, RZ ;  /* 0x0000000245026227 */ /* 0x001fca00078e00ff */
[----:B------:R-:W-:-:S07]  /*3d60*/  @P6 SHF.R.U32.HI R69, RZ, R3, R2 ;  /* 0x00000003ff456219 */ /* 0x000fce0000011602 */
.L_x_1088:
[----:B------:R-:W-:Y:S05]  /*3d70*/  BSYNC B0 ;  /* 0x0000000000007941 */ /* 0x000fea0003800000 */
.L_x_1086:
[----:B------:R-:W-:-:S04]  /*3d80*/  IMAD R2, R69, R70, -R77 ;  /* 0x0000004645027224 */ /* 0x000fc800078e0a4d */
[----:B------:R-:W-:-:S05]  /*3d90*/  IMAD.IADD R2, R2, 0x1, -R17 ;  /* 0x0000000102027824 */ /* 0x000fca00078e0a11 */
[----:B------:R-:W-:Y:S02]  /*3da0*/  VIADDMNMX R67, R2, R70, R67, PT ;  /* 0x0000004602437246 */ /* 0x000fe40003800143 */
[----:B------:R-:W-:-:S07]  /*3db0*/  VIMNMX R76, R76, R2, !PT ;  /* 0x000000024c4c7248 */ /* 0x000fce0007fe0100 */
.L_x_1085:
[----:B------:R-:W-:Y:S01]  /*3dc0*/  ISETP.GT.AND P1, PT, R76, 0x1, !P1 ;  /* 0x000000014c00780c */ /* 0x000fe20004f24270 */
[----:B------:R-:W-:Y:S01]  /*3dd0*/  ULDC UR33, c[0x0][0x988] ;  /* 0x0002620000217ab9 */ /* 0x000fe20000000800 */
[----:B------:R-:W-:Y:S01]  /*3de0*/  LOP3.LUT P6, RZ, R16, 0x4, RZ, 0xc0, !PT ;  /* 0x0000000410ff7812 */ /* 0x000fe200078cc0ff */
[----:B------:R-:W-:Y:S01]  /*3df0*/  UISETP.NE.AND UP1, UPT, UR54, URZ, UPT ;  /* 0x0000003f3600728c */ /* 0x000fe2000bf25270 */
[----:B------:R-:W-:Y:S01]  /*3e00*/  ISETP.LT.OR P1, PT, R67, 0x2, P1 ;  /* 0x000000024300780c */ /* 0x000fe20000f21670 */
[----:B------:R-:W-:Y:S01]  /*3e10*/  UISETP.NE.AND UP0, UPT, UR53, URZ, UPT ;  /* 0x0000003f3500728c */ /* 0x000fe2000bf05270 */
[----:B------:R-:W-:Y:S01]  /*3e20*/  ISETP.GT.AND P2, PT, R76, 0x8, !P2 ;  /* 0x000000084c00780c */ /* 0x000fe20005744270 */
[----:B------:R-:W-:Y:S01]  /*3e30*/  UMOV UR10, UR39 ;  /* 0x00000027000a7c82 */ /* 0x000fe20008000000 */
[----:B------:R-:W-:Y:S02]  /*3e40*/  FSEL R4, R4, -INF , !P1 ;  /* 0xff80000004047808 */ /* 0x000fe40004800000 */
[----:B------:R-:W-:-:S02]  /*3e50*/  ISETP.GT.AND P1, PT, R76, 0x9, !P6 ;  /* 0x000000094c00780c */ /* 0x000fc40007724270 */
[C---:B------:R-:W-:Y:S02]  /*3e60*/  ISETP.LT.OR P2, PT, R67.reuse, 0x9, P2 ;  /* 0x000000094300780c */ /* 0x040fe40001741670 */
[----:B------:R-:W-:Y:S01]  /*3e70*/  ISETP.LT.OR P1, PT, R67, 0xa, P1 ;  /* 0x0000000a4300780c */ /* 0x000fe20000f21670 */
[----:B------:R-:W-:Y:S01]  /*3e80*/  @UP1 ULDC UR6, c[0x0][0x44c] ;  /* 0x0001130000061ab9 */ /* 0x000fe20000000800 */
[----:B------:R-:W-:Y:S01]  /*3e90*/  FSEL R6, R6, -INF , !P2 ;  /* 0xff80000006067808 */ /* 0x000fe20005000000 */
[----:B------:R-:W-:Y:S01]  /*3ea0*/  UIMAD.WIDE.U32 UR6, UR39, UR6, URZ ;  /* 0x00000006270672a5 */ /* 0x000fe2000f8e003f */
[----:B------:R-:W-:Y:S01]  /*3eb0*/  FSEL R5, R5, -INF , !P1 ;  /* 0xff80000005057808 */ /* 0x000fe20004800000 */
[----:B------:R-:W-:Y:S01]  /*3ec0*/  @UP1 ULDC UR11, c[0x0][0x450] ;  /* 0x00011400000b1ab9 */ /* 0x000fe20000000800 */
[C---:B------:R-:W-:Y:S01]  /*3ed0*/  LOP3.LUT P1, RZ, R16.reuse, 0x8, RZ, 0xc0, !PT ;  /* 0x0000000810ff7812 */ /* 0x040fe2000782c0ff */
[----:B------:R-:W-:Y:S01]  /*3ee0*/  @UP1 USHF.R.U32.HI UR10, URZ, UR11, UR7 ;  /* 0x0000000b3f0a1299 */ /* 0x000fe20008011607 */
[----:B------:R-:W-:-:S02]  /*3ef0*/  LOP3.LUT P2, RZ, R16, 0x40000, RZ, 0xc0, !PT ;  /* 0x0004000010ff7812 */ /* 0x000fc4000784c0ff */
[----:B------:R-:W-:Y:S01]  /*3f00*/  ISETP.GT.AND P1, PT, R76, 0x10, !P1 ;  /* 0x000000104c00780c */ /* 0x000fe20004f24270 */
[----:B------:R-:W-:Y:S01]  /*3f10*/  UIADD3 UR58, UR58, UR10, URZ ;  /* 0x0000000a3a3a7290 */ /* 0x000fe2000fffe03f */
[----:B------:R-:W-:Y:S02]  /*3f20*/  LOP3.LUT P6, RZ, R16, 0x20000, RZ, 0xc0, !PT ;  /* 0x0002000010ff7812 */ /* 0x000fe400078cc0ff */
[----:B------:R-:W-:Y:S01]  /*3f30*/  ISETP.LT.OR P1, PT, R67, 0x11, P1 ;  /* 0x000000114300780c */ /* 0x000fe20000f21670 */
[----:B------:R-:W-:Y:S01]  /*3f40*/  UIADD3 UR14, UR58, UR14, URZ ;  /* 0x0000000e3a0e7290 */ /* 0x000fe2000fffe03f */
[----:B------:R-:W-:Y:S02]  /*3f50*/  ISETP.GT.AND P3, PT, R76, 0x70, !P3 ;  /* 0x000000704c00780c */ /* 0x000fe40005f64270 */
[----:B------:R-:W-:Y:S02]  /*3f60*/  FSEL R9, R9, -INF , !P1 ;  /* 0xff80000009097808 */ /* 0x000fe40004800000 */
[----:B------:R-:W-:-:S02]  /*3f70*/  LOP3.LUT P1, RZ, R16, 0x10, RZ, 0xc0, !PT ;  /* 0x0000001010ff7812 */ /* 0x000fc4000782c0ff */
[C---:B------:R-:W-:Y:S02]  /*3f80*/  ISETP.GT.AND P4, PT, R76.reuse, 0x71, !P4 ;  /* 0x000000714c00780c */ /* 0x040fe40006784270 */
[C---:B------:R-:W-:Y:S02]  /*3f90*/  ISETP.GT.AND P1, PT, R76.reuse, 0x11, !P1 ;  /* 0x000000114c00780c */ /* 0x040fe40004f24270 */
[----:B------:R-:W-:Y:S02]  /*3fa0*/  ISETP.GT.AND P5, PT, R76, 0x78, !P5 ;  /* 0x000000784c00780c */ /* 0x000fe40006fa4270 */
[C---:B------:R-:W-:Y:S02]  /*3fb0*/  ISETP.LT.OR P1, PT, R67.reuse, 0x12, P1 ;  /* 0x000000124300780c */ /* 0x040fe40000f21670 */
[----:B------:R-:W-:Y:S02]  /*3fc0*/  ISETP.LT.OR P3, PT, R67, 0x71, P3 ;  /* 0x000000714300780c */ /* 0x000fe40001f61670 */
[----:B------:R-:W-:-:S02]  /*3fd0*/  FSEL R8, R8, -INF , !P1 ;  /* 0xff80000008087808 */ /* 0x000fc40004800000 */
[----:B------:R-:W-:Y:S02]  /*3fe0*/  LOP3.LUT P1, RZ, R16, 0x2000000, RZ, 0xc0, !PT ;  /* 0x0200000010ff7812 */ /* 0x000fe4000782c0ff */
[C---:B------:R-:W-:Y:S02]  /*3ff0*/  ISETP.LT.OR P4, PT, R67.reuse, 0x72, P4 ;  /* 0x000000724300780c */ /* 0x040fe40002781670 */
[----:B------:R-:W-:Y:S02]  /*4000*/  ISETP.GT.AND P1, PT, R76, 0x18, !P1 ;  /* 0x000000184c00780c */ /* 0x000fe40004f24270 */
[C---:B------:R-:W-:Y:S02]  /*4010*/  ISETP.LT.OR P5, PT, R67.reuse, 0x79, P5 ;  /* 0x000000794300780c */ /* 0x040fe40002fa1670 */
[----:B------:R-:W-:Y:S02]  /*4020*/  ISETP.LT.OR P1, PT, R67, 0x19, P1 ;  /* 0x000000194300780c */ /* 0x000fe40000f21670 */
[----:B------:R-:W-:-:S02]  /*4030*/  FSEL R81, R39, -INF , !P4 ;  /* 0xff80000027517808 */ /* 0x000fc40006000000 */
[----:B------:R-:W-:Y:S02]  /*4040*/  FSEL R11, R11, -INF , !P1 ;  /* 0xff8000000b0b7808 */ /* 0x000fe40004800000 */
[----:B------:R-:W-:-:S04]  /*4050*/  LOP3.LUT P1, RZ, R16, 0x1000000, RZ, 0xc0, !PT ;  /* 0x0100000010ff7812 */ /* 0x000fc8000782c0ff */
[----:B------:R-:W-:-:S04]  /*4060*/  ISETP.GT.AND P1, PT, R76, 0x19, !P1 ;  /* 0x000000194c00780c */ /* 0x000fc80004f24270 */
[----:B------:R-:W-:-:S04]  /*4070*/  ISETP.LT.OR P1, PT, R67, 0x1a, P1 ;  /* 0x0000001a4300780c */ /* 0x000fc80000f21670 */
        /* <DEDUP_REMOVED lines=23> */
[----:B------:R-:W-:-:S04]  /*41f0*/  ISETP.LT.OR P1, PT, R67, 0x32, P1 ;  /* 0x000000324300780c */ /* 0x000fc80000f21670 */
[----:B------:R-:W-:Y:S02]  /*4200*/  FSEL R21, R21, -INF , !P1 ;  /* 0xff80000015157808 */ /* 0x000fe40004800000 */
[----:B------:R-:W-:Y:S02]  /*4210*/  ISETP.GT.AND P1, PT, R76, 0x38, !P6 ;  /* 0x000000384c00780c */ /* 0x000fe40007724270 */
[----:B------:R-:W-:Y:S02]  /*4220*/  LOP3.LUT P6, RZ, R16, 0x40, RZ, 0xc0, !PT ;  /* 0x0000004010ff7812 */ /* 0x000fe400078cc0ff */
[----:B------:R-:W-:-:S04]  /*4230*/  ISETP.LT.OR P1, PT, R67, 0x39, P1 ;  /* 0x000000394300780c */ /* 0x000fc80000f21670 */
[----:B------:R-:W-:Y:S02]  /*4240*/  FSEL R2, R24, -INF , !P1 ;  /* 0xff80000018027808 */ /* 0x000fe40004800000 */
[----:B------:R-:W-:Y:S02]  /*4250*/  LOP3.LUT P1, RZ, R16, 0x10000, RZ, 0xc0, !PT ;  /* 0x0001000010ff7812 */ /* 0x000fe4000782c0ff */
[----:B------:R-:W-:Y:S02]  /*4260*/  FMNMX.FTZ R24, R68, R89, !PT ;  /* 0x0000005944187209 */ /* 0x000fe40007810000 */
[----:B------:R-:W-:-:S04]  /*4270*/  ISETP.GT.AND P1, PT, R76, 0x39, !P1 ;  /* 0x000000394c00780c */ /* 0x000fc80004f24270 */
[----:B------:R-:W-:-:S04]  /*4280*/  ISETP.LT.OR P1, PT, R67, 0x3a, P1 ;  /* 0x0000003a4300780c */ /* 0x000fc80000f21670 */
[----:B------:R-:W-:Y:S02]  /*4290*/  FSEL R3, R25, -INF , !P1 ;  /* 0xff80000019037808 */ /* 0x000fe40004800000 */
[----:B------:R-:W-:Y:S02]  /*42a0*/  FMNMX.FTZ R25, R91, R24, !PT ;  /* 0x000000185b197209 */ /* 0x000fe40007810000 */
[----:B------:R-:W-:Y:S02]  /*42b0*/  LOP3.LUT P1, RZ, R16, 0x8000, RZ, 0xc0, !PT ;  /* 0x0000800010ff7812 */ /* 0x000fe4000782c0ff */
[----:B------:R-:W-:Y:S02]  /*42c0*/  FMNMX.FTZ R24, R90, R25, !PT ;  /* 0x000000195a187209 */ /* 0x000fe40007810000 */
[----:B------:R-:W-:Y:S02]  /*42d0*/  ISETP.GT.AND P1, PT, R76, 0x40, !P1 ;  /* 0x000000404c00780c */ /* 0x000fe40004f24270 */
[----:B------:R-:W-:-:S02]  /*42e0*/  FMNMX.FTZ R25, R93, R24, !PT ;  /* 0x000000185d197209 */ /* 0x000fc40007810000 */
[----:B------:R-:W-:Y:S02]  /*42f0*/  ISETP.LT.OR P1, PT, R67, 0x41, P1 ;  /* 0x000000414300780c */ /* 0x000fe40000f21670 */
[----:B------:R-:W-:Y:S02]  /*4300*/  FMNMX.FTZ R24, R92, R25, !PT ;  /* 0x000000195c187209 */ /* 0x000fe40007810000 */
[----:B------:R-:W-:Y:S02]  /*4310*/  FSEL R26, R26, -INF , !P1 ;  /* 0xff8000001a1a7808 */ /* 0x000fe40004800000 */
[----:B------:R-:W-:Y:S02]  /*4320*/  FMNMX.FTZ R25, R53, R24, !PT ;  /* 0x0000001835197209 */ /* 0x000fe40007810000 */
[----:B------:R-:W-:Y:S02]  /*4330*/  LOP3.LUT P1, RZ, R16, 0x4000, RZ, 0xc0, !PT ;  /* 0x0000400010ff7812 */ /* 0x000fe4000782c0ff */
[----:B------:R-:W-:-:S02]  /*4340*/  FMNMX.FTZ R24, R54, R25, !PT ;  /* 0x0000001936187209 */ /* 0x000fc40007810000 */
[----:B------:R-:W-:Y:S02]  /*4350*/  ISETP.GT.AND P1, PT, R76, 0x41, !P1 ;  /* 0x000000414c00780c */ /* 0x000fe40004f24270 */
[----:B------:R-:W-:Y:S02]  /*4360*/  FMNMX.FTZ R25, R55, R24, !PT ;  /* 0x0000001837197209 */ /* 0x000fe40007810000 */
[----:B------:R-:W-:Y:S02]  /*4370*/  ISETP.LT.OR P1, PT, R67, 0x42, P1 ;  /* 0x000000424300780c */ /* 0x000fe40000f21670 */
[----:B------:R-:W-:Y:S02]  /*4380*/  FMNMX.FTZ R24, R56, R25, !PT ;  /* 0x0000001938187209 */ /* 0x000fe40007810000 */
[----:B------:R-:W-:Y:S02]  /*4390*/  FSEL R27, R27, -INF , !P1 ;  /* 0xff8000001b1b7808 */ /* 0x000fe40004800000 */
[----:B------:R-:W-:-:S02]  /*43a0*/  FMNMX.FTZ R25, R57, R24, !PT ;  /* 0x0000001839197209 */ /* 0x000fc40007810000 */
[----:B------:R-:W-:Y:S02]  /*43b0*/  LOP3.LUT P1, RZ, R16, 0x2000, RZ, 0xc0, !PT ;  /* 0x0000200010ff7812 */ /* 0x000fe4000782c0ff */
[----:B------:R-:W-:Y:S02]  /*43c0*/  FMNMX.FTZ R24, R58, R25, !PT ;  /* 0x000000193a187209 */ /* 0x000fe40007810000 */
[----:B------:R-:W-:Y:S02]  /*43d0*/  ISETP.GT.AND P1, PT, R76, 0x48, !P1 ;  /* 0x000000484c00780c */ /* 0x000fe40004f24270 */
[----:B------:R-:W-:Y:S02]  /*43e0*/  FMNMX.FTZ R25, R59, R24, !PT ;  /* 0x000000183b197209 */ /* 0x000fe40007810000 */
[----:B------:R-:W-:Y:S02]  /*43f0*/  ISETP.LT.OR P1, PT, R67, 0x49, P1 ;  /* 0x000000494300780c */ /* 0x000fe40000f21670 */
[----:B------:R-:W-:-:S02]  /*4400*/  FMNMX.FTZ R24, R60, R25, !PT ;  /* 0x000000193c187209 */ /* 0x000fc40007810000 */
        /* <DEDUP_REMOVED lines=36> */
[----:B------:R-:W-:-:S03]  /*4650*/  ISETP.GT.AND P1, PT, R76, 0x59, !P1 ;  /* 0x000000594c00780c */ /* 0x000fc60004f24270 */
[----:B------:R-:W0:Y:S01]  /*4660*/  SHFL.BFLY PT, R24, R25, 0x2, 0x1f ;  /* 0x0c401f0019187f89 */ /* 0x000e2200000e0000 */
        /* <DEDUP_REMOVED lines=11> */
[----:B0-----:R-:W-:Y:S02]  /*4720*/  FMNMX.FTZ R69, R25, R24, !PT ;  /* 0x0000001819457209 */ /* 0x001fe40007810000 */
[----:B------:R-:W-:-:S02]  /*4730*/  FSEL R35, R35, -INF , !P1 ;  /* 0xff80000023237808 */ /* 0x000fc40004800000 */
[----:B------:R-:W-:Y:S01]  /*4740*/  FSEL R80, R37, -INF , !P2 ;  /* 0xff80000025507808 */ /* 0x000fe20005000000 */
[----:B------:R-:W0:Y:S02]  /*4750*/  SHFL.BFLY PT, R24, R69, 0x1, 0x1f ;  /* 0x0c201f0045187f89 */ /* 0x000e2400000e0000 */
[----:B0-----:R-:W-:-:S04]  /*4760*/  FMNMX.FTZ R24, R69, R24, !PT ;  /* 0x0000001845187209 */ /* 0x001fc80007810000 */
[C---:B------:R-:W-:Y:S01]  /*4770*/  FSETP.NEU.FTZ.AND P1, PT, R24.reuse, -INF , PT ;  /* 0xff8000001800780b */ /* 0x040fe20003f3d000 */
[----:B------:R-:W-:-:S05]  /*4780*/  FMUL.FTZ R78, R24, UR33 ;  /* 0x00000021184e7c20 */ /* 0x000fca0008410000 */
[----:B------:R-:W-:Y:S02]  /*4790*/  FSEL R78, R78, RZ, P1 ;  /* 0x000000ff4e4e7208 */ /* 0x000fe40000800000 */
[----:B------:R-:W-:Y:S02]  /*47a0*/  ISETP.GT.AND P1, PT, R76, RZ, !P6 ;  /* 0x000000ff4c00720c */ /* 0x000fe40007724270 */
[----:B------:R-:W-:Y:S01]  /*47b0*/  LOP3.LUT P6, RZ, R16, 0x1, RZ, 0xc0, !PT ;  /* 0x0000000110ff7812 */ /* 0x000fe200078cc0ff */
[--C-:B------:R-:W-:Y:S01]  /*47c0*/  FFMA.FTZ R75, R54, UR33, -R78.reuse ;  /* 0x00000021364b7c23 */ /* 0x100fe2000801084e */
[----:B------:R-:W-:Y:S01]  /*47d0*/  ISETP.LT.OR P1, PT, R67, 0x1, P1 ;  /* 0x000000014300780c */ /* 0x000fe20000f21670 */
[--C-:B------:R-:W-:Y:S01]  /*47e0*/  FFMA.FTZ R77, R56, UR33, -R78.reuse ;  /* 0x00000021384d7c23 */ /* 0x100fe2000801084e */
[--C-:B------:R-:W-:Y:S01]  /*47f0*/  FFMA.FTZ R56, R57, UR33, -R78.reuse ;  /* 0x0000002139387c23 */ /* 0x100fe2000801084e */
[--C-:B------:R-:W-:Y:S01]  /*4800*/  FFMA.FTZ R57, R58, UR33, -R78.reuse ;  /* 0x000000213a397c23 */ /* 0x100fe2000801084e */
[----:B------:R-:W-:Y:S01]  /*4810*/  FSEL R79, R0, -INF , !P1 ;  /* 0xff800000004f7808 */ /* 0x000fe20004800000 */
[--C-:B------:R-:W-:Y:S01]  /*4820*/  FFMA.FTZ R53, R53, UR33, -R78.reuse ;  /* 0x0000002135357c23 */ /* 0x100fe2000801084e */
[----:B------:R-:W-:Y:S01]  /*4830*/  LOP3.LUT P1, RZ, R16, 0x4000000, RZ, 0xc0, !PT ;  /* 0x0400000010ff7812 */ /* 0x000fe2000782c0ff */
[--C-:B------:R-:W-:Y:S01]  /*4840*/  FFMA.FTZ R0, R68, UR33, -R78.reuse ;  /* 0x0000002144007c23 */ /* 0x100fe2000801084e */
[----:B------:R-:W-:Y:S01]  /*4850*/  FMNMX.FTZ R25, R79, R4, !PT ;  /* 0x000000044f197209 */ /* 0x000fe20007810000 */
[--C-:B------:R-:W-:Y:S01]  /*4860*/  FFMA.FTZ R73, R89, UR33, -R78.reuse ;  /* 0x0000002159497c23 */ /* 0x100fe2000801084e */
[----:B------:R-:W-:Y:S01]  /*4870*/  ISETP.GT.AND P1, PT, R76, 0x68, !P1 ;  /* 0x000000684c00780c */ /* 0x000fe20004f24270 */
[--C-:B------:R-:W-:Y:S01]  /*4880*/  FFMA.FTZ R69, R91, UR33, -R78.reuse ;  /* 0x000000215b457c23 */ /* 0x100fe2000801084e */
[----:B------:R-:W-:Y:S01]  /*4890*/  FMNMX.FTZ R70, R6, R25, !PT ;  /* 0x0000001906467209 */ /* 0x000fe20007810000 */
[----:B------:R-:W-:Y:S01]  /*48a0*/  MUFU.EX2 R0, R0 ;  /* 0x0000000000007308 */ /* 0x000fe20000000800 */
[----:B------:R-:W-:Y:S01]  /*48b0*/  ISETP.LT.OR P1, PT, R67, 0x69, P1 ;  /* 0x000000694300780c */ /* 0x000fe20000f21670 */
[--C-:B------:R-:W-:Y:S01]  /*48c0*/  FFMA.FTZ R72, R90, UR33, -R78.reuse ;  /* 0x000000215a487c23 */ /* 0x100fe2000801084e */
[----:B------:R-:W-:Y:S01]  /*48d0*/  FMNMX.FTZ R70, R5, R70, !PT ;  /* 0x0000004605467209 */ /* 0x000fe20007810000 */
[--C-:B------:R-:W-:Y:S01]  /*48e0*/  FFMA.FTZ R68, R93, UR33, -R78.reuse ;  /* 0x000000215d447c23 */ /* 0x100fe2000801084e */
[----:B------:R-:W-:Y:S01]  /*48f0*/  ISETP.GT.AND P6, PT, R76, 0x79, !P6 ;  /* 0x000000794c00780c */ /* 0x000fe200077c4270 */
[--C-:B------:R-:W-:Y:S01]  /*4900*/  FFMA.FTZ R71, R92, UR33, -R78.reuse ;  /* 0x000000215c477c23 */ /* 0x100fe2000801084e */
[----:B------:R-:W-:Y:S01]  /*4910*/  FMNMX.FTZ R25, R9, R70, !PT ;  /* 0x0000004609197209 */ /* 0x000fe20007810000 */
[----:B------:R-:W0:Y:S01]  /*4920*/  MUFU.EX2 R73, R73 ;  /* 0x0000004900497308 */ /* 0x000e220000000800 */
[----:B------:R-:W-:Y:S01]  /*4930*/  FSEL R76, R36, -INF , !P1 ;  /* 0xff800000244c7808 */ /* 0x000fe20004800000 */
[--C-:B------:R-:W-:Y:S01]  /*4940*/  FFMA.FTZ R39, R7, UR33, -R78.reuse ;  /* 0x0000002107277c23 */ /* 0x100fe2000801084e */
[----:B------:R-:W-:Y:S01]  /*4950*/  FMNMX.FTZ R70, R8, R25, !PT ;  /* 0x0000001908467209 */ /* 0x000fe20007810000 */
[--C-:B------:R-:W-:Y:S01]  /*4960*/  FFMA.FTZ R74, R55, UR33, -R78.reuse ;  /* 0x00000021374a7c23 */ /* 0x100fe2000801084e */
[----:B------:R-:W-:Y:S01]  /*4970*/  ISETP.LT.OR P6, PT, R67, 0x7a, P6 ;  /* 0x0000007a4300780c */ /* 0x000fe200037c1670 */
[--C-:B------:R-:W-:Y:S01]  /*4980*/  FFMA.FTZ R55, R61, UR33, -R78.reuse ;  /* 0x000000213d377c23 */ /* 0x100fe2000801084e */
[----:B------:R-:W-:Y:S01]  /*4990*/  FMNMX.FTZ R25, R11, R70, !PT ;  /* 0x000000460b197209 */ /* 0x000fe20007810000 */
[----:B------:R-:W-:Y:S01]  /*49a0*/  MUFU.EX2 R69, R69 ;  /* 0x0000004500457308 */ /* 0x000fe20000000800 */
[----:B------:R-:W-:Y:S01]  /*49b0*/  FSEL R67, R41, -INF , !P6 ;  /* 0xff80000029437808 */ /* 0x000fe20007000000 */
[--C-:B------:R-:W-:Y:S01]  /*49c0*/  FFMA.FTZ R41, R46, UR33, -R78.reuse ;  /* 0x000000212e297c23 */ /* 0x100fe2000801084e */
[----:B------:R-:W-:Y:S01]  /*49d0*/  FMNMX.FTZ R25, R10, R25, !PT ;  /* 0x000000190a197209 */ /* 0x000fe20007810000 */
[--C-:B------:R-:W-:Y:S01]  /*49e0*/  FFMA.FTZ R61, R65, UR33, -R78.reuse ;  /* 0x00000021413d7c23 */ /* 0x100fe2000801084e */
[--C-:B------:R-:W-:Y:S01]  /*49f0*/  FFMA.FTZ R52, R52, UR33, -R78.reuse ;  /* 0x0000002134347c23 */ /* 0x100fe2000801084e */
[--C-:B------:R-:W-:Y:S01]  /*4a00*/  FFMA.FTZ R51, R51, UR33, -R78.reuse ;  /* 0x0000002133337c23 */ /* 0x100fe2000801084e */
[----:B------:R-:W-:Y:S01]  /*4a10*/  FMNMX.FTZ R54, R12, R25, !PT ;  /* 0x000000190c367209 */ /* 0x000fe20007810000 */
[----:B------:R1:W-:Y:S01]  /*4a20*/  MUFU.EX2 R70, R53 ;  /* 0x0000003500467308 */ /* 0x0003e20000000800 */
[--C-:B------:R-:W-:Y:S01]  /*4a30*/  FFMA.FTZ R49, R49, UR33, -R78.reuse ;  /* 0x0000002131317c23 */ /* 0x100fe2000801084e */
[--C-:B------:R-:W-:Y:S01]  /*4a40*/  FFMA.FTZ R50, R50, UR33, -R78.reuse ;  /* 0x0000002132327c23 */ /* 0x100fe2000801084e */
[----:B------:R-:W-:Y:S01]  /*4a50*/  FMNMX.FTZ R25, R13, R54, !PT ;  /* 0x000000360d197209 */ /* 0x000fe20007810000 */
[--C-:B------:R-:W-:Y:S01]  /*4a60*/  FFMA.FTZ R47, R47, UR33, -R78.reuse ;  /* 0x000000212f2f7c23 */ /* 0x100fe2000801084e */
[--C-:B------:R-:W-:Y:S01]  /*4a70*/  FFMA.FTZ R46, R45, UR33, -R78.reuse ;  /* 0x000000212d2e7c23 */ /* 0x100fe2000801084e */
[--C-:B------:R-:W-:Y:S01]  /*4a80*/  FFMA.FTZ R37, R43, UR33, -R78.reuse ;  /* 0x000000212b257c23 */ /* 0x100fe2000801084e */
[----:B------:R-:W-:Y:S01]  /*4a90*/  FMNMX.FTZ R54, R14, R25, !PT ;  /* 0x000000190e367209 */ /* 0x000fe20007810000 */
[----:B------:R-:W-:Y:S01]  /*4aa0*/  MUFU.EX2 R72, R72 ;  /* 0x0000004800487308 */ /* 0x000fe20000000800 */
[--C-:B-1----:R-:W-:Y:S01]  /*4ab0*/  FFMA.FTZ R53, R59, UR33, -R78.reuse ;  /* 0x000000213b357c23 */ /* 0x102fe2000801084e */
[----:B------:R-:W-:Y:S01]  /*4ac0*/  FFMA.FTZ R59, R63, UR33, -R78 ;  /* 0x000000213f3b7c23 */ /* 0x000fe2000801084e */
[----:B------:R-:W-:-:S02]  /*4ad0*/  FMNMX.FTZ R25, R15, R54, !PT ;  /* 0x000000360f197209 */ /* 0x000fc40007810000 */
[----:B------:R-:W-:Y:S02]  /*4ae0*/  FSEL R63, R38, -INF , !P3 ;  /* 0xff800000263f7808 */ /* 0x000fe40005800000 */
        /* <DEDUP_REMOVED lines=11> */
[----:B------:R-:W-:Y:S01]  /*4ba0*/  FMNMX.FTZ R25, R29, R54, !PT ;  /* 0x000000361d197209 */ /* 0x000fe20007810000 */
[----:B------:R-:W-:-:S03]  /*4bb0*/  FFMA.FTZ R54, R60, UR33, -R78 ;  /* 0x000000213c367c23 */ /* 0x000fc6000801084e */
[----:B------:R-:W-:Y:S01]  /*4bc0*/  FMNMX.FTZ R58, R30, R25, !PT ;  /* 0x000000191e3a7209 */ /* 0x000fe20007810000 */
[----:B------:R-:W-:Y:S03]  /*4bd0*/  MUFU.EX2 R77, R77 ;  /* 0x0000004d004d7308 */ /* 0x000fe60000000800 */
[----:B------:R-:W-:-:S04]  /*4be0*/  FMNMX.FTZ R25, R31, R58, !PT ;  /* 0x0000003a1f197209 */ /* 0x000fc80007810000 */
[----:B------:R-:W-:Y:S01]  /*4bf0*/  FMNMX.FTZ R58, R32, R25, !PT ;  /* 0x00000019203a7209 */ /* 0x000fe20007810000 */
[----:B------:R-:W-:Y:S03]  /*4c00*/  MUFU.EX2 R56, R56 ;  /* 0x0000003800387308 */ /* 0x000fe60000000800 */
[----:B------:R-:W-:Y:S01]  /*4c10*/  FMNMX.FTZ R25, R33, R58, !PT ;  /* 0x0000003a21197209 */ /* 0x000fe20007810000 */
[--C-:B------:R-:W-:Y:S01]  /*4c20*/  FFMA.FTZ R58, R62, UR33, -R78.reuse ;  /* 0x000000213e3a7c23 */ /* 0x100fe2000801084e */
[--C-:B------:R-:W-:Y:S02]  /*4c30*/  FFMA.FTZ R62, R66, UR33, -R78.reuse ;  /* 0x00000021423e7c23 */ /* 0x100fe4000801084e */
[----:B------:R-:W-:Y:S01]  /*4c40*/  FMNMX.FTZ R60, R34, R25, !PT ;  /* 0x00000019223c7209 */ /* 0x000fe20007810000 */
[----:B------:R-:W-:Y:S03]  /*4c50*/  MUFU.EX2 R57, R57 ;  /* 0x0000003900397308 */ /* 0x000fe60000000800 */
[----:B------:R-:W-:Y:S01]  /*4c60*/  FMNMX.FTZ R25, R35, R60, !PT ;  /* 0x0000003c23197209 */ /* 0x000fe20007810000 */
[--C-:B------:R-:W-:Y:S01]  /*4c70*/  FFMA.FTZ R60, R64, UR33, -R78.reuse ;  /* 0x00000021403c7c23 */ /* 0x100fe2000801084e */
[----:B------:R-:W-:Y:S01]  /*4c80*/  FSEL R64, R40, -INF , !P5 ;  /* 0xff80000028407808 */ /* 0x000fe20006800000 */
[----:B------:R-:W-:Y:S01]  /*4c90*/  FFMA.FTZ R40, R48, UR33, -R78 ;  /* 0x0000002130287c23 */ /* 0x000fe2000801084e */
        /* <DEDUP_REMOVED lines=8> */
[----:B------:R-:W-:-:S05]  /*4d20*/  FMNMX.FTZ R36, R67, R36, !PT ;  /* 0x0000002443247209 */ /* 0x000fca0007810000 */
[----:B------:R-:W1:Y:S01]  /*4d30*/  SHFL.BFLY PT, R25, R36, 0x2, 0x1f ;  /* 0x0c401f0024197f89 */ /* 0x000e6200000e0000 */
[----:B------:R-:W-:Y:S08]  /*4d40*/  MUFU.EX2 R58, R58 ;  /* 0x0000003a003a7308 */ /* 0x000ff00000000800 */
[----:B------:R-:W-:Y:S08]  /*4d50*/  MUFU.EX2 R59, R59 ;  /* 0x0000003b003b7308 */ /* 0x000ff00000000800 */
[----:B------:R-:W-:Y:S01]  /*4d60*/  MUFU.EX2 R60, R60 ;  /* 0x0000003c003c7308 */ /* 0x000fe20000000800 */
[----:B-1----:R-:W-:Y:S01]  /*4d70*/  FMNMX.FTZ R38, R36, R25, !PT ;  /* 0x0000001924267209 */ /* 0x002fe20007810000 */
[----:B------:R-:W-:-:S06]  /*4d80*/  FFMA.FTZ R36, R44, UR33, -R78 ;  /* 0x000000212c247c23 */ /* 0x000fcc000801084e */
[----:B------:R-:W-:Y:S01]  /*4d90*/  MUFU.EX2 R61, R61 ;  /* 0x0000003d003d7308 */ /* 0x000fe20000000800 */
[----:B------:R-:W1:Y:S07]  /*4da0*/  SHFL.BFLY PT, R25, R38, 0x1, 0x1f ;  /* 0x0c201f0026197f89 */ /* 0x000e6e00000e0000 */
[----:B------:R-:W-:Y:S08]  /*4db0*/  MUFU.EX2 R62, R62 ;  /* 0x0000003e003e7308 */ /* 0x000ff00000000800 */
[----:B------:R-:W-:Y:S08]  /*4dc0*/  MUFU.EX2 R52, R52 ;  /* 0x0000003400347308 */ /* 0x000ff00000000800 */
[----:B------:R-:W-:Y:S01]  /*4dd0*/  MUFU.EX2 R51, R51 ;  /* 0x0000003300337308 */ /* 0x000fe20000000800 */
[----:B-1----:R-:W-:Y:S01]  /*4de0*/  FMNMX.FTZ R25, R38, R25, !PT ;  /* 0x0000001926197209 */ /* 0x002fe20007810000 */
[----:B------:R-:W-:-:S03]  /*4df0*/  FFMA.FTZ R38, R42, UR33, -R78 ;  /* 0x000000212a267c23 */ /* 0x000fc6000801084e */
        /* <DEDUP_REMOVED lines=21> */
[----:B------:R0:W1:Y:S01]  /*4f50*/  MUFU.EX2 R66, R4 ;  /* 0x0000000400427308 */ /* 0x0000620000000800 */
[--C-:B------:R-:W-:Y:S01]  /*4f60*/  FFMA.FTZ R15, R26, UR33, -R42.reuse ;  /* 0x000000211a0f7c23 */ /* 0x100fe2000801082a */
[--C-:B------:R-:W-:Y:S01]  /*4f70*/  FFMA.FTZ R12, R12, UR33, -R42.reuse ;  /* 0x000000210c0c7c23 */ /* 0x100fe2000801082a */
[--C-:B------:R-:W-:Y:S01]  /*4f80*/  FFMA.FTZ R26, R27, UR33, -R42.reuse ;  /* 0x000000211b1a7c23 */ /* 0x100fe2000801082a */
[--C-:B------:R-:W-:Y:S01]  /*4f90*/  FFMA.FTZ R27, R31, UR33, -R42.reuse ;  /* 0x000000211f1b7c23 */ /* 0x100fe2000801082a */
[--C-:B------:R-:W-:Y:S01]  /*4fa0*/  FFMA.FTZ R14, R14, UR33, -R42.reuse ;  /* 0x000000210e0e7c23 */ /* 0x100fe2000801082a */
[--C-:B------:R-:W-:Y:S01]  /*4fb0*/  FFMA.FTZ R2, R2, UR33, -R42.reuse ;  /* 0x0000002102027c23 */ /* 0x100fe2000801082a */
[--C-:B------:R-:W-:Y:S01]  /*4fc0*/  FFMA.FTZ R3, R3, UR33, -R42.reuse ;  /* 0x0000002103037c23 */ /* 0x100fe2000801082a */
[----:B------:R2:W3:Y:S01]  /*4fd0*/  MUFU.EX2 R7, R6 ;  /* 0x0000000600077308 */ /* 0x0004e20000000800 */
[----:B0-----:R-:W-:Y:S01]  /*4fe0*/  FADD.FTZ R4, R0, R73 ;  /* 0x0000004900047221 */ /* 0x001fe20000010000 */
[--C-:B------:R-:W-:Y:S01]  /*4ff0*/  FFMA.FTZ R35, R35, UR33, -R42.reuse ;  /* 0x0000002123237c23 */ /* 0x100fe2000801082a */
[--C-:B------:R-:W-:Y:S01]  /*5000*/  FFMA.FTZ R76, R76, UR33, -R42.reuse ;  /* 0x000000214c4c7c23 */ /* 0x100fe2000801082a */
[--C-:B------:R-:W-:Y:S01]  /*5010*/  FFMA.FTZ R63, R63, UR33, -R42.reuse ;  /* 0x000000213f3f7c23 */ /* 0x100fe2000801082a */
[--C-:B------:R-:W-:Y:S01]  /*5020*/  FFMA.FTZ R64, R64, UR33, -R42.reuse ;  /* 0x0000002140407c23 */ /* 0x100fe2000801082a */
[--C-:B------:R-:W-:Y:S01]  /*5030*/  FFMA.FTZ R80, R80, UR33, -R42.reuse ;  /* 0x0000002150507c23 */ /* 0x100fe2000801082a */
[----:B------:R-:W-:Y:S01]  /*5040*/  FFMA.FTZ R81, R81, UR33, -R42 ;  /* 0x0000002151517c23 */ /* 0x000fe2000801082a */
[----:B------:R0:W4:Y:S01]  /*5050*/  MUFU.EX2 R78, R5 ;  /* 0x00000005004e7308 */ /* 0x0001220000000800 */
[----:B-1----:R-:W-:Y:S01]  /*5060*/  FADD.FTZ R8, R79, R66 ;  /* 0x000000424f087221 */ /* 0x002fe20000010000 */
[----:B--2---:R-:W-:-:S06]  /*5070*/  F2FP.BF16.F32.PACK_AB R6, R72, R69 ;  /* 0x000000454806723e */ /* 0x004fcc00000010ff */
[----:B------:R-:W1:Y:S01]  /*5080*/  MUFU.EX2 R9, R9 ;  /* 0x0000000900097308 */ /* 0x000e620000000800 */
[----:B0-----:R-:W-:Y:S01]  /*5090*/  FADD.FTZ R5, R69, R4 ;  /* 0x0000000445057221 */ /* 0x001fe20000010000 */
[----:B---3--:R-:W-:Y:S01]  /*50a0*/  FADD.FTZ R29, R7, R8 ;  /* 0x00000008071d7221 */ /* 0x008fe20000010000 */
[----:B------:R-:W-:Y:S01]  /*50b0*/  F2FP.BF16.F32.PACK_AB R4, R73, R0 ;  /* 0x000000004904723e */ /* 0x000fe200000010ff */
[--C-:B------:R-:W-:Y:S01]  /*50c0*/  FFMA.FTZ R0, R30, UR33, -R42.reuse ;  /* 0x000000211e007c23 */ /* 0x100fe2000801082a */
[----:B------:R-:W-:Y:S01]  /*50d0*/  FADD.FTZ R5, R72, R5 ;  /* 0x0000000548057221 */ /* 0x000fe20000010000 */
[--C-:B------:R-:W-:Y:S02]  /*50e0*/  FFMA.FTZ R30, R33, UR33, -R42.reuse ;  /* 0x00000021211e7c23 */ /* 0x100fe4000801082a */
[----:B------:R-:W0:Y:S01]  /*50f0*/  MUFU.EX2 R44, R44 ;  /* 0x0000002c002c7308 */ /* 0x000e220000000800 */
[----:B------:R-:W-:Y:S01]  /*5100*/  FADD.FTZ R10, R68, R5 ;  /* 0x00000005440a7221 */ /* 0x000fe20000010000 */
[----:B----4-:R-:W-:Y:S01]  /*5110*/  FADD.FTZ R8, R78, R29 ;  /* 0x0000001d4e087221 */ /* 0x010fe20000010000 */
[----:B------:R-:W-:Y:S01]  /*5120*/  F2FP.BF16.F32.PACK_AB R5, R66, R79 ;  /* 0x0000004f4205723e */ /* 0x000fe200000010ff */
[----:B------:R-:W-:Y:S01]  /*5130*/  FFMA.FTZ R29, R32, UR33, -R42 ;  /* 0x00000021201d7c23 */ /* 0x000fe2000801082a */
[----:B------:R-:W-:Y:S01]  /*5140*/  FADD.FTZ R31, R71, R10 ;  /* 0x0000000a471f7221 */ /* 0x000fe20000010000 */
[----:B------:R-:W-:-:S02]  /*5150*/  F2FP.BF16.F32.PACK_AB R7, R78, R7 ;  /* 0x000000074e07723e */ /* 0x000fc400000010ff */
[----:B------:R-:W2:Y:S01]  /*5160*/  MUFU.EX2 R11, R11 ;  /* 0x0000000b000b7308 */ /* 0x000ea20000000800 */
[----:B------:R-:W-:Y:S01]  /*5170*/  FADD.FTZ R10, R70, R31 ;  /* 0x0000001f460a7221 */ /* 0x000fe20000010000 */
[----:B-1----:R-:W-:Y:S01]  /*5180*/  FADD.FTZ R65, R9, R8 ;  /* 0x0000000809417221 */ /* 0x002fe20000010000 */
[----:B------:R-:W-:Y:S01]  /*5190*/  FFMA.FTZ R31, R34, UR33, -R42 ;  /* 0x00000021221f7c23 */ /* 0x000fe2000801082a */
[----:B------:R1:W-:Y:S01]  /*51a0*/  STSM.16.M88.4 [R18+0x21800], R4 ;  /* 0x0218000412007844 */ /* 0x0003e20000000200 */
[----:B------:R-:W-:Y:S01]  /*51b0*/  FADD.FTZ R33, R75, R10 ;  /* 0x0000000a4b217221 */ /* 0x000fe20000010000 */
[----:B------:R-:W-:Y:S02]  /*51c0*/  FFMA.FTZ R42, R67, UR33, -R42 ;  /* 0x00000021432a7c23 */ /* 0x000fe4000801082a */
[----:B------:R-:W3:Y:S01]  /*51d0*/  MUFU.EX2 R48, R48 ;  /* 0x0000003000307308 */ /* 0x000ee20000000800 */
[----:B0-----:R-:W-:Y:S01]  /*51e0*/  FADD.FTZ R8, R44, R65 ;  /* 0x000000412c087221 */ /* 0x001fe20000010000 */
[----:B------:R-:W-:-:S04]  /*51f0*/  FADD.FTZ R10, R74, R33 ;  /* 0x000000214a0a7221 */ /* 0x000fc80000010000 */
[----:B------:R-:W-:Y:S02]  /*5200*/  FADD.FTZ R65, R77, R10 ;  /* 0x0000000a4d417221 */ /* 0x000fe40000010000 */
[----:B------:R-:W0:Y:S01]  /*5210*/  MUFU.EX2 R12, R12 ;  /* 0x0000000c000c7308 */ /* 0x000e220000000800 */
[----:B--2---:R-:W-:Y:S01]  /*5220*/  FADD.FTZ R33, R11, R8 ;  /* 0x000000080b217221 */ /* 0x004fe20000010000 */
[----:B------:R-:W-:Y:S01]  /*5230*/  FADD.FTZ R10, R56, R65 ;  /* 0x00000041380a7221 */ /* 0x000fe20000010000 */
[----:B-1----:R-:W-:-:S03]  /*5240*/  F2FP.BF16.F32.PACK_AB R5, R44, R9 ;  /* 0x000000092c05723e */ /* 0x002fc600000010ff */
[----:B------:R-:W-:Y:S01]  /*5250*/  FADD.FTZ R10, R57, R10 ;  /* 0x0000000a390a7221 */ /* 0x000fe20000010000 */
[----:B------:R-:W-:Y:S01]  /*5260*/  F2FP.BF16.F32.PACK_AB R4, R71, R68 ;  /* 0x000000444704723e */ /* 0x000fe200000010ff */
[----:B------:R-:W1:Y:S01]  /*5270*/  MUFU.EX2 R43, R43 ;  /* 0x0000002b002b7308 */ /* 0x000e620000000800 */
[C---:B---3--:R-:W-:Y:S01]  /*5280*/  FADD.FTZ R33, R48.reuse, R33 ;  /* 0x0000002130217221 */ /* 0x048fe20000010000 */
[----:B------:R-:W-:Y:S01]  /*5290*/  FADD.FTZ R65, R53, R10 ;  /* 0x0000000a35417221 */ /* 0x000fe20000010000 */
[----:B------:R-:W-:Y:S02]  /*52a0*/  F2FP.BF16.F32.PACK_AB R7, R48, R11 ;  /* 0x0000000b3007723e */ /* 0x000fe400000010ff */
[----:B------:R-:W-:Y:S01]  /*52b0*/  F2FP.BF16.F32.PACK_AB R6, R75, R70 ;  /* 0x000000464b06723e */ /* 0x000fe200000010ff */
[----:B------:R-:W-:Y:S02]  /*52c0*/  FADD.FTZ R10, R54, R65 ;  /* 0x00000041360a7221 */ /* 0x000fe40000010000 */
[----:B------:R-:W2:Y:S01]  /*52d0*/  MUFU.EX2 R14, R14 ;  /* 0x0000000e000e7308 */ /* 0x000ea20000000800 */
[----:B0-----:R-:W-:Y:S01]  /*52e0*/  FADD.FTZ R8, R12, R33 ;  /* 0x000000210c087221 */ /* 0x001fe20000010000 */
[----:B------:R-:W-:Y:S01]  /*52f0*/  FADD.FTZ R65, R55, R10 ;  /* 0x0000000a37417221 */ /* 0x000fe20000010000 */
[----:B------:R0:W-:Y:S01]  /*5300*/  STSM.16.M88.4 [R23], R4 ;  /* 0x0000000417007844 */ /* 0x0001e20000000200 */
[----:B------:R-:W-:-:S02]  /*5310*/  F2FP.BF16.F32.PACK_AB R10, R57, R56 ;  /* 0x00000038390a723e */ /* 0x000fc400000010ff */
[----:B------:R-:W-:Y:S02]  /*5320*/  FADD.FTZ R34, R58, R65 ;  /* 0x000000413a227221 */ /* 0x000fe40000010000 */
[----:B------:R-:W3:Y:S01]  /*5330*/  MUFU.EX2 R45, R45 ;  /* 0x0000002d002d7308 */ /* 0x000ee20000000800 */
[----:B-1----:R-:W-:Y:S01]  /*5340*/  FADD.FTZ R33, R43, R8 ;  /* 0x000000082b217221 */ /* 0x002fe20000010000 */
[----:B------:R-:W-:-:S04]  /*5350*/  FADD.FTZ R9, R59, R34 ;  /* 0x000000223b097221 */ /* 0x000fc80000010000 */
[----:B------:R-:W-:Y:S01]  /*5360*/  FADD.FTZ R44, R60, R9 ;  /* 0x000000093c2c7221 */ /* 0x000fe20000010000 */
[----:B------:R-:W-:Y:S01]  /*5370*/  F2FP.BF16.F32.PACK_AB R9, R43, R12 ;  /* 0x0000000c2b09723e */ /* 0x000fe200000010ff */
[----:B------:R-:W1:Y:S01]  /*5380*/  MUFU.EX2 R13, R13 ;  /* 0x0000000d000d7308 */ /* 0x000e620000000800 */
[----:B--2---:R-:W-:Y:S01]  /*5390*/  FADD.FTZ R8, R14, R33 ;  /* 0x000000210e087221 */ /* 0x004fe20000010000 */
[----:B------:R-:W-:Y:S01]  /*53a0*/  FADD.FTZ R43, R61, R44 ;  /* 0x0000002c3d2b7221 */ /* 0x000fe20000010000 */
[----:B0-----:R-:W-:Y:S02]  /*53b0*/  F2FP.BF16.F32.PACK_AB R4, R54, R53 ;  /* 0x000000353604723e */ /* 0x001fe400000010ff */
[----:B------:R-:W-:Y:S01]  /*53c0*/  F2FP.BF16.F32.PACK_AB R6, R58, R55 ;  /* 0x000000373a06723e */ /* 0x000fe200000010ff */
[----:B------:R-:W-:Y:S02]  /*53d0*/  FADD.FTZ R43, R62, R43 ;  /* 0x0000002b3e2b7221 */ /* 0x000fe40000010000 */
[----:B------:R-:W0:Y:S01]  /*53e0*/  MUFU.EX2 R20, R20 ;  /* 0x0000001400147308 */ /* 0x000e220000000800 */
[C---:B---3--:R-:W-:Y:S01]  /*53f0*/  FADD.FTZ R8, R45.reuse, R8 ;  /* 0x000000082d087221 */ /* 0x048fe20000010000 */
[----:B------:R-:W-:Y:S01]  /*5400*/  F2FP.BF16.F32.PACK_AB R11, R45, R14 ;  /* 0x0000000e2d0b723e */ /* 0x000fe200000010ff */
[----:B------:R-:W-:-:S04]  /*5410*/  FADD.FTZ R14, R52, R43 ;  /* 0x0000002b340e7221 */ /* 0x000fc80000010000 */
[----:B------:R-:W-:Y:S01]  /*5420*/  FADD.FTZ R14, R51, R14 ;  /* 0x0000000e330e7221 */ /* 0x000fe20000010000 */
[----:B------:R-:W2:Y:S01]  /*5430*/  MUFU.EX2 R2, R2 ;  /* 0x0000000200027308 */ /* 0x000ea20000000800 */
[----:B-1----:R-:W-:Y:S01]  /*5440*/  FADD.FTZ R33, R13, R8 ;  /* 0x000000080d217221 */ /* 0x002fe20000010000 */
[----:B------:R-:W-:Y:S01]  /*5450*/  F2FP.BF16.F32.PACK_AB R8, R77, R74 ;  /* 0x0000004a4d08723e */ /* 0x000fe200000010ff */
[----:B------:R-:W-:Y:S01]  /*5460*/  FADD.FTZ R5, R49, R14 ;  /* 0x0000000e31057221 */ /* 0x000fe20000010000 */
[----:B------:R-:W-:-:S03]  /*5470*/  F2FP.BF16.F32.PACK_AB R14, R50, R49 ;  /* 0x00000031320e723e */ /* 0x000fc600000010ff */
[----:B------:R1:W-:Y:S01]  /*5480*/  STSM.16.M88.4 [R22], R8 ;  /* 0x0000000816007844 */ /* 0x0003e20000000200 */
[----:B------:R-:W3:Y:S01]  /*5490*/  MUFU.EX2 R3, R3 ;  /* 0x0000000300037308 */ /* 0x000ee20000000800 */
[----:B0-----:R-:W-:-:S07]  /*54a0*/  FADD.FTZ R33, R20, R33 ;  /* 0x0000002114217221 */ /* 0x001fce0000010000 */
[----:B------:R-:W-:Y:S01]  /*54b0*/  MUFU.EX2 R15, R15 ;  /* 0x0000000f000f7308 */ /* 0x000fe20000000800 */
[----:B--2---:R-:W-:Y:S01]  /*54c0*/  FADD.FTZ R34, R2, R33 ;  /* 0x0000002102227221 */ /* 0x004fe20000010000 */
[----:B-1----:R-:W-:-:S06]  /*54d0*/  F2FP.BF16.F32.PACK_AB R8, R60, R59 ;  /* 0x0000003b3c08723e */ /* 0x002fcc00000010ff */
[----:B------:R-:W0:Y:S01]  /*54e0*/  MUFU.EX2 R26, R26 ;  /* 0x0000001a001a7308 */ /* 0x000e220000000800 */
[C---:B---3--:R-:W-:Y:S01]  /*54f0*/  FADD.FTZ R34, R3.reuse, R34 ;  /* 0x0000002203227221 */ /* 0x048fe20000010000 */
[----:B------:R-:W-:Y:S02]  /*5500*/  F2FP.BF16.F32.PACK_AB R7, R3, R2 ;  /* 0x000000020307723e */ /* 0x000fe400000010ff */
[----:B------:R-:W-:-:S04]  /*5510*/  F2FP.BF16.F32.PACK_AB R10, R62, R61 ;  /* 0x0000003d3e0a723e */ /* 0x000fc800000010ff */
[----:B------:R-:W-:Y:S08]  /*5520*/  MUFU.EX2 R21, R21 ;  /* 0x0000001500157308 */ /* 0x000ff00000000800 */
[----:B------:R-:W1:Y:S01]  /*5530*/  MUFU.EX2 R28, R28 ;  /* 0x0000001c001c7308 */ /* 0x000e620000000800 */
[----:B0-----:R-:W-:-:S07]  /*5540*/  F2FP.BF16.F32.PACK_AB R9, R26, R15 ;  /* 0x0000000f1a09723e */ /* 0x001fce00000010ff */
[----:B------:R-:W0:Y:S08]  /*5550*/  MUFU.EX2 R0, R0 ;  /* 0x0000000000007308 */ /* 0x000e300000000800 */
[----:B------:R2:W-:Y:S01]  /*5560*/  MUFU.EX2 R32, R35 ;  /* 0x0000002300207308 */ /* 0x0005e20000000800 */
[----:B-1----:R-:W-:-:S07]  /*5570*/  F2FP.BF16.F32.PACK_AB R11, R28, R21 ;  /* 0x000000151c0b723e */ /* 0x002fce00000010ff */
[----:B------:R-:W1:Y:S01]  /*5580*/  MUFU.EX2 R27, R27 ;  /* 0x0000001b001b7308 */ /* 0x000e620000000800 */
[----:B--2---:R-:W-:-:S04]  /*5590*/  FADD.FTZ R35, R15, R34 ;  /* 0x000000220f237221 */ /* 0x004fc80000010000 */
[----:B------:R-:W-:-:S03]  /*55a0*/  FADD.FTZ R12, R26, R35 ;  /* 0x000000231a0c7221 */ /* 0x000fc60000010000 */
[----:B------:R-:W2:Y:S01]  /*55b0*/  MUFU.EX2 R29, R29 ;  /* 0x0000001d001d7308 */ /* 0x000ea20000000800 */
[----:B------:R-:W-:Y:S01]  /*55c0*/  FADD.FTZ R35, R21, R12 ;  /* 0x0000000c15237221 */ /* 0x000fe20000010000 */
[----:B------:R-:W-:-:S03]  /*55d0*/  F2FP.BF16.F32.PACK_AB R12, R51, R52 ;  /* 0x00000034330c723e */ /* 0x000fc600000010ff */
[----:B------:R-:W-:-:S03]  /*55e0*/  FADD.FTZ R35, R28, R35 ;  /* 0x000000231c237221 */ /* 0x000fc60000010000 */
[----:B------:R-:W3:Y:S01]  /*55f0*/  MUFU.EX2 R30, R30 ;  /* 0x0000001e001e7308 */ /* 0x000ee20000000800 */
[----:B0-----:R-:W-:Y:S01]  /*5600*/  FADD.FTZ R44, R0, R35 ;  /* 0x00000023002c7221 */ /* 0x001fe20000010000 */
[----:B------:R-:W-:Y:S01]  /*5610*/  FADD.FTZ R35, R50, R5 ;  /* 0x0000000532237221 */ /* 0x000fe20000010000 */
[----:B------:R-:W-:Y:S02]  /*5620*/  F2FP.BF16.F32.PACK_AB R5, R20, R13 ;  /* 0x0000000d1405723e */ /* 0x000fe400000010ff */
[C---:B-1----:R-:W-:Y:S01]  /*5630*/  FADD.FTZ R44, R27.reuse, R44 ;  /* 0x0000002c1b2c7221 */ /* 0x042fe20000010000 */
[----:B------:R-:W-:Y:S02]  /*5640*/  F2FP.BF16.F32.PACK_AB R13, R27, R0 ;  /* 0x000000001b0d723e */ /* 0x000fe400000010ff */
[----:B------:R-:W0:Y:S01]  /*5650*/  MUFU.EX2 R31, R31 ;  /* 0x0000001f001f7308 */ /* 0x000e220000000800 */
[----:B--2---:R-:W-:Y:S01]  /*5660*/  FADD.FTZ R3, R29, R44 ;  /* 0x0000002c1d037221 */ /* 0x004fe20000010000 */
[----:B------:R1:W-:Y:S04]  /*5670*/  STSM.16.M88.4 [R19], R4 ;  /* 0x0000000413007844 */ /* 0x0003e80000000200 */
[----:B------:R-:W-:Y:S02]  /*5680*/  STSM.16.M88.4 [R18+0x27800], R8 ;  /* 0x0278000812007844 */ /* 0x000fe40000000200 */
[----:B------:R-:W2:Y:S01]  /*5690*/  MUFU.EX2 R40, R40 ;  /* 0x0000002800287308 */ /* 0x000ea20000000800 */
[C---:B---3--:R-:W-:Y:S01]  /*56a0*/  FADD.FTZ R0, R30.reuse, R3 ;  /* 0x000000031e007221 */ /* 0x048fe20000010000 */
[----:B------:R-:W-:-:S05]  /*56b0*/  F2FP.BF16.F32.PACK_AB R15, R30, R29 ;  /* 0x0000001d1e0f723e */ /* 0x000fca00000010ff */
[----:B------:R-:W-:Y:S01]  /*56c0*/  STSM.16.M88.4 [R136], R12 ;  /* 0x0000000c88007844 */ /* 0x000fe20000000200 */
[----:B------:R-:W3:Y:S01]  /*56d0*/  MUFU.EX2 R47, R47 ;  /* 0x0000002f002f7308 */ /* 0x000ee20000000800 */
[----:B0-----:R-:W-:Y:S01]  /*56e0*/  FADD.FTZ R21, R31, R0 ;  /* 0x000000001f157221 */ /* 0x001fe20000010000 */
[----:B------:R-:W-:-:S03]  /*56f0*/  F2FP.BF16.F32.PACK_AB R29, R32, R31 ;  /* 0x0000001f201d723e */ /* 0x000fc600000010ff */
[----:B------:R-:W-:-:S03]  /*5700*/  FADD.FTZ R21, R32, R21 ;  /* 0x0000001520157221 */ /* 0x000fc60000010000 */
[----:B------:R-:W0:Y:S01]  /*5710*/  MUFU.EX2 R41, R41 ;  /* 0x0000002900297308 */ /* 0x000e220000000800 */
[----:B--2---:R-:W-:-:S07]  /*5720*/  FADD.FTZ R2, R40, R35 ;  /* 0x0000002328027221 */ /* 0x004fce0000010000 */
[----:B------:R-:W2:Y:S01]  /*5730*/  MUFU.EX2 R46, R46 ;  /* 0x0000002e002e7308 */ /* 0x000ea20000000800 */
[C---:B---3--:R-:W-:Y:S01]  /*5740*/  F2FP.BF16.F32.PACK_AB R28, R47.reuse, R40 ;  /* 0x000000282f1c723e */ /* 0x048fe200000010ff */
[----:B------:R-:W-:-:S06]  /*5750*/  FADD.FTZ R2, R47, R2 ;  /* 0x000000022f027221 */ /* 0x000fcc0000010000 */
[----:B------:R-:W3:Y:S01]  /*5760*/  MUFU.EX2 R76, R76 ;  /* 0x0000004c004c7308 */ /* 0x000ee20000000800 */
[----:B0-----:R-:W-:-:S07]  /*5770*/  FADD.FTZ R27, R41, R2 ;  /* 0x00000002291b7221 */ /* 0x001fce0000010000 */
[----:B------:R-:W0:Y:S01]  /*5780*/  MUFU.EX2 R33, R80 ;  /* 0x0000005000217308 */ /* 0x000e220000000800 */
[C---:B--2---:R-:W-:Y:S01]  /*5790*/  F2FP.BF16.F32.PACK_AB R30, R46.reuse, R41 ;  /* 0x000000292e1e723e */ /* 0x044fe200000010ff */
[----:B------:R-:W-:-:S06]  /*57a0*/  FADD.FTZ R27, R46, R27 ;  /* 0x0000001b2e1b7221 */ /* 0x000fcc0000010000 */
[----:B------:R-:W-:Y:S01]  /*57b0*/  MUFU.EX2 R36, R36 ;  /* 0x0000002400247308 */ /* 0x000fe20000000800 */
[----:B---3--:R-:W-:-:S07]  /*57c0*/  FADD.FTZ R0, R76, R21 ;  /* 0x000000154c007221 */ /* 0x008fce0000010000 */
[----:B------:R-:W1:Y:S01]  /*57d0*/  MUFU.EX2 R37, R37 ;  /* 0x0000002500257308 */ /* 0x000e620000000800 */
[C---:B0-----:R-:W-:Y:S01]  /*57e0*/  F2FP.BF16.F32.PACK_AB R31, R33.reuse, R76 ;  /* 0x0000004c211f723e */ /* 0x041fe200000010ff */
[----:B------:R-:W-:-:S04]  /*57f0*/  FADD.FTZ R0, R33, R0 ;  /* 0x0000000021007221 */ /* 0x000fc80000010000 */
[----:B------:R-:W-:Y:S02]  /*5800*/  STSM.16.M88.4 [R22+0x6000], R28 ;  /* 0x0060001c16007844 */ /* 0x000fe40000000200 */
[----:B------:R-:W0:Y:S08]  /*5810*/  MUFU.EX2 R38, R38 ;  /* 0x0000002600267308 */ /* 0x000e300000000800 */
[----:B------:R-:W2:Y:S01]  /*5820*/  MUFU.EX2 R39, R39 ;  /* 0x0000002700277308 */ /* 0x000ea20000000800 */
[----:B-1----:R-:W-:Y:S01]  /*5830*/  F2FP.BF16.F32.PACK_AB R4, R37, R36 ;  /* 0x000000242504723e */ /* 0x002fe200000010ff */
[----:B------:R-:W-:-:S04]  /*5840*/  FADD.FTZ R36, R36, R27 ;  /* 0x0000001b24247221 */ /* 0x000fc80000010000 */
[----:B------:R-:W-:Y:S02]  /*5850*/  FADD.FTZ R37, R37, R36 ;  /* 0x0000002425257221 */ /* 0x000fe40000010000 */
[----:B------:R-:W-:Y:S02]  /*5860*/  MUFU.EX2 R63, R63 ;  /* 0x0000003f003f7308 */ /* 0x000fe40000000800 */
[----:B0-----:R-:W-:-:S06]  /*5870*/  FADD.FTZ R2, R38, R37 ;  /* 0x0000002526027221 */ /* 0x001fcc0000010000 */
[----:B------:R-:W0:Y:S01]  /*5880*/  MUFU.EX2 R34, R81 ;  /* 0x0000005100227308 */ /* 0x000e220000000800 */
[C---:B--2---:R-:W-:Y:S01]  /*5890*/  F2FP.BF16.F32.PACK_AB R6, R39.reuse, R38 ;  /* 0x000000262706723e */ /* 0x044fe200000010ff */
[----:B------:R-:W-:-:S06]  /*58a0*/  FADD.FTZ R2, R39, R2 ;  /* 0x0000000227027221 */ /* 0x000fcc0000010000 */
[----:B------:R-:W1:Y:S08]  /*58b0*/  MUFU.EX2 R64, R64 ;  /* 0x0000004000407308 */ /* 0x000e700000000800 */
[----:B------:R-:W2:Y:S01]  /*58c0*/  MUFU.EX2 R3, R42 ;  /* 0x0000002a00037308 */ /* 0x000ea20000000800 */
[----:B0-----:R-:W-:Y:S01]  /*58d0*/  F2FP.BF16.F32.PACK_AB R5, R34, R63 ;  /* 0x0000003f2205723e */ /* 0x001fe200000010ff */
[----:B------:R-:W-:-:S04]  /*58e0*/  FADD.FTZ R63, R63, R0 ;  /* 0x000000003f3f7221 */ /* 0x000fc80000010000 */
[----:B------:R-:W-:-:S04]  /*58f0*/  FADD.FTZ R63, R34, R63 ;  /* 0x0000003f223f7221 */ /* 0x000fc80000010000 */
[----:B-1----:R-:W-:Y:S01]  /*5900*/  FADD.FTZ R0, R64, R63 ;  /* 0x0000003f40007221 */ /* 0x002fe20000010000 */
[----:B--2---:R-:W-:-:S03]  /*5910*/  F2FP.BF16.F32.PACK_AB R7, R3, R64 ;  /* 0x000000400307723e */ /* 0x004fc600000010ff */
[----:B------:R-:W-:Y:S02]  /*5920*/  FADD.FTZ R0, R3, R0 ;  /* 0x0000000003007221 */ /* 0x000fe40000010000 */
[----:B------:R0:W-:Y:S01]  /*5930*/  STSM.16.M88.4 [R19+0x6000], R4 ;  /* 0x0060000413007844 */ /* 0x0001e20000000200 */
[----:B------:R1:W-:Y:S06]  /*5940*/  MEMBAR.ALL.CTA ;  /* 0x0000000000007992 */ /* 0x0003ec0000008000 */
[----:B-1----:R-:W1:Y:S01]  /*5950*/  FENCE.VIEW.ASYNC.S ;  /* 0x00000000000073c6 */ /* 0x002e620000000000 */
[----:B0-----:R-:W-:Y:S01]  /*5960*/  VIADD R6, R88, 0xfffffffe ;  /* 0xfffffffe58067836 */ /* 0x001fe20000000000 */
[----:B-1----:R-:W-:Y:S01]  /*5970*/  NOP ;  /* 0x0000000000007918 */ /* 0x002fe20000000000 */
        /* <DEDUP_REMOVED lines=12> */
.L_x_1090:
[----:B------:R-:W-:Y:S02]  /*5a40*/  ULDC UR18, c[0x0][0x9e4] ;  /* 0x0002790000127ab9 */ /* 0x000fe40000000800 */
[----:B------:R-:W-:-:S11]  /*5a50*/  UISETP.NE.AND UP0, UPT, UR18, 0x1, UPT ;  /* 0x000000011200788c */ /* 0x000fd6000bf05270 */
[----:B------:R-:W-:Y:S02]  /*5a60*/  @UP0 ULDC.64 UR6, c[0x0][0x9e8] ;  /* 0x00027a0000060ab9 */ /* 0x000fe40000000a00 */
[----:B------:R-:W-:-:S04]  /*5a70*/  UIMAD.WIDE.U32 UR10, UR15, UR6, URZ ;  /* 0x000000060f0a72a5 */ /* 0x000fc8000f8e003f */
[----:B------:R-:W-:-:S12]  /*5a80*/  @UP0 USHF.R.U32.HI UR15, URZ, UR7, UR11 ;  /* 0x000000073f0f0299 */ /* 0x000fd8000801160b */
.L_x_1091:
[----:B------:R-:W-:-:S04]  /*5a90*/  UIMAD UR15, UR15, UR18, UR18 ;  /* 0x000000120f0f72a4 */ /* 0x000fc8000f8e0212 */
[----:B------:R-:W-:-:S04]  /*5aa0*/  UISETP.LT.AND UP0, UPT, UR14, UR15, UPT ;  /* 0x0000000f0e00728c */ /* 0x000fc8000bf01270 */
[----:B------:R-:W-:-:S12]  /*5ab0*/  USEL UR14, UR14, UR15, UP0 ;  /* 0x0000000f0e0e7287 */ /* 0x000fd80008000000 */
.L_x_1089:
[----:B------:R-:W-:Y:S01]  /*5ac0*/  USHF.R.S32.HI UR6, URZ, 0x1f, UR14 ;  /* 0x0000001f3f067899 */ /* 0x000fe2000801140e */
[----:B------:R-:W-:Y:S02]  /*5ad0*/  CS2R R134, SRZ ;  /* 0x0000000000867805 */ /* 0x000fe4000001ff00 */
[----:B------:R-:W-:Y:S02]  /*5ae0*/  CS2R R132, SRZ ;  /* 0x0000000000847805 */ /* 0x000fe4000001ff00 */
[----:B------:R-:W-:Y:S01]  /*5af0*/  CS2R R130, SRZ ;  /* 0x0000000000827805 */ /* 0x000fe2000001ff00 */
[----:B------:R-:W-:Y:S01]  /*5b00*/  ULEA.HI UR6, UR6, UR14, URZ, 0x7 ;  /* 0x0000000e06067291 */ /* 0x000fe2000f8f383f */
[----:B------:R-:W-:Y:S02]  /*5b10*/  CS2R R128, SRZ ;  /* 0x0000000000807805 */ /* 0x000fe4000001ff00 */
[----:B------:R-:W-:Y:S02]  /*5b20*/  CS2R R126, SRZ ;  /* 0x00000000007e7805 */ /* 0x000fe4000001ff00 */
[----:B------:R-:W-:Y:S01]  /*5b30*/  CS2R R124, SRZ ;  /* 0x00000000007c7805 */ /* 0x000fe2000001ff00 */
[----:B------:R-:W-:Y:S01]  /*5b40*/  USHF.R.S32.HI UR6, URZ, 0x7, UR6 ;  /* 0x000000073f067899 */ /* 0x000fe20008011406 */
[----:B------:R-:W-:-:S02]  /*5b50*/  CS2R R122, SRZ ;  /* 0x00000000007a7805 */ /* 0x000fc4000001ff00 */
[----:B------:R-:W-:Y:S02]  /*5b60*/  CS2R R120, SRZ ;  /* 0x0000000000787805 */ /* 0x000fe4000001ff00 */
[----:B------:R-:W-:Y:S01]  /*5b70*/  CS2R R118, SRZ ;  /* 0x0000000000767805 */ /* 0x000fe2000001ff00 */
[----:B------:R-:W-:Y:S01]  /*5b80*/  UISETP.LT.AND UP0, UPT, UR36, UR6, UPT ;  /* 0x000000062400728c */ /* 0x000fe2000bf01270 */
[----:B------:R-:W-:Y:S02]  /*5b90*/  CS2R R116, SRZ ;  /* 0x0000000000747805 */ /* 0x000fe4000001ff00 */
[----:B------:R-:W-:Y:S02]  /*5ba0*/  CS2R R114, SRZ ;  /* 0x0000000000727805 */ /* 0x000fe4000001ff00 */
[----:B------:R-:W-:Y:S01]  /*5bb0*/  CS2R R112, SRZ ;  /* 0x0000000000707805 */ /* 0x000fe2000001ff00 */
[----:B------:R-:W-:Y:S01]  /*5bc0*/  USEL UR60, UR36, UR6, !UP0 ;  /* 0x00000006243c7287 */ /* 0x000fe2000c000000 */
[----:B------:R-:W-:-:S02]  /*5bd0*/  CS2R R110, SRZ ;  /* 0x00000000006e7805 */ /* 0x000fc4000001ff00 */
[----:B------:R-:W-:Y:S02]  /*5be0*/  CS2R R108, SRZ ;  /* 0x00000000006c7805 */ /* 0x000fe4000001ff00 */
[----:B------:R-:W-:Y:S02]  /*5bf0*/  CS2R R106, SRZ ;  /* 0x00000000006a7805 */ /* 0x000fe4000001ff00 */
[----:B------:R-:W-:Y:S02]  /*5c00*/  CS2R R104, SRZ ;  /* 0x0000000000687805 */ /* 0x000fe4000001ff00 */
        /* <DEDUP_REMOVED lines=8> */
[----:B------:R-:W-:Y:S01]  /*5c90*/  CS2R R88, SRZ ;  /* 0x0000000000587805 */ /* 0x000fe2000001ff00 */
[----:B------:R-:W-:Y:S06]  /*5ca0*/  @!P1 BRA `(.L_x_1092) ;  /* 0x0000003c003c9947 */ /* 0x000fec0003800000 */
[----:B------:R-:W-:Y:S01]  /*5cb0*/  IMAD.MOV.U32 R5, RZ, RZ, R25 ;  /* 0x000000ffff057224 */ /* 0x000fe200078e0019 */
[----:B------:R-:W-:Y:S01]  /*5cc0*/  UMOV UR28, UR50 ;  /* 0x00000032001c7c82 */ /* 0x000fe20008000000 */
[----:B------:R-:W-:Y:S01]  /*5cd0*/  IMAD.MOV.U32 R4, RZ, RZ, R24 ;  /* 0x000000ffff047224 */ /* 0x000fe200078e0018 */
[----:B------:R-:W-:Y:S01]  /*5ce0*/  UMOV UR61, UR49 ;  /* 0x00000031003d7c82 */ /* 0x000fe20008000000 */
[----:B------:R-:W-:Y:S01]  /*5cf0*/  IMAD.MOV.U32 R3, RZ, RZ, R6 ;  /* 0x000000ffff037224 */ /* 0x000fe200078e0006 */
[----:B------:R-:W-:Y:S01]  /*5d00*/  ULDC UR34, c[0x0][0x9e4] ;  /* 0x0002790000227ab9 */ /* 0x000fe20000000800 */
[----:B------:R-:W-:Y:S01]  /*5d10*/  IMAD.MOV.U32 R135, RZ, RZ, RZ ;  /* 0x000000ffff877224 */ /* 0x000fe200078e00ff */
[----:B------:R-:W-:Y:S01]  /*5d20*/  ULDC UR35, c[0x0][0x9dc] ;  /* 0x0002770000237ab9 */ /* 0x000fe20000000800 */
[----:B------:R-:W-:Y:S01]  /*5d30*/  ULDC UR59, c[0x0][0x9d8] ;  /* 0x00027600003b7ab9 */ /* 0x000fe20000000800 */
[----:B------:R-:W-:Y:S01]  /*5d40*/  ULDC UR33, c[0x0][0x988] ;  /* 0x0002620000217ab9 */ /* 0x000fe20000000800 */
[----:B------:R-:W-:-:S05]  /*5d50*/  ULDC UR58, c[0x0][0x9e0] ;  /* 0x00027800003a7ab9 */ /* 0x000fca0000000800 */
.L_x_1111:
[----:B------:R-:W-:Y:S01]  /*5d60*/  ISETP.NE.AND P2, PT, RZ, UR46, PT ;  /* 0x0000002eff007c0c */ /* 0x000fe2000bf45270 */
[----:B------:R-:W-:-:S04]  /*5d70*/  UISETP.NE.AND UP0, UPT, UR61, 0x1, UPT ;  /* 0x000000013d00788c */ /* 0x000fc8000bf05270 */
[----:B------:R-:W-:-:S04]  /*5d80*/  USEL UR50, URZ, 0x1, UP0 ;  /* 0x000000013f327887 */ /* 0x000fc80008000000 */
[----:B------:R-:W-:-:S04]  /*5d90*/  ULOP3.LUT UR50, UR28, UR50, URZ, 0x3c, !UPT ;  /* 0x000000321c327292 */ /* 0x000fc8000f8e3c3f */
[----:B------:R-:W-:Y:S08]  /*5da0*/  @P2 BRA `(.L_x_1093) ;  /* 0x0000000000382947 */ /* 0x000ff00003800000 */
[----:B------:R-:W-:Y:S05]  /*5db0*/  @!P0 BRA `(.L_x_1094) ;  /* 0x0000000000048947 */ /* 0x000fea0003800000 */
[----:B------:R-:W-:Y:S01]  /*5dc0*/  BPT.TRAP 0x1 ;  /* 0x000000040000795c */ /* 0x000fe20000300000 */
.L_x_1094:
        /* <DEDUP_REMOVED lines=9> */
.L_x_1095:
[----:B-1----:R-:W-:Y:S05]  /*5e60*/  @P1 BRA `(.L_x_1093) ;  /* 0x0000000000081947 */ /* 0x002fea0003800000 */
[----:B------:R-:W1:Y:S02]  /*5e70*/  SYNCS.PHASECHK.TRANS64.TRYWAIT P1, [UR6+0x2d830], R6 ;  /* 0x02d83006ff0075a7 */ /* 0x000e640008020146 */
[----:B-1----:R-:W-:Y:S05]  /*5e80*/  @!P1 BRA `(.L_x_1096) ;  /* 0x0000013800e49947 */ /* 0x002fea0003800000 */
.L_x_1093:
[----:B-1----:R-:W1:Y:S01]  /*5e90*/  S2R R7, SR_TID.X ;  /* 0x0000000000077919 */ /* 0x002e620000002100 */
[----:B------:R-:W-:Y:S01]  /*5ea0*/  UIADD3 UR49, UR61, 0x1, URZ ;  /* 0x000000013d317890 */ /* 0x000fe2000fffe03f */
[----:B------:R-:W-:Y:S01]  /*5eb0*/  UMOV UR7, 0x80000020 ;  /* 0x8000002000077882 */ /* 0x000fe20000000000 */
[----:B------:R-:W-:Y:S02]  /*5ec0*/  UMOV UR11, 0x80000020 ;  /* 0x80000020000b7882 */ /* 0x000fe40000000000 */
        /* <DEDUP_REMOVED lines=36> */
.L_x_1098:
[----:B------:R-:W-:Y:S01]  /*6110*/  ULEA UR6, UR61, UR41, 0x3 ;  /* 0x000000293d067291 */ /* 0x000fe2000f8e183f */
[----:B------:R-:W-:-:S05]  /*6120*/  IMAD.U32 R6, RZ, RZ, UR28 ;  /* 0x0000001cff067e24 */ /* 0x000fca000f8e00ff */
[----:B------:R-:W-:-:S04]  /*6130*/  SHF.L.U32 R6, R6, 0x1f, RZ ;  /* 0x0000001f06067819 */ /* 0x000fc800000006ff */
[----:B------:R0:W1:Y:S01]  /*6140*/  SYNCS.PHASECHK.TRANS64.TRYWAIT P1, [UR6+0x2d850], R6 ;  /* 0x02d85006ff0075a7 */ /* 0x0000620008020146 */
[----:B------:R-:W-:Y:S05]  /*6150*/  @!P0 BRA `(.L_x_1099) ;  /* 0x0000000000048947 */ /* 0x000fea0003800000 */
[----:B------:R-:W-:Y:S01]  /*6160*/  BPT.TRAP 0x1 ;  /* 0x000000040000795c */ /* 0x000fe20000300000 */
.L_x_1099:
[----:B-1----:R-:W-:Y:S05]  /*6170*/  @P1 BRA `(.L_x_1097) ;  /* 0x0000000000081947 */ /* 0x002fea0003800000 */
[----:B------:R-:W1:Y:S02]  /*6180*/  SYNCS.PHASECHK.TRANS64.TRYWAIT P1, [UR6+0x2d850], R6 ;  /* 0x02d85006ff0075a7 */ /* 0x000e640008020146 */
[----:B-1----:R-:W-:Y:S05]  /*6190*/  @!P1 BRA `(.L_x_1100) ;  /* 0x0000013800389947 */ /* 0x002fea0003800000 */
.L_x_1097:
[----:B------:R-:W-:Y:S01]  /*61a0*/  UIADD3 UR6, UR41, 0x400, URZ ;  /* 0x0000040029067890 */ /* 0x000fe2000fffe03f */
[----:B------:R-:W-:Y:S01]  /*61b0*/  WARPGROUP.ARRIVE ;  /* 0x00000000000079c5 */ /* 0x000fe20000000000 */
[----:B------:R-:W-:-:S05]  /*61c0*/  ULEA UR7, UR55, UR41, 0xd ;  /* 0x0000002937077291 */ /* 0x000fca000f8e683f */
[----:B------:R-:W1:Y:S01]  /*61d0*/  S2R R8, SR_TID.X ;  /* 0x0000000000087919 */ /* 0x000e620000002100 */
[----:B------:R-:W-:Y:S02]  /*61e0*/  USHF.R.U32.HI UR6, URZ, 0x4, UR6 ;  /* 0x000000043f067899 */ /* 0x000fe40008011606 */
[----:B------:R-:W-:Y:S02]  /*61f0*/  UIADD3 UR7, UR7, 0x21800, URZ ;  /* 0x0002180007077890 */ /* 0x000fe4000fffe03f */
[----:B------:R-:W-:Y:S02]  /*6200*/  ULOP3.LUT UR6, UR6, 0x3fff, URZ, 0xc0, !UPT ;  /* 0x00003fff06067892 */ /* 0x000fe4000f8ec03f */
[----:B------:R-:W-:Y:S02]  /*6210*/  USHF.R.U32.HI UR7, URZ, 0x4, UR7 ;  /* 0x000000043f077899 */ /* 0x000fe40008011607 */
[----:B------:R-:W-:Y:S02]  /*6220*/  ULOP3.LUT UR10, UR6, 0x2000000, URZ, 0xfc, !UPT ;  /* 0x02000000060a7892 */ /* 0x000fe4000f8efc3f */
[----:B------:R-:W-:-:S02]  /*6230*/  ULOP3.LUT UR6, UR7, 0x3fff, URZ, 0xc0, !UPT ;  /* 0x00003fff07067892 */ /* 0x000fc4000f8ec03f */
[----:B------:R-:W-:Y:S02]  /*6240*/  UIMAD UR7, UR61, 0x600, UR10 ;  /* 0x000006003d0778a4 */ /* 0x000fe4000f8e020a */
[----:B------:R-:W-:Y:S01]  /*6250*/  ULOP3.LUT UR6, UR6, 0x10000, URZ, 0xfc, !UPT ;  /* 0x0001000006067892 */ /* 0x000fe2000f8efc3f */
[----:B------:R-:W-:Y:S01]  /*6260*/  UMOV UR31, 0x80000020 ;  /* 0x80000020001f7882 */ /* 0x000fe20000000000 */
[----:B------:R-:W-:-:S03]  /*6270*/  UMOV UR29, 0x40000040 ;  /* 0x40000040001d7882 */ /* 0x000fc60000000000 */
        /* <DEDUP_REMOVED lines=60> */
.L_x_1101:
[----:B------:R-:W-:Y:S01]  /*6640*/  UISETP.NE.AND UP1, UPT, UR54, URZ, UPT ;  /* 0x0000003f3600728c */ /* 0x000fe2000bf25270 */
[----:B------:R-:W-:Y:S01]  /*6650*/  FMUL.FTZ R9, R27, UR59 ;  /* 0x0000003b1b097c20 */ /* 0x000fe20008410000 */
[----:B------:R-:W-:Y:S01]  /*6660*/  FMUL.FTZ R27, R39, UR59 ;  /* 0x0000003b271b7c20 */ /* 0x000fe20008410000 */
[----:B------:R-:W-:Y:S01]  /*6670*/  FMUL.FTZ R39, R51, UR59 ;  /* 0x0000003b33277c20 */ /* 0x000fe20008410000 */
[----:B------:R-:W-:Y:S02]  /*6680*/  VIADD R51, R137, UR39 ;  /* 0x0000002789337c36 */ /* 0x000fe40008000000 */
        /* <DEDUP_REMOVED lines=13> */
[----:B------:R-:W-:-:S02]  /*6760*/  IMAD.MOV.U32 R83, RZ, RZ, R51 ;  /* 0x000000ffff537224 */ /* 0x000fc400078e0033 */
[----:B------:R-:W-:Y:S01]  /*6770*/  FMUL.FTZ R32, R44, UR59 ;  /* 0x0000003b2c207c20 */ /* 0x000fe20008410000 */
[----:B------:R-:W-:Y:S01]  /*6780*/  @P1 IMAD.HI.U32 R50, R51, UR6, RZ ;  /* 0x0000000633321c27 */ /* 0x000fe2000f8e00ff */
[----:B------:R-:W-:-:S03]  /*6790*/  @UP1 ULDC UR6, c[0x0][0x450] ;  /* 0x0001140000061ab9 */ /* 0x000fc60000000800 */
[----:B------:R-:W-:Y:S01]  /*67a0*/  FMUL.FTZ R44, R56, UR59 ;  /* 0x0000003b382c7c20 */ /* 0x000fe20008410000 */
[----:B------:R-:W-:Y:S01]  /*67b0*/  FMUL.FTZ R56, R66, UR59 ;  /* 0x0000003b42387c20 */ /* 0x000fe20008410000 */
[----:B------:R-:W-:Y:S01]  /*67c0*/  FMUL.FTZ R66, R76, UR59 ;  /* 0x0000003b4c427c20 */ /* 0x000fe20008410000 */
[----:B------:R-:W-:Y:S01]  /*67d0*/  @P2 SHF.R.U32.HI R83, RZ, UR6, R50 ;  /* 0x00000006ff532c19 */ /* 0x000fe20008011632 */
[----:B------:R-:W-:Y:S01]  /*67e0*/  ULEA UR6, UR49, UR41, 0x3 ;  /* 0x0000002931067291 */ /* 0x000fe2000f8e183f */
[----:B------:R-:W-:Y:S01]  /*67f0*/  FMUL.FTZ R76, R84, UR59 ;  /* 0x0000003b544c7c20 */ /* 0x000fe20008410000 */
[----:B------:R-:W-:Y:S01]  /*6800*/  FMUL.FTZ R12, R30, UR59 ;  /* 0x0000003b1e0c7c20 */ /* 0x000fe20008410000 */
[----:B0-----:R-:W-:Y:S01]  /*6810*/  FMUL.FTZ R6, R24, UR59 ;  /* 0x0000003b18067c20 */ /* 0x001fe20008410000 */
[----:B------:R-:W-:Y:S01]  /*6820*/  UIADD3 UR6, UR6, 0x2d840, URZ ;  /* 0x0002d84006067890 */ /* 0x000fe2000fffe03f */
[----:B------:R-:W0:Y:S01]  /*6830*/  SHFL.IDX PT, R84, R83, RZ, 0x1c1f ;  /* 0x001c1fff53547589 */ /* 0x000e2200000e0000 */
        /* <DEDUP_REMOVED lines=39> */
[----:B------:R-:W-:-:S02]  /*6ab0*/  IMAD.SHL.U32 R74, R3, 0x80, RZ ;  /* 0x00000080034a7824 */ /* 0x000fc400078e00ff */
        /* <DEDUP_REMOVED lines=10> */
[----:B------:R-:W-:Y:S01]  /*6b60*/  IADD3 R50, -R17, 0x1, -R74 ;  /* 0x0000000111327810 */ /* 0x000fe20007ffe94a */
[----:B------:R-:W-:Y:S01]  /*6b70*/  SYNCS.ARRIVE.TRANS64.RED.A1T0 RZ, [UR6], RZ ;  /* 0x000000ffffff79a7 */ /* 0x000fe20008100406 */
[----:B------:R-:W-:-:S02]  /*6b80*/  ULOP3.LUT UR6, URZ, UR35, URZ, 0x33, !UPT ;  /* 0x000000233f067292 */ /* 0x000fc4000f8e333f */
[----:B------:R-:W-:-:S03]  /*6b90*/  IADD3 R81, -R81, UR38, R50 ;  /* 0x0000002651517c10 */ /* 0x000fc6000fffe132 */
[----:B------:R-:W2:Y:S02]  /*6ba0*/  MUFU.TANH R7, R7 ;  /* 0x0000000700077308 */ /* 0x000ea40000002400 */
[C---:B------:R-:W-:Y:S02]  /*6bb0*/  VIADD R82, R81.reuse, UR58 ;  /* 0x0000003a51527c36 */ /* 0x040fe40008000000 */
[----:B------:R-:W-:Y:S02]  /*6bc0*/  VIADD R81, R81, UR6 ;  /* 0x0000000651517c36 */ /* 0x000fe40008000000 */
[----:B0-----:R-:W-:Y:S02]  /*6bd0*/  IMAD.IADD R80, R82, 0x1, R84 ;  /* 0x0000000152507824 */ /* 0x001fe400078e0254 */
        /* <DEDUP_REMOVED lines=77> */
.L_x_1104:
[----:B------:R-:W-:-:S05]  /*70b0*/  IMAD.U32 R85, RZ, RZ, UR34 ;  /* 0x00000022ff557e24 */ /* 0x000fca000f8e00ff */
[----:B------:R-:W-:-:S13]  /*70c0*/  ISETP.NE.AND P1, PT, R85, 0x1, PT ;  /* 0x000000015500780c */ /* 0x000fda0003f25270 */
[----:B------:R-:W1:Y:S02]  /*70d0*/  @P1 LDC.64 R50, c[0x0][0x9e8] ;  /* 0x00027a00ff321b82 */ /* 0x000e640000000a00 */
[----:B-1----:R-:W-:-:S05]  /*70e0*/  @P1 IMAD.HI.U32 R50, R84, R50, RZ ;  /* 0x0000003254321227 */ /* 0x002fca00078e00ff */
[----:B------:R-:W-:-:S07]  /*70f0*/  @P1 SHF.R.U32.HI R84, RZ, R51, R50 ;  /* 0x00000033ff541219 */ /* 0x000fce0000011632 */
.L_x_1105:
[----:B------:R-:W-:Y:S05]  /*7100*/  BSYNC B0 ;  /* 0x0000000000007941 */ /* 0x000fea0003800000 */
.L_x_1103:
[----:B------:R-:W-:-:S04]  /*7110*/  IMAD R84, R84, R85, -R74 ;  /* 0x0000005554547224 */ /* 0x000fc800078e0a4a */
[----:B------:R-:W-:-:S05]  /*7120*/  IMAD.IADD R84, R84, 0x1, -R17 ;  /* 0x0000000154547824 */ /* 0x000fca00078e0a11 */
[----:B------:R-:W-:Y:S02]  /*7130*/  VIMNMX R79, R79, R84, !PT ;  /* 0x000000544f4f7248 */ /* 0x000fe40007fe0100 */
[----:B------:R-:W-:-:S07]  /*7140*/  VIADDMNMX R80, R84, R85, R80, PT ;  /* 0x0000005554507246 */ /* 0x000fce0003800150 */
.L_x_1102:
        /* <DEDUP_REMOVED lines=116> */
.L_x_1108:
[----:B------:R-:W-:-:S05]  /*7890*/  IMAD.U32 R79, RZ, RZ, UR34 ;  /* 0x00000022ff4f7e24 */ /* 0x000fca000f8e00ff */
[----:B------:R-:W-:-:S13]  /*78a0*/  ISETP.NE.AND P2, PT, R79, 0x1, PT ;  /* 0x000000014f00780c */ /* 0x000fda0003f45270 */
[----:B------:R-:W0:Y:S02]  /*78b0*/  @P2 LDC.64 R24, c[0x0][0x9e8] ;  /* 0x00027a00ff182b82 */ /* 0x000e240000000a00 */
[----:B0-----:R-:W-:-:S05]  /*78c0*/  @P2 IMAD.HI.U32 R24, R50, R24, RZ ;  /* 0x0000001832182227 */ /* 0x001fca00078e00ff */
[----:B------:R-:W-:-:S07]  /*78d0*/  @P2 SHF.R.U32.HI R50, RZ, R25, R24 ;  /* 0x00000019ff322219 */ /* 0x000fce0000011618 */
.L_x_1109:
[----:B------:R-:W-:Y:S05]  /*78e0*/  BSYNC B0 ;  /* 0x0000000000007941 */ /* 0x000fea0003800000 */
.L_x_1107:
[----:B------:R-:W-:-:S04]  /*78f0*/  IMAD R50, R50, R79, -R74 ;  /* 0x0000004f32327224 */ /* 0x000fc800078e0a4a */
[----:B------:R-:W-:-:S05]  /*7900*/  IMAD.IADD R50, R50, 0x1, -R17 ;  /* 0x0000000132327824 */ /* 0x000fca00078e0a11 */
[----:B------:R-:W-:Y:S02]  /*7910*/  VIMNMX R81, R81, R50, !PT ;  /* 0x0000003251517248 */ /* 0x000fe40007fe0100 */
[----:B------:R-:W-:-:S07]  /*7920*/  VIADDMNMX R82, R50, R79, R82, PT ;  /* 0x0000004f32527246 */ /* 0x000fce0003800152 */
.L_x_1106:
[----:B------:R-:W-:Y:S02]  /*7930*/  FMNMX.FTZ R24, R6, R4, !PT ;  /* 0x0000000406187209 */ /* 0x000fe40007810000 */
[----:B------:R-:W-:Y:S02]  /*7940*/  LOP3.LUT R16, R16, 0xf7ffffff, RZ, 0xc0, !PT ;  /* 0xf7ffffff10107812 */ /* 0x000fe400078ec0ff */
[----:B------:R-:W-:Y:S02]  /*7950*/  FMNMX.FTZ R24, R7, R24, !PT ;  /* 0x0000001807187209 */ /* 0x000fe40007810000 */
[----:B------:R-:W-:Y:S02]  /*7960*/  @P0 LOP3.LUT R16, R16, 0x8000000, RZ, 0xfc, !PT ;  /* 0x0800000010100812 */ /* 0x000fe400078efcff */
[----:B------:R-:W-:Y:S02]  /*7970*/  FMNMX.FTZ R24, R10, R24, !PT ;  /* 0x000000180a187209 */ /* 0x000fe40007810000 */
[----:B------:R-:W-:-:S02]  /*7980*/  ISETP.GT.AND P0, PT, R81, 0x59, P1 ;  /* 0x000000595100780c */ /* 0x000fc40000f04270 */
[----:B------:R-:W-:Y:S02]  /*7990*/  FMNMX.FTZ R24, R11, R24, !PT ;  /* 0x000000180b187209 */ /* 0x000fe40007810000 */
[C---:B------:R-:W-:Y:S02]  /*79a0*/  ISETP.GT.AND P4, PT, R81.reuse, 0x1, P1 ;  /* 0x000000015100780c */ /* 0x040fe40000f84270 */
[----:B------:R-:W-:Y:S02]  /*79b0*/  FMNMX.FTZ R24, R14, R24, !PT ;  /* 0x000000180e187209 */ /* 0x000fe40007810000 */
[----:B------:R-:W-:Y:S02]  /*79c0*/  ISETP.GT.AND P5, PT, R81, 0x8, P1 ;  /* 0x000000085100780c */ /* 0x000fe40000fa4270 */
[----:B------:R-:W-:Y:S02]  /*79d0*/  FMNMX.FTZ R24, R15, R24, !PT ;  /* 0x000000180f187209 */ /* 0x000fe40007810000 */
[----:B------:R-:W-:-:S02]  /*79e0*/  LOP3.LUT R16, R16, 0xbfffffff, RZ, 0xc0, !PT ;  /* 0xbfffffff10107812 */ /* 0x000fc400078ec0ff */
[----:B------:R-:W-:Y:S02]  /*79f0*/  FMNMX.FTZ R24, R51, R24, !PT ;  /* 0x0000001833187209 */ /* 0x000fe40007810000 */
[C---:B------:R-:W-:Y:S02]  /*7a00*/  ISETP.LT.OR P4, PT, R82.reuse, 0x2, P4 ;  /* 0x000000025200780c */ /* 0x040fe40002781670 */
[----:B------:R-:W-:Y:S02]  /*7a10*/  FMNMX.FTZ R24, R83, R24, !PT ;  /* 0x0000001853187209 */ /* 0x000fe40007810000 */
[----:B------:R-:W-:Y:S02]  /*7a20*/  ISETP.LT.OR P5, PT, R82, 0x9, P5 ;  /* 0x000000095200780c */ /* 0x000fe40002fa1670 */
[----:B------:R-:W-:Y:S02]  /*7a30*/  FMNMX.FTZ R24, R28, R24, !PT ;  /* 0x000000181c187209 */ /* 0x000fe40007810000 */
[----:B------:R-:W-:-:S02]  /*7a40*/  @P0 LOP3.LUT R16, R16, 0x40000000, RZ, 0xfc, !PT ;  /* 0x4000000010100812 */ /* 0x000fc400078efcff */
[----:B------:R-:W-:Y:S02]  /*7a50*/  FMNMX.FTZ R24, R29, R24, !PT ;  /* 0x000000181d187209 */ /* 0x000fe40007810000 */
[----:B------:R-:W-:Y:S02]  /*7a60*/  ISETP.GT.AND P0, PT, R81, 0x71, P1 ;  /* 0x000000715100780c */ /* 0x000fe40000f04270 */
[----:B------:R-:W-:Y:S02]  /*7a70*/  FMNMX.FTZ R24, R32, R24, !PT ;  /* 0x0000001820187209 */ /* 0x000fe40007810000 */
[----:B------:R-:W-:Y:S02]  /*7a80*/  FSEL R9, R9, -INF , !P4 ;  /* 0xff80000009097808 */ /* 0x000fe40006000000 */
[----:B------:R-:W-:Y:S02]  /*7a90*/  FMNMX.FTZ R24, R33, R24, !PT ;  /* 0x0000001821187209 */ /* 0x000fe40007810000 */
[----:B------:R-:W-:-:S02]  /*7aa0*/  FSEL R12, R12, -INF , !P5 ;  /* 0xff8000000c0c7808 */ /* 0x000fc40006800000 */
[----:B------:R-:W-:Y:S02]  /*7ab0*/  FMNMX.FTZ R24, R36, R24, !PT ;  /* 0x0000001824187209 */ /* 0x000fe40007810000 */
[----:B------:R-:W-:Y:S02]  /*7ac0*/  ISETP.GT.AND P6, PT, R81, 0x9, P1 ;  /* 0x000000095100780c */ /* 0x000fe40000fc4270 */
[----:B------:R-:W-:Y:S02]  /*7ad0*/  FMNMX.FTZ R24, R37, R24, !PT ;  /* 0x0000001825187209 */ /* 0x000fe40007810000 */
[C---:B------:R-:W-:Y:S02]  /*7ae0*/  ISETP.GT.AND P2, PT, R81.reuse, 0x10, P1 ;  /* 0x000000105100780c */ /* 0x040fe40000f44270 */
[----:B------:R-:W-:Y:S02]  /*7af0*/  FMNMX.FTZ R24, R40, R24, !PT ;  /* 0x0000001828187209 */ /* 0x000fe40007810000 */
[----:B------:R-:W-:-:S02]  /*7b00*/  ISETP.GT.AND P3, PT, R81, 0x11, P1 ;  /* 0x000000115100780c */ /* 0x000fc40000f64270 */
[----:B------:R-:W-:Y:S02]  /*7b10*/  FMNMX.FTZ R24, R41, R24, !PT ;  /* 0x0000001829187209 */ /* 0x000fe40007810000 */
[C---:B------:R-:W-:Y:S02]  /*7b20*/  ISETP.GT.AND P4, PT, R81.reuse, 0x18, P1 ;  /* 0x000000185100780c */ /* 0x040fe40000f84270 */
[----:B------:R-:W-:Y:S02]  /*7b30*/  FMNMX.FTZ R24, R44, R24, !PT ;  /* 0x000000182c187209 */ /* 0x000fe40007810000 */
[----:B------:R-:W-:Y:S02]  /*7b40*/  ISETP.GT.AND P5, PT, R81, 0x19, P1 ;  /* 0x000000195100780c */ /* 0x000fe40000fa4270 */
[----:B------:R-:W-:Y:S02]  /*7b50*/  FMNMX.FTZ R24, R45, R24, !PT ;  /* 0x000000182d187209 */ /* 0x000fe40007810000 */
[----:B------:R-:W-:-:S02]  /*7b60*/  ISETP.LT.OR P6, PT, R82, 0xa, P6 ;  /* 0x0000000a5200780c */ /* 0x000fc400037c1670 */
[----:B------:R-:W-:Y:S02]  /*7b70*/  FMNMX.FTZ R24, R48, R24, !PT ;  /* 0x0000001830187209 */ /* 0x000fe40007810000 */
[C---:B------:R-:W-:Y:S02]  /*7b80*/  ISETP.LT.OR P2, PT, R82.reuse, 0x11, P2 ;  /* 0x000000115200780c */ /* 0x040fe40001741670 */
[----:B------:R-:W-:Y:S02]  /*7b90*/  FMNMX.FTZ R24, R49, R24, !PT ;  /* 0x0000001831187209 */ /* 0x000fe40007810000 */
[----:B------:R-:W-:Y:S02]  /*7ba0*/  ISETP.LT.OR P3, PT, R82, 0x12, P3 ;  /* 0x000000125200780c */ /* 0x000fe40001f61670 */
[----:B------:R-:W-:Y:S02]  /*7bb0*/  FMNMX.FTZ R24, R54, R24, !PT ;  /* 0x0000001836187209 */ /* 0x000fe40007810000 */
[----:B------:R-:W-:-:S02]  /*7bc0*/  ISETP.LT.OR P4, PT, R82, 0x19, P4 ;  /* 0x000000195200780c */ /* 0x000fc40002781670 */
[----:B------:R-:W-:Y:S02]  /*7bd0*/  FMNMX.FTZ R24, R55, R24, !PT ;  /* 0x0000001837187209 */ /* 0x000fe40007810000 */
[----:B------:R-:W-:Y:S02]  /*7be0*/  ISETP.LT.OR P5, PT, R82, 0x1a, P5 ;  /* 0x0000001a5200780c */ /* 0x000fe40002fa1670 */
[----:B------:R-:W-:Y:S02]  /*7bf0*/  FMNMX.FTZ R24, R58, R24, !PT ;  /* 0x000000183a187209 */ /* 0x000fe40007810000 */
[----:B------:R-:W-:Y:S02]  /*7c00*/  LOP3.LUT R16, R16, 0xfffffffd, RZ, 0xc0, !PT ;  /* 0xfffffffd10107812 */ /* 0x000fe400078ec0ff */
[----:B------:R-:W-:Y:S02]  /*7c10*/  FSEL R13, R13, -INF , !P6 ;  /* 0xff8000000d0d7808 */ /* 0x000fe40007000000 */
[----:B------:R-:W-:-:S02]  /*7c20*/  FSEL R20, R20, -INF , !P2 ;  /* 0xff80000014147808 */ /* 0x000fc40005000000 */
[----:B------:R-:W-:Y:S02]  /*7c30*/  FSEL R21, R21, -INF , !P3 ;  /* 0xff80000015157808 */ /* 0x000fe40005800000 */
[----:B------:R-:W-:Y:S02]  /*7c40*/  FSEL R26, R26, -INF , !P4 ;  /* 0xff8000001a1a7808 */ /* 0x000fe40006000000 */
[----:B------:R-:W-:Y:S02]  /*7c50*/  FSEL R27, R27, -INF , !P5 ;  /* 0xff8000001b1b7808 */ /* 0x000fe40006800000 */
[C---:B------:R-:W-:Y:S02]  /*7c60*/  ISETP.GT.AND P6, PT, R81.reuse, 0x20, P1 ;  /* 0x000000205100780c */ /* 0x040fe40000fc4270 */
[C---:B------:R-:W-:Y:S02]  /*7c70*/  ISETP.GT.AND P2, PT, R81.reuse, 0x21, P1 ;  /* 0x000000215100780c */ /* 0x040fe40000f44270 */
[----:B------:R-:W-:-:S02]  /*7c80*/  ISETP.GT.AND P3, PT, R81, 0x28, P1 ;  /* 0x000000285100780c */ /* 0x000fc40000f64270 */
[C---:B------:R-:W-:Y:S02]  /*7c90*/  ISETP.GT.AND P4, PT, R81.reuse, 0x29, P1 ;  /* 0x000000295100780c */ /* 0x040fe40000f84270 */
[----:B------:R-:W-:Y:S02]  /*7ca0*/  ISETP.GT.AND P5, PT, R81, 0x30, P1 ;  /* 0x000000305100780c */ /* 0x000fe40000fa4270 */
[----:B------:R-:W-:Y:S02]  /*7cb0*/  FMNMX.FTZ R24, R59, R24, !PT ;  /* 0x000000183b187209 */ /* 0x000fe40007810000 */
[----:B------:R-:W-:Y:S02]  /*7cc0*/  @P0 LOP3.LUT R16, R16, 0x2, RZ, 0xfc, !PT ;  /* 0x0000000210100812 */ /* 0x000fe400078efcff */
[----:B------:R-:W-:Y:S02]  /*7cd0*/  ISETP.GT.AND P0, PT, R81, 0x78, P1 ;  /* 0x000000785100780c */ /* 0x000fe40000f04270 */
[----:B------:R-:W-:-:S02]  /*7ce0*/  ISETP.LT.OR P6, PT, R82, 0x21, P6 ;  /* 0x000000215200780c */ /* 0x000fc400037c1670 */
[C---:B------:R-:W-:Y:S02]  /*7cf0*/  ISETP.LT.OR P2, PT, R82.reuse, 0x22, P2 ;  /* 0x000000225200780c */ /* 0x040fe40001741670 */
[C---:B------:R-:W-:Y:S02]  /*7d00*/  ISETP.LT.OR P3, PT, R82.reuse, 0x29, P3 ;  /* 0x000000295200780c */ /* 0x040fe40001f61670 */
[C---:B------:R-:W-:Y:S02]  /*7d10*/  ISETP.LT.OR P4, PT, R82.reuse, 0x2a, P4 ;  /* 0x0000002a5200780c */ /* 0x040fe40002781670 */
[----:B------:R-:W-:Y:S02]  /*7d20*/  ISETP.LT.OR P5, PT, R82, 0x31, P5 ;  /* 0x000000315200780c */ /* 0x000fe40002fa1670 */
[----:B------:R-:W-:Y:S02]  /*7d30*/  FMNMX.FTZ R24, R62, R24, !PT ;  /* 0x000000183e187209 */ /* 0x000fe40007810000 */
[----:B------:R-:W-:-:S02]  /*7d40*/  FSEL R30, R30, -INF , !P6 ;  /* 0xff8000001e1e7808 */ /* 0x000fc40007000000 */
[----:B------:R-:W-:Y:S02]  /*7d50*/  FSEL R31, R31, -INF , !P2 ;  /* 0xff8000001f1f7808 */ /* 0x000fe40005000000 */
[----:B------:R-:W-:Y:S02]  /*7d60*/  FSEL R34, R34, -INF , !P3 ;  /* 0xff80000022227808 */ /* 0x000fe40005800000 */
[----:B------:R-:W-:Y:S02]  /*7d70*/  FSEL R35, R35, -INF , !P4 ;  /* 0xff80000023237808 */ /* 0x000fe40006000000 */
[----:B------:R-:W-:Y:S02]  /*7d80*/  FSEL R38, R38, -INF , !P5 ;  /* 0xff80000026267808 */ /* 0x000fe40006800000 */
[----:B------:R-:W-:Y:S02]  /*7d90*/  FMNMX.FTZ R24, R63, R24, !PT ;  /* 0x000000183f187209 */ /* 0x000fe40007810000 */
[----:B------:R-:W-:-:S02]  /*7da0*/  ISETP.GT.AND P6, PT, R81, 0x31, P1 ;  /* 0x000000315100780c */ /* 0x000fc40000fc4270 */
[C---:B------:R-:W-:Y:S02]  /*7db0*/  ISETP.GT.AND P2, PT, R81.reuse, 0x38, P1 ;  /* 0x000000385100780c */ /* 0x040fe40000f44270 */
[C---:B------:R-:W-:Y:S02]  /*7dc0*/  ISETP.GT.AND P3, PT, R81.reuse, 0x39, P1 ;  /* 0x000000395100780c */ /* 0x040fe40000f64270 */
[C---:B------:R-:W-:Y:S02]  /*7dd0*/  ISETP.GT.AND P4, PT, R81.reuse, 0x40, P1 ;  /* 0x000000405100780c */ /* 0x040fe40000f84270 */
[----:B------:R-:W-:Y:S02]  /*7de0*/  ISETP.GT.AND P5, PT, R81, 0x41, P1 ;  /* 0x000000415100780c */ /* 0x000fe40000fa4270 */
[----:B------:R-:W-:Y:S02]  /*7df0*/  LOP3.LUT R16, R16, 0xfffffff7, RZ, 0xc0, !PT ;  /* 0xfffffff710107812 */ /* 0x000fe400078ec0ff */
[----:B------:R-:W-:-:S02]  /*7e00*/  FMNMX.FTZ R24, R66, R24, !PT ;  /* 0x0000001842187209 */ /* 0x000fc40007810000 */
[C---:B------:R-:W-:Y:S02]  /*7e10*/  ISETP.LT.OR P6, PT, R82.reuse, 0x32, P6 ;  /* 0x000000325200780c */ /* 0x040fe400037c1670 */
[C---:B------:R-:W-:Y:S02]  /*7e20*/  ISETP.LT.OR P2, PT, R82.reuse, 0x39, P2 ;  /* 0x000000395200780c */ /* 0x040fe40001741670 */
[C---:B------:R-:W-:Y:S02]  /*7e30*/  ISETP.LT.OR P3, PT, R82.reuse, 0x3a, P3 ;  /* 0x0000003a5200780c */ /* 0x040fe40001f61670 */
[C---:B------:R-:W-:Y:S02]  /*7e40*/  ISETP.LT.OR P4, PT, R82.reuse, 0x41, P4 ;  /* 0x000000415200780c */ /* 0x040fe40002781670 */
[----:B------:R-:W-:Y:S02]  /*7e50*/  ISETP.LT.OR P5, PT, R82, 0x42, P5 ;  /* 0x000000425200780c */ /* 0x000fe40002fa1670 */
[----:B------:R-:W-:-:S02]  /*7e60*/  @P0 LOP3.LUT R16, R16, 0x8, RZ, 0xfc, !PT ;  /* 0x0000000810100812 */ /* 0x000fc400078efcff */
[----:B------:R-:W-:Y:S02]  /*7e70*/  ISETP.GT.AND P0, PT, R81, RZ, P1 ;  /* 0x000000ff5100720c */ /* 0x000fe40000f04270 */
[----:B------:R-:W-:Y:S02]  /*7e80*/  FMNMX.FTZ R24, R67, R24, !PT ;  /* 0x0000001843187209 */ /* 0x000fe40007810000 */
[----:B------:R-:W-:Y:S02]  /*7e90*/  FSEL R39, R39, -INF , !P6 ;  /* 0xff80000027277808 */ /* 0x000fe40007000000 */
[----:B------:R-:W-:Y:S02]  /*7ea0*/  FSEL R42, R42, -INF , !P2 ;  /* 0xff8000002a2a7808 */ /* 0x000fe40005000000 */
[----:B------:R-:W-:Y:S02]  /*7eb0*/  FSEL R43, R43, -INF , !P3 ;  /* 0xff8000002b2b7808 */ /* 0x000fe40005800000 */
[----:B------:R-:W-:-:S02]  /*7ec0*/  FSEL R46, R46, -INF , !P4 ;  /* 0xff8000002e2e7808 */ /* 0x000fc40006000000 */
[----:B------:R-:W-:Y:S02]  /*7ed0*/  FSEL R47, R47, -INF , !P5 ;  /* 0xff8000002f2f7808 */ /* 0x000fe40006800000 */
[C---:B------:R-:W-:Y:S02]  /*7ee0*/  ISETP.GT.AND P6, PT, R81.reuse, 0x48, P1 ;  /* 0x000000485100780c */ /* 0x040fe40000fc4270 */
[C---:B------:R-:W-:Y:S02]  /*7ef0*/  ISETP.GT.AND P2, PT, R81.reuse, 0x49, P1 ;  /* 0x000000495100780c */ /* 0x040fe40000f44270 */
[C---:B------:R-:W-:Y:S02]  /*7f00*/  ISETP.GT.AND P3, PT, R81.reuse, 0x50, P1 ;  /* 0x000000505100780c */ /* 0x040fe40000f64270 */
[C---:B------:R-:W-:Y:S02]  /*7f10*/  ISETP.GT.AND P4, PT, R81.reuse, 0x51, P1 ;  /* 0x000000515100780c */ /* 0x040fe40000f84270 */
[----:B------:R-:W-:-:S02]  /*7f20*/  ISETP.GT.AND P5, PT, R81, 0x58, P1 ;  /* 0x000000585100780c */ /* 0x000fc40000fa4270 */
[----:B------:R-:W-:Y:S02]  /*7f30*/  FMNMX.FTZ R24, R70, R24, !PT ;  /* 0x0000001846187209 */ /* 0x000fe40007810000 */
[C---:B------:R-:W-:Y:S02]  /*7f40*/  ISETP.LT.OR P6, PT, R82.reuse, 0x49, P6 ;  /* 0x000000495200780c */ /* 0x040fe400037c1670 */
[C---:B------:R-:W-:Y:S02]  /*7f50*/  ISETP.LT.OR P2, PT, R82.reuse, 0x4a, P2 ;  /* 0x0000004a5200780c */ /* 0x040fe40001741670 */
[C---:B------:R-:W-:Y:S02]  /*7f60*/  ISETP.LT.OR P3, PT, R82.reuse, 0x51, P3 ;  /* 0x000000515200780c */ /* 0x040fe40001f61670 */
[C---:B------:R-:W-:Y:S02]  /*7f70*/  ISETP.LT.OR P4, PT, R82.reuse, 0x52, P4 ;  /* 0x000000525200780c */ /* 0x040fe40002781670 */
[----:B------:R-:W-:-:S02]  /*7f80*/  ISETP.LT.OR P5, PT, R82, 0x59, P5 ;  /* 0x000000595200780c */ /* 0x000fc40002fa1670 */
[----:B------:R-:W-:Y:S02]  /*7f90*/  FMNMX.FTZ R24, R71, R24, !PT ;  /* 0x0000001847187209 */ /* 0x000fe40007810000 */
[----:B------:R-:W-:Y:S02]  /*7fa0*/  LOP3.LUT R16, R16, 0xffffff7f, RZ, 0xc0, !PT ;  /* 0xffffff7f10107812 */ /* 0x000fe400078ec0ff */
        /* <DEDUP_REMOVED lines=10> */
[----:B------:R-:W-:Y:S02]  /*8050*/  ISETP.GT.AND P1, PT, R81, 0x79, P1 ;  /* 0x000000795100780c */ /* 0x000fe40000f24270 */
[----:B------:R-:W-:Y:S02]  /*8060*/  FMNMX.FTZ R24, R76, R24, !PT ;  /* 0x000000184c187209 */ /* 0x000fe40007810000 */
[----:B------:R-:W-:Y:S02]  /*8070*/  @P0 LOP3.LUT R16, R16, 0x80, RZ, 0xfc, !PT ;  /* 0x0000008010100812 */ /* 0x000fe400078efcff */
[----:B------:R-:W-:Y:S02]  /*8080*/  FMNMX.FTZ R24, R75, R24, !PT ;  /* 0x000000184b187209 */ /* 0x000fe40007810000 */
[C---:B------:R-:W-:Y:S02]  /*8090*/  LOP3.LUT P0, RZ, R16.reuse, 0x40000000, RZ, 0xc0, !PT ;  /* 0x4000000010ff7812 */ /* 0x040fe4000780c0ff */
[----:B------:R-:W-:Y:S01]  /*80a0*/  LOP3.LUT R16, R16, 0xffffffdf, RZ, 0xc0, !PT ;  /* 0xffffffdf10107812 */ /* 0x000fe200078ec0ff */
[----:B------:R-:W0:Y:S01]  /*80b0*/  SHFL.BFLY PT, R25, R24, 0x2, 0x1f ;  /* 0x0c401f0018197f89 */ /* 0x000e2200000e0000 */
[----:B------:R-:W-:-:S02]  /*80c0*/  ISETP.LT.OR P0, PT, R82, 0x5a, P0 ;  /* 0x0000005a5200780c */ /* 0x000fc40000701670 */
[----:B------:R-:W-:Y:S02]  /*80d0*/  @P1 LOP3.LUT R16, R16, 0x20, RZ, 0xfc, !PT ;  /* 0x0000002010101812 */ /* 0x000fe400078efcff */
[----:B------:R-:W-:Y:S02]  /*80e0*/  ISETP.LT.OR P6, PT, R82, 0x71, P6 ;  /* 0x000000715200780c */ /* 0x000fe400037c1670 */
[C---:B------:R-:W-:Y:S02]  /*80f0*/  LOP3.LUT P1, RZ, R16.reuse, 0x2, RZ, 0xc0, !PT ;  /* 0x0000000210ff7812 */ /* 0x040fe4000782c0ff */
[----:B------:R-:W-:Y:S02]  /*8100*/  LOP3.LUT R16, R16, 0xfffffeff, RZ, 0xc0, !PT ;  /* 0xfffffeff10107812 */ /* 0x000fe400078ec0ff */
[----:B------:R-:W-:-:S03]  /*8110*/  ISETP.LT.OR P1, PT, R82, 0x72, P1 ;  /* 0x000000725200780c */ /* 0x000fc60000f21670 */
[----:B------:R-:W-:Y:S02]  /*8120*/  @P0 LOP3.LUT R16, R16, 0x100, RZ, 0xfc, !PT ;  /* 0x0000010010100812 */ /* 0x000fe400078efcff */
[----:B------:R-:W-:Y:S02]  /*8130*/  ISETP.LT.OR P0, PT, R82, 0x61, P2 ;  /* 0x000000615200780c */ /* 0x000fe40001701670 */
[C---:B------:R-:W-:Y:S02]  /*8140*/  LOP3.LUT P2, RZ, R16.reuse, 0x8, RZ, 0xc0, !PT ;  /* 0x0000000810ff7812 */ /* 0x040fe4000784c0ff */
[----:B------:R-:W-:Y:S02]  /*8150*/  LOP3.LUT R16, R16, 0xffffffbf, RZ, 0xc0, !PT ;  /* 0xffffffbf10107812 */ /* 0x000fe400078ec0ff */
[----:B------:R-:W-:Y:S02]  /*8160*/  ISETP.LT.OR P2, PT, R82, 0x79, P2 ;  /* 0x000000795200780c */ /* 0x000fe40001741670 */
[----:B0-----:R-:W-:-:S02]  /*8170*/  FMNMX.FTZ R24, R24, R25, !PT ;  /* 0x0000001918187209 */ /* 0x001fc40007810000 */
[----:B------:R-:W-:Y:S02]  /*8180*/  FSEL R73, R73, -INF , !P1 ;  /* 0xff80000049497808 */ /* 0x000fe40004800000 */
[----:B------:R-:W-:Y:S01]  /*8190*/  FSEL R77, R77, -INF , !P2 ;  /* 0xff8000004d4d7808 */ /* 0x000fe20005000000 */
[----:B------:R-:W0:Y:S01]  /*81a0*/  SHFL.BFLY PT, R25, R24, 0x1, 0x1f ;  /* 0x0c201f0018197f89 */ /* 0x000e2200000e0000 */
[----:B------:R-:W-:Y:S02]  /*81b0*/  @P0 LOP3.LUT R16, R16, 0x40, RZ, 0xfc, !PT ;  /* 0x0000004010100812 */ /* 0x000fe400078efcff */
[----:B------:R-:W-:Y:S02]  /*81c0*/  ISETP.LT.OR P0, PT, R82, 0x62, P3 ;  /* 0x000000625200780c */ /* 0x000fe40001f01670 */
[C---:B------:R-:W-:Y:S02]  /*81d0*/  LOP3.LUT P3, RZ, R16.reuse, 0x80, RZ, 0xc0, !PT ;  /* 0x0000008010ff7812 */ /* 0x040fe4000786c0ff */
[----:B------:R-:W-:-:S02]  /*81e0*/  LOP3.LUT R16, R16, 0xffffffef, RZ, 0xc0, !PT ;  /* 0xffffffef10107812 */ /* 0x000fc400078ec0ff */
[----:B------:R-:W-:-:S04]  /*81f0*/  ISETP.LT.OR P3, PT, R82, 0x1, P3 ;  /* 0x000000015200780c */ /* 0x000fc80001f61670 */
[----:B------:R-:W-:-:S03]  /*8200*/  FSEL R8, R8, -INF , !P3 ;  /* 0xff80000008087808 */ /* 0x000fc60005800000 */
[----:B------:R-:W-:Y:S02]  /*8210*/  @P0 LOP3.LUT R16, R16, 0x10, RZ, 0xfc, !PT ;  /* 0x0000001010100812 */ /* 0x000fe400078efcff */
[----:B------:R-:W-:Y:S02]  /*8220*/  ISETP.LT.OR P0, PT, R82, 0x69, P4 ;  /* 0x000000695200780c */ /* 0x000fe40002701670 */
[C---:B------:R-:W-:Y:S02]  /*8230*/  LOP3.LUT P4, RZ, R16.reuse, 0x20, RZ, 0xc0, !PT ;  /* 0x0000002010ff7812 */ /* 0x040fe4000788c0ff */
[----:B------:R-:W-:Y:S02]  /*8240*/  LOP3.LUT R16, R16, 0xfffffffb, RZ, 0xc0, !PT ;  /* 0xfffffffb10107812 */ /* 0x000fe400078ec0ff */
[----:B0-----:R-:W-:Y:S02]  /*8250*/  FMNMX.FTZ R24, R24, R25, !PT ;  /* 0x0000001918187209 */ /* 0x001fe40007810000 */
[----:B------:R-:W-:-:S03]  /*8260*/  ISETP.LT.OR P4, PT, R82, 0x7a, P4 ;  /* 0x0000007a5200780c */ /* 0x000fc60002781670 */
[----:B------:R-:W-:Y:S01]  /*8270*/  FMUL.FTZ R50, R24, UR33 ;  /* 0x0000002118327c20 */ /* 0x000fe20008410000 */
[----:B------:R-:W-:Y:S02]  /*8280*/  FSEL R78, R78, -INF , !P4 ;  /* 0xff8000004e4e7808 */ /* 0x000fe40006000000 */
[----:B------:R-:W-:Y:S02]  /*8290*/  @P0 LOP3.LUT R16, R16, 0x4, RZ, 0xfc, !PT ;  /* 0x0000000410100812 */ /* 0x000fe400078efcff */
[----:B------:R-:W-:Y:S02]  /*82a0*/  ISETP.LT.OR P0, PT, R82, 0x6a, P5 ;  /* 0x0000006a5200780c */ /* 0x000fe40002f01670 */
[----:B------:R-:W-:Y:S02]  /*82b0*/  FSETP.NEU.FTZ.AND P5, PT, R24, -INF , PT ;  /* 0xff8000001800780b */ /* 0x000fe40003fbd000 */
[----:B------:R-:W-:Y:S02]  /*82c0*/  LOP3.LUT R16, R16, 0xefffffff, RZ, 0xc0, !PT ;  /* 0xefffffff10107812 */ /* 0x000fe400078ec0ff */
[----:B------:R-:W-:-:S02]  /*82d0*/  FSEL R25, R24, RZ, P5 ;  /* 0x000000ff18197208 */ /* 0x000fc40002800000 */
[----:B------:R-:W-:-:S03]  /*82e0*/  FSEL R50, R50, RZ, P5 ;  /* 0x000000ff32327208 */ /* 0x000fc60002800000 */
[----:B------:R-:W-:Y:S01]  /*82f0*/  FADD.FTZ R4, -R25, R4 ;  /* 0x0000000419047221 */ /* 0x000fe20000010100 */
[----:B------:R-:W-:Y:S01]  /*8300*/  FMNMX.FTZ R25, R8, R5, !PT ;  /* 0x0000000508197209 */ /* 0x000fe20007810000 */
[--C-:B------:R-:W-:Y:S01]  /*8310*/  FFMA.FTZ R6, R6, UR33, -R50.reuse ;  /* 0x0000002106067c23 */ /* 0x100fe20008010832 */
[----:B------:R-:W-:Y:S01]  /*8320*/  @P0 LOP3.LUT R16, R16, 0x10000000, RZ, 0xfc, !PT ;  /* 0x1000000010100812 */ /* 0x000fe200078efcff */
[--C-:B------:R-:W-:Y:S01]  /*8330*/  FFMA.FTZ R7, R7, UR33, -R50.reuse ;  /* 0x0000002107077c23 */ /* 0x100fe20008010832 */
[----:B------:R-:W-:Y:S01]  /*8340*/  FMNMX.FTZ R25, R9, R25, !PT ;  /* 0x0000001909197209 */ /* 0x000fe20007810000 */
[--C-:B------:R-:W-:Y:S01]  /*8350*/  FFMA.FTZ R10, R10, UR33, -R50.reuse ;  /* 0x000000210a0a7c23 */ /* 0x100fe20008010832 */
[----:B------:R-:W-:Y:S01]  /*8360*/  LOP3.LUT R16, R16, 0xdfffffff, RZ, 0xc0, !PT ;  /* 0xdfffffff10107812 */ /* 0x000fe200078ec0ff */
[--C-:B------:R-:W-:Y:S01]  /*8370*/  FFMA.FTZ R11, R11, UR33, -R50.reuse ;  /* 0x000000210b0b7c23 */ /* 0x100fe20008010832 */
[----:B------:R-:W-:Y:S01]  /*8380*/  FMNMX.FTZ R25, R12, R25, !PT ;  /* 0x000000190c197209 */ /* 0x000fe20007810000 */
[--C-:B------:R-:W-:Y:S01]  /*8390*/  FFMA.FTZ R14, R14, UR33, -R50.reuse ;  /* 0x000000210e0e7c23 */ /* 0x100fe20008010832 */
[----:B------:R-:W-:Y:S01]  /*83a0*/  @P6 LOP3.LUT R16, R16, 0x20000000, RZ, 0xfc, !PT ;  /* 0x2000000010106812 */ /* 0x000fe200078efcff */
[--C-:B------:R-:W-:Y:S01]  /*83b0*/  FFMA.FTZ R15, R15, UR33, -R50.reuse ;  /* 0x000000210f0f7c23 */ /* 0x100fe20008010832 */
[----:B------:R-:W-:Y:S01]  /*83c0*/  FMNMX.FTZ R25, R13, R25, !PT ;  /* 0x000000190d197209 */ /* 0x000fe20007810000 */
[--C-:B------:R-:W-:Y:S01]  /*83d0*/  FFMA.FTZ R51, R51, UR33, -R50.reuse ;  /* 0x0000002133337c23 */ /* 0x100fe20008010832 */
[----:B------:R-:W-:Y:S01]  /*83e0*/  LOP3.LUT P6, RZ, R16, 0x100, RZ, 0xc0, !PT ;  /* 0x0000010010ff7812 */ /* 0x000fe200078cc0ff */
[--C-:B------:R-:W-:Y:S01]  /*83f0*/  FFMA.FTZ R83, R83, UR33, -R50.reuse ;  /* 0x0000002153537c23 */ /* 0x100fe20008010832 */
[----:B------:R-:W-:Y:S01]  /*8400*/  FMNMX.FTZ R25, R20, R25, !PT ;  /* 0x0000001914197209 */ /* 0x000fe20007810000 */
[--C-:B------:R-:W-:Y:S01]  /*8410*/  FFMA.FTZ R28, R28, UR33, -R50.reuse ;  /* 0x000000211c1c7c23 */ /* 0x100fe20008010832 */
[----:B------:R-:W-:Y:S01]  /*8420*/  LOP3.LUT P0, RZ, R16, 0x40, RZ, 0xc0, !PT ;  /* 0x0000004010ff7812 */ /* 0x000fe2000780c0ff */
[--C-:B------:R-:W-:Y:S01]  /*8430*/  FFMA.FTZ R29, R29, UR33, -R50.reuse ;  /* 0x000000211d1d7c23 */ /* 0x100fe20008010832 */
[----:B------:R-:W-:Y:S01]  /*8440*/  FMNMX.FTZ R25, R21, R25, !PT ;  /* 0x0000001915197209 */ /* 0x000fe20007810000 */
[--C-:B------:R-:W-:Y:S01]  /*8450*/  FFMA.FTZ R32, R32, UR33, -R50.reuse ;  /* 0x0000002120207c23 */ /* 0x100fe20008010832 */
[----:B------:R-:W-:Y:S01]  /*8460*/  FSEL R61, R61, -INF , !P6 ;  /* 0xff8000003d3d7808 */ /* 0x000fe20007000000 */
        /* <DEDUP_REMOVED lines=39> */
[----:B------:R-:W-:Y:S01]  /*86e0*/  FFMA.FTZ R50, R75, UR33, -R50 ;  /* 0x000000214b327c23 */ /* 0x000fe20008010832 */
[----:B------:R-:W-:Y:S01]  /*86f0*/  FMUL.FTZ R75, R4, UR33 ;  /* 0x00000021044b7c20 */ /* 0x000fe20008410000 */
[----:B------:R-:W-:Y:S01]  /*8700*/  FMNMX.FTZ R25, R46, R25, !PT ;  /* 0x000000192e197209 */ /* 0x000fe20007810000 */
[----:B------:R-:W-:Y:S01]  /*8710*/  MUFU.EX2 R6, R6 ;  /* 0x0000000600067308 */ /* 0x000fe20000000800 */
[----:B------:R-:W-:-:S02]  /*8720*/  LOP3.LUT P0, RZ, R16, 0x8000000, RZ, 0xc0, !PT ;  /* 0x0800000010ff7812 */ /* 0x000fc4000780c0ff */
        /* <DEDUP_REMOVED lines=22> */
[----:B------:R-:W0:Y:S01]  /*8890*/  SHFL.BFLY PT, R74, R25, 0x2, 0x1f ;  /* 0x0c401f00194a7f89 */ /* 0x000e2200000e0000 */
[----:B------:R-:W-:Y:S08]  /*88a0*/  MUFU.EX2 R28, R28 ;  /* 0x0000001c001c7308 */ /* 0x000ff00000000800 */
[----:B------:R-:W-:Y:S08]  /*88b0*/  MUFU.EX2 R29, R29 ;  /* 0x0000001d001d7308 */ /* 0x000ff00000000800 */
[----:B------:R-:W-:Y:S01]  /*88c0*/  MUFU.EX2 R32, R32 ;  /* 0x0000002000207308 */ /* 0x000fe20000000800 */
[----:B0-----:R-:W-:-:S07]  /*88d0*/  FMNMX.FTZ R25, R25, R74, !PT ;  /* 0x0000004a19197209 */ /* 0x001fce0007810000 */
[----:B------:R-:W-:Y:S01]  /*88e0*/  MUFU.EX2 R33, R33 ;  /* 0x0000002100217308 */ /* 0x000fe20000000800 */
[----:B------:R-:W0:Y:S07]  /*88f0*/  SHFL.BFLY PT, R74, R25, 0x1, 0x1f ;  /* 0x0c201f00194a7f89 */ /* 0x000e2e00000e0000 */
[----:B------:R-:W-:Y:S08]  /*8900*/  MUFU.EX2 R36, R36 ;  /* 0x0000002400247308 */ /* 0x000ff00000000800 */
[----:B------:R-:W-:Y:S08]  /*8910*/  MUFU.EX2 R37, R37 ;  /* 0x0000002500257308 */ /* 0x000ff00000000800 */
[----:B------:R-:W-:Y:S01]  /*8920*/  MUFU.EX2 R40, R40 ;  /* 0x0000002800287308 */ /* 0x000fe20000000800 */
[----:B0-----:R-:W-:-:S04]  /*8930*/  FMNMX.FTZ R25, R25, R74, !PT ;  /* 0x0000004a19197209 */ /* 0x001fc80007810000 */
[----:B------:R-:W-:-:S03]  /*8940*/  FSETP.NEU.FTZ.AND P1, PT, R25, -INF , PT ;  /* 0xff8000001900780b */ /* 0x000fc60003f3d000 */
[----:B------:R-:W-:Y:S01]  /*8950*/  MUFU.EX2 R41, R41 ;  /* 0x0000002900297308 */ /* 0x000fe20000000800 */
[----:B------:R-:W-:-:S05]  /*8960*/  FSEL R74, R25, RZ, P1 ;  /* 0x000000ff194a7208 */ /* 0x000fca0000800000 */
[----:B------:R-:W-:Y:S01]  /*8970*/  FADD.FTZ R5, -R74, R5 ;  /* 0x000000054a057221 */ /* 0x000fe20000010100 */
[----:B------:R-:W-:Y:S01]  /*8980*/  FMUL.FTZ R74, R25, UR33 ;  /* 0x00000021194a7c20 */ /* 0x000fe20008410000 */
[----:B------:R-:W-:Y:S02]  /*8990*/  MUFU.EX2 R44, R44 ;  /* 0x0000002c002c7308 */ /* 0x000fe40000000800 */
[----:B------:R-:W-:Y:S02]  /*89a0*/  FMUL.FTZ R5, R5, UR33 ;  /* 0x0000002105057c20 */ /* 0x000fe40008410000 */
[----:B------:R-:W-:-:S04]  /*89b0*/  FSEL R4, R74, RZ, P1 ;  /* 0x000000ff4a047208 */ /* 0x000fc80000800000 */
        /* <DEDUP_REMOVED lines=33> */
[----:B------:R-:W-:Y:S01]  /*8bd0*/  MUFU.EX2 R75, R8 ;  /* 0x00000008004b7308 */ /* 0x000fe20000000800 */
[----:B0-----:R-:W-:-:S04]  /*8be0*/  FFMA.FTZ R2, R74, R2, R6 ;  /* 0x000000024a027223 */ /* 0x001fc80000010006 */
[----:B------:R-:W-:-:S03]  /*8bf0*/  FADD.FTZ R2, R7, R2 ;  /* 0x0000000207027221 */ /* 0x000fc60000010000 */
[----:B------:R-:W-:Y:S08]  /*8c00*/  MUFU.EX2 R4, R12 ;  /* 0x0000000c00047308 */ /* 0x000ff00000000800 */
[----:B------:R-:W0:Y:S08]  /*8c10*/  MUFU.EX2 R12, R5 ;  /* 0x00000005000c7308 */ /* 0x000e300000000800 */
[----:B------:R-:W1:Y:S08]  /*8c20*/  MUFU.EX2 R9, R9 ;  /* 0x0000000900097308 */ /* 0x000e700000000800 */
[----:B------:R-:W2:Y:S01]  /*8c30*/  MUFU.EX2 R79, R13 ;  /* 0x0000000d004f7308 */ /* 0x000ea20000000800 */
[----:B0-----:R-:W-:-:S07]  /*8c40*/  FFMA.FTZ R0, R12, R0, R75 ;  /* 0x000000000c007223 */ /* 0x001fce000001004b */
[----:B------:R-:W0:Y:S01]  /*8c50*/  MUFU.EX2 R20, R20 ;  /* 0x0000001400147308 */ /* 0x000e220000000800 */
[----:B-1----:R-:W-:Y:S01]  /*8c60*/  FADD.FTZ R5, R9, R0 ;  /* 0x0000000009057221 */ /* 0x002fe20000010000 */
[----:B------:R-:W-:-:S03]  /*8c70*/  FADD.FTZ R0, R10, R2 ;  /* 0x000000020a007221 */ /* 0x000fc60000010000 */
[----:B------:R-:W-:Y:S01]  /*8c80*/  FADD.FTZ R2, R4, R5 ;  /* 0x0000000504027221 */ /* 0x000fe20000010000 */
[----:B------:R-:W-:Y:S02]  /*8c90*/  FADD.FTZ R0, R11, R0 ;  /* 0x000000000b007221 */ /* 0x000fe40000010000 */
[----:B------:R-:W1:Y:S01]  /*8ca0*/  MUFU.EX2 R21, R21 ;  /* 0x0000001500157308 */ /* 0x000e620000000800 */
[----:B--2---:R-:W-:Y:S01]  /*8cb0*/  FADD.FTZ R2, R79, R2 ;  /* 0x000000024f027221 */ /* 0x004fe20000010000 */
[----:B------:R-:W-:-:S04]  /*8cc0*/  FADD.FTZ R0, R14, R0 ;  /* 0x000000000e007221 */ /* 0x000fc80000010000 */
[----:B------:R-:W-:Y:S02]  /*8cd0*/  FADD.FTZ R0, R15, R0 ;  /* 0x000000000f007221 */ /* 0x000fe40000010000 */
[----:B------:R-:W2:Y:S01]  /*8ce0*/  MUFU.EX2 R26, R26 ;  /* 0x0000001a001a7308 */ /* 0x000ea20000000800 */
        /* <DEDUP_REMOVED lines=96> */
.L_x_1110:
[----:B------:R-:W-:Y:S01]  /*92f0*/  ULEA UR6, UR61, UR41, 0x3 ;  /* 0x000000293d067291 */ /* 0x000fe2000f8e183f */
[----:B------:R-:W-:Y:S01]  /*9300*/  F2FP.BF16.F32.PACK_AB R10, R11, R10 ;  /* 0x0000000a0b0a723e */ /* 0x000fe200000010ff */
[----:B------:R-:W-:Y:S01]  /*9310*/  UMOV UR28, UR50 ;  /* 0x00000032001c7c82 */ /* 0x000fe20008000000 */
[----:B------:R-:W-:Y:S01]  /*9320*/  F2FP.BF16.F32.PACK_AB R8, R7, R6 ;  /* 0x000000060708723e */ /* 0x000fe200000010ff */
[----:B------:R-:W-:Y:S01]  /*9330*/  UIADD3 UR6, UR6, 0x2d860, URZ ;  /* 0x0002d86006067890 */ /* 0x000fe2000fffe03f */
[----:B------:R-:W-:Y:S01]  /*9340*/  F2FP.BF16.F32.PACK_AB R9, R9, R75 ;  /* 0x0000004b0909723e */ /* 0x000fe200000010ff */
[----:B------:R-:W-:Y:S01]  /*9350*/  UMOV UR61, UR49 ;  /* 0x00000031003d7c82 */ /* 0x000fe20008000000 */
[----:B------:R-:W-:Y:S01]  /*9360*/  F2FP.BF16.F32.PACK_AB R11, R79, R4 ;  /* 0x000000044f0b723e */ /* 0x000fe200000010ff */
[----:B------:R-:W-:Y:S01]  /*9370*/  UPRMT UR6, UR42, 0x654, UR6 ;  /* 0x000006542a067896 */ /* 0x000fe20008000006 */
        /* <DEDUP_REMOVED lines=11> */
[----:B------:R-:W-:Y:S01]  /*9430*/  STSM.16.M88.4 [R18+0x21800], R8 ;  /* 0x0218000812007844 */ /* 0x000fe20000000200 */
        /* <DEDUP_REMOVED lines=9> */
[----:B------:R-:W-:Y:S01]  /*94d0*/  STSM.16.M88.4 [R22], R28 ;  /* 0x0000001c16007844 */ /* 0x000fe20000000200 */
[----:B------:R-:W-:Y:S01]  /*94e0*/  F2FP.BF16.F32.PACK_AB R38, R41, R40 ;  /* 0x000000282926723e */ /* 0x000fe200000010ff */
[-C--:B------:R-:W-:Y:S01]  /*94f0*/  FMUL.FTZ R101, R101, R74.reuse ;  /* 0x0000004a65657220 */ /* 0x080fe20000410000 */
[----:B------:R-:W-:Y:S01]  /*9500*/  F2FP.BF16.F32.PACK_AB R39, R43, R39 ;  /* 0x000000272b27723e */ /* 0x000fe200000010ff */
[----:B------:R-:W-:Y:S01]  /*9510*/  FMUL.FTZ R104, R104, R74 ;  /* 0x0000004a68687220 */ /* 0x000fe20000410000 */
[----:B------:R-:W-:Y:S01]  /*9520*/  F2FP.BF16.F32.PACK_AB R45, R35, R46 ;  /* 0x0000002e232d723e */ /* 0x000fe200000010ff */
[----:B------:R-:W-:Y:S01]  /*9530*/  FMUL.FTZ R105, R105, R74 ;  /* 0x0000004a69697220 */ /* 0x000fe20000410000 */
[----:B------:R-:W-:Y:S01]  /*9540*/  F2FP.BF16.F32.PACK_AB R46, R49, R48 ;  /* 0x00000030312e723e */ /* 0x000fe200000010ff */
[----:B------:R-:W-:Y:S01]  /*9550*/  STSM.16.M88.4 [R19], R36 ;  /* 0x0000002413007844 */ /* 0x000fe20000000200 */
[----:B------:R-:W-:Y:S01]  /*9560*/  F2FP.BF16.F32.PACK_AB R47, R53, R47 ;  /* 0x0000002f352f723e */ /* 0x000fe200000010ff */
[----:B------:R-:W-:Y:S01]  /*9570*/  FMUL.FTZ R108, R108, R74 ;  /* 0x0000004a6c6c7220 */ /* 0x000fe20000410000 */
[----:B------:R-:W-:Y:S01]  /*9580*/  F2FP.BF16.F32.PACK_AB R58, R59, R58 ;  /* 0x0000003a3b3a723e */ /* 0x000fe200000010ff */
[----:B------:R-:W-:Y:S01]  /*9590*/  FMUL.FTZ R109, R109, R74 ;  /* 0x0000004a6d6d7220 */ /* 0x000fe20000410000 */
[----:B------:R-:W-:Y:S01]  /*95a0*/  F2FP.BF16.F32.PACK_AB R56, R55, R54 ;  /* 0x000000363738723e */ /* 0x000fe200000010ff */
[----:B------:R-:W-:Y:S01]  /*95b0*/  STSM.16.M88.4 [R18+0x27800], R44 ;  /* 0x0278002c12007844 */ /* 0x000fe20000000200 */
[----:B------:R-:W-:Y:S01]  /*95c0*/  F2FP.BF16.F32.PACK_AB R57, R57, R34 ;  /* 0x000000223939723e */ /* 0x000fe200000010ff */
[----:B------:R-:W-:Y:S01]  /*95d0*/  FMUL.FTZ R112, R112, R74 ;  /* 0x0000004a70707220 */ /* 0x000fe20000410000 */
[----:B------:R-:W-:Y:S01]  /*95e0*/  F2FP.BF16.F32.PACK_AB R59, R61, R60 ;  /* 0x0000003c3d3b723e */ /* 0x000fe200000010ff */
[----:B------:R-:W-:Y:S01]  /*95f0*/  FMUL.FTZ R113, R113, R74 ;  /* 0x0000004a71717220 */ /* 0x000fe20000410000 */
[----:B0-----:R-:W-:Y:S01]  /*9600*/  F2FP.BF16.F32.PACK_AB R4, R63, R62 ;  /* 0x0000003e3f04723e */ /* 0x001fe200000010ff */
        /* <DEDUP_REMOVED lines=19> */
[-C--:B------:R-:W-:Y:S01]  /*9740*/  FMUL.FTZ R132, R132, R74.reuse ;  /* 0x0000004a84847220 */ /* 0x080fe20000410000 */
[----:B------:R-:W-:Y:S01]  /*9750*/  FMUL.FTZ R133, R133, R74 ;  /* 0x0000004a85857220 */ /* 0x000fe20000410000 */
[-C--:B------:R-:W-:Y:S01]  /*9760*/  FMUL.FTZ R90, R90, R12.reuse ;  /* 0x0000000c5a5a7220 */ /* 0x080fe20000410000 */
[----:B------:R-:W-:Y:S01]  /*9770*/  @!PT LDS RZ, [RZ] ;  /* 0x00000000fffff984 */ /* 0x000fe20000000800 */
[----:B------:R-:W-:Y:S01]  /*9780*/  @!PT LDS RZ, [RZ] ;  /* 0x00000000fffff984 */ /* 0x000fe20000000800 */
[----:B------:R-:W-:Y:S01]  /*9790*/  @!PT LDS RZ, [RZ] ;  /* 0x00000000fffff984 */ /* 0x000fe20000000800 */
[----:B------:R-:W-:Y:S01]  /*97a0*/  @!PT LDS RZ, [RZ] ;  /* 0x00000000fffff984 */ /* 0x000fe20000000800 */
[----:B------:R2:W-:Y:S06]  /*97b0*/  MEMBAR.ALL.CTA ;  /* 0x0000000000007992 */ /* 0x0005ec0000008000 */
[----:B--2---:R-:W2:Y:S01]  /*97c0*/  FENCE.VIEW.ASYNC.S ;  /* 0x00000000000073c6 */ /* 0x004ea20000000000 */
        /* <DEDUP_REMOVED lines=26> */
[----:B--2---:R-:W-:Y:S01]  /*9970*/  NOP ;  /* 0x0000000000007918 */ /* 0x004fe20000000000 */
[----:B-1----:R-:W-:Y:S05]  /*9980*/  @P1 BRA `(.L_x_1111) ;  /* 0xffffffc000f41947 */ /* 0x002fea000383ffff */
[----:B------:R-:W-:-:S07]  /*9990*/  IMAD.MOV.U32 R6, RZ, RZ, R3 ;  /* 0x000000ffff067224 */ /* 0x000fce00078e0003 */
.L_x_1092:
[----:B------:R-:W-:Y:S02]  /*99a0*/  UISETP.NE.AND UP1, UPT, UR54, URZ, UPT ;  /* 0x0000003f3600728c */ /* 0x000fe4000bf25270 */
[----:B------:R-:W-:Y:S02]  /*99b0*/  UISETP.NE.AND UP0, UPT, UR53, URZ, UPT ;  /* 0x0000003f3500728c */ /* 0x000fe4000bf05270 */
[----:B------:R-:W-:Y:S02]  /*99c0*/  UIADD3 UR10, UR39, 0xbf, URZ ;  /* 0x000000bf270a7890 */ /* 0x000fe4000fffe03f */
[----:B------:R-:W-:Y:S02]  /*99d0*/  UIADD3 UR11, UR38, 0x1, -UR48 ;  /* 0x00000001260b7890 */ /* 0x000fe4000fffe830 */
[----:B------:R-:W-:-:S03]  /*99e0*/  PLOP3.LUT P1, PT, PT, PT, UP0, 0x40, 0x0 ;  /* 0x000000000000781c */ /* 0x000fc60003f2e808 */
[----:B------:R-:W-:Y:S01]  /*99f0*/  @UP1 ULDC UR6, c[0x0][0x44c] ;  /* 0x0001130000061ab9 */ /* 0x000fe20000000800 */
[----:B------:R-:W-:Y:S01]  /*9a00*/  @UP1 ULDC UR14, c[0x0][0x450] ;  /* 0x00011400000e1ab9 */ /* 0x000fe20000000800 */
[----:B------:R-:W-:-:S04]  /*9a10*/  UIMAD.WIDE.U32 UR6, UR10, UR6, URZ ;  /* 0x000000060a0672a5 */ /* 0x000fc8000f8e003f */
[----:B------:R-:W-:-:S04]  /*9a20*/  @UP1 USHF.R.U32.HI UR10, URZ, UR14, UR7 ;  /* 0x0000000e3f0a1299 */ /* 0x000fc80008011607 */
[----:B------:R-:W-:-:S04]  /*9a30*/  UIADD3 UR10, UR11, UR10, URZ ;  /* 0x0000000a0b0a7290 */ /* 0x000fc8000fffe03f */
[----:B------:R-:W-:Y:S01]  /*9a40*/  UIADD3 UR35, UR10, -UR35, URZ ;  /* 0x800000230a237290 */ /* 0x000fe2000fffe03f */
[----:B------:R-:W-:Y:S11]  /*9a50*/  @P1 BRA `(.L_x_1112) ;  /* 0x0000000000501947 */ /* 0x000ff60003800000 */
[----:B------:R-:W-:Y:S02]  /*9a60*/  UMOV UR14, UR10 ;  /* 0x0000000a000e7c82 */ /* 0x000fe40008000000 */
        /* <DEDUP_REMOVED lines=11> */
.L_x_1113:
[----:B------:R-:W-:Y:S02]  /*9b20*/  ULDC UR15, c[0x0][0x9e4] ;  /* 0x00027900000f7ab9 */ /* 0x000fe40000000800 */
[----:B------:R-:W-:-:S11]  /*9b30*/  UISETP.NE.AND UP0, UPT, UR15, 0x1, UPT ;  /* 0x000000010f00788c */ /* 0x000fd6000bf05270 */
[----:B------:R-:W-:Y:S02]  /*9b40*/  @UP0 ULDC.64 UR6, c[0x0][0x9e8] ;  /* 0x00027a0000060ab9 */ /* 0x000fe40000000a00 */
[----:B------:R-:W-:-:S04]  /*9b50*/  UIMAD.WIDE.U32 UR10, UR14, UR6, URZ ;  /* 0x000000060e0a72a5 */ /* 0x000fc8000f8e003f */
[----:B------:R-:W-:-:S12]  /*9b60*/  @UP0 USHF.R.U32.HI UR14, URZ, UR7, UR11 ;  /* 0x000000073f0e0299 */ /* 0x000fd8000801160b */
.L_x_1114:
[----:B------:R-:W-:-:S04]  /*9b70*/  UIMAD UR14, UR14, UR15, URZ ;  /* 0x0000000f0e0e72a4 */ /* 0x000fc8000f8e023f */
[----:B------:R-:W-:-:S04]  /*9b80*/  UISETP.LT.AND UP0, UPT, UR35, UR14, UPT ;  /* 0x0000000e2300728c */ /* 0x000fc8000bf01270 */
[----:B------:R-:W-:-:S12]  /*9b90*/  USEL UR35, UR35, UR14, !UP0 ;  /* 0x0000000e23237287 */ /* 0x000fd8000c000000 */
.L_x_1112:
[----:B------:R-:W-:-:S04]  /*9ba0*/  UIADD3 UR35, UR35, 0x7f, URZ ;  /* 0x0000007f23237890 */ /* 0x000fc8000fffe03f */
        /* <DEDUP_REMOVED lines=11> */
[----:B------:R-:W-:Y:S01]  /*9c60*/  IMAD.MOV.U32 R4, RZ, RZ, R6 ;  /* 0x000000ffff047224 */ /* 0x000fe200078e0006 */
[----:B------:R-:W-:Y:S01]  /*9c70*/  ULDC UR34, c[0x0][0x9d8] ;  /* 0x0002760000227ab9 */ /* 0x000fe20000000800 */
[----:B------:R-:W-:-:S05]  /*9c80*/  ULDC UR33, c[0x0][0x988] ;  /* 0x0002620000217ab9 */ /* 0x000fca0000000800 */
.L_x_1126:
[----:B------:R-:W-:Y:S01]  /*9c90*/  ISETP.NE.AND P2, PT, RZ, UR46, PT ;  /* 0x0000002eff007c0c */ /* 0x000fe2000bf45270 */
[----:B------:R-:W-:-:S04]  /*9ca0*/  UISETP.NE.AND UP0, UPT, UR55, 0x1, UPT ;  /* 0x000000013700788c */ /* 0x000fc8000bf05270 */
[----:B------:R-:W-:-:S04]  /*9cb0*/  USEL UR50, URZ, 0x1, UP0 ;  /* 0x000000013f327887 */ /* 0x000fc80008000000 */
[----:B------:R-:W-:-:S04]  /*9cc0*/  ULOP3.LUT UR50, UR28, UR50, URZ, 0x3c, !UPT ;  /* 0x000000321c327292 */ /* 0x000fc8000f8e3c3f */
[----:B------:R-:W-:Y:S08]  /*9cd0*/  @P2 BRA `(.L_x_1116) ;  /* 0x0000000000382947 */ /* 0x000ff00003800000 */
[----:B------:R-:W-:Y:S05]  /*9ce0*/  @!P0 BRA `(.L_x_1117) ;  /* 0x0000000000048947 */ /* 0x000fea0003800000 */
[----:B------:R-:W-:Y:S01]  /*9cf0*/  BPT.TRAP 0x1 ;  /* 0x000000040000795c */ /* 0x000fe20000300000 */
.L_x_1117:
        /* <DEDUP_REMOVED lines=9> */
.L_x_1118:
[----:B-1----:R-:W-:Y:S05]  /*9d90*/  @P1 BRA `(.L_x_1116) ;  /* 0x0000000000081947 */ /* 0x002fea0003800000 */
[----:B------:R-:W1:Y:S02]  /*9da0*/  SYNCS.PHASECHK.TRANS64.TRYWAIT P1, [UR6+0x2d830], R6 ;  /* 0x02d83006ff0075a7 */ /* 0x000e640008020146 */
[----:B-1----:R-:W-:Y:S05]  /*9db0*/  @!P1 BRA `(.L_x_1119) ;  /* 0x000000fc00489947 */ /* 0x002fea0003800000 */
.L_x_1116:
        /* <DEDUP_REMOVED lines=40> */
.L_x_1121:
[----:B------:R-:W-:Y:S01]  /*a040*/  ULEA UR6, UR55, UR41, 0x3 ;  /* 0x0000002937067291 */ /* 0x000fe2000f8e183f */
[----:B------:R-:W-:-:S05]  /*a050*/  IMAD.U32 R6, RZ, RZ, UR28 ;  /* 0x0000001cff067e24 */ /* 0x000fca000f8e00ff */
[----:B------:R-:W-:-:S04]  /*a060*/  SHF.L.U32 R6, R6, 0x1f, RZ ;  /* 0x0000001f06067819 */ /* 0x000fc800000006ff */
[----:B------:R0:W1:Y:S01]  /*a070*/  SYNCS.PHASECHK.TRANS64.TRYWAIT P1, [UR6+0x2d850], R6 ;  /* 0x02d85006ff0075a7 */ /* 0x0000620008020146 */
[----:B------:R-:W-:Y:S05]  /*a080*/  @!P0 BRA `(.L_x_1122) ;  /* 0x0000000000048947 */ /* 0x000fea0003800000 */
[----:B------:R-:W-:Y:S01]  /*a090*/  BPT.TRAP 0x1 ;  /* 0x000000040000795c */ /* 0x000fe20000300000 */
.L_x_1122:
[----:B-1----:R-:W-:Y:S05]  /*a0a0*/  @P1 BRA `(.L_x_1120) ;  /* 0x0000000000081947 */ /* 0x002fea0003800000 */
[----:B------:R-:W1:Y:S02]  /*a0b0*/  SYNCS.PHASECHK.TRANS64.TRYWAIT P1, [UR6+0x2d850], R6 ;  /* 0x02d85006ff0075a7 */ /* 0x000e640008020146 */
[----:B-1----:R-:W-:Y:S05]  /*a0c0*/  @!P1 BRA `(.L_x_1123) ;  /* 0x000000f8009c9947 */ /* 0x002fea0003800000 */
.L_x_1120:
[----:B------:R-:W-:Y:S01]  /*a0d0*/  UIADD3 UR6, UR41, 0x400, URZ ;  /* 0x0000040029067890 */ /* 0x000fe2000fffe03f */
[----:B------:R-:W-:Y:S01]  /*a0e0*/  WARPGROUP.ARRIVE ;  /* 0x00000000000079c5 */ /* 0x000fe20000000000 */
[----:B------:R-:W-:Y:S01]  /*a0f0*/  UMOV UR29, 0x40000040 ;  /* 0x40000040001d7882 */ /* 0x000fe20000000000 */
[----:B------:R-:W-:Y:S01]  /*a100*/  UMOV UR31, 0x80000020 ;  /* 0x80000020001f7882 */ /* 0x000fe20000000000 */
[----:B------:R-:W-:-:S03]  /*a110*/  USHF.R.U32.HI UR6, URZ, 0x4, UR6 ;  /* 0x000000043f067899 */ /* 0x000fc60008011606 */
[----:B------:R-:W1:Y:S01]  /*a120*/  S2R R8, SR_TID.X ;  /* 0x0000000000087919 */ /* 0x000e620000002100 */
        /* <DEDUP_REMOVED lines=64> */
.L_x_1124:
        /* <DEDUP_REMOVED lines=82> */
[----:B------:R-:W-:-:S04]  /*aa50*/  ULEA UR6, UR49, UR41, 0x3 ;  /* 0x0000002931067291 */ /* 0x000fc8000f8e183f */
[----:B------:R-:W1:Y:S01]  /*aa60*/  MUFU.TANH R30, R30 ;  /* 0x0000001e001e7308 */ /* 0x000e620000002400 */
[----:B--2---:R-:W-:Y:S01]  /*aa70*/  FMNMX.FTZ R24, R28, R24, !PT ;  /* 0x000000181c187209 */ /* 0x004fe20007810000 */
[----:B------:R-:W-:-:S04]  /*aa80*/  UIADD3 UR6, UR6, 0x2d840, URZ ;  /* 0x0002d84006067890 */ /* 0x000fc8000fffe03f */
[----:B------:R-:W-:Y:S02]  /*aa90*/  UPRMT UR6, UR42, 0x654, UR6 ;  /* 0x000006542a067896 */ /* 0x000fe40008000006 */
[----:B------:R-:W2:Y:S01]  /*aaa0*/  MUFU.TANH R31, R31 ;  /* 0x0000001f001f7308 */ /* 0x000ea20000002400 */
[----:B0-----:R-:W-:-:S06]  /*aab0*/  FMNMX.FTZ R24, R29, R24, !PT ;  /* 0x000000181d187209 */ /* 0x001fcc0007810000 */
[----:B------:R-:W-:Y:S01]  /*aac0*/  SYNCS.ARRIVE.TRANS64.RED.A1T0 RZ, [UR6], RZ ;  /* 0x000000ffffff79a7 */ /* 0x000fe20008100406 */
        /* <DEDUP_REMOVED lines=43> */
[----:B-1----:R-:W-:-:S05]  /*ad80*/  FMNMX.FTZ R24, R65, R24, !PT ;  /* 0x0000001841187209 */ /* 0x002fca0007810000 */
[----:B------:R-:W1:Y:S02]  /*ad90*/  SHFL.BFLY PT, R25, R24, 0x2, 0x1f ;  /* 0x0c401f0018197f89 */ /* 0x000e6400000e0000 */
[----:B------:R-:W3:Y:S08]  /*ada0*/  MUFU.TANH R12, R12 ;  /* 0x0000000c000c7308 */ /* 0x000ef00000002400 */
[----:B------:R-:W4:Y:S08]  /*adb0*/  MUFU.TANH R13, R13 ;  /* 0x0000000d000d7308 */ /* 0x000f300000002400 */
[----:B------:R-:W5:Y:S01]  /*adc0*/  MUFU.TANH R20, R20 ;  /* 0x0000001400147308 */ /* 0x000f620000002400 */
[----:B-1----:R-:W-:-:S07]  /*add0*/  FMNMX.FTZ R24, R24, R25, !PT ;  /* 0x0000001918187209 */ /* 0x002fce0007810000 */
[----:B------:R-:W1:Y:S01]  /*ade0*/  MUFU.TANH R21, R21 ;  /* 0x0000001500157308 */ /* 0x000e620000002400 */
[----:B------:R-:W2:Y:S07]  /*adf0*/  SHFL.BFLY PT, R25, R24, 0x1, 0x1f ;  /* 0x0c201f0018197f89 */ /* 0x000eae00000e0000 */
[----:B------:R-:W1:Y:S08]  /*ae00*/  MUFU.TANH R38, R38 ;  /* 0x0000002600267308 */ /* 0x000e700000002400 */
[----:B------:R-:W1:Y:S08]  /*ae10*/  MUFU.TANH R39, R39 ;  /* 0x0000002700277308 */ /* 0x000e700000002400 */
[----:B------:R-:W1:Y:S01]  /*ae20*/  MUFU.TANH R42, R42 ;  /* 0x0000002a002a7308 */ /* 0x000e620000002400 */
[----:B--2---:R-:W-:-:S02]  /*ae30*/  FMNMX.FTZ R24, R24, R25, !PT ;  /* 0x0000001918187209 */ /* 0x004fc40007810000 */
[----:B------:R-:W-:-:S05]  /*ae40*/  FMNMX.FTZ R25, R8, R5, !PT ;  /* 0x0000000508197209 */ /* 0x000fca0007810000 */
[----:B------:R-:W2:Y:S01]  /*ae50*/  MUFU.TANH R43, R43 ;  /* 0x0000002b002b7308 */ /* 0x000ea20000002400 */
[----:B0-----:R-:W-:-:S04]  /*ae60*/  FMNMX.FTZ R25, R9, R25, !PT ;  /* 0x0000001909197209 */ /* 0x001fc80007810000 */
[----:B---3--:R-:W-:-:S03]  /*ae70*/  FMNMX.FTZ R25, R12, R25, !PT ;  /* 0x000000190c197209 */ /* 0x008fc60007810000 */
[----:B------:R-:W0:Y:S01]  /*ae80*/  MUFU.TANH R46, R46 ;  /* 0x0000002e002e7308 */ /* 0x000e220000002400 */
[----:B----4-:R-:W-:-:S04]  /*ae90*/  FMNMX.FTZ R25, R13, R25, !PT ;  /* 0x000000190d197209 */ /* 0x010fc80007810000 */
[----:B-----5:R-:W-:-:S03]  /*aea0*/  FMNMX.FTZ R25, R20, R25, !PT ;  /* 0x0000001914197209 */ /* 0x020fc60007810000 */
[----:B------:R-:W3:Y:S01]  /*aeb0*/  MUFU.TANH R47, R47 ;  /* 0x0000002f002f7308 */ /* 0x000ee20000002400 */
[----:B-1----:R-:W-:-:S04]  /*aec0*/  FMNMX.FTZ R25, R21, R25, !PT ;  /* 0x0000001915197209 */ /* 0x002fc80007810000 */
[----:B------:R-:W-:-:S03]  /*aed0*/  FMNMX.FTZ R25, R38, R25, !PT ;  /* 0x0000001926197209 */ /* 0x000fc60007810000 */
[----:B------:R-:W1:Y:S01]  /*aee0*/  MUFU.TANH R50, R50 ;  /* 0x0000003200327308 */ /* 0x000e620000002400 */
[----:B------:R-:W-:-:S04]  /*aef0*/  FMNMX.FTZ R25, R39, R25, !PT ;  /* 0x0000001927197209 */ /* 0x000fc80007810000 */
[----:B------:R-:W-:-:S03]  /*af00*/  FMNMX.FTZ R25, R42, R25, !PT ;  /* 0x000000192a197209 */ /* 0x000fc60007810000 */
[----:B------:R-:W4:Y:S01]  /*af10*/  MUFU.TANH R51, R51 ;  /* 0x0000003300337308 */ /* 0x000f220000002400 */
[----:B--2---:R-:W-:-:S04]  /*af20*/  FMNMX.FTZ R25, R43, R25, !PT ;  /* 0x000000192b197209 */ /* 0x004fc80007810000 */
[----:B0-----:R-:W-:-:S03]  /*af30*/  FMNMX.FTZ R25, R46, R25, !PT ;  /* 0x000000192e197209 */ /* 0x001fc60007810000 */
[----:B------:R-:W0:Y:S01]  /*af40*/  MUFU.TANH R54, R54 ;  /* 0x0000003600367308 */ /* 0x000e220000002400 */
[----:B---3--:R-:W-:-:S04]  /*af50*/  FMNMX.FTZ R25, R47, R25, !PT ;  /* 0x000000192f197209 */ /* 0x008fc80007810000 */
[----:B-1----:R-:W-:-:S03]  /*af60*/  FMNMX.FTZ R25, R50, R25, !PT ;  /* 0x0000001932197209 */ /* 0x002fc60007810000 */
        /* <DEDUP_REMOVED lines=39> */
[----:B0-----:R-:W-:Y:S01]  /*b1e0*/  FMNMX.FTZ R25, R25, R78, !PT ;  /* 0x0000004e19197209 */ /* 0x001fe20007810000 */
[C---:B------:R-:W-:Y:S01]  /*b1f0*/  FADD.FTZ R78, -R24.reuse, R3 ;  /* 0x00000003184e7221 */ /* 0x040fe20000010100 */
[----:B------:R-:W-:-:S03]  /*b200*/  FMUL.FTZ R3, R24, UR33 ;  /* 0x0000002118037c20 */ /* 0x000fc60008410000 */
[----:B------:R-:W-:Y:S01]  /*b210*/  FADD.FTZ R79, -R25, R5 ;  /* 0x00000005194f7221 */ /* 0x000fe20000010100 */
[----:B------:R-:W-:Y:S01]  /*b220*/  FMUL.FTZ R5, R78, UR33 ;  /* 0x000000214e057c20 */ /* 0x000fe20008410000 */
        /* <DEDUP_REMOVED lines=32> */
[----:B------:R-:W-:Y:S01]  /*b430*/  FMUL.FTZ R65, R25, UR33 ;  /* 0x0000002119417c20 */ /* 0x000fe20008410000 */
[----:B------:R-:W-:Y:S01]  /*b440*/  FMUL.FTZ R79, R79, UR33 ;  /* 0x000000214f4f7c20 */ /* 0x000fe20008410000 */
[----:B------:R-:W-:Y:S02]  /*b450*/  MUFU.EX2 R5, R5 ;  /* 0x0000000500057308 */ /* 0x000fe40000000800 */
        /* <DEDUP_REMOVED lines=34> */
[----:B0-----:R-:W-:-:S07]  /*b680*/  FFMA.FTZ R2, R5, R2, R6 ;  /* 0x0000000205027223 */ /* 0x001fce0000010006 */
[----:B------:R-:W0:Y:S08]  /*b690*/  MUFU.EX2 R65, R8 ;  /* 0x0000000800417308 */ /* 0x000e300000000800 */
[----:B------:R-:W1:Y:S08]  /*b6a0*/  MUFU.EX2 R7, R7 ;  /* 0x0000000700077308 */ /* 0x000e700000000800 */
[----:B------:R-:W2:Y:S01]  /*b6b0*/  MUFU.EX2 R9, R9 ;  /* 0x0000000900097308 */ /* 0x000ea20000000800 */
[----:B0-----:R-:W-:-:S07]  /*b6c0*/  FFMA.FTZ R0, R52, R0, R65 ;  /* 0x0000000034007223 */ /* 0x001fce0000010041 */
        /* <DEDUP_REMOVED lines=124> */
.L_x_1125:
        /* <DEDUP_REMOVED lines=14> */
[-C--:B------:R-:W-:Y:S01]  /*bf70*/  FMUL.FTZ R92, R92, R5.reuse ;  /* 0x000000055c5c7220 */ /* 0x080fe20000410000 */
[----:B------:R-:W-:Y:S01]  /*bf80*/  F2FP.BF16.F32.PACK_AB R15, R21, R38 ;  /* 0x00000026150f723e */ /* 0x000fe200000010ff */
[-C--:B------:R-:W-:Y:S01]  /*bf90*/  FMUL.FTZ R93, R93, R5.reuse ;  /* 0x000000055d5d7220 */ /* 0x080fe20000410000 */
[----:B------:R-:W-:Y:S01]  /*bfa0*/  F2FP.BF16.F32.PACK_AB R28, R29, R28 ;  /* 0x0000001c1d1c723e */ /* 0x000fe200000010ff */
[----:B------:R-:W-:Y:S01]  /*bfb0*/  SYNCS.ARRIVE.TRANS64.RED.A1T0 RZ, [UR6], RZ ;  /* 0x000000ffffff79a7 */ /* 0x000fe20008100406 */
[----:B------:R-:W-:Y:S01]  /*bfc0*/  F2FP.BF16.F32.PACK_AB R30, R31, R30 ;  /* 0x0000001e1f1e723e */ /* 0x000fe200000010ff */
[----:B------:R0:W-:Y:S01]  /*bfd0*/  STSM.16.M88.4 [R18+0x21800], R8 ;  /* 0x0218000812007844 */ /* 0x0001e20000000200 */
[----:B------:R-:W-:Y:S01]  /*bfe0*/  F2FP.BF16.F32.PACK_AB R29, R43, R42 ;  /* 0x0000002a2b1d723e */ /* 0x000fe200000010ff */
[-C--:B------:R-:W-:Y:S01]  /*bff0*/  FMUL.FTZ R96, R96, R5.reuse ;  /* 0x0000000560607220 */ /* 0x080fe20000410000 */
[----:B------:R-:W-:Y:S01]  /*c000*/  F2FP.BF16.F32.PACK_AB R31, R20, R46 ;  /* 0x0000002e141f723e */ /* 0x000fe200000010ff */
[----:B------:R1:W-:Y:S01]  /*c010*/  STSM.16.M88.4 [R23], R12 ;  /* 0x0000000c17007844 */ /* 0x0003e20000000200 */
[----:B------:R-:W-:Y:S01]  /*c020*/  F2FP.BF16.F32.PACK_AB R32, R33, R32 ;  /* 0x000000202120723e */ /* 0x000fe200000010ff */
[-C--:B------:R-:W-:Y:S01]  /*c030*/  FMUL.FTZ R97, R97, R5.reuse ;  /* 0x0000000561617220 */ /* 0x080fe20000410000 */
[----:B------:R-:W-:Y:S01]  /*c040*/  F2FP.BF16.F32.PACK_AB R34, R35, R34 ;  /* 0x000000222322723e */ /* 0x000fe200000010ff */
[----:B------:R1:W-:Y:S01]  /*c050*/  STSM.16.M88.4 [R22], R28 ;  /* 0x0000001c16007844 */ /* 0x0003e20000000200 */
[----:B------:R-:W-:Y:S01]  /*c060*/  F2FP.BF16.F32.PACK_AB R33, R51, R50 ;  /* 0x000000323321723e */ /* 0x000fe200000010ff */
[-C--:B------:R-:W-:Y:S01]  /*c070*/  FMUL.FTZ R100, R100, R5.reuse ;  /* 0x0000000564647220 */ /* 0x080fe20000410000 */
[----:B------:R-:W-:Y:S01]  /*c080*/  F2FP.BF16.F32.PACK_AB R35, R55, R54 ;  /* 0x000000363723723e */ /* 0x000fe200000010ff */
[-C--:B------:R-:W-:Y:S01]  /*c090*/  FMUL.FTZ R101, R101, R5.reuse ;  /* 0x0000000565657220 */ /* 0x080fe20000410000 */
[----:B------:R-:W-:Y:S01]  /*c0a0*/  F2FP.BF16.F32.PACK_AB R36, R37, R36 ;  /* 0x000000242524723e */ /* 0x000fe200000010ff */
[-C--:B------:R-:W-:Y:S01]  /*c0b0*/  FMUL.FTZ R104, R104, R5.reuse ;  /* 0x0000000568687220 */ /* 0x080fe20000410000 */
[----:B------:R-:W-:Y:S01]  /*c0c0*/  F2FP.BF16.F32.PACK_AB R37, R59, R58 ;  /* 0x0000003a3b25723e */ /* 0x000fe200000010ff */
[----:B------:R1:W-:Y:S01]  /*c0d0*/  STSM.16.M88.4 [R19], R32 ;  /* 0x0000002013007844 */ /* 0x0003e20000000200 */
[----:B------:R-:W-:Y:S01]  /*c0e0*/  F2FP.BF16.F32.PACK_AB R38, R41, R40 ;  /* 0x000000282926723e */ /* 0x000fe200000010ff */
[----:B------:R-:W-:Y:S01]  /*c0f0*/  FMUL.FTZ R105, R105, R5 ;  /* 0x0000000569697220 */ /* 0x000fe20000410000 */
        /* <DEDUP_REMOVED lines=10> */
[----:B0-----:R-:W-:Y:S01]  /*c1a0*/  F2FP.BF16.F32.PACK_AB R8, R53, R78 ;  /* 0x0000004e3508723e */ /* 0x001fe200000010ff */
        /* <DEDUP_REMOVED lines=54> */
[----:B0-----:R-:W-:Y:S01]  /*c510*/  NOP ;  /* 0x0000000000007918 */ /* 0x001fe20000000000 */
[----:B-1----:R-:W-:Y:S05]  /*c520*/  @P1 BRA `(.L_x_1126) ;  /* 0xffffffd400d81947 */ /* 0x002fea000383ffff */
[----:B------:R-:W-:-:S07]  /*c530*/  IMAD.MOV.U32 R6, RZ, RZ, R4 ;  /* 0x000000ffff067224 */ /* 0x000fce00078e0004 */
.L_x_1115:
[----:B------:R-:W-:-:S13]  /*c540*/  ISETP.GE.AND P1, PT, R6, UR36, PT ;  /* 0x0000002406007c0c */ /* 0x000fda000bf26270 */
[----:B------:R-:W-:Y:S05]  /*c550*/  @!P1 BRA `(.L_x_1127) ;  /* 0x0000003c00209947 */ /* 0x000fea0003800000 */
[----:B------:R-:W-:Y:S01]  /*c560*/  IMAD.MOV.U32 R4, RZ, RZ, R25 ;  /* 0x000000ffff047224 */ /* 0x000fe200078e0019 */
[----:B------:R-:W-:Y:S01]  /*c570*/  UMOV UR28, UR50 ;  /* 0x00000032001c7c82 */ /* 0x000fe20008000000 */
[----:B------:R-:W-:Y:S01]  /*c580*/  IMAD.MOV.U32 R3, RZ, RZ, R24 ;  /* 0x000000ffff037224 */ /* 0x000fe200078e0018 */
[----:B------:R-:W-:Y:S01]  /*c590*/  UMOV UR59, UR49 ;  /* 0x00000031003b7c82 */ /* 0x000fe20008000000 */
[----:B------:R-:W-:Y:S01]  /*c5a0*/  ULDC UR34, c[0x0][0x9e4] ;  /* 0x0002790000227ab9 */ /* 0x000fe20000000800 */
[----:B------:R-:W-:Y:S01]  /*c5b0*/  ULDC UR55, c[0x0][0x9dc] ;  /* 0x0002770000377ab9 */ /* 0x000fe20000000800 */
[----:B------:R-:W-:Y:S01]  /*c5c0*/  ULDC UR58, c[0x0][0x9d8] ;  /* 0x00027600003a7ab9 */ /* 0x000fe20000000800 */
[----:B------:R-:W-:Y:S01]  /*c5d0*/  ULDC UR33, c[0x0][0x988] ;  /* 0x0002620000217ab9 */ /* 0x000fe20000000800 */
[----:B------:R-:W-:-:S05]  /*c5e0*/  ULDC UR35, c[0x0][0x9e0] ;  /* 0x0002780000237ab9 */ /* 0x000fca0000000800 */
.L_x_1146:
[----:B------:R-:W-:Y:S01]  /*c5f0*/  ISETP.NE.AND P2, PT, RZ, UR46, PT ;  /* 0x0000002eff007c0c */ /* 0x000fe2000bf45270 */
[----:B------:R-:W-:-:S04]  /*c600*/  UISETP.NE.AND UP0, UPT, UR59, 0x1, UPT ;  /* 0x000000013b00788c */ /* 0x000fc8000bf05270 */
[----:B------:R-:W-:-:S04]  /*c610*/  USEL UR50, URZ, 0x1, UP0 ;  /* 0x000000013f327887 */ /* 0x000fc80008000000 */
[----:B------:R-:W-:-:S04]  /*c620*/  ULOP3.LUT UR50, UR28, UR50, URZ, 0x3c, !UPT ;  /* 0x000000321c327292 */ /* 0x000fc8000f8e3c3f */
[----:B------:R-:W-:Y:S08]  /*c630*/  @P2 BRA `(.L_x_1128) ;  /* 0x0000000000382947 */ /* 0x000ff00003800000 */
[----:B------:R-:W-:Y:S05]  /*c640*/  @!P0 BRA `(.L_x_1129) ;  /* 0x0000000000048947 */ /* 0x000fea0003800000 */
[----:B------:R-:W-:Y:S01]  /*c650*/  BPT.TRAP 0x1 ;  /* 0x000000040000795c */ /* 0x000fe20000300000 */
.L_x_1129:
        /* <DEDUP_REMOVED lines=9> */
.L_x_1130:
[----:B-1----:R-:W-:Y:S05]  /*c6f0*/  @P1 BRA `(.L_x_1128) ;  /* 0x0000000000081947 */ /* 0x002fea0003800000 */
[----:B------:R-:W1:Y:S02]  /*c700*/  SYNCS.PHASECHK.TRANS64.TRYWAIT P1, [UR6+0x2d830], R5 ;  /* 0x02d83005ff0075a7 */ /* 0x000e640008020146 */
[----:B-1----:R-:W-:Y:S05]  /*c710*/  @!P1 BRA `(.L_x_1131) ;  /* 0x000000d400209947 */ /* 0x002fea0003800000 */
.L_x_1128:
[----:B------:R-:W2:Y:S01]  /*c720*/  S2R R7, SR_TID.X ;  /* 0x0000000000077919 */ /* 0x000ea20000002100 */
        /* <DEDUP_REMOVED lines=15> */
[----:B--2---:R-:W-:-:S05]  /*c820*/  SHF.R.U32.HI R7, RZ, 0x7, R7 ;  /* 0x00000007ff077819 */ /* 0x004fca0000011607 */
[----:B01----:R-:W-:-:S05]  /*c830*/  VIADD R5, R7, 0x8 ;  /* 0x0000000807057836 */ /* 0x003fca0000000000 */
        /* <DEDUP_REMOVED lines=22> */
.L_x_1133:
[----:B------:R-:W-:Y:S01]  /*c9a0*/  ULEA UR6, UR59, UR41, 0x3 ;  /* 0x000000293b067291 */ /* 0x000fe2000f8e183f */
[----:B------:R-:W-:-:S05]  /*c9b0*/  IMAD.U32 R5, RZ, RZ, UR28 ;  /* 0x0000001cff057e24 */ /* 0x000fca000f8e00ff */
[----:B------:R-:W-:-:S04]  /*c9c0*/  SHF.L.U32 R5, R5, 0x1f, RZ ;  /* 0x0000001f05057819 */ /* 0x000fc800000006ff */
[----:B------:R0:W1:Y:S01]  /*c9d0*/  SYNCS.PHASECHK.TRANS64.TRYWAIT P1, [UR6+0x2d850], R5 ;  /* 0x02d85005ff0075a7 */ /* 0x0000620008020146 */
[----:B------:R-:W-:Y:S05]  /*c9e0*/  @!P0 BRA `(.L_x_1134) ;  /* 0x0000000000048947 */ /* 0x000fea0003800000 */
[----:B------:R-:W-:Y:S01]  /*c9f0*/  BPT.TRAP 0x1 ;  /* 0x000000040000795c */ /* 0x000fe20000300000 */
.L_x_1134:
[----:B-1----:R-:W-:Y:S05]  /*ca00*/  @P1 BRA `(.L_x_1132) ;  /* 0x0000000000081947 */ /* 0x002fea0003800000 */
[----:B------:R-:W1:Y:S02]  /*ca10*/  SYNCS.PHASECHK.TRANS64.TRYWAIT P1, [UR6+0x2d850], R5 ;  /* 0x02d85005ff0075a7 */ /* 0x000e640008020146 */
[----:B-1----:R-:W-:Y:S05]  /*ca20*/  @!P1 BRA `(.L_x_1135) ;  /* 0x000000d000749947 */ /* 0x002fea0003800000 */
.L_x_1132:
        /* <DEDUP_REMOVED lines=70> */
.L_x_1136:
        /* <DEDUP_REMOVED lines=167> */
.L_x_1139:
[----:B------:R-:W-:-:S05]  /*d900*/  IMAD.U32 R85, RZ, RZ, UR34 ;  /* 0x00000022ff557e24 */ /* 0x000fca000f8e00ff */
[----:B------:R-:W-:-:S13]  /*d910*/  ISETP.NE.AND P1, PT, R85, 0x1, PT ;  /* 0x000000015500780c */ /* 0x000fda0003f25270 */
[----:B------:R-:W1:Y:S02]  /*d920*/  @P1 LDC.64 R50, c[0x0][0x9e8] ;  /* 0x00027a00ff321b82 */ /* 0x000e640000000a00 */
[----:B-1----:R-:W-:-:S05]  /*d930*/  @P1 IMAD.HI.U32 R50, R84, R50, RZ ;  /* 0x0000003254321227 */ /* 0x002fca00078e00ff */
[----:B------:R-:W-:-:S07]  /*d940*/  @P1 SHF.R.U32.HI R84, RZ, R51, R50 ;  /* 0x00000033ff541219 */ /* 0x000fce0000011632 */
.L_x_1140:
[----:B------:R-:W-:Y:S05]  /*d950*/  BSYNC B0 ;  /* 0x0000000000007941 */ /* 0x000fea0003800000 */
.L_x_1138:
[----:B------:R-:W-:-:S04]  /*d960*/  IMAD R84, R84, R85, -R75 ;  /* 0x0000005554547224 */ /* 0x000fc800078e0a4b */
[----:B------:R-:W-:-:S05]  /*d970*/  IMAD.IADD R84, R84, 0x1, -R17 ;  /* 0x0000000154547824 */ /* 0x000fca00078e0a11 */
[----:B------:R-:W-:Y:S02]  /*d980*/  VIMNMX R79, R79, R84, !PT ;  /* 0x000000544f4f7248 */ /* 0x000fe40007fe0100 */
[----:B------:R-:W-:-:S07]  /*d990*/  VIADDMNMX R80, R84, R85, R80, PT ;  /* 0x0000005554507246 */ /* 0x000fce0003800150 */
.L_x_1137:
        /* <DEDUP_REMOVED lines=116> */
.L_x_1143:
[----:B------:R-:W-:-:S05]  /*e0e0*/  IMAD.U32 R79, RZ, RZ, UR34 ;  /* 0x00000022ff4f7e24 */ /* 0x000fca000f8e00ff */
[----:B------:R-:W-:-:S13]  /*e0f0*/  ISETP.NE.AND P2, PT, R79, 0x1, PT ;  /* 0x000000014f00780c */ /* 0x000fda0003f45270 */
[----:B------:R-:W0:Y:S02]  /*e100*/  @P2 LDC.64 R24, c[0x0][0x9e8] ;  /* 0x00027a00ff182b82 */ /* 0x000e240000000a00 */
[----:B0-----:R-:W-:-:S05]  /*e110*/  @P2 IMAD.HI.U32 R24, R50, R24, RZ ;  /* 0x0000001832182227 */ /* 0x001fca00078e00ff */
[----:B------:R-:W-:-:S07]  /*e120*/  @P2 SHF.R.U32.HI R50, RZ, R25, R24 ;  /* 0x00000019ff322219 */ /* 0x000fce0000011618 */
.L_x_1144:
[----:B------:R-:W-:Y:S05]  /*e130*/  BSYNC B0 ;  /* 0x0000000000007941 */ /* 0x000fea0003800000 */
.L_x_1142:
[----:B------:R-:W-:-:S04]  /*e140*/  IMAD R50, R50, R79, -R75 ;  /* 0x0000004f32327224 */ /* 0x000fc800078e0a4b */
[----:B------:R-:W-:-:S05]  /*e150*/  IMAD.IADD R50, R50, 0x1, -R17 ;  /* 0x0000000132327824 */ /* 0x000fca00078e0a11 */
[----:B------:R-:W-:Y:S02]  /*e160*/  VIMNMX R81, R81, R50, !PT ;  /* 0x0000003251517248 */ /* 0x000fe40007fe0100 */
[----:B------:R-:W-:-:S07]  /*e170*/  VIADDMNMX R82, R50, R79, R82, PT ;  /* 0x0000004f32527246 */ /* 0x000fce0003800152 */
.L_x_1141:
        /* <DEDUP_REMOVED lines=147> */
[----:B------:R-:W-:-:S04]  /*eab0*/  ISETP.LT.OR P4, PT, R82, 0x7a, P4 ;  /* 0x0000007a5200780c */ /* 0x000fc80002781670 */
[----:B------:R-:W-:Y:S02]  /*eac0*/  FSEL R78, R78, -INF , !P4 ;  /* 0xff8000004e4e7808 */ /* 0x000fe40006000000 */
[----:B------:R-:W-:Y:S02]  /*ead0*/  @P0 LOP3.LUT R16, R16, 0x4, RZ, 0xfc, !PT ;  /* 0x0000000410100812 */ /* 0x000fe400078efcff */
[----:B------:R-:W-:Y:S02]  /*eae0*/  ISETP.LT.OR P0, PT, R82, 0x6a, P5 ;  /* 0x0000006a5200780c */ /* 0x000fe40002f01670 */
[----:B------:R-:W-:Y:S02]  /*eaf0*/  FSETP.NEU.FTZ.AND P5, PT, R24, -INF , PT ;  /* 0xff8000001800780b */ /* 0x000fe40003fbd000 */
[----:B------:R-:W-:Y:S02]  /*eb00*/  LOP3.LUT R16, R16, 0xefffffff, RZ, 0xc0, !PT ;  /* 0xefffffff10107812 */ /* 0x000fe400078ec0ff */
[----:B------:R-:W-:-:S05]  /*eb10*/  FSEL R25, R24, RZ, P5 ;  /* 0x000000ff18197208 */ /* 0x000fca0002800000 */
[----:B------:R-:W-:Y:S01]  /*eb20*/  FADD.FTZ R3, -R25, R3 ;  /* 0x0000000319037221 */ /* 0x000fe20000010100 */
[----:B------:R-:W-:Y:S01]  /*eb30*/  FMUL.FTZ R25, R24, UR33 ;  /* 0x0000002118197c20 */ /* 0x000fe20008410000 */
[----:B------:R-:W-:Y:S02]  /*eb40*/  @P0 LOP3.LUT R16, R16, 0x10000000, RZ, 0xfc, !PT ;  /* 0x1000000010100812 */ /* 0x000fe400078efcff */
[----:B------:R-:W-:Y:S02]  /*eb50*/  FMUL.FTZ R3, R3, UR33 ;  /* 0x0000002103037c20 */ /* 0x000fe40008410000 */
[----:B------:R-:W-:Y:S02]  /*eb60*/  FSEL R25, R25, RZ, P5 ;  /* 0x000000ff19197208 */ /* 0x000fe40002800000 */
[----:B------:R-:W-:Y:S02]  /*eb70*/  LOP3.LUT R16, R16, 0xdfffffff, RZ, 0xc0, !PT ;  /* 0xdfffffff10107812 */ /* 0x000fe400078ec0ff */
        /* <DEDUP_REMOVED lines=33> */
[----:B------:R-:W-:Y:S01]  /*ed90*/  FMNMX.FTZ R25, R7, R4, !PT ;  /* 0x0000000407197209 */ /* 0x000fe20007810000 */
[----:B------:R-:W0:Y:S01]  /*eda0*/  MUFU.EX2 R5, R5 ;  /* 0x0000000500057308 */ /* 0x000e220000000800 */
[----:B------:R-:W-:-:S02]  /*edb0*/  @P6 LOP3.LUT R16, R16, 0x20000000, RZ, 0xfc, !PT ;  /* 0x2000000010106812 */ /* 0x000fc400078efcff */
[----:B------:R-:W-:Y:S02]  /*edc0*/  FMNMX.FTZ R25, R9, R25, !PT ;  /* 0x0000001909197209 */ /* 0x000fe40007810000 */
[----:B------:R-:W-:Y:S02]  /*edd0*/  LOP3.LUT P6, RZ, R16, 0x100, RZ, 0xc0, !PT ;  /* 0x0000010010ff7812 */ /* 0x000fe400078cc0ff */
[----:B------:R-:W-:Y:S01]  /*ede0*/  FMNMX.FTZ R25, R12, R25, !PT ;  /* 0x000000190c197209 */ /* 0x000fe20007810000 */
[----:B------:R-:W1:Y:S01]  /*edf0*/  MUFU.EX2 R8, R8 ;  /* 0x0000000800087308 */ /* 0x000e620000000800 */
[----:B------:R-:W-:Y:S02]  /*ee00*/  LOP3.LUT P0, RZ, R16, 0x40, RZ, 0xc0, !PT ;  /* 0x0000004010ff7812 */ /* 0x000fe4000780c0ff */
[----:B------:R-:W-:Y:S02]  /*ee10*/  FMNMX.FTZ R25, R13, R25, !PT ;  /* 0x000000190d197209 */ /* 0x000fe40007810000 */
[----:B------:R-:W-:-:S02]  /*ee20*/  FSEL R60, R60, -INF , !P6 ;  /* 0xff8000003c3c7808 */ /* 0x000fc40007000000 */
[----:B------:R-:W-:Y:S01]  /*ee30*/  FMNMX.FTZ R25, R20, R25, !PT ;  /* 0x0000001914197209 */ /* 0x000fe20007810000 */
[----:B------:R-:W-:Y:S01]  /*ee40*/  MUFU.EX2 R10, R10 ;  /* 0x0000000a000a7308 */ /* 0x000fe20000000800 */
[----:B------:R-:W-:Y:S01]  /*ee50*/  LOP3.LUT P5, RZ, R16, 0x10, RZ, 0xc0, !PT ;  /* 0x0000001010ff7812 */ /* 0x000fe200078ac0ff */
[----:B0-----:R-:W-:Y:S01]  /*ee60*/  FFMA.FTZ R2, R3, R2, R5 ;  /* 0x0000000203027223 */ /* 0x001fe20000010005 */
[----:B------:R-:W-:Y:S02]  /*ee70*/  FMNMX.FTZ R25, R21, R25, !PT ;  /* 0x0000001915197209 */ /* 0x000fe40007810000 */
[----:B------:R-:W-:Y:S02]  /*ee80*/  FSEL R63, R63, -INF , !P0 ;  /* 0xff8000003f3f7808 */ /* 0x000fe40004000000 */
[----:B------:R-:W-:Y:S01]  /*ee90*/  FMNMX.FTZ R25, R26, R25, !PT ;  /* 0x000000191a197209 */ /* 0x000fe20007810000 */
[----:B------:R-:W-:Y:S01]  /*eea0*/  MUFU.EX2 R11, R11 ;  /* 0x0000000b000b7308 */ /* 0x000fe20000000800 */
[----:B------:R-:W-:Y:S01]  /*eeb0*/  FSEL R65, R65, -INF , !P5 ;  /* 0xff80000041417808 */ /* 0x000fe20006800000 */
[----:B-1----:R-:W-:Y:S01]  /*eec0*/  FADD.FTZ R2, R8, R2 ;  /* 0x0000000208027221 */ /* 0x002fe20000010000 */
[----:B------:R-:W-:-:S02]  /*eed0*/  FMNMX.FTZ R25, R27, R25, !PT ;  /* 0x000000191b197209 */ /* 0x000fc40007810000 */
[----:B------:R-:W-:Y:S02]  /*eee0*/  LOP3.LUT P5, RZ, R16, 0x4, RZ, 0xc0, !PT ;  /* 0x0000000410ff7812 */ /* 0x000fe400078ac0ff */
[----:B------:R-:W-:Y:S01]  /*eef0*/  FMNMX.FTZ R25, R30, R25, !PT ;  /* 0x000000191e197209 */ /* 0x000fe20007810000 */
[----:B------:R-:W-:Y:S01]  /*ef00*/  MUFU.EX2 R14, R14 ;  /* 0x0000000e000e7308 */ /* 0x000fe20000000800 */
[----:B------:R-:W-:Y:S02]  /*ef10*/  LOP3.LUT P0, RZ, R16, 0x10000000, RZ, 0xc0, !PT ;  /* 0x1000000010ff7812 */ /* 0x000fe4000780c0ff */
[----:B------:R-:W-:Y:S02]  /*ef20*/  FMNMX.FTZ R25, R31, R25, !PT ;  /* 0x000000191f197209 */ /* 0x000fe40007810000 */
[----:B------:R-:W-:Y:S02]  /*ef30*/  FSEL R67, R67, -INF , !P5 ;  /* 0xff80000043437808 */ /* 0x000fe40006800000 */
[----:B------:R-:W-:Y:S01]  /*ef40*/  FMNMX.FTZ R25, R34, R25, !PT ;  /* 0x0000001922197209 */ /* 0x000fe20007810000 */
[----:B------:R-:W-:Y:S01]  /*ef50*/  MUFU.EX2 R15, R15 ;  /* 0x0000000f000f7308 */ /* 0x000fe20000000800 */
[----:B------:R-:W-:-:S02]  /*ef60*/  LOP3.LUT P6, RZ, R16, 0x20000000, RZ, 0xc0, !PT ;  /* 0x2000000010ff7812 */ /* 0x000fc400078cc0ff */
[----:B------:R-:W-:Y:S02]  /*ef70*/  FMNMX.FTZ R25, R35, R25, !PT ;  /* 0x0000001923197209 */ /* 0x000fe40007810000 */
[----:B------:R-:W-:Y:S02]  /*ef80*/  FSEL R69, R69, -INF , !P0 ;  /* 0xff80000045457808 */ /* 0x000fe40004000000 */
[----:B------:R-:W-:Y:S01]  /*ef90*/  FMNMX.FTZ R25, R38, R25, !PT ;  /* 0x0000001926197209 */ /* 0x000fe20007810000 */
[----:B------:R-:W-:Y:S01]  /*efa0*/  MUFU.EX2 R51, R51 ;  /* 0x0000003300337308 */ /* 0x000fe20000000800 */
[----:B------:R-:W-:Y:S02]  /*efb0*/  FSEL R71, R71, -INF , !P6 ;  /* 0xff80000047477808 */ /* 0x000fe40007000000 */
[----:B------:R-:W-:Y:S02]  /*efc0*/  FMNMX.FTZ R25, R39, R25, !PT ;  /* 0x0000001927197209 */ /* 0x000fe40007810000 */
[----:B------:R-:W-:-:S02]  /*efd0*/  LOP3.LUT P0, RZ, R16, 0x8000000, RZ, 0xc0, !PT ;  /* 0x0800000010ff7812 */ /* 0x000fc4000780c0ff */
        /* <DEDUP_REMOVED lines=65> */
[--C-:B------:R-:W-:Y:S01]  /*f3f0*/  FFMA.FTZ R46, R46, UR33, -R50.reuse ;  /* 0x000000212e2e7c23 */ /* 0x100fe20008010832 */
[--C-:B------:R-:W-:Y:S01]  /*f400*/  FFMA.FTZ R47, R47, UR33, -R50.reuse ;  /* 0x000000212f2f7c23 */ /* 0x100fe20008010832 */
[--C-:B------:R-:W-:Y:S01]  /*f410*/  FFMA.FTZ R52, R52, UR33, -R50.reuse ;  /* 0x0000002134347c23 */ /* 0x100fe20008010832 */
[--C-:B------:R-:W-:Y:S01]  /*f420*/  FFMA.FTZ R53, R53, UR33, -R50.reuse ;  /* 0x0000002135357c23 */ /* 0x100fe20008010832 */
[--C-:B------:R-:W-:Y:S01]  /*f430*/  FFMA.FTZ R56, R56, UR33, -R50.reuse ;  /* 0x0000002138387c23 */ /* 0x100fe20008010832 */
[----:B------:R-:W2:Y:S01]  /*f440*/  MUFU.EX2 R12, R12 ;  /* 0x0000000c000c7308 */ /* 0x000ea20000000800 */
        /* <DEDUP_REMOVED lines=12> */
[----:B------:R-:W-:-:S03]  /*f510*/  FFMA.FTZ R50, R78, UR33, -R50 ;  /* 0x000000214e327c23 */ /* 0x000fc60008010832 */
[----:B------:R-:W3:Y:S08]  /*f520*/  MUFU.EX2 R13, R20 ;  /* 0x00000014000d7308 */ /* 0x000ef00000000800 */
[----:B------:R-:W-:Y:S08]  /*f530*/  MUFU.EX2 R20, R31 ;  /* 0x0000001f00147308 */ /* 0x000ff00000000800 */
[----:B------:R-:W4:Y:S08]  /*f540*/  MUFU.EX2 R21, R21 ;  /* 0x0000001500157308 */ /* 0x000f300000000800 */
[----:B------:R1:W-:Y:S08]  /*f550*/  MUFU.EX2 R31, R34 ;  /* 0x00000022001f7308 */ /* 0x0003f00000000800 */
[----:B------:R-:W5:Y:S01]  /*f560*/  MUFU.EX2 R26, R26 ;  /* 0x0000001a001a7308 */ /* 0x000f620000000800 */
[----:B-1----:R-:W-:Y:S01]  /*f570*/  FADD.FTZ R34, R9, R0 ;  /* 0x0000000009227221 */ /* 0x002fe20000010000 */
[----:B------:R-:W-:-:S03]  /*f580*/  FADD.FTZ R0, R10, R2 ;  /* 0x000000020a007221 */ /* 0x000fc60000010000 */
[----:B--2---:R-:W-:Y:S01]  /*f590*/  FADD.FTZ R2, R12, R34 ;  /* 0x000000220c027221 */ /* 0x004fe20000010000 */
[----:B------:R-:W-:Y:S02]  /*f5a0*/  FADD.FTZ R0, R11, R0 ;  /* 0x000000000b007221 */ /* 0x000fe40000010000 */
[----:B------:R-:W1:Y:S01]  /*f5b0*/  MUFU.EX2 R27, R27 ;  /* 0x0000001b001b7308 */ /* 0x000e620000000800 */
[----:B0-----:R-:W-:Y:S01]  /*f5c0*/  FADD.FTZ R2, R75, R2 ;  /* 0x000000024b027221 */ /* 0x001fe20000010000 */
[----:B------:R-:W-:-:S03]  /*f5d0*/  FADD.FTZ R0, R14, R0 ;  /* 0x000000000e007221 */ /* 0x000fc60000010000 */
[----:B---3--:R-:W-:Y:S01]  /*f5e0*/  FADD.FTZ R2, R13, R2 ;  /* 0x000000020d027221 */ /* 0x008fe20000010000 */
[----:B------:R-:W-:Y:S02]  /*f5f0*/  FADD.FTZ R0, R15, R0 ;  /* 0x000000000f007221 */ /* 0x000fe40000010000 */
[----:B------:R-:W0:Y:S01]  /*f600*/  MUFU.EX2 R30, R30 ;  /* 0x0000001e001e7308 */ /* 0x000e220000000800 */
[----:B----4-:R-:W-:Y:S01]  /*f610*/  FADD.FTZ R2, R21, R2 ;  /* 0x0000000215027221 */ /* 0x010fe20000010000 */
[----:B------:R-:W-:-:S03]  /*f620*/  FADD.FTZ R0, R51, R0 ;  /* 0x0000000033007221 */ /* 0x000fc60000010000 */
[----:B-----5:R-:W-:Y:S01]  /*f630*/  FADD.FTZ R2, R26, R2 ;  /* 0x000000021a027221 */ /* 0x020fe20000010000 */
[----:B------:R-:W-:Y:S02]  /*f640*/  FADD.FTZ R0, R83, R0 ;  /* 0x0000000053007221 */ /* 0x000fe40000010000 */
[----:B------:R-:W2:Y:S01]  /*f650*/  MUFU.EX2 R79, R35 ;  /* 0x00000023004f7308 */ /* 0x000ea20000000800 */
[----:B-1----:R-:W-:Y:S01]  /*f660*/  FADD.FTZ R2, R27, R2 ;  /* 0x000000021b027221 */ /* 0x002fe20000010000 */
[----:B------:R-:W-:-:S04]  /*f670*/  FADD.FTZ R0, R28, R0 ;  /* 0x000000001c007221 */ /* 0x000fc80000010000 */
[----:B------:R-:W-:Y:S02]  /*f680*/  FADD.FTZ R0, R29, R0 ;  /* 0x000000001d007221 */ /* 0x000fe40000010000 */
[----:B------:R-:W1:Y:S01]  /*f690*/  MUFU.EX2 R38, R38 ;  /* 0x0000002600267308 */ /* 0x000e620000000800 */
[----:B0-----:R-:W-:Y:S01]  /*f6a0*/  FADD.FTZ R2, R30, R2 ;  /* 0x000000021e027221 */ /* 0x001fe20000010000 */
[----:B------:R-:W-:-:S03]  /*f6b0*/  FADD.FTZ R0, R32, R0 ;  /* 0x0000000020007221 */ /* 0x000fc60000010000 */
[----:B------:R-:W-:Y:S01]  /*f6c0*/  FADD.FTZ R2, R20, R2 ;  /* 0x0000000214027221 */ /* 0x000fe20000010000 */
[----:B------:R-:W-:Y:S02]  /*f6d0*/  FADD.FTZ R0, R33, R0 ;  /* 0x0000000021007221 */ /* 0x000fe40000010000 */
[----:B------:R-:W0:Y:S01]  /*f6e0*/  MUFU.EX2 R78, R39 ;  /* 0x00000027004e7308 */ /* 0x000e220000000800 */
[----:B------:R-:W-:Y:S01]  /*f6f0*/  FADD.FTZ R2, R31, R2 ;  /* 0x000000021f027221 */ /* 0x000fe20000010000 */
[----:B------:R-:W-:-:S03]  /*f700*/  FADD.FTZ R0, R36, R0 ;  /* 0x0000000024007221 */ /* 0x000fc60000010000 */
[----:B--2---:R-:W-:Y:S01]  /*f710*/  FADD.FTZ R2, R79, R2 ;  /* 0x000000024f027221 */ /* 0x004fe20000010000 */
[----:B------:R-:W-:Y:S02]  /*f720*/  FADD.FTZ R0, R37, R0 ;  /* 0x0000000025007221 */ /* 0x000fe40000010000 */
[----:B------:R-:W2:Y:S01]  /*f730*/  MUFU.EX2 R39, R42 ;  /* 0x0000002a00277308 */ /* 0x000ea20000000800 */
[----:B-1----:R-:W-:Y:S01]  /*f740*/  FADD.FTZ R2, R38, R2 ;  /* 0x0000000226027221 */ /* 0x002fe20000010000 */
[----:B------:R-:W-:-:S04]  /*f750*/  FADD.FTZ R0, R40, R0 ;  /* 0x0000000028007221 */ /* 0x000fc80000010000 */
[----:B------:R-:W-:Y:S02]  /*f760*/  FADD.FTZ R0, R41, R0 ;  /* 0x0000000029007221 */ /* 0x000fe40000010000 */
[----:B------:R-:W1:Y:S01]  /*f770*/  MUFU.EX2 R43, R43 ;  /* 0x0000002b002b7308 */ /* 0x000e620000000800 */
[----:B0-----:R-:W-:Y:S01]  /*f780*/  FADD.FTZ R2, R78, R2 ;  /* 0x000000024e027221 */ /* 0x001fe20000010000 */
[----:B------:R-:W-:-:S04]  /*f790*/  FADD.FTZ R0, R44, R0 ;  /* 0x000000002c007221 */ /* 0x000fc80000010000 */
[----:B------:R-:W-:Y:S02]  /*f7a0*/  FADD.FTZ R0, R45, R0 ;  /* 0x000000002d007221 */ /* 0x000fe40000010000 */
[----:B------:R-:W0:Y:S01]  /*f7b0*/  MUFU.EX2 R46, R46 ;  /* 0x0000002e002e7308 */ /* 0x000e220000000800 */
[----:B--2---:R-:W-:Y:S01]  /*f7c0*/  FADD.FTZ R2, R39, R2 ;  /* 0x0000000227027221 */ /* 0x004fe20000010000 */
[----:B------:R-:W-:-:S04]  /*f7d0*/  FADD.FTZ R0, R48, R0 ;  /* 0x0000000030007221 */ /* 0x000fc80000010000 */
        /* <DEDUP_REMOVED lines=11> */
[----:B------:R-:W-:-:S06]  /*f890*/  FADD.FTZ R0, R62, R0 ;  /* 0x000000003e007221 */ /* 0x000fcc0000010000 */
        /* <DEDUP_REMOVED lines=42> */
.L_x_1145:
        /* <DEDUP_REMOVED lines=54> */
[----:B------:R-:W-:Y:S01]  /*fea0*/  FMUL.FTZ R117, R117, R3 ;  /* 0x0000000375757220 */ /* 0x000fe20000410000 */
[----:B------:R-:W-:Y:S01]  /*feb0*/  F2FP.BF16.F32.PACK_AB R67, R69, R67 ;  /* 0x000000434543723e */ /* 0x000fe200000010ff */
[-C--:B------:R-:W-:Y:S01]  /*fec0*/  FMUL.FTZ R120, R120, R3.reuse ;  /* 0x0000000378787220 */ /* 0x080fe20000410000 */
[----:B0-----:R-:W-:Y:S01]  /*fed0*/  F2FP.BF16.F32.PACK_AB R8, R72, R70 ;  /* 0x000000464808723e */ /* 0x001fe200000010ff */
        /* <DEDUP_REMOVED lines=48> */
.L_x_1127:
[----:B------:R-:W-:Y:S06]  /*101e0*/  BAR.ARV 0x8, 0x200 ;  /* 0x0208000000007b1d */ /* 0x000fec0000002000 */
[----:B------:R-:W-:Y:S05]  /*101f0*/  @!P0 BRA `(.L_x_1147) ;  /* 0x0000000000048947 */ /* 0x000fea0003800000 */
[----:B------:R-:W-:Y:S01]  /*10200*/  BPT.TRAP 0x1 ;  /* 0x000000040000795c */ /* 0x000fe20000300000 */
.L_x_1147:
[----:B------:R-:W-:Y:S01]  /*10210*/  ULEA UR8, UR49, UR41, 0x3 ;  /* 0x0000002931087291 */ /* 0x000fe2000f8e183f */
[----:B------:R-:W-:-:S05]  /*10220*/  IMAD.U32 R3, RZ, RZ, UR50 ;  /* 0x00000032ff037e24 */ /* 0x000fca000f8e00ff */
[----:B------:R-:W-:-:S04]  /*10230*/  SHF.L.U32 R3, R3, 0x1f, RZ ;  /* 0x0000001f03037819 */ /* 0x000fc800000006ff */
[----:B------:R0:W1:Y:S01]  /*10240*/  SYNCS.PHASECHK.TRANS64.TRYWAIT P1, [UR8+0x2d850], R3 ;  /* 0x02d85003ff0075a7 */ /* 0x0000620008020148 */
[----:B------:R-:W-:Y:S05]  /*10250*/  @!P0 BRA `(.L_x_1148) ;  /* 0x0000000000048947 */ /* 0x000fea0003800000 */
[----:B------:R-:W-:Y:S01]  /*10260*/  BPT.TRAP 0x1 ;  /* 0x000000040000795c */ /* 0x000fe20000300000 */
.L_x_1148:
[----:B-1----:R-:W-:Y:S05]  /*10270*/  @P1 BRA `(.L_x_1149) ;  /* 0x0000000000081947 */ /* 0x002fea0003800000 */
[----:B------:R-:W1:Y:S02]  /*10280*/  SYNCS.PHASECHK.TRANS64.TRYWAIT P1, [UR8+0x2d850], R3 ;  /* 0x02d85003ff0075a7 */ /* 0x000e640008020148 */
[----:B-1----:R-:W-:Y:S05]  /*10290*/  @!P1 BRA `(.L_x_1150) ;  /* 0x0000009800709947 */ /* 0x002fea0003800000 */
.L_x_1149:
[----:B------:R-:W-:Y:S01]  /*102a0*/  UIADD3 UR41, UR41, 0x400, URZ ;  /* 0x0000040029297890 */ /* 0x000fe2000fffe03f */
[----:B------:R-:W-:Y:S01]  /*102b0*/  WARPGROUP.ARRIVE ;  /* 0x00000000000079c5 */ /* 0x000fe20000000000 */
[----:B------:R-:W-:Y:S01]  /*102c0*/  ULOP3.LUT UR45, UR45, 0x10000, URZ, 0xfc, !UPT ;  /* 0x000100002d2d7892 */ /* 0x000fe2000f8efc3f */
[----:B01----:R-:W0:Y:S01]  /*102d0*/  SHFL.BFLY PT, R3, R2, 0x2, 0x1f ;  /* 0x0c401f0002037f89 */ /* 0x003e2200000e0000 */
[----:B------:R-:W-:Y:S01]  /*102e0*/  USHF.R.U32.HI UR41, URZ, 0x4, UR41 ;  /* 0x000000043f297899 */ /* 0x000fe20008011629 */
[----:B------:R-:W-:Y:S01]  /*102f0*/  IMAD.MOV.U32 R7, RZ, RZ, RZ ;  /* 0x000000ffff077224 */ /* 0x000fe200078e00ff */
        /* <DEDUP_REMOVED lines=12> */
[----:B------:R-:W-:Y:S01]  /*103c0*/  IMAD.MOV.U32 R2, RZ, RZ, -0x800000 ;  /* 0xff800000ff027424 */ /* 0x000fe200078e00ff */
[----:B------:R-:W-:Y:S01]  /*103d0*/  UMOV UR5, 0x40000040 ;  /* 0x4000004000057882 */ /* 0x000fe20000000000 */
[----:B------:R-:W-:Y:S01]  /*103e0*/  UMOV UR7, 0x80000020 ;  /* 0x8000002000077882 */ /* 0x000fe20000000000 */
[----:B------:R-:W0:Y:S01]  /*103f0*/  SHFL.BFLY PT, R4, R3, 0x1, 0x1f ;  /* 0x0c201f0003047f89 */ /* 0x000e2200000e0000 */
[----:B-1----:R-:W-:Y:S01]  /*10400*/  FADD.FTZ R5, R5, R0 ;  /* 0x0000000005057221 */ /* 0x002fe20000010000 */
[----:B------:R-:W-:-:S04]  /*10410*/  IMAD.MOV.U32 R0, RZ, RZ, -0x800000 ;  /* 0xff800000ff007424 */ /* 0x000fc800078e00ff */
[----:B------:R-:W1:Y:S01]  /*10420*/  SHFL.BFLY PT, R6, R5, 0x1, 0x1f ;  /* 0x0c201f0005067f89 */ /* 0x000e6200000e0000 */
[----:B0-----:R-:W-:Y:S01]  /*10430*/  FADD.FTZ R9, R3, R4 ;  /* 0x0000000403097221 */ /* 0x001fe20000010000 */
[----:B------:R-:W-:Y:S02]  /*10440*/  IMAD.MOV.U32 R4, RZ, RZ, RZ ;  /* 0x000000ffff047224 */ /* 0x000fe400078e00ff */
[----:B------:R-:W-:Y:S02]  /*10450*/  IMAD.U32 R3, RZ, RZ, UR33 ;  /* 0x00000021ff037e24 */ /* 0x000fe4000f8e00ff */
[----:B------:R-:W-:Y:S01]  /*10460*/  FSETP.NE.FTZ.AND P1, PT, R9, RZ, PT ;  /* 0x000000ff0900720b */ /* 0x000fe20003f35000 */
[----:B-1----:R-:W-:Y:S01]  /*10470*/  FADD.FTZ R10, R5, R6 ;  /* 0x00000006050a7221 */ /* 0x002fe20000010000 */
[----:B------:R-:W-:-:S04]  /*10480*/  IMAD.U32 R5, RZ, RZ, UR33 ;  /* 0x00000021ff057e24 */ /* 0x000fc8000f8e00ff */
[----:B------:R-:W-:-:S07]  /*10490*/  FSETP.NE.FTZ.AND P2, PT, R10, RZ, PT ;  /* 0x000000ff0a00720b */ /* 0x000fce0003f55000 */
[----:B------:R-:W0:Y:S01]  /*104a0*/  @P1 MUFU.LG2 R6, R9 ;  /* 0x0000000900061308 */ /* 0x000e220000000c00 */
[----:B------:R-:W-:-:S05]  /*104b0*/  @P1 FMUL.FTZ R3, R3, 0.69314718246459960938 ;  /* 0x3f31721803031820 */ /* 0x000fca0000410000 */
[----:B------:R-:W-:Y:S02]  /*104c0*/  @P2 FMUL.FTZ R5, R5, 0.69314718246459960938 ;  /* 0x3f31721805052820 */ /* 0x000fe40000410000 */
        /* <DEDUP_REMOVED lines=55> */
.L_x_1151:
        /* <DEDUP_REMOVED lines=10> */
[----:B------:R-:W-:Y:S01]  /*108e0*/  USEL UR4, URZ, 0x1, UP0 ;  /* 0x000000013f047887 */ /* 0x000fe20008000000 */
        /* <DEDUP_REMOVED lines=44> */
[----:B------:R-:W-:-:S02]  /*10bb0*/  UIADD3 UR51, UR51, 0x1, URZ ;  /* 0x0000000133337890 */ /* 0x000fc4000fffe03f */
[----:B------:R-:W-:Y:S02]  /*10bc0*/  USEL UR49, UR49, URZ, UP0 ;  /* 0x0000003f31317287 */ /* 0x000fe40008000000 */
[----:B------:R-:W-:-:S12]  /*10bd0*/  ULOP3.LUT UR50, UR50, UR4, URZ, 0x3c, !UPT ;  /* 0x0000000432327292 */ /* 0x000fd8000f8e3c3f */
.L_x_1073:
[----:B------:R-:W0:Y:S08]  /*10be0*/  S2UR UR42, SR_CgaCtaId ;  /* 0x00000000002a79c3 */ /* 0x000e300000008800 */
[----:B------:R-:W-:Y:S06]  /*10bf0*/  BAR.SYNC.DEFER_BLOCKING 0x5, 0x200 ;  /* 0x0148000000007b1d */ /* 0x000fec0000010000 */
[----:B------:R-:W-:Y:S01]  /*10c00*/  UMOV UR41, 0x400 ;  /* 0x0000040000297882 */ /* 0x000fe20000000000 */
[----:B------:R-:W-:Y:S01]  /*10c10*/  BSSY B0, `(.L_x_1152) ;  /* 0x0000284000007945 */ /* 0x000fe20003800000 */
[----:B0-----:R-:W-:-:S09]  /*10c20*/  ULEA UR41, UR42, UR41, 0x18 ;  /* 0x000000292a297291 */ /* 0x001fd2000f8ec03f */
[----:B------:R-:W0:Y:S02]  /*10c30*/  LDS.128 R4, [UR41+0x2d8d0] ;  /* 0x02d8d029ff047984 */ /* 0x000e240008000c00 */
[----:B0-----:R-:W-:Y:S02]  /*10c40*/  R2UR UR6, R5 ;  /* 0x00000000050672ca */ /* 0x001fe400000e0000 */
[----:B------:R-:W-:Y:S02]  /*10c50*/  R2UR UR5, R6 ;  /* 0x00000000060572ca */ /* 0x000fe400000e0000 */
[----:B------:R-:W-:Y:S01]  /*10c60*/  R2UR UR7, R7 ;  /* 0x00000000070772ca */ /* 0x000fe200000e0000 */
[----:B------:R-:W-:Y:S06]  /*10c70*/  BAR.ARV 0x4, 0x200 ;  /* 0x0108000000007b1d */ /* 0x000fec0000002000 */
[----:B------:R-:W-:Y:S08]  /*10c80*/  @P0 BRA `(.L_x_1153) ;  /* 0x0000001c00300947 */ /* 0x000ff00003800000 */
[----:B------:R-:W2:Y:S01]  /*10c90*/  LDL R3, [R1+0x14] ;  /* 0x0000140001037983 */ /* 0x000ea20000100800 */
[----:B------:R-:W0:Y:S01]  /*10ca0*/  S2UR UR4, SR_SWINHI ;  /* 0x00000000000479c3 */ /* 0x000e220000002f00 */
[----:B------:R-:W-:-:S07]  /*10cb0*/  ULDC.64 UR10, c[0x0][0xc00] ;  /* 0x00030000000a7ab9 */ /* 0x000fce0000000a00 */
[----:B------:R-:W1:Y:S01]  /*10cc0*/  LDC R36, c[0x0][0xbe8] ;  /* 0x0002fa00ff247b82 */ /* 0x000e620000000800 */
[----:B------:R-:W-:Y:S01]  /*10cd0*/  UMOV UR8, UR41 ;  /* 0x0000002900087c82 */ /* 0x000fe20008000000 */
[----:B0-----:R-:W-:Y:S01]  /*10ce0*/  UMOV UR9, UR4 ;  /* 0x0000000400097c82 */ /* 0x001fe20008000000 */
[----:B------:R-:W-:Y:S02]  /*10cf0*/  IMAD.U32 R28, RZ, RZ, UR8 ;  /* 0x00000008ff1c7e24 */ /* 0x000fe4000f8e00ff */
[----:B------:R-:W-:Y:S01]  /*10d00*/  IMAD.U32 R29, RZ, RZ, UR9 ;  /* 0x00000009ff1d7e24 */ /* 0x000fe2000f8e00ff */
[----:B------:R-:W-:Y:S02]  /*10d10*/  ULDC.64 UR8, c[0x0][0xc00] ;  /* 0x0003000000087ab9 */ /* 0x000fe40000000a00 */
[----:B------:R-:W-:Y:S01]  /*10d20*/  UIMAD.WIDE UR8, UR43, 0x4, UR8 ;  /* 0x000000042b0878a5 */ /* 0x000fe2000f8e0208 */
[----:B------:R-:W-:Y:S01]  /*10d30*/  BAR.SYNC.DEFER_BLOCKING 0x1, 0x180 ;  /* 0x0046000000007b1d */ /* 0x000fe20000010000 */
[----:B--2---:R-:W-:-:S03]  /*10d40*/  IMAD.WIDE R4, R3, 0x2, R28 ;  /* 0x0000000203047825 */ /* 0x004fc600078e021c */
[C---:B------:R-:W-:Y:S02]  /*10d50*/  LOP3.LUT R3, R4.reuse, 0x180, RZ, 0xc0, !PT ;  /* 0x0000018004037812 */ /* 0x040fe400078ec0ff */
[----:B------:R-:W-:Y:S02]  /*10d60*/  IADD3 R8, P4, R4, 0x20, RZ ;  /* 0x0000002004087810 */ /* 0x000fe40007f9e0ff */
[----:B------:R-:W-:Y:S02]  /*10d70*/  SHF.R.U64 R3, R3, 0x3, RZ ;  /* 0x0000000303037819 */ /* 0x000fe400000012ff */
[----:B------:R-:W-:Y:S01]  /*10d80*/  LOP3.LUT R6, R8, 0x180, RZ, 0xc0, !PT ;  /* 0x0000018008067812 */ /* 0x000fe200078ec0ff */
[----:B------:R-:W-:Y:S01]  /*10d90*/  IMAD.X R25, RZ, RZ, R5, P4 ;  /* 0x000000ffff197224 */ /* 0x000fe200020e0605 */
[C---:B------:R-:W-:Y:S02]  /*10da0*/  IADD3 R27, P3, R4.reuse, 0x3000, RZ ;  /* 0x00003000041b7810 */ /* 0x040fe40007f7e0ff */
[----:B------:R-:W-:-:S02]  /*10db0*/  IADD3 R10, P2, R4, 0x3020, RZ ;  /* 0x00003020040a7810 */ /* 0x000fc40007f5e0ff */
[C---:B------:R-:W-:Y:S01]  /*10dc0*/  IADD3 R31, P1, R4.reuse, 0x6000, RZ ;  /* 0x00006000041f7810 */ /* 0x040fe20007f3e0ff */
[--C-:B------:R-:W-:Y:S01]  /*10dd0*/  IMAD.X R15, RZ, RZ, R5.reuse, P3 ;  /* 0x000000ffff0f7224 */ /* 0x100fe200018e0605 */
[----:B------:R-:W-:Y:S01]  /*10de0*/  IADD3 R30, P0, R4, 0x6020, RZ ;  /* 0x00006020041e7810 */ /* 0x000fe20007f1e0ff */
[--C-:B------:R-:W-:Y:S01]  /*10df0*/  IMAD.X R13, RZ, RZ, R5.reuse, P2 ;  /* 0x000000ffff0d7224 */ /* 0x100fe200010e0605 */
[----:B------:R-:W-:Y:S01]  /*10e00*/  LOP3.LUT R4, R3, R4, RZ, 0x3c, !PT ;  /* 0x0000000403047212 */ /* 0x000fe200078e3cff */
[--C-:B------:R-:W-:Y:S01]  /*10e10*/  IMAD.X R9, RZ, RZ, R5.reuse, P1 ;  /* 0x000000ffff097224 */ /* 0x100fe200008e0605 */
[----:B------:R-:W-:Y:S01]  /*10e20*/  SHF.R.U64 R3, R6, 0x3, RZ ;  /* 0x0000000306037819 */ /* 0x000fe200000012ff */
[----:B------:R-:W-:Y:S01]  /*10e30*/  IMAD.X R11, RZ, RZ, R5, P0 ;  /* 0x000000ffff0b7224 */ /* 0x000fe200000e0605 */
[----:B------:R-:W-:Y:S02]  /*10e40*/  LOP3.LUT R7, R27, 0x180, RZ, 0xc0, !PT ;  /* 0x000001801b077812 */ /* 0x000fe400078ec0ff */
[----:B------:R-:W-:-:S02]  /*10e50*/  LOP3.LUT R24, R3, R8, RZ, 0x3c, !PT ;  /* 0x0000000803187212 */ /* 0x000fc400078e3cff */
[----:B------:R-:W-:Y:S02]  /*10e60*/  SHF.R.U64 R6, R7, 0x3, RZ ;  /* 0x0000000307067819 */ /* 0x000fe400000012ff */
[----:B------:R-:W-:Y:S02]  /*10e70*/  LOP3.LUT R3, R10, 0x180, RZ, 0xc0, !PT ;  /* 0x000001800a037812 */ /* 0x000fe400078ec0ff */
[----:B------:R-:W-:Y:S02]  /*10e80*/  LOP3.LUT R14, R6, R27, RZ, 0x3c, !PT ;  /* 0x0000001b060e7212 */ /* 0x000fe400078e3cff */
[----:B------:R-:W-:Y:S02]  /*10e90*/  SHF.R.U64 R3, R3, 0x3, RZ ;  /* 0x0000000303037819 */ /* 0x000fe400000012ff */
[----:B------:R-:W-:Y:S02]  /*10ea0*/  LOP3.LUT R8, R31, 0x180, RZ, 0xc0, !PT ;  /* 0x000001801f087812 */ /* 0x000fe400078ec0ff */
[----:B------:R-:W-:-:S02]  /*10eb0*/  LOP3.LUT R27, R30, 0x180, RZ, 0xc0, !PT ;  /* 0x000001801e1b7812 */ /* 0x000fc400078ec0ff */
[----:B------:R-:W-:Y:S02]  /*10ec0*/  LOP3.LUT R12, R3, R10, RZ, 0x3c, !PT ;  /* 0x0000000a030c7212 */ /* 0x000fe400078e3cff */
[----:B------:R-:W-:Y:S02]  /*10ed0*/  SHF.R.U64 R8, R8, 0x3, RZ ;  /* 0x0000000308087819 */ /* 0x000fe400000012ff */
[----:B------:R-:W-:Y:S02]  /*10ee0*/  SHF.R.U64 R27, R27, 0x3, RZ ;  /* 0x000000031b1b7819 */ /* 0x000fe400000012ff */
[----:B------:R-:W-:Y:S02]  /*10ef0*/  MOV R26, R4 ;  /* 0x00000004001a7202 */ /* 0x000fe40000000f00 */
[----:B------:R-:W-:Y:S02]  /*10f00*/  F2FP.BF16.F32.PACK_AB R4, R21, R20 ;  /* 0x000000141504723e */ /* 0x000fe400000010ff */
[----:B------:R-:W-:-:S02]  /*10f10*/  F2FP.BF16.F32.PACK_AB R5, R91, R90 ;  /* 0x0000005a5b05723e */ /* 0x000fc400000010ff */
[----:B------:R-:W-:Y:S02]  /*10f20*/  F2FP.BF16.F32.PACK_AB R6, R93, R92 ;  /* 0x0000005c5d06723e */ /* 0x000fe400000010ff */
[----:B------:R-:W-:Y:S02]  /*10f30*/  F2FP.BF16.F32.PACK_AB R7, R95, R94 ;  /* 0x0000005e5f07723e */ /* 0x000fe400000010ff */
[----:B------:R-:W-:Y:S02]  /*10f40*/  MOV R35, R14 ;  /* 0x0000000e00237202 */ /* 0x000fe40000000f00 */
[----:B------:R-:W-:Y:S01]  /*10f50*/  MOV R34, R12 ;  /* 0x0000000c00227202 */ /* 0x000fe20000000f00 */
[----:B------:R0:W-:Y:S01]  /*10f60*/  STSM.16.M88.4 [R26], R4 ;  /* 0x000000041a007844 */ /* 0x0001e20000000200 */
[----:B------:R-:W-:Y:S01]  /*10f70*/  LOP3.LUT R8, R8, R31, RZ, 0x3c, !PT ;  /* 0x0000001f08087212 */ /* 0x000fe200078e3cff */
[----:B------:R-:W-:Y:S01]  /*10f80*/  IMAD.U32 R31, RZ, RZ, UR9 ;  /* 0x00000009ff1f7e24 */ /* 0x000fe2000f8e00ff */
[----:B------:R-:W-:Y:S01]  /*10f90*/  LOP3.LUT R10, R27, R30, RZ, 0x3c, !PT ;  /* 0x0000001e1b0a7212 */ /* 0x000fe200078e3cff */
[----:B------:R-:W-:Y:S01]  /*10fa0*/  IMAD.U32 R30, RZ, RZ, UR8 ;  /* 0x00000008ff1e7e24 */ /* 0x000fe2000f8e00ff */
[----:B------:R-:W-:Y:S01]  /*10fb0*/  MOV R24, R24 ;  /* 0x0000001800187202 */ /* 0x000fe20000000f00 */
[----:B------:R-:W-:Y:S01]  /*10fc0*/  ULDC.64 UR8, c[0x0][0xc08] ;  /* 0x0003020000087ab9 */ /* 0x000fe20000000a00 */
[----:B------:R-:W-:-:S02]  /*10fd0*/  F2FP.BF16.F32.PACK_AB R12, R97, R96 ;  /* 0x00000060610c723e */ /* 0x000fc400000010ff */
[----:B------:R-:W-:Y:S02]  /*10fe0*/  F2FP.BF16.F32.PACK_AB R13, R99, R98 ;  /* 0x00000062630d723e */ /* 0x000fe400000010ff */
[----:B------:R-:W-:Y:S02]  /*10ff0*/  F2FP.BF16.F32.PACK_AB R14, R101, R100 ;  /* 0x00000064650e723e */ /* 0x000fe400000010ff */
[----:B------:R-:W-:Y:S02]  /*11000*/  F2FP.BF16.F32.PACK_AB R15, R103, R102 ;  /* 0x00000066670f723e */ /* 0x000fe400000010ff */
[----:B------:R-:W-:Y:S02]  /*11010*/  MOV R3, R8 ;  /* 0x0000000800037202 */ /* 0x000fe40000000f00 */
[----:B------:R-:W-:Y:S01]  /*11020*/  MOV R33, R10 ;  /* 0x0000000a00217202 */ /* 0x000fe20000000f00 */
[----:B------:R2:W-:Y:S01]  /*11030*/  STSM.16.M88.4 [R24], R12 ;  /* 0x0000000c18007844 */ /* 0x0005e20000000200 */
[----:B0-----:R-:W-:-:S02]  /*11040*/  F2FP.BF16.F32.PACK_AB R4, R105, R104 ;  /* 0x000000686904723e */ /* 0x001fc400000010ff */
[----:B------:R-:W-:Y:S02]  /*11050*/  F2FP.BF16.F32.PACK_AB R5, R107, R106 ;  /* 0x0000006a6b05723e */ /* 0x000fe400000010ff */
[----:B------:R-:W-:Y:S02]  /*11060*/  F2FP.BF16.F32.PACK_AB R6, R109, R108 ;  /* 0x0000006c6d06723e */ /* 0x000fe400000010ff */
[----:B------:R-:W-:Y:S02]  /*11070*/  F2FP.BF16.F32.PACK_AB R7, R111, R110 ;  /* 0x0000006e6f07723e */ /* 0x000fe400000010ff */
[----:B------:R-:W-:Y:S02]  /*11080*/  F2FP.BF16.F32.PACK_AB R8, R113, R112 ;  /* 0x000000707108723e */ /* 0x000fe400000010ff */
[----:B------:R-:W-:Y:S01]  /*11090*/  F2FP.BF16.F32.PACK_AB R9, R115, R114 ;  /* 0x000000727309723e */ /* 0x000fe200000010ff */
[----:B------:R-:W-:Y:S01]  /*110a0*/  STSM.16.M88.4 [R35], R4 ;  /* 0x0000000423007844 */ /* 0x000fe20000000200 */
[----:B------:R-:W-:-:S02]  /*110b0*/  F2FP.BF16.F32.PACK_AB R10, R117, R116 ;  /* 0x00000074750a723e */ /* 0x000fc400000010ff */
[----:B------:R-:W-:Y:S02]  /*110c0*/  F2FP.BF16.F32.PACK_AB R11, R119, R118 ;  /* 0x00000076770b723e */ /* 0x000fe400000010ff */
[----:B--2---:R-:W-:Y:S02]  /*110d0*/  F2FP.BF16.F32.PACK_AB R12, R121, R120 ;  /* 0x00000078790c723e */ /* 0x004fe400000010ff */
[----:B------:R-:W-:Y:S01]  /*110e0*/  F2FP.BF16.F32.PACK_AB R13, R123, R122 ;  /* 0x0000007a7b0d723e */ /* 0x000fe200000010ff */
[----:B------:R-:W-:Y:S01]  /*110f0*/  STSM.16.M88.4 [R34], R8 ;  /* 0x0000000822007844 */ /* 0x000fe20000000200 */
[----:B------:R-:W-:Y:S02]  /*11100*/  F2FP.BF16.F32.PACK_AB R14, R125, R124 ;  /* 0x0000007c7d0e723e */ /* 0x000fe400000010ff */
[----:B------:R-:W-:Y:S02]  /*11110*/  F2FP.BF16.F32.PACK_AB R15, R127, R126 ;  /* 0x0000007e7f0f723e */ /* 0x000fe400000010ff */
[----:B------:R-:W-:-:S02]  /*11120*/  F2FP.BF16.F32.PACK_AB R24, R129, R128 ;  /* 0x000000808118723e */ /* 0x000fc400000010ff */
[----:B------:R-:W-:Y:S01]  /*11130*/  F2FP.BF16.F32.PACK_AB R25, R131, R130 ;  /* 0x000000828319723e */ /* 0x000fe200000010ff */
[----:B------:R0:W-:Y:S01]  /*11140*/  STSM.16.M88.4 [R3], R12 ;  /* 0x0000000c03007844 */ /* 0x0001e20000000200 */
[----:B------:R-:W-:Y:S02]  /*11150*/  F2FP.BF16.F32.PACK_AB R26, R133, R132 ;  /* 0x00000084851a723e */ /* 0x000fe400000010ff */
[----:B------:R-:W-:Y:S02]  /*11160*/  F2FP.BF16.F32.PACK_AB R27, R135, R134 ;  /* 0x00000086871b723e */ /* 0x000fe400000010ff */
[----:B------:R-:W-:-:S03]  /*11170*/  ISETP.NE.U32.AND P0, PT, RZ, UR10, PT ;  /* 0x0000000aff007c0c */ /* 0x000fc6000bf05070 */
[----:B------:R2:W-:Y:S01]  /*11180*/  STSM.16.M88.4 [R33], R24 ;  /* 0x0000001821007844 */ /* 0x0005e20000000200 */
[----:B------:R-:W-:Y:S01]  /*11190*/  BAR.SYNC.DEFER_BLOCKING 0x1, 0x180 ;  /* 0x0046000000007b1d */ /* 0x000fe20000010000 */
[----:B------:R-:W-:-:S13]  /*111a0*/  ISETP.NE.AND.EX P0, PT, RZ, UR11, PT, P0 ;  /* 0x0000000bff007c0c */ /* 0x000fda000bf05300 */
[----:B------:R-:W3:Y:S01]  /*111b0*/  @P0 LDG.E R32, desc[UR56][R30.64] ;  /* 0x000000381e200981 */ /* 0x000ee2000c1e1900 */
[----:B------:R-:W-:Y:S01]  /*111c0*/  UISETP.NE.U32.AND UP0, UPT, UR8, URZ, UPT ;  /* 0x0000003f0800728c */ /* 0x000fe2000bf05070 */
[----:B-1----:R-:W-:Y:S01]  /*111d0*/  ISETP.NE.AND P1, PT, R36, 0x1, PT ;  /* 0x000000012400780c */ /* 0x002fe20003f25270 */
[----:B------:R-:W-:Y:S02]  /*111e0*/  ULDC UR4, c[0x0][0xa88] ;  /* 0x0002a20000047ab9 */ /* 0x000fe40000000800 */
[----:B------:R-:W-:Y:S01]  /*111f0*/  UISETP.NE.AND.EX UP0, UPT, UR9, URZ, UPT, UP0 ;  /* 0x0000003f0900728c */ /* 0x000fe2000bf05300 */
[----:B0-----:R-:W-:Y:S01]  /*11200*/  IMAD.U32 R3, RZ, RZ, UR4 ;  /* 0x00000004ff037e24 */ /* 0x001fe2000f8e00ff */
[----:B------:R-:W-:-:S04]  /*11210*/  ULDC UR4, c[0x0][0xad4] ;  /* 0x0002b50000047ab9 */ /* 0x000fc80000000800 */
[----:B------:R-:W-:-:S04]  /*11220*/  PLOP3.LUT P4, PT, PT, PT, UP0, 0x80, 0x0 ;  /* 0x000000000000781c */ /* 0x000fc80003f8f008 */
[----:B------:R-:W0:Y:S01]  /*11230*/  @P1 LDC R6, c[0x0][0xbec] ;  /* 0x0002fb00ff061b82 */ /* 0x000e220000000800 */
[----:B------:R-:W-:Y:S02]  /*11240*/  @UP0 ULDC.64 UR8, c[0x0][0xc08] ;  /* 0x0003020000080ab9 */ /* 0x000fe40000000a00 */
[----:B------:R-:W-:Y:S02]  /*11250*/  @UP0 UIMAD.WIDE UR8, UR43, 0x4, UR8 ;  /* 0x000000042b0808a5 */ /* 0x000fe4000f8e0208 */
[----:B------:R-:W-:-:S03]  /*11260*/  UISETP.NE.AND UP0, UPT, UR47, URZ, UPT ;  /* 0x0000003f2f00728c */ /* 0x000fc6000bf05270 */
[----:B------:R-:W1:Y:S01]  /*11270*/  @P1 LDC R9, c[0x0][0xbf0] ;  /* 0x0002fc00ff091b82 */ /* 0x000e620000000800 */
[----:B------:R-:W-:Y:S01]  /*11280*/  USEL UR4, UR47, UR4, UP0 ;  /* 0x000000042f047287 */ /* 0x000fe20008000000 */
[----:B------:R-:W-:Y:S01]  /*11290*/  IMAD.U32 R4, RZ, RZ, UR8 ;  /* 0x00000008ff047e24 */ /* 0x000fe2000f8e00ff */
[----:B------:R-:W-:Y:S01]  /*112a0*/  UMOV UR19, 0x9b8 ;  /* 0x000009b800137882 */ /* 0x000fe20000000000 */
[----:B------:R-:W-:Y:S01]  /*112b0*/  IMAD.U32 R5, RZ, RZ, UR9 ;  /* 0x00000009ff057e24 */ /* 0x000fe2000f8e00ff */
[----:B------:R-:W-:Y:S02]  /*112c0*/  UISETP.GT.AND UP1, UPT, UR4, 0x1, UPT ;  /* 0x000000010400788c */ /* 0x000fe4000bf24270 */
[----:B------:R-:W-:Y:S02]  /*112d0*/  UISETP.NE.U32.AND UP0, UPT, UR10, URZ, UPT ;  /* 0x0000003f0a00728c */ /* 0x000fe4000bf05070 */
[----:B------:R-:W-:Y:S01]  /*112e0*/  USEL UR19, UR19, 0x978, UP1 ;  /* 0x0000097813137887 */ /* 0x000fe20008800000 */
[----:B------:R-:W-:Y:S01]  /*112f0*/  VIADD R11, R137, UR39 ;  /* 0x00000027890b7c36 */ /* 0x000fe20008000000 */
[----:B------:R-:W-:Y:S01]  /*11300*/  UISETP.NE.AND.EX UP0, UPT, UR11, URZ, UPT, UP0 ;  /* 0x0000003f0b00728c */ /* 0x000fe2000bf05300 */
[----:B------:R0:W5:Y:S01]  /*11310*/  @P4 LDG.E R3, desc[UR56][R4.64] ;  /* 0x0000003804034981 */ /* 0x000162000c1e1900 */
[----:B------:R-:W-:Y:S01]  /*11320*/  UMOV UR4, URZ ;  /* 0x0000003f00047c82 */ /* 0x000fe20008000000 */
[----:B------:R-:W-:Y:S01]  /*11330*/  USHF.R.S32.HI UR10, URZ, 0x1f, UR43 ;  /* 0x0000001f3f0a7899 */ /* 0x000fe2000801142b */
[----:B------:R-:W-:Y:S01]  /*11340*/  IMAD.MOV.U32 R7, RZ, RZ, R11 ;  /* 0x000000ffff077224 */ /* 0x000fe200078e000b */
[----:B------:R-:W-:-:S02]  /*11350*/  USEL UR8, UR43, URZ, !UP0 ;  /* 0x0000003f2b087287 */ /* 0x000fc4000c000000 */
[----:B------:R-:W-:Y:S02]  /*11360*/  USEL UR9, UR37, URZ, UP1 ;  /* 0x0000003f25097287 */ /* 0x000fe40008800000 */
[----:B------:R-:W-:Y:S01]  /*11370*/  USEL UR18, UR10, URZ, !UP0 ;  /* 0x0000003f0a127287 */ /* 0x000fe2000c000000 */
[----:B------:R-:W-:Y:S02]  /*11380*/  ULDC.64 UR14, c[0x0][UR19+0x220] ;  /* 0x00008800130e7abb */ /* 0x000fe40008000a00 */
[----:B------:R-:W-:Y:S01]  /*11390*/  ULDC.64 UR10, c[0x0][UR19+0x218] ;  /* 0x00008600130a7abb */ /* 0x000fe20008000a00 */
[----:B0-----:R-:W-:Y:S01]  /*113a0*/  @P1 IMAD.HI.U32 R4, R11, R6, RZ ;  /* 0x000000060b041227 */ /* 0x001fe200078e00ff */
[----:B------:R-:W-:Y:S01]  /*113b0*/  ULDC.64 UR16, c[0x0][UR19+0x228] ;  /* 0x00008a0013107abb */ /* 0x000fe20008000a00 */
[----:B------:R-:W-:Y:S02]  /*113c0*/  UIMAD UR15, UR15, UR8, URZ ;  /* 0x000000080f0f72a4 */ /* 0x000fe4000f8e023f */
[----:B------:R-:W-:Y:S01]  /*113d0*/  UIMAD.WIDE.U32 UR12, UR10, UR40, URZ ;  /* 0x000000280a0c72a5 */ /* 0x000fe2000f8e003f */
[----:B-1----:R-:W-:Y:S01]  /*113e0*/  @P1 SHF.R.U32.HI R7, RZ, R9, R4 ;  /* 0x00000009ff071219 */ /* 0x002fe20000011604 */
[----:B------:R-:W-:-:S02]  /*113f0*/  UIMAD UR20, UR11, UR40, URZ ;  /* 0x000000280b1472a4 */ /* 0x000fc4000f8e023f */
[----:B------:R-:W-:Y:S02]  /*11400*/  UIMAD.WIDE.U32 UR10, UR14, UR8, URZ ;  /* 0x000000080e0a72a5 */ /* 0x000fe4000f8e003f */
[----:B------:R-:W-:Y:S01]  /*11410*/  UIMAD.WIDE.U32 UR22, UR16, UR9, URZ ;  /* 0x00000009101672a5 */ /* 0x000fe2000f8e003f */
[----:B------:R-:W-:Y:S01]  /*11420*/  IMAD.MOV R9, RZ, RZ, -R7 ;  /* 0x000000ffff097224 */ /* 0x000fe200078e0a07 */
[----:B------:R-:W-:Y:S02]  /*11430*/  UIMAD UR9, UR17, UR9, URZ ;  /* 0x00000009110972a4 */ /* 0x000fe4000f8e023f */
[----:B------:R-:W-:Y:S01]  /*11440*/  UIMAD UR15, UR14, UR18, UR15 ;  /* 0x000000120e0f72a4 */ /* 0x000fe2000f8e020f */
[----:B------:R-:W-:Y:S01]  /*11450*/  IMAD R9, R36, R9, R11 ;  /* 0x0000000924097224 */ /* 0x000fe200078e020b */
[----:B------:R-:W-:Y:S01]  /*11460*/  UIADD3 UR20, UR13, UR20, URZ ;  /* 0x000000140d147290 */ /* 0x000fe2000fffe03f */
[----:B------:R-:W-:Y:S02]  /*11470*/  IMAD.U32 R4, RZ, RZ, UR22 ;  /* 0x00000016ff047e24 */ /* 0x000fe4000f8e00ff */
[----:B------:R-:W-:Y:S01]  /*11480*/  IMAD.U32 R5, RZ, RZ, UR23 ;  /* 0x00000017ff057e24 */ /* 0x000fe2000f8e00ff */
[----:B------:R-:W-:-:S02]  /*11490*/  SHF.R.S32.HI R5, RZ, 0x1f, R7 ;  /* 0x0000001fff057819 */ /* 0x000fc40000011407 */
[----:B------:R-:W-:Y:S02]  /*114a0*/  SHF.R.S32.HI R6, RZ, 0x1f, R9 ;  /* 0x0000001fff067819 */ /* 0x000fe40000011409 */
[----:B---3--:R-:W-:-:S13]  /*114b0*/  @P0 R2UR UR4, R32 ;  /* 0x00000000200402ca */ /* 0x008fda00000e0000 */
[----:B------:R-:W-:Y:S02]  /*114c0*/  UIADD3 UR12, UP0, UP2, UR10, UR12, UR4 ;  /* 0x0000000c0a0c7290 */ /* 0x000fe4000fa1e004 */
[----:B------:R-:W-:Y:S02]  /*114d0*/  UIADD3 UR10, UR23, UR9, URZ ;  /* 0x00000009170a7290 */ /* 0x000fe4000fffe03f */
[----:B------:R-:W-:Y:S02]  /*114e0*/  UIADD3 UR9, UR11, UR15, URZ ;  /* 0x0000000f0b097290 */ /* 0x000fe4000fffe03f */
[----:B------:R-:W-:Y:S01]  /*114f0*/  USHF.R.S32.HI UR14, URZ, 0x1f, UR4 ;  /* 0x0000001f3f0e7899 */ /* 0x000fe20008011404 */
[----:B------:R-:W-:Y:S01]  /*11500*/  IADD3 R4, P2, P3, R7, UR12, R4 ;  /* 0x0000000c07047c10 */ /* 0x000fe2000fb5e004 */
[----:B------:R-:W-:Y:S01]  /*11510*/  IMAD.U32 R8, RZ, RZ, UR10 ;  /* 0x0000000aff087e24 */ /* 0x000fe2000f8e00ff */
[----:B------:R-:W-:Y:S01]  /*11520*/  ULDC.64 UR10, c[0x0][UR19+0x210] ;  /* 0x00008400130a7abb */ /* 0x000fe20008000a00 */
[----:B------:R-:W-:Y:S01]  /*11530*/  UIADD3.X UR9, UR9, UR20, UR14, UP0, UP2 ;  /* 0x0000001409097290 */ /* 0x000fe200087e440e */
[----:B------:R-:W-:Y:S01]  /*11540*/  IMAD R7, R9, UR11, RZ ;  /* 0x0000000b09077c24 */ /* 0x000fe2000f8e02ff */
[----:B------:R-:W-:Y:S01]  /*11550*/  ULDC.64 UR12, c[0x0][0xba8] ;  /* 0x0002ea00000c7ab9 */ /* 0x000fe20000000a00 */
[----:B------:R-:W-:Y:S01]  /*11560*/  @!UP1 ULDC UR12, c[0x0][0xb50] ;  /* 0x0002d400000c9ab9 */ /* 0x000fe20000000800 */
[----:B------:R-:W-:Y:S01]  /*11570*/  @!UP1 ULDC UR13, c[0x0][0xb54] ;  /* 0x0002d500000d9ab9 */ /* 0x000fe20000000800 */
[----:B------:R-:W-:Y:S01]  /*11580*/  IMAD R7, R6, UR10, R7 ;  /* 0x0000000a06077c24 */ /* 0x000fe2000f8e0207 */
[----:B------:R-:W-:-:S03]  /*11590*/  IADD3.X R5, R5, UR9, R8, P2, P3 ;  /* 0x0000000905057c10 */ /* 0x000fc600097e6408 */
[----:B------:R-:W-:-:S04]  /*115a0*/  IMAD.WIDE.U32 R4, R9, UR10, R4 ;  /* 0x0000000a09047c25 */ /* 0x000fc8000f8e0004 */
[----:B------:R-:W-:Y:S01]  /*115b0*/  IMAD.IADD R5, R5, 0x1, R7 ;  /* 0x0000000105057824 */ /* 0x000fe200078e0207 */
[----:B------:R-:W-:-:S04]  /*115c0*/  LEA R9, P2, R4, UR12, 0x2 ;  /* 0x0000000c04097c11 */ /* 0x000fc8000f8410ff */
[----:B------:R-:W-:Y:S01]  /*115d0*/  LEA.HI.X R10, R4, UR13, R5, 0x2, P2 ;  /* 0x0000000d040a7c11 */ /* 0x000fe200090f1405 */
[----:B--2---:R-:W-:Y:S08]  /*115e0*/  @P4 BRA `(.L_x_1154) ;  /* 0x0000000000104947 */ /* 0x004ff00003800000 */
[----:B------:R-:W-:Y:S05]  /*115f0*/  @!P0 BRA `(.L_x_1154) ;  /* 0x00000000000c8947 */ /* 0x000fea0003800000 */
[----:B------:R-:W2:Y:S04]  /*11600*/  LDG.E R4, desc[UR56][R30.64] ;  /* 0x000000381e047981 */ /* 0x000ea8000c1e1900 */
[----:B-----5:R-:W2:Y:S02]  /*11610*/  LDG.E R3, desc[UR56][R30.64+0x4] ;  /* 0x000004381e037981 */ /* 0x020ea4000c1e1900 */
[----:B--2---:R-:W-:-:S07]  /*11620*/  IMAD.IADD R3, R3, 0x1, -R4 ;  /* 0x0000000103037824 */ /* 0x004fce00078e0a04 */
.L_x_1154:
[----:B------:R-:W2:Y:S01]  /*11630*/  LDL R8, [R1+0x10] ;  /* 0x0000100001087983 */ /* 0x000ea20000100800 */
[----:B-----5:R-:W-:Y:S01]  /*11640*/  IMAD R3, R3, R36, RZ ;  /* 0x0000002403037224 */ /* 0x020fe200078e02ff */
[----:B------:R-:W-:Y:S02]  /*11650*/  LOP3.LUT P0, RZ, R153, 0x3, RZ, 0xc0, !PT ;  /* 0x0000000399ff7812 */ /* 0x000fe4000780c0ff */
[----:B------:R-:W-:Y:S01]  /*11660*/  SHFL.IDX PT, R4, R9, RZ, 0x1c1f ;  /* 0x001c1fff09047589 */ /* 0x000fe200000e0000 */
[----:B------:R-:W-:-:S03]  /*11670*/  PLOP3.LUT P3, PT, PT, PT, UP1, 0x80, 0x0 ;  /* 0x000000000000781c */ /* 0x000fc60003f6f018 */
[----:B------:R-:W0:Y:S04]  /*11680*/  SHFL.IDX PT, R5, R10, RZ, 0x1c1f ;  /* 0x001c1fff0a057589 */ /* 0x000e2800000e0000 */
[----:B------:R-:W-:Y:S04]  /*11690*/  SHFL.IDX PT, R6, R9, 0x1, 0x1c1f ;  /* 0x003c1f0009067f89 */ /* 0x000fe800000e0000 */
[----:B------:R-:W1:Y:S01]  /*116a0*/  SHFL.IDX PT, R7, R10, 0x1, 0x1c1f ;  /* 0x003c1f000a077f89 */ /* 0x000e6200000e0000 */
[----:B--2---:R-:W-:-:S04]  /*116b0*/  VIADD R12, R8, UR39 ;  /* 0x00000027080c7c36 */ /* 0x004fc80008000000 */
[C---:B------:R-:W-:Y:S01]  /*116c0*/  VIADD R8, R12.reuse, 0x8 ;  /* 0x000000080c087836 */ /* 0x040fe20000000000 */
[----:B------:R-:W-:-:S04]  /*116d0*/  ISETP.GE.OR P2, PT, R12, R3, P0 ;  /* 0x000000030c00720c */ /* 0x000fc80000746670 */
[----:B------:R-:W-:-:S09]  /*116e0*/  ISETP.GE.OR P0, PT, R8, R3, P0 ;  /* 0x000000030800720c */ /* 0x000fd20000706670 */
[----:B0-----:R0:W-:Y:S01]  /*116f0*/  @!P2 ST.E desc[UR56][R4.64], R0 ;  /* 0x000000000400a985 */ /* 0x0011e2000c101938 */
[----:B------:R-:W-:-:S03]  /*11700*/  ISETP.GE.AND P2, PT, R12, R3, PT ;  /* 0x000000030c00720c */ /* 0x000fc60003f46270 */
[----:B-1----:R0:W-:Y:S01]  /*11710*/  @!P0 ST.E desc[UR56][R6.64], R2 ;  /* 0x0000000206008985 */ /* 0x0021e2000c101938 */
[----:B------:R-:W-:Y:S01]  /*11720*/  ISETP.GE.AND P0, PT, R8, R3, PT ;  /* 0x000000030800720c */ /* 0x000fe20003f06270 */
[----:B------:R-:W-:-:S12]  /*11730*/  @P3 BRA `(.L_x_1155) ;  /* 0x0000000400fc3947 */ /* 0x000fd80003800000 */
[----:B0-----:R-:W-:Y:S01]  /*11740*/  IMAD R5, R152, 0x20, R138 ;  /* 0x0000002098057824 */ /* 0x001fe200078e028a */
[----:B------:R-:W0:Y:S01]  /*11750*/  @P1 LDC R21, c[0x0][0xbec] ;  /* 0x0002fb00ff151b82 */ /* 0x000e220000000800 */
[----:B------:R-:W-:Y:S02]  /*11760*/  ULDC.64 UR12, c[0x0][0xaa0] ;  /* 0x0002a800000c7ab9 */ /* 0x000fe40000000a00 */
[----:B------:R-:W-:-:S03]  /*11770*/  IMAD.WIDE R28, R5, 0x2, R28 ;  /* 0x00000002051c7825 */ /* 0x000fc600078e021c */
[C---:B------:R-:W-:Y:S02]  /*11780*/  IADD3 R7, P5, R28.reuse, 0x7800, RZ ;  /* 0x000078001c077810 */ /* 0x040fe40007fbe0ff */
[----:B------:R-:W1:Y:S01]  /*11790*/  @P1 LDC R39, c[0x0][0xbf0] ;  /* 0x0002fc00ff271b82 */ /* 0x000e620000000800 */
[----:B------:R-:W-:Y:S01]  /*117a0*/  UIMAD UR9, UR14, UR12, URZ ;  /* 0x0000000c0e0972a4 */ /* 0x000fe2000f8e023f */
[C---:B------:R-:W-:Y:S02]  /*117b0*/  IADD3 R9, P0, R28.reuse, 0x1800, RZ ;  /* 0x000018001c097810 */ /* 0x040fe40007f1e0ff */
[----:B------:R-:W-:Y:S01]  /*117c0*/  LOP3.LUT R0, R7, 0x180, RZ, 0xc0, !PT ;  /* 0x0000018007007812 */ /* 0x000fe200078ec0ff */
[----:B------:R-:W-:Y:S01]  /*117d0*/  UIMAD.WIDE.U32 UR10, UR4, UR12, URZ ;  /* 0x0000000c040a72a5 */ /* 0x000fe2000f8e003f */
[----:B------:R-:W-:Y:S01]  /*117e0*/  IADD3 R13, P2, R28, 0x3000, RZ ;  /* 0x000030001c0d7810 */ /* 0x000fe20007f5e0ff */
[----:B------:R-:W-:Y:S01]  /*117f0*/  IMAD.X R33, RZ, RZ, R29, P5 ;  /* 0x000000ffff217224 */ /* 0x000fe200028e061d */
[----:B------:R-:W-:Y:S01]  /*11800*/  SHF.R.U64 R0, R0, 0x3, RZ ;  /* 0x0000000300007819 */ /* 0x000fe200000012ff */
[----:B------:R-:W-:Y:S01]  /*11810*/  UIMAD UR9, UR4, UR13, UR9 ;  /* 0x0000000d040972a4 */ /* 0x000fe2000f8e0209 */
[----:B------:R-:W-:-:S02]  /*11820*/  IADD3 R25, P3, R28, 0x4800, RZ ;  /* 0x000048001c197810 */ /* 0x000fc40007f7e0ff */
[----:B------:R-:W-:Y:S01]  /*11830*/  LOP3.LUT R32, R0, R7, RZ, 0x3c, !PT ;  /* 0x0000000700207212 */ /* 0x000fe200078e3cff */
[----:B------:R-:W-:Y:S01]  /*11840*/  IMAD R0, R151, 0x60, R152 ;  /* 0x0000006097007824 */ /* 0x000fe200078e0298 */
[----:B------:R-:W-:Y:S01]  /*11850*/  UIADD3 UR11, UR11, UR9, URZ ;  /* 0x000000090b0b7290 */ /* 0x000fe2000fffe03f */
[----:B------:R-:W-:Y:S01]  /*11860*/  IADD3 R31, P4, R28, 0x6000, RZ ;  /* 0x000060001c1f7810 */ /* 0x000fe20007f9e0ff */
[----:B------:R-:W-:Y:S01]  /*11870*/  ULDC.64 UR12, c[0x0][0xae8] ;  /* 0x0002ba00000c7ab9 */ /* 0x000fe20000000a00 */
[----:B------:R-:W-:Y:S01]  /*11880*/  VIADD R2, R0, UR39 ;  /* 0x0000002700027c36 */ /* 0x000fe20008000000 */
[----:B------:R-:W-:Y:S01]  /*11890*/  UIMAD.WIDE.U32 UR10, UR40, UR12, UR10 ;  /* 0x0000000c280a72a5 */ /* 0x000fe2000f8e000a */
[----:B------:R-:W-:Y:S01]  /*118a0*/  LOP3.LUT R8, R9, 0x180, RZ, 0xc0, !PT ;  /* 0x0000018009087812 */ /* 0x000fe200078ec0ff */
[----:B------:R-:W-:Y:S01]  /*118b0*/  USHF.R.S32.HI UR4, URZ, 0x1f, UR8 ;  /* 0x0000001f3f047899 */ /* 0x000fe20008011408 */
[----:B0-----:R-:W-:Y:S01]  /*118c0*/  @P1 IMAD.HI.U32 R0, R2, R21, RZ ;  /* 0x0000001502001227 */ /* 0x001fe200078e00ff */
[----:B------:R-:W-:Y:S01]  /*118d0*/  UIMAD UR11, UR40, UR13, UR11 ;  /* 0x0000000d280b72a4 */ /* 0x000fe2000f8e020b */
[----:B------:R-:W-:Y:S01]  /*118e0*/  LOP3.LUT R12, R13, 0x180, RZ, 0xc0, !PT ;  /* 0x000001800d0c7812 */ /* 0x000fe200078ec0ff */
[----:B------:R-:W5:Y:S01]  /*118f0*/  LD.E.128 R32, desc[UR56][R32.64] ;  /* 0x0000003820207980 */ /* 0x000f62000c101d00 */
[----:B------:R-:W-:Y:S01]  /*11900*/  ULDC.64 UR12, c[0x0][0xaf0] ;  /* 0x0002bc00000c7ab9 */ /* 0x000fe20000000a00 */
[----:B------:R-:W-:Y:S01]  /*11910*/  IMAD.MOV.U32 R37, RZ, RZ, R2 ;  /* 0x000000ffff257224 */ /* 0x000fe200078e0002 */
[----:B------:R-:W-:Y:S01]  /*11920*/  UIMAD UR4, UR4, UR12, URZ ;  /* 0x0000000c040472a4 */ /* 0x000fe2000f8e023f */
[----:B-1----:R-:W-:-:S02]  /*11930*/  @P1 SHF.R.U32.HI R37, RZ, R39, R0 ;  /* 0x00000027ff251219 */ /* 0x002fc40000011600 */
[----:B------:R-:W-:Y:S02]  /*11940*/  LOP3.LUT R24, R25, 0x180, RZ, 0xc0, !PT ;  /* 0x0000018019187812 */ /* 0x000fe400078ec0ff */
[----:B------:R-:W-:Y:S02]  /*11950*/  LOP3.LUT R30, R31, 0x180, RZ, 0xc0, !PT ;  /* 0x000001801f1e7812 */ /* 0x000fe400078ec0ff */
[----:B------:R-:W-:Y:S01]  /*11960*/  LOP3.LUT R5, R28, 0x180, RZ, 0xc0, !PT ;  /* 0x000001801c057812 */ /* 0x000fe200078ec0ff */
[----:B------:R-:W-:Y:S01]  /*11970*/  UIMAD UR4, UR8, UR13, UR4 ;  /* 0x0000000d080472a4 */ /* 0x000fe2000f8e0204 */
[--C-:B------:R-:W-:Y:S01]  /*11980*/  SHF.R.S32.HI R0, RZ, 0x1f, R37.reuse ;  /* 0x0000001fff007819 */ /* 0x100fe20000011425 */
[----:B------:R-:W-:Y:S01]  /*11990*/  UIMAD.WIDE.U32 UR8, UR8, UR12, UR10 ;  /* 0x0000000c080872a5 */ /* 0x000fe2000f8e000a */
[----:B------:R-:W-:Y:S01]  /*119a0*/  SHF.R.U64 R8, R8, 0x3, RZ ;  /* 0x0000000308087819 */ /* 0x000fe200000012ff */
[----:B------:R-:W-:Y:S01]  /*119b0*/  IMAD.MOV R39, RZ, RZ, -R37 ;  /* 0x000000ffff277224 */ /* 0x000fe200078e0a25 */
[----:B------:R-:W-:Y:S01]  /*119c0*/  SHF.R.U64 R12, R12, 0x3, RZ ;  /* 0x000000030c0c7819 */ /* 0x000fe200000012ff */
[----:B------:R-:W-:Y:S01]  /*119d0*/  ULDC.64 UR10, c[0x0][0xae0] ;  /* 0x0002b800000a7ab9 */ /* 0x000fe20000000a00 */
[----:B------:R-:W-:-:S02]  /*119e0*/  SHF.R.U64 R24, R24, 0x3, RZ ;  /* 0x0000000318187819 */ /* 0x000fc400000012ff */
[----:B------:R-:W-:Y:S02]  /*119f0*/  SHF.R.U64 R30, R30, 0x3, RZ ;  /* 0x000000031e1e7819 */ /* 0x000fe400000012ff */
[----:B------:R-:W-:Y:S01]  /*11a00*/  SHF.R.U64 R5, R5, 0x3, RZ ;  /* 0x0000000305057819 */ /* 0x000fe200000012ff */
[----:B------:R-:W-:Y:S01]  /*11a10*/  UIADD3 UR4, UR9, UR4, URZ ;  /* 0x0000000409047290 */ /* 0x000fe2000fffe03f */
[----:B------:R-:W-:Y:S01]  /*11a20*/  LOP3.LUT R8, R8, R9, RZ, 0x3c, !PT ;  /* 0x0000000908087212 */ /* 0x000fe200078e3cff */
[----:B------:R-:W-:Y:S01]  /*11a30*/  IMAD R0, R0, UR10, RZ ;  /* 0x0000000a00007c24 */ /* 0x000fe2000f8e02ff */
[----:B------:R-:W-:Y:S01]  /*11a40*/  LOP3.LUT R12, R12, R13, RZ, 0x3c, !PT ;  /* 0x0000000d0c0c7212 */ /* 0x000fe200078e3cff */
[----:B------:R-:W-:Y:S01]  /*11a50*/  IMAD R39, R36, R39, R2 ;  /* 0x0000002724277224 */ /* 0x000fe200078e0202 */
[----:B------:R-:W-:Y:S01]  /*11a60*/  LOP3.LUT R24, R24, R25, RZ, 0x3c, !PT ;  /* 0x0000001918187212 */ /* 0x000fe200078e3cff */
[--C-:B------:R-:W-:Y:S01]  /*11a70*/  IMAD.X R9, RZ, RZ, R29.reuse, P0 ;  /* 0x000000ffff097224 */ /* 0x100fe200000e061d */
[----:B------:R-:W-:Y:S01]  /*11a80*/  LOP3.LUT R30, R30, R31, RZ, 0x3c, !PT ;  /* 0x0000001f1e1e7212 */ /* 0x000fe200078e3cff */
[--C-:B------:R-:W-:Y:S01]  /*11a90*/  IMAD.X R13, RZ, RZ, R29.reuse, P2 ;  /* 0x000000ffff0d7224 */ /* 0x100fe200010e061d */
[----:B------:R-:W-:Y:S01]  /*11aa0*/  LOP3.LUT R4, R5, R28, RZ, 0x3c, !PT ;  /* 0x0000001c05047212 */ /* 0x000fe200078e3cff */
[----:B------:R-:W-:-:S02]  /*11ab0*/  IMAD.X R25, RZ, RZ, R29, P3 ;  /* 0x000000ffff197224 */ /* 0x000fc400018e061d */
[--C-:B------:R-:W-:Y:S01]  /*11ac0*/  IMAD.X R31, RZ, RZ, R29.reuse, P4 ;  /* 0x000000ffff1f7224 */ /* 0x100fe200020e061d */
[----:B------:R-:W5:Y:S01]  /*11ad0*/  LD.E.128 R8, desc[UR56][R8.64] ;  /* 0x0000003808087980 */ /* 0x000f62000c101d00 */
[----:B------:R-:W-:Y:S02]  /*11ae0*/  IMAD.MOV.U32 R5, RZ, RZ, R29 ;  /* 0x000000ffff057224 */ /* 0x000fe400078e001d */
[----:B------:R-:W-:Y:S01]  /*11af0*/  IMAD R41, R37, UR11, R0 ;  /* 0x0000000b25297c24 */ /* 0x000fe2000f8e0200 */
[----:B------:R-:W-:Y:S01]  /*11b00*/  SHF.R.S32.HI R0, RZ, 0x1f, R39 ;  /* 0x0000001fff007819 */ /* 0x000fe20000011427 */
[----:B------:R-:W-:Y:S01]  /*11b10*/  IMAD.U32 R21, RZ, RZ, UR9 ;  /* 0x00000009ff157e24 */ /* 0x000fe2000f8e00ff */
[----:B------:R-:W5:Y:S01]  /*11b20*/  LD.E.128 R12, desc[UR56][R12.64] ;  /* 0x000000380c0c7980 */ /* 0x000f62000c101d00 */
[----:B------:R-:W-:Y:S01]  /*11b30*/  IMAD.U32 R20, RZ, RZ, UR8 ;  /* 0x00000008ff147e24 */ /* 0x000fe2000f8e00ff */
[----:B------:R-:W-:Y:S01]  /*11b40*/  ULDC.64 UR8, c[0x0][0xad8] ;  /* 0x0002b60000087ab9 */ /* 0x000fe20000000a00 */
[----:B------:R-:W-:Y:S01]  /*11b50*/  IMAD.U32 R21, RZ, RZ, UR4 ;  /* 0x00000004ff157e24 */ /* 0x000fe2000f8e00ff */
[----:B------:R-:W5:Y:S01]  /*11b60*/  LD.E.128 R4, desc[UR56][R4.64] ;  /* 0x0000003804047980 */ /* 0x000f62000c101d00 */
[----:B------:R-:W-:-:S03]  /*11b70*/  IMAD R0, R0, UR8, RZ ;  /* 0x0000000800007c24 */ /* 0x000fc6000f8e02ff */
[----:B------:R-:W5:Y:S01]  /*11b80*/  LD.E.128 R24, desc[UR56][R24.64] ;  /* 0x0000003818187980 */ /* 0x000f62000c101d00 */
[----:B------:R-:W-:-:S03]  /*11b90*/  IMAD.WIDE.U32 R20, R37, UR10, R20 ;  /* 0x0000000a25147c25 */ /* 0x000fc6000f8e0014 */
[----:B------:R-:W5:Y:S01]  /*11ba0*/  LD.E.128 R28, desc[UR56][R30.64] ;  /* 0x000000381e1c7980 */ /* 0x000f62000c101d00 */
[----:B------:R-:W-:Y:S01]  /*11bb0*/  @!PT LDS RZ, [RZ] ;  /* 0x00000000fffff984 */ /* 0x000fe20000000800 */
[----:B------:R-:W-:Y:S01]  /*11bc0*/  @!PT LDS RZ, [RZ] ;  /* 0x00000000fffff984 */ /* 0x000fe20000000800 */
[----:B------:R-:W-:Y:S01]  /*11bd0*/  @!PT LDS RZ, [RZ] ;  /* 0x00000000fffff984 */ /* 0x000fe20000000800 */
[----:B------:R-:W-:Y:S01]  /*11be0*/  @!PT LDS RZ, [RZ] ;  /* 0x00000000fffff984 */ /* 0x000fe20000000800 */
[----:B------:R0:W-:Y:S06]  /*11bf0*/  MEMBAR.ALL.CTA ;  /* 0x0000000000007992 */ /* 0x0001ec0000008000 */
[----:B0-----:R-:W0:Y:S01]  /*11c00*/  FENCE.VIEW.ASYNC.S ;  /* 0x00000000000073c6 */ /* 0x001e220000000000 */
[----:B------:R-:W-:Y:S02]  /*11c10*/  IMAD.IADD R21, R21, 0x1, R41 ;  /* 0x0000000115157824 */ /* 0x000fe400078e0229 */
[----:B------:R-:W-:-:S02]  /*11c20*/  IMAD R37, R39, UR9, R0 ;  /* 0x0000000927257c24 */ /* 0x000fc4000f8e0200 */
[----:B------:R-:W-:Y:S01]  /*11c30*/  VIADD R0, R152, UR39 ;  /* 0x0000002798007c36 */ /* 0x000fe20008000000 */
[----:B------:R-:W-:Y:S01]  /*11c40*/  UIADD3 UR4, UR41, 0x2d820, URZ ;  /* 0x0002d82029047890 */ /* 0x000fe2000fffe03f */
[----:B------:R-:W-:Y:S01]  /*11c50*/  IMAD.WIDE.U32 R20, R39, UR8, R20 ;  /* 0x0000000827147c25 */ /* 0x000fe2000f8e0014 */
[----:B------:R-:W-:Y:S02]  /*11c60*/  ULDC.64 UR8, c[0x0][0xa80] ;  /* 0x0002a00000087ab9 */ /* 0x000fe40000000a00 */
[----:B------:R-:W-:Y:S01]  /*11c70*/  ISETP.GE.AND P0, PT, R0, R3, PT ;  /* 0x000000030000720c */ /* 0x000fe20003f06270 */
[----:B------:R-:W-:Y:S01]  /*11c80*/  IMAD.IADD R21, R21, 0x1, R37 ;  /* 0x0000000115157824 */ /* 0x000fe200078e0225 */
[----:B------:R-:W-:Y:S01]  /*11c90*/  UPRMT UR4, URZ, 0x654, UR4 ;  /* 0x000006543f047896 */ /* 0x000fe20008000004 */
[----:B------:R-:W-:-:S04]  /*11ca0*/  LEA R2, P1, R20, UR8, 0x1 ;  /* 0x0000000814027c11 */ /* 0x000fc8000f8208ff */
[----:B------:R-:W-:Y:S01]  /*11cb0*/  LEA.HI.X R42, R20, UR9, R21, 0x1, P1 ;  /* 0x00000009142a7c11 */ /* 0x000fe200088f0c15 */
[----:B0-----:R0:W1:Y:S01]  /*11cc0*/  SHFL.IDX PT, R36, R2, RZ, 0x1c1f ;  /* 0x001c1fff02247589 */ /* 0x00106200000e0000 */
[----:B------:R-:W-:Y:S03]  /*11cd0*/  BSSY B1, `(.L_x_1156) ;  /* 0x0000012000017945 */ /* 0x000fe60003800000 */
[----:B------:R0:W2:Y:S01]  /*11ce0*/  SHFL.IDX PT, R37, R42, RZ, 0x1c1f ;  /* 0x001c1fff2a257589 */ /* 0x0000a200000e0000 */
[----:B------:R-:W-:Y:S01]  /*11cf0*/  SYNCS.ARRIVE.TRANS64.RED.A1T0 RZ, [UR4], RZ ;  /* 0x000000ffffff79a7 */ /* 0x000fe20008100404 */
[----:B------:R-:W-:Y:S02]  /*11d00*/  SHF.R.S32.HI R43, RZ, 0x1f, R141 ;  /* 0x0000001fff2b7819 */ /* 0x000fe4000001148d */
[----:B------:R-:W-:Y:S01]  /*11d10*/  SHF.R.S32.HI R44, RZ, 0x1f, R139 ;  /* 0x0000001fff2c7819 */ /* 0x000fe2000001148b */
[----:B------:R-:W-:Y:S06]  /*11d20*/  @P0 BRA `(.L_x_1157) ;  /* 0x0000000000300947 */ /* 0x000fec0003800000 */
[----:B------:R-:W-:Y:S02]  /*11d30*/  ULDC UR4, c[0x0][0xac8] ;  /* 0x0002b20000047ab9 */ /* 0x000fe40000000800 */
[----:B------:R-:W-:Y:S02]  /*11d40*/  ISETP.GE.AND P1, PT, R139, UR4, PT ;  /* 0x000000048b007c0c */ /* 0x000fe4000bf26270 */
[----:B------:R-:W-:Y:S02]  /*11d50*/  ISETP.GE.AND P2, PT, R141, UR4, PT ;  /* 0x000000048d007c0c */ /* 0x000fe4000bf46270 */
[----:B------:R-:W-:-:S09]  /*11d60*/  ISETP.GE.AND P0, PT, R138, UR4, PT ;  /* 0x000000048a007c0c */ /* 0x000fd2000bf06270 */
[-C--:B-1----:R-:W-:Y:S02]  /*11d70*/  @!P1 LEA R38, P3, R139, R36.reuse, 0x1 ;  /* 0x000000248b269211 */ /* 0x082fe400078608ff */
[----:B------:R-:W-:Y:S02]  /*11d80*/  @!P2 LEA R40, P4, R141, R36, 0x1 ;  /* 0x000000248d28a211 */ /* 0x000fe400078808ff */
[----:B--2---:R-:W-:Y:S01]  /*11d90*/  @!P0 IMAD.WIDE R20, R138, 0x2, R36 ;  /* 0x000000028a148825 */ /* 0x004fe200078e0224 */
[-C--:B------:R-:W-:Y:S02]  /*11da0*/  @!P1 LEA.HI.X R39, R139, R37.reuse, R44, 0x1, P3 ;  /* 0x000000258b279211 */ /* 0x080fe400018f0c2c */
[----:B------:R-:W-:Y:S02]  /*11db0*/  @!P2 LEA.HI.X R41, R141, R37, R43, 0x1, P4 ;  /* 0x000000258d29a211 */ /* 0x000fe400020f0c2b */
[----:B-----5:R3:W-:Y:S04]  /*11dc0*/  @!P0 ST.E.128 desc[UR56][R20.64], R4 ;  /* 0x0000000414008985 */ /* 0x0207e8000c101d38 */
[----:B------:R3:W-:Y:S04]  /*11dd0*/  @!P1 ST.E.128 desc[UR56][R38.64], R12 ;  /* 0x0000000c26009985 */ /* 0x0007e8000c101d38 */
[----:B------:R3:W-:Y:S02]  /*11de0*/  @!P2 ST.E.128 desc[UR56][R40.64], R28 ;  /* 0x0000001c2800a985 */ /* 0x0007e4000c101d38 */
.L_x_1157:
[----:B------:R-:W-:Y:S05]  /*11df0*/  BSYNC B1 ;  /* 0x0000000000017941 */ /* 0x000fea0003800000 */
.L_x_1156:
        /* <DEDUP_REMOVED lines=19> */
.L_x_1155:
[----:B------:R-:W-:Y:S01]  /*11f30*/  ULDC.64 UR12, c[0x0][0xb08] ;  /* 0x0002c200000c7ab9 */ /* 0x000fe20000000a00 */
[----:B0-----:R-:W0:Y:S01]  /*11f40*/  @P1 LDC R0, c[0x0][0xbec] ;  /* 0x0002fb00ff001b82 */ /* 0x001e220000000800 */
[----:B------:R-:W-:Y:S01]  /*11f50*/  UIMAD UR9, UR14, UR12, URZ ;  /* 0x0000000c0e0972a4 */ /* 0x000fe2000f8e023f */
[----:B------:R-:W-:Y:S01]  /*11f60*/  IMAD.MOV.U32 R5, RZ, RZ, R11 ;  /* 0x000000ffff057224 */ /* 0x000fe200078e000b */
[----:B------:R-:W-:Y:S01]  /*11f70*/  UIMAD.WIDE.U32 UR10, UR4, UR12, URZ ;  /* 0x0000000c040a72a5 */ /* 0x000fe2000f8e003f */
[----:B------:R-:W-:Y:S01]  /*11f80*/  VIADD R26, R17, 0x8 ;  /* 0x00000008111a7836 */ /* 0x000fe20000000000 */
[----:B------:R-:W-:Y:S01]  /*11f90*/  UIMAD UR9, UR4, UR13, UR9 ;  /* 0x0000000d040972a4 */ /* 0x000fe2000f8e0209 */
[----:B------:R-:W-:Y:S01]  /*11fa0*/  BSSY B1, `(.L_x_1159) ;  /* 0x0000064000017945 */ /* 0x000fe20003800000 */
[----:B------:R-:W-:Y:S01]  /*11fb0*/  USHF.R.S32.HI UR4, URZ, 0x1f, UR8 ;  /* 0x0000001f3f047899 */ /* 0x000fe20008011408 */
[----:B------:R-:W1:Y:S01]  /*11fc0*/  @P1 LDC R3, c[0x0][0xbf0] ;  /* 0x0002fc00ff031b82 */ /* 0x000e620000000800 */
[----:B------:R-:W-:Y:S01]  /*11fd0*/  UIADD3 UR11, UR11, UR9, URZ ;  /* 0x000000090b0b7290 */ /* 0x000fe2000fffe03f */
[----:B------:R-:W-:Y:S01]  /*11fe0*/  SHF.R.S32.HI R24, RZ, 0x1f, R17 ;  /* 0x0000001fff187819 */ /* 0x000fe20000011411 */
[----:B------:R-:W-:Y:S01]  /*11ff0*/  ULDC.64 UR12, c[0x0][0xb38] ;  /* 0x0002ce00000c7ab9 */ /* 0x000fe20000000a00 */
[----:B------:R-:W-:Y:S01]  /*12000*/  SHF.R.S32.HI R27, RZ, 0x1f, R140 ;  /* 0x0000001fff1b7819 */ /* 0x000fe2000001148c */
[----:B------:R-:W-:Y:S01]  /*12010*/  UIMAD.WIDE.U32 UR10, UR40, UR12, UR10 ;  /* 0x0000000c280a72a5 */ /* 0x000fe2000f8e000a */
[----:B------:R-:W-:-:S02]  /*12020*/  SHF.R.S32.HI R25, RZ, 0x1f, R26 ;  /* 0x0000001fff197819 */ /* 0x000fc4000001141a */
[----:B------:R-:W-:Y:S01]  /*12030*/  SHF.R.S32.HI R28, RZ, 0x1f, R146 ;  /* 0x0000001fff1c7819 */ /* 0x000fe20000011492 */
[----:B------:R-:W-:Y:S01]  /*12040*/  UIMAD UR11, UR40, UR13, UR11 ;  /* 0x0000000d280b72a4 */ /* 0x000fe2000f8e020b */
[----:B------:R-:W-:Y:S02]  /*12050*/  SHF.R.S32.HI R29, RZ, 0x1f, R147 ;  /* 0x0000001fff1d7819 */ /* 0x000fe40000011493 */
[----:B------:R-:W-:Y:S01]  /*12060*/  ULDC.64 UR12, c[0x0][0xb40] ;  /* 0x0002d000000c7ab9 */ /* 0x000fe20000000a00 */
[----:B------:R-:W-:Y:S01]  /*12070*/  SHF.R.S32.HI R30, RZ, 0x1f, R148 ;  /* 0x0000001fff1e7819 */ /* 0x000fe20000011494 */
[----:B------:R-:W-:Y:S01]  /*12080*/  UIMAD UR4, UR4, UR12, URZ ;  /* 0x0000000c040472a4 */ /* 0x000fe2000f8e023f */
[----:B------:R-:W-:Y:S01]  /*12090*/  SHF.R.S32.HI R31, RZ, 0x1f, R149 ;  /* 0x0000001fff1f7819 */ /* 0x000fe20000011495 */
[----:B0-----:R-:W-:Y:S01]  /*120a0*/  @P1 IMAD.HI.U32 R0, R11, R0, RZ ;  /* 0x000000000b001227 */ /* 0x001fe200078e00ff */
[----:B------:R-:W-:Y:S01]  /*120b0*/  SHF.R.S32.HI R32, RZ, 0x1f, R150 ;  /* 0x0000001fff207819 */ /* 0x000fe20000011496 */
[----:B------:R-:W-:-:S02]  /*120c0*/  UIMAD UR4, UR8, UR13, UR4 ;  /* 0x0000000d080472a4 */ /* 0x000fc4000f8e0204 */
[----:B------:R-:W-:-:S03]  /*120d0*/  UIMAD.WIDE.U32 UR8, UR8, UR12, UR10 ;  /* 0x0000000c080872a5 */ /* 0x000fc6000f8e000a */
[----:B------:R-:W-:Y:S01]  /*120e0*/  ULDC.64 UR10, c[0x0][0xb48] ;  /* 0x0002d200000a7ab9 */ /* 0x000fe20000000a00 */
[----:B------:R-:W-:Y:S01]  /*120f0*/  UIADD3 UR9, UR9, UR4, URZ ;  /* 0x0000000409097290 */ /* 0x000fe2000fffe03f */
[----:B-1----:R-:W-:Y:S01]  /*12100*/  @P1 SHF.R.U32.HI R5, RZ, R3, R0 ;  /* 0x00000003ff051219 */ /* 0x002fe20000011600 */
[----:B------:R-:W-:Y:S02]  /*12110*/  UIADD3 UR4, UR41, 0x2d820, URZ ;  /* 0x0002d82029047890 */ /* 0x000fe4000fffe03f */
[----:B------:R-:W-:Y:S01]  /*12120*/  UIMAD.WIDE.U32 UR8, UR37, UR10, UR8 ;  /* 0x0000000a250872a5 */ /* 0x000fe2000f8e0008 */
[--C-:B------:R-:W-:Y:S01]  /*12130*/  SHF.R.S32.HI R0, RZ, 0x1f, R5.reuse ;  /* 0x0000001fff007819 */ /* 0x100fe20000011405 */
[----:B------:R-:W-:Y:S01]  /*12140*/  IMAD.MOV R7, RZ, RZ, -R5 ;  /* 0x000000ffff077224 */ /* 0x000fe200078e0a05 */
[----:B------:R-:W-:Y:S02]  /*12150*/  UPRMT UR4, URZ, 0x654, UR4 ;  /* 0x000006543f047896 */ /* 0x000fe40008000004 */
[----:B------:R-:W-:Y:S01]  /*12160*/  UIMAD UR37, UR37, UR11, UR9 ;  /* 0x0000000b252572a4 */ /* 0x000fe2000f8e0209 */
[----:B------:R-:W-:-:S02]  /*12170*/  IMAD R7, R36, R7, R11 ;  /* 0x0000000724077224 */ /* 0x000fc400078e020b */
[----:B------:R-:W-:Y:S01]  /*12180*/  ULDC.64 UR10, c[0x0][0xb30] ;  /* 0x0002cc00000a7ab9 */ /* 0x000fe20000000a00 */
[----:B------:R-:W-:Y:S02]  /*12190*/  IMAD.U32 R3, RZ, RZ, UR9 ;  /* 0x00000009ff037e24 */ /* 0x000fe4000f8e00ff */
[----:B------:R-:W-:Y:S01]  /*121a0*/  IMAD R0, R0, UR10, RZ ;  /* 0x0000000a00007c24 */ /* 0x000fe2000f8e02ff */
[----:B------:R-:W-:Y:S01]  /*121b0*/  SYNCS.ARRIVE.TRANS64.RED.A1T0 RZ, [UR4], RZ ;  /* 0x000000ffffff79a7 */ /* 0x000fe20008100404 */
[----:B------:R-:W-:Y:S01]  /*121c0*/  IMAD.U32 R2, RZ, RZ, UR8 ;  /* 0x00000008ff027e24 */ /* 0x000fe2000f8e00ff */
[----:B------:R-:W-:Y:S01]  /*121d0*/  ULDC.64 UR8, c[0x0][0xb28] ;  /* 0x0002ca0000087ab9 */ /* 0x000fe20000000a00 */
[----:B------:R-:W-:Y:S02]  /*121e0*/  IMAD.U32 R3, RZ, RZ, UR37 ;  /* 0x00000025ff037e24 */ /* 0x000fe4000f8e00ff */
[C---:B------:R-:W-:Y:S01]  /*121f0*/  IMAD R9, R5.reuse, UR11, R0 ;  /* 0x0000000b05097c24 */ /* 0x040fe2000f8e0200 */
[----:B------:R-:W-:Y:S01]  /*12200*/  SHF.R.S32.HI R0, RZ, 0x1f, R7 ;  /* 0x0000001fff007819 */ /* 0x000fe20000011407 */
[----:B------:R-:W-:-:S04]  /*12210*/  IMAD.WIDE.U32 R2, R5, UR10, R2 ;  /* 0x0000000a05027c25 */ /* 0x000fc8000f8e0002 */
[----:B------:R-:W-:Y:S02]  /*12220*/  IMAD R0, R0, UR8, RZ ;  /* 0x0000000800007c24 */ /* 0x000fe4000f8e02ff */
[----:B------:R-:W-:Y:S02]  /*12230*/  IMAD.IADD R3, R3, 0x1, R9 ;  /* 0x0000000103037824 */ /* 0x000fe400078e0209 */
[C---:B------:R-:W-:Y:S02]  /*12240*/  IMAD R5, R7.reuse, UR9, R0 ;  /* 0x0000000907057c24 */ /* 0x040fe4000f8e0200 */
[----:B------:R-:W-:Y:S01]  /*12250*/  IMAD.WIDE.U32 R2, R7, UR8, R2 ;  /* 0x0000000807027c25 */ /* 0x000fe2000f8e0002 */
[----:B------:R-:W-:-:S03]  /*12260*/  ULDC.64 UR8, c[0x0][0xb00] ;  /* 0x0002c00000087ab9 */ /* 0x000fc60000000a00 */
[----:B------:R-:W-:Y:S01]  /*12270*/  IMAD.IADD R3, R3, 0x1, R5 ;  /* 0x0000000103037824 */ /* 0x000fe200078e0205 */
[----:B------:R-:W-:-:S04]  /*12280*/  LEA R0, P1, R2, UR8, 0x2 ;  /* 0x0000000802007c11 */ /* 0x000fc8000f8210ff */
[----:B------:R-:W-:Y:S01]  /*12290*/  LEA.HI.X R14, R2, UR9, R3, 0x2, P1 ;  /* 0x00000009020e7c11 */ /* 0x000fe200088f1403 */
        /* <DEDUP_REMOVED lines=9> */
[C---:B------:R-:W-:Y:S02]  /*12330*/  @!P3 LEA R4, P6, R26.reuse, R15, 0x2 ;  /* 0x0000000f1a04b211 */ /* 0x040fe400078c10ff */
[-C--:B--2---:R-:W-:Y:S02]  /*12340*/  @!P1 LEA.HI.X R3, R17, R13.reuse, R24, 0x2, P5 ;  /* 0x0000000d11039211 */ /* 0x084fe400028f1418 */
[----:B------:R-:W-:Y:S02]  /*12350*/  @!P3 LEA.HI.X R5, R26, R13, R25, 0x2, P6 ;  /* 0x0000000d1a05b211 */ /* 0x000fe400030f1419 */
[----:B------:R-:W-:Y:S01]  /*12360*/  ISETP.GE.AND P5, PT, R149, UR4, PT ;  /* 0x0000000495007c0c */ /* 0x000fe2000bfa6270 */
[----:B------:R1:W-:Y:S01]  /*12370*/  @!P1 ST.E.64 desc[UR56][R2.64], R20 ;  /* 0x0000001402009985 */ /* 0x0003e2000c101b38 */
[----:B------:R-:W-:-:S02]  /*12380*/  @!P4 LEA R6, P1, R140, R15, 0x2 ;  /* 0x0000000f8c06c211 */ /* 0x000fc400078210ff */
[----:B------:R-:W-:Y:S01]  /*12390*/  @!P2 LEA R8, P6, R150, R15, 0x2 ;  /* 0x0000000f9608a211 */ /* 0x000fe200078c10ff */
[----:B------:R2:W-:Y:S01]  /*123a0*/  @!P3 ST.E.64 desc[UR56][R4.64], R92 ;  /* 0x0000005c0400b985 */ /* 0x0005e2000c101b38 */
[----:B------:R-:W-:Y:S02]  /*123b0*/  ISETP.GE.AND P3, PT, R148, UR4, PT ;  /* 0x0000000494007c0c */ /* 0x000fe4000bf66270 */
[-C--:B------:R-:W-:Y:S02]  /*123c0*/  @!P4 LEA.HI.X R7, R140, R13.reuse, R27, 0x2, P1 ;  /* 0x0000000d8c07c211 */ /* 0x080fe400008f141b */
[----:B------:R-:W-:Y:S02]  /*123d0*/  ISETP.GE.AND P1, PT, R147, UR4, PT ;  /* 0x0000000493007c0c */ /* 0x000fe4000bf26270 */
[----:B------:R-:W-:Y:S01]  /*123e0*/  @!P2 LEA.HI.X R9, R150, R13, R32, 0x2, P6 ;  /* 0x0000000d9609a211 */ /* 0x000fe200030f1420 */
[----:B------:R3:W-:Y:S01]  /*123f0*/  @!P4 ST.E.64 desc[UR56][R6.64], R96 ;  /* 0x000000600600c985 */ /* 0x0007e2000c101b38 */
[----:B------:R-:W-:-:S03]  /*12400*/  @!P5 LEA R10, P4, R149, R15, 0x2 ;  /* 0x0000000f950ad211 */ /* 0x000fc600078810ff */
[----:B------:R4:W-:Y:S01]  /*12410*/  @!P2 ST.E.64 desc[UR56][R8.64], R100 ;  /* 0x000000640800a985 */ /* 0x0009e2000c101b38 */
[----:B------:R-:W-:Y:S02]  /*12420*/  ISETP.GE.AND P2, PT, R146, UR4, PT ;  /* 0x0000000492007c0c */ /* 0x000fe4000bf46270 */
[----:B------:R-:W-:Y:S02]  /*12430*/  @!P5 LEA.HI.X R11, R149, R13, R31, 0x2, P4 ;  /* 0x0000000d950bd211 */ /* 0x000fe400020f141f */
[CC--:B-1----:R-:W-:Y:S02]  /*12440*/  @!P3 LEA R2, P6, R148.reuse, R15.reuse, 0x2 ;  /* 0x0000000f9402b211 */ /* 0x0c2fe400078c10ff */
[----:B--2---:R-:W-:Y:S01]  /*12450*/  @!P1 LEA R4, P4, R147, R15, 0x2 ;  /* 0x0000000f93049211 */ /* 0x004fe200078810ff */
[----:B------:R1:W-:Y:S01]  /*12460*/  @!P5 ST.E.64 desc[UR56][R10.64], R104 ;  /* 0x000000680a00d985 */ /* 0x0003e2000c101b38 */
[----:B------:R-:W-:Y:S02]  /*12470*/  @!P3 LEA.HI.X R3, R148, R13, R30, 0x2, P6 ;  /* 0x0000000d9403b211 */ /* 0x000fe400030f141e */
[----:B------:R-:W-:-:S02]  /*12480*/  ISETP.GE.AND P5, PT, R145, UR4, PT ;  /* 0x0000000491007c0c */ /* 0x000fc4000bfa6270 */
[----:B------:R-:W-:Y:S01]  /*12490*/  @!P1 LEA.HI.X R5, R147, R13, R29, 0x2, P4 ;  /* 0x0000000d93059211 */ /* 0x000fe200020f141d */
[----:B------:R2:W-:Y:S01]  /*124a0*/  @!P3 ST.E.64 desc[UR56][R2.64], R108 ;  /* 0x0000006c0200b985 */ /* 0x0005e2000c101b38 */
[----:B------:R-:W-:Y:S02]  /*124b0*/  ISETP.GE.AND P4, PT, R144, UR4, PT ;  /* 0x0000000490007c0c */ /* 0x000fe4000bf86270 */
[----:B---3--:R-:W-:Y:S01]  /*124c0*/  @!P2 LEA R6, P6, R146, R15, 0x2 ;  /* 0x0000000f9206a211 */ /* 0x008fe200078c10ff */
[----:B------:R3:W-:Y:S01]  /*124d0*/  @!P1 ST.E.64 desc[UR56][R4.64], R112 ;  /* 0x0000007004009985 */ /* 0x0007e2000c101b38 */
[----:B------:R-:W-:Y:S02]  /*124e0*/  ISETP.GE.AND P3, PT, R143, UR4, PT ;  /* 0x000000048f007c0c */ /* 0x000fe4000bf66270 */
[----:B------:R-:W-:Y:S02]  /*124f0*/  ISETP.GE.AND P1, PT, R142, UR4, PT ;  /* 0x000000048e007c0c */ /* 0x000fe4000bf26270 */
[----:B------:R-:W-:-:S02]  /*12500*/  @!P2 LEA.HI.X R7, R146, R13, R28, 0x2, P6 ;  /* 0x0000000d9207a211 */ /* 0x000fc400030f141c */
[----:B----4-:R-:W-:-:S03]  /*12510*/  @!P5 LEA R8, P6, R145, R15, 0x2 ;  /* 0x0000000f9108d211 */ /* 0x010fc600078c10ff */
[----:B------:R3:W-:Y:S01]  /*12520*/  @!P2 ST.E.64 desc[UR56][R6.64], R116 ;  /* 0x000000740600a985 */ /* 0x0007e2000c101b38 */
[C---:B-1----:R-:W-:Y:S02]  /*12530*/  @!P4 LEA R10, P2, R144.reuse, R15, 0x2 ;  /* 0x0000000f900ac211 */ /* 0x042fe400078410ff */
[----:B------:R-:W-:Y:S02]  /*12540*/  @!P5 LEA.HI.X R9, R145, R13, R157, 0x2, P6 ;  /* 0x0000000d9109d211 */ /* 0x000fe400030f149d */
[C---:B--2---:R-:W-:Y:S02]  /*12550*/  @!P3 LEA R2, P6, R143.reuse, R15, 0x2 ;  /* 0x0000000f8f02b211 */ /* 0x044fe400078c10ff */
[----:B------:R-:W-:Y:S01]  /*12560*/  @!P4 LEA.HI.X R11, R144, R13, R156, 0x2, P2 ;  /* 0x0000000d900bc211 */ /* 0x000fe200010f149c */
[----:B------:R3:W-:Y:S01]  /*12570*/  @!P5 ST.E.64 desc[UR56][R8.64], R120 ;  /* 0x000000780800d985 */ /* 0x0007e2000c101b38 */
[C---:B------:R-:W-:Y:S02]  /*12580*/  @!P1 LEA R12, P2, R142.reuse, R15, 0x2 ;  /* 0x0000000f8e0c9211 */ /* 0x040fe400078410ff */
[-C--:B------:R-:W-:Y:S01]  /*12590*/  @!P3 LEA.HI.X R3, R143, R13.reuse, R155, 0x2, P6 ;  /* 0x0000000d8f03b211 */ /* 0x080fe200030f149b */
[----:B------:R3:W-:Y:S01]  /*125a0*/  @!P4 ST.E.64 desc[UR56][R10.64], R124 ;  /* 0x0000007c0a00c985 */ /* 0x0007e2000c101b38 */
[----:B------:R-:W-:-:S03]  /*125b0*/  @!P1 LEA.HI.X R13, R142, R13, R154, 0x2, P2 ;  /* 0x0000000d8e0d9211 */ /* 0x000fc600010f149a */
[----:B------:R3:W-:Y:S04]  /*125c0*/  @!P3 ST.E.64 desc[UR56][R2.64], R128 ;  /* 0x000000800200b985 */ /* 0x0007e8000c101b38 */
[----:B------:R3:W-:Y:S02]  /*125d0*/  @!P1 ST.E.64 desc[UR56][R12.64], R132 ;  /* 0x000000840c009985 */ /* 0x0007e4000c101b38 */
.L_x_1160:
[----:B------:R-:W-:Y:S05]  /*125e0*/  BSYNC B1 ;  /* 0x0000000000017941 */ /* 0x000fea0003800000 */
.L_x_1159:
[----:B-1----:R1:W4:Y:S04]  /*125f0*/  SHFL.IDX PT, R15, R14, 0x1, 0x1c1f ;  /* 0x003c1f000e0f7f89 */ /* 0x00232800000e0000 */
        /* <DEDUP_REMOVED lines=8> */
[CC--:B0--3--:R-:W-:Y:S02]  /*12680*/  @!P5 LEA R2, P0, R17.reuse, R21.reuse, 0x2 ;  /* 0x000000151102d211 */ /* 0x0c9fe400078010ff */
[C---:B------:R-:W-:Y:S02]  /*12690*/  @!P6 LEA R4, P1, R26.reuse, R21, 0x2 ;  /* 0x000000151a04e211 */ /* 0x040fe400078210ff */
[-C--:B----4-:R-:W-:Y:S02]  /*126a0*/  @!P5 LEA.HI.X R3, R17, R15.reuse, R24, 0x2, P0 ;  /* 0x0000000f1103d211 */ /* 0x090fe400000f1418 */
[----:B------:R-:W-:Y:S02]  /*126b0*/  @!P6 LEA.HI.X R5, R26, R15, R25, 0x2, P1 ;  /* 0x0000000f1a05e211 */ /* 0x000fe400008f1419 */
[----:B------:R-:W-:Y:S01]  /*126c0*/  ISETP.GE.AND P1, PT, R148, UR4, PT ;  /* 0x0000000494007c0c */ /* 0x000fe2000bf26270 */
[----:B------:R0:W-:Y:S01]  /*126d0*/  @!P5 ST.E.64 desc[UR56][R2.64], R90 ;  /* 0x0000005a0200d985 */ /* 0x0001e2000c101b38 */
[----:B------:R-:W-:-:S02]  /*126e0*/  @!P2 LEA R6, P0, R140, R21, 0x2 ;  /* 0x000000158c06a211 */ /* 0x000fc400078010ff */
[-C--:B------:R-:W-:Y:S01]  /*126f0*/  @!P3 LEA R8, P5, R150, R21.reuse, 0x2 ;  /* 0x000000159608b211 */ /* 0x080fe200078a10ff */
[----:B------:R3:W-:Y:S01]  /*12700*/  @!P6 ST.E.64 desc[UR56][R4.64], R94 ;  /* 0x0000005e0400e985 */ /* 0x0007e2000c101b38 */
[----:B------:R-:W-:Y:S02]  /*12710*/  @!P4 LEA R10, P6, R149, R21, 0x2 ;  /* 0x00000015950ac211 */ /* 0x000fe400078c10ff */
[-C--:B------:R-:W-:Y:S02]  /*12720*/  @!P2 LEA.HI.X R7, R140, R15.reuse, R27, 0x2, P0 ;  /* 0x0000000f8c07a211 */ /* 0x080fe400000f141b */
[-C--:B------:R-:W-:Y:S02]  /*12730*/  @!P3 LEA.HI.X R9, R150, R15.reuse, R32, 0x2, P5 ;  /* 0x0000000f9609b211 */ /* 0x080fe400028f1420 */
[----:B------:R-:W-:Y:S01]  /*12740*/  ISETP.GE.AND P0, PT, R147, UR4, PT ;  /* 0x0000000493007c0c */ /* 0x000fe2000bf06270 */
[----:B------:R-:W-:Y:S01]  /*12750*/  @!P2 ST.E.64 desc[UR56][R6.64], R98 ;  /* 0x000000620600a985 */ /* 0x000fe2000c101b38 */
[----:B------:R-:W-:-:S02]  /*12760*/  @!P4 LEA.HI.X R11, R149, R15, R31, 0x2, P6 ;  /* 0x0000000f950bc211 */ /* 0x000fc400030f141f */
[----:B0-----:R-:W-:Y:S01]  /*12770*/  @!P1 LEA R2, P5, R148, R21, 0x2 ;  /* 0x0000001594029211 */ /* 0x001fe200078a10ff */
[----:B------:R0:W-:Y:S01]  /*12780*/  @!P3 ST.E.64 desc[UR56][R8.64], R102 ;  /* 0x000000660800b985 */ /* 0x0001e2000c101b38 */
[----:B------:R-:W-:Y:S02]  /*12790*/  ISETP.GE.AND P3, PT, R145, UR4, PT ;  /* 0x0000000491007c0c */ /* 0x000fe4000bf66270 */
[----:B------:R-:W-:Y:S01]  /*127a0*/  ISETP.GE.AND P2, PT, R144, UR4, PT ;  /* 0x0000000490007c0c */ /* 0x000fe2000bf46270 */
[----:B------:R4:W-:Y:S01]  /*127b0*/  @!P4 ST.E.64 desc[UR56][R10.64], R106 ;  /* 0x0000006a0a00c985 */ /* 0x0009e2000c101b38 */
[----:B------:R-:W-:Y:S02]  /*127c0*/  ISETP.GE.AND P4, PT, R146, UR4, PT ;  /* 0x0000000492007c0c */ /* 0x000fe4000bf86270 */
[----:B------:R-:W-:Y:S02]  /*127d0*/  @!P1 LEA.HI.X R3, R148, R15, R30, 0x2, P5 ;  /* 0x0000000f94039211 */ /* 0x000fe400028f141e */
[----:B------:R-:W-:-:S02]  /*127e0*/  ISETP.GE.AND P5, PT, R143, UR4, PT ;  /* 0x000000048f007c0c */ /* 0x000fc4000bfa6270 */
[C---:B---3--:R-:W-:Y:S01]  /*127f0*/  @!P0 LEA R4, P6, R147.reuse, R21, 0x2 ;  /* 0x0000001593048211 */ /* 0x048fe200078c10ff */
[----:B------:R3:W-:Y:S03]  /*12800*/  @!P1 ST.E.64 desc[UR56][R2.64], R110 ;  /* 0x0000006e02009985 */ /* 0x0007e6000c101b38 */
[----:B------:R-:W-:Y:S02]  /*12810*/  @!P0 LEA.HI.X R5, R147, R15, R29, 0x2, P6 ;  /* 0x0000000f93058211 */ /* 0x000fe400030f141d */
[-C--:B0-----:R-:W-:Y:S02]  /*12820*/  @!P3 LEA R8, P6, R145, R21.reuse, 0x2 ;  /* 0x000000159108b211 */ /* 0x081fe400078c10ff */
[-C--:B------:R-:W-:Y:S01]  /*12830*/  @!P4 LEA R6, P1, R146, R21.reuse, 0x2 ;  /* 0x000000159206c211 */ /* 0x080fe200078210ff */
[----:B------:R3:W-:Y:S01]  /*12840*/  @!P0 ST.E.64 desc[UR56][R4.64], R114 ;  /* 0x0000007204008985 */ /* 0x0007e2000c101b38 */
[----:B----4-:R-:W-:-:S02]  /*12850*/  @!P2 LEA R10, P0, R144, R21, 0x2 ;  /* 0x00000015900aa211 */ /* 0x010fc400078010ff */
[----:B------:R-:W-:Y:S02]  /*12860*/  @!P4 LEA.HI.X R7, R146, R15, R28, 0x2, P1 ;  /* 0x0000000f9207c211 */ /* 0x000fe400008f141c */
[----:B------:R-:W-:Y:S02]  /*12870*/  @!P5 LEA R12, P1, R143, R21, 0x2 ;  /* 0x000000158f0cd211 */ /* 0x000fe400078210ff */
[-C--:B------:R-:W-:Y:S01]  /*12880*/  @!P3 LEA.HI.X R9, R145, R15.reuse, R157, 0x2, P6 ;  /* 0x0000000f9109b211 */ /* 0x080fe200030f149d */
[----:B------:R3:W-:Y:S01]  /*12890*/  @!P4 ST.E.64 desc[UR56][R6.64], R118 ;  /* 0x000000760600c985 */ /* 0x0007e2000c101b38 */
[-C--:B------:R-:W-:Y:S02]  /*128a0*/  @!P2 LEA.HI.X R11, R144, R15.reuse, R156, 0x2, P0 ;  /* 0x0000000f900ba211 */ /* 0x080fe400000f149c */
[----:B--2---:R-:W-:Y:S01]  /*128b0*/  @!P5 LEA.HI.X R13, R143, R15, R155, 0x2, P1 ;  /* 0x0000000f8f0dd211 */ /* 0x004fe200008f149b */
[----:B------:R3:W-:Y:S01]  /*128c0*/  @!P3 ST.E.64 desc[UR56][R8.64], R122 ;  /* 0x0000007a0800b985 */ /* 0x0007e2000c101b38 */
[----:B------:R-:W-:-:S03]  /*128d0*/  ISETP.GE.AND P0, PT, R142, UR4, PT ;  /* 0x000000048e007c0c */ /* 0x000fc6000bf06270 */
[----:B------:R3:W-:Y:S04]  /*128e0*/  @!P2 ST.E.64 desc[UR56][R10.64], R126 ;  /* 0x0000007e0a00a985 */ /* 0x0007e8000c101b38 */
[----:B------:R3:W-:Y:S06]  /*128f0*/  @!P5 ST.E.64 desc[UR56][R12.64], R130 ;  /* 0x000000820c00d985 */ /* 0x0007ec000c101b38 */
[----:B------:R-:W-:Y:S05]  /*12900*/  @P0 BRA `(.L_x_1158) ;  /* 0x0000000800d00947 */ /* 0x000fea0003800000 */
[----:B---3--:R-:W-:-:S04]  /*12910*/  LEA R2, P0, R142, R21, 0x2 ;  /* 0x000000158e027211 */ /* 0x008fc800078010ff */
[----:B------:R-:W-:-:S05]  /*12920*/  LEA.HI.X R3, R142, R15, R154, 0x2, P0 ;  /* 0x0000000f8e037211 */ /* 0x000fca00000f149a */
[----:B------:R0:W-:Y:S01]  /*12930*/  ST.E.64 desc[UR56][R2.64], R134 ;  /* 0x0000008602007985 */ /* 0x0001e2000c101b38 */
[----:B------:R-:W-:Y:S05]  /*12940*/  BRA `(.L_x_1158) ;  /* 0x0000000800c07947 */ /* 0x000fea0003800000 */
.L_x_1153:
[----:B------:R-:W-:Y:S02]  /*12950*/  ULDC.64 UR8, c[0x0][0xc00] ;  /* 0x0003000000087ab9 */ /* 0x000fe40000000a00 */
[----:B------:R-:W-:-:S04]  /*12960*/  UISETP.NE.U32.AND UP0, UPT, UR8, URZ, UPT ;  /* 0x0000003f0800728c */ /* 0x000fc8000bf05070 */
[----:B------:R-:W-:-:S03]  /*12970*/  UISETP.NE.AND.EX UP0, UPT, UR9, URZ, UPT, UP0 ;  /* 0x0000003f0900728c */ /* 0x000fc6000bf05300 */
[----:B------:R-:W-:Y:S02]  /*12980*/  ULDC.64 UR8, c[0x0][0xc00] ;  /* 0x0003000000087ab9 */ /* 0x000fe40000000a00 */
[----:B------:R-:W-:Y:S01]  /*12990*/  UIMAD.WIDE UR8, UR43, 0x4, UR8 ;  /* 0x000000042b0878a5 */ /* 0x000fe2000f8e0208 */
[----:B------:R-:W-:-:S05]  /*129a0*/  PLOP3.LUT P1, PT, PT, PT, UP0, 0x80, 0x0 ;  /* 0x000000000000781c */ /* 0x000fca0003f2f008 */
[----:B------:R-:W-:Y:S02]  /*129b0*/  IMAD.U32 R2, RZ, RZ, UR8 ;  /* 0x00000008ff027e24 */ /* 0x000fe4000f8e00ff */
[----:B------:R-:W-:Y:S01]  /*129c0*/  IMAD.U32 R3, RZ, RZ, UR9 ;  /* 0x00000009ff037e24 */ /* 0x000fe2000f8e00ff */
[----:B------:R-:W-:Y:S02]  /*129d0*/  ULDC.64 UR8, c[0x0][0xc08] ;  /* 0x0003020000087ab9 */ /* 0x000fe40000000a00 */
[----:B------:R-:W-:Y:S01]  /*129e0*/  UISETP.NE.U32.AND UP1, UPT, UR8, URZ, UPT ;  /* 0x0000003f0800728c */ /* 0x000fe2000bf25070 */
[----:B------:R-:W-:Y:S02]  /*129f0*/  ULDC UR4, c[0x0][0xa88] ;  /* 0x0002a20000047ab9 */ /* 0x000fe40000000800 */
[----:B------:R-:W2:Y:S01]  /*12a00*/  @P1 LDG.E R6, desc[UR56][R2.64] ;  /* 0x0000003802061981 */ /* 0x000ea2000c1e1900 */
[----:B------:R-:W-:Y:S01]  /*12a10*/  UISETP.NE.AND.EX UP1, UPT, UR9, URZ, UPT, UP1 ;  /* 0x0000003f0900728c */ /* 0x000fe2000bf25310 */
[----:B------:R-:W-:Y:S01]  /*12a20*/  IMAD.U32 R0, RZ, RZ, UR4 ;  /* 0x00000004ff007e24 */ /* 0x000fe2000f8e00ff */
[----:B------:R-:W0:Y:S04]  /*12a30*/  S2R R7, SR_TID.X ;  /* 0x0000000000077919 */ /* 0x000e280000002100 */
[----:B------:R-:W-:-:S05]  /*12a40*/  PLOP3.LUT P2, PT, PT, PT, UP1, 0x80, 0x0 ;  /* 0x000000000000781c */ /* 0x000fca0003f4f018 */
[----:B------:R-:W-:Y:S02]  /*12a50*/  @UP1 ULDC.64 UR8, c[0x0][0xc08] ;  /* 0x0003020000081ab9 */ /* 0x000fe40000000a00 */
[----:B------:R-:W-:-:S06]  /*12a60*/  @UP1 UIMAD.WIDE UR8, UR43, 0x4, UR8 ;  /* 0x000000042b0818a5 */ /* 0x000fcc000f8e0208 */
[----:B------:R-:W-:Y:S02]  /*12a70*/  IMAD.U32 R4, RZ, RZ, UR8 ;  /* 0x00000008ff047e24 */ /* 0x000fe4000f8e00ff */
[----:B------:R-:W-:-:S05]  /*12a80*/  IMAD.U32 R5, RZ, RZ, UR9 ;  /* 0x00000009ff057e24 */ /* 0x000fca000f8e00ff */
[----:B------:R1:W5:Y:S01]  /*12a90*/  @P2 LDG.E R0, desc[UR56][R4.64] ;  /* 0x0000003804002981 */ /* 0x000362000c1e1900 */
[----:B------:R-:W-:Y:S01]  /*12aa0*/  UISETP.NE.AND UP1, UPT, UR47, URZ, UPT ;  /* 0x0000003f2f00728c */ /* 0x000fe2000bf25270 */
[----:B------:R-:W-:Y:S01]  /*12ab0*/  UMOV UR4, URZ ;  /* 0x0000003f00047c82 */ /* 0x000fe20008000000 */
[----:B0-----:R-:W-:-:S09]  /*12ac0*/  VIADD R7, R7, 0xffffff80 ;  /* 0xffffff8007077836 */ /* 0x001fd20000000000 */
[----:B------:R-:W-:Y:S01]  /*12ad0*/  @!UP1 ULDC UR47, c[0x0][0xad4] ;  /* 0x0002b500002f9ab9 */ /* 0x000fe20000000800 */
[----:B------:R-:W-:Y:S02]  /*12ae0*/  ISETP.GT.AND P0, PT, R7, 0xbf, PT ;  /* 0x000000bf0700780c */ /* 0x000fe40003f04270 */
[----:B--2---:R-:W-:Y:S01]  /*12af0*/  @P1 R2UR UR4, R6 ;  /* 0x00000000060412ca */ /* 0x004fe200000e0000 */
[----:B-1----:R-:W-:-:S14]  /*12b00*/  @P2 BRA `(.L_x_1161) ;  /* 0x0000000000102947 */ /* 0x002fdc0003800000 */
[----:B------:R-:W-:Y:S05]  /*12b10*/  @!P1 BRA `(.L_x_1161) ;  /* 0x00000000000c9947 */ /* 0x000fea0003800000 */
[----:B------:R-:W2:Y:S04]  /*12b20*/  LDG.E R5, desc[UR56][R2.64] ;  /* 0x0000003802057981 */ /* 0x000ea8000c1e1900 */
[----:B-----5:R-:W2:Y:S02]  /*12b30*/  LDG.E R0, desc[UR56][R2.64+0x4] ;  /* 0x0000043802007981 */ /* 0x020ea4000c1e1900 */
[----:B--2---:R-:W-:-:S07]  /*12b40*/  IMAD.IADD R0, R0, 0x1, -R5 ;  /* 0x0000000100007824 */ /* 0x004fce00078e0a05 */
.L_x_1161:
[----:B------:R-:W-:Y:S01]  /*12b50*/  USHF.R.S32.HI UR15, URZ, 0x1f, UR43 ;  /* 0x0000001f3f0f7899 */ /* 0x000fe2000801142b */
[----:B------:R-:W-:Y:S01]  /*12b60*/  BSSY B1, `(.L_x_1162) ;  /* 0x000003a000017945 */ /* 0x000fe20003800000 */
[----:B------:R-:W-:Y:S02]  /*12b70*/  USHF.R.S32.HI UR21, URZ, 0x1f, UR4 ;  /* 0x0000001f3f157899 */ /* 0x000fe40008011404 */
[----:B------:R-:W-:Y:S02]  /*12b80*/  USEL UR14, UR43, URZ, !UP0 ;  /* 0x0000003f2b0e7287 */ /* 0x000fe4000c000000 */
[----:B------:R-:W-:Y:S01]  /*12b90*/  USEL UR15, UR15, URZ, !UP0 ;  /* 0x0000003f0f0f7287 */ /* 0x000fe2000c000000 */
[----:B------:R-:W-:Y:S11]  /*12ba0*/  @P0 BRA `(.L_x_1163) ;  /* 0x0000000000d40947 */ /* 0x000ff60003800000 */
[----:B------:R-:W0:Y:S01]  /*12bb0*/  S2R R3, SR_TID.X ;  /* 0x0000000000037919 */ /* 0x000e220000002100 */
[----:B------:R-:W1:Y:S01]  /*12bc0*/  LDC R9, c[0x0][0xbe8] ;  /* 0x0002fa00ff097b82 */ /* 0x000e620000000800 */
[----:B------:R-:W-:Y:S02]  /*12bd0*/  IMAD.U32 R4, RZ, RZ, UR39 ;  /* 0x00000027ff047e24 */ /* 0x000fe4000f8e00ff */
[----:B-1---5:R-:W-:-:S03]  /*12be0*/  IMAD R2, R0, R9, RZ ;  /* 0x0000000900027224 */ /* 0x022fc600078e02ff */
[----:B0-----:R-:W-:-:S04]  /*12bf0*/  IADD3 R4, R4, -0x80, R3 ;  /* 0xffffff8004047810 */ /* 0x001fc80007ffe003 */
[----:B------:R-:W-:-:S13]  /*12c00*/  ISETP.GE.AND P0, PT, R4, R2, PT ;  /* 0x000000020400720c */ /* 0x000fda0003f06270 */
[----:B------:R-:W-:Y:S05]  /*12c10*/  @P0 BRA `(.L_x_1163) ;  /* 0x0000000000b80947 */ /* 0x000fea0003800000 */
[----:B------:R-:W-:Y:S01]  /*12c20*/  ISETP.NE.AND P0, PT, R9, 0x1, PT ;  /* 0x000000010900780c */ /* 0x000fe20003f05270 */
[----:B------:R-:W-:Y:S01]  /*12c30*/  UISETP.GT.AND UP0, UPT, UR47, 0x1, UPT ;  /* 0x000000012f00788c */ /* 0x000fe2000bf04270 */
[----:B------:R-:W-:Y:S01]  /*12c40*/  IMAD.MOV.U32 R5, RZ, RZ, R4 ;  /* 0x000000ffff057224 */ /* 0x000fe200078e0004 */
[----:B------:R-:W-:Y:S02]  /*12c50*/  UMOV UR19, 0x9b8 ;  /* 0x000009b800137882 */ /* 0x000fe40000000000 */
[----:B------:R-:W-:Y:S02]  /*12c60*/  USEL UR19, UR19, 0x978, UP0 ;  /* 0x0000097813137887 */ /* 0x000fe40008000000 */
[----:B------:R-:W-:-:S06]  /*12c70*/  USEL UR18, UR37, URZ, UP0 ;  /* 0x0000003f25127287 */ /* 0x000fcc0008000000 */
[----:B------:R-:W0:Y:S04]  /*12c80*/  @P0 LDC R3, c[0x0][0xbec] ;  /* 0x0002fb00ff030b82 */ /* 0x000e280000000800 */
[----:B------:R-:W-:Y:S01]  /*12c90*/  ULDC.64 UR8, c[0x0][UR19+0x218] ;  /* 0x0000860013087abb */ /* 0x000fe20008000a00 */
[----:B------:R-:W-:Y:S01]  /*12ca0*/  ULDC.64 UR12, c[0x0][UR19+0x220] ;  /* 0x00008800130c7abb */ /* 0x000fe20008000a00 */
[----:B------:R-:W-:Y:S01]  /*12cb0*/  ULDC.64 UR16, c[0x0][UR19+0x228] ;  /* 0x00008a0013107abb */ /* 0x000fe20008000a00 */
[----:B------:R-:W-:Y:S01]  /*12cc0*/  UIMAD.WIDE.U32 UR10, UR8, UR40, URZ ;  /* 0x00000028080a72a5 */ /* 0x000fe2000f8e003f */
[----:B------:R-:W1:Y:S01]  /*12cd0*/  @P0 LDC R7, c[0x0][0xbf0] ;  /* 0x0002fc00ff070b82 */ /* 0x000e620000000800 */
[----:B------:R-:W-:Y:S02]  /*12ce0*/  UIMAD UR20, UR9, UR40, URZ ;  /* 0x00000028091472a4 */ /* 0x000fe4000f8e023f */
[----:B------:R-:W-:-:S02]  /*12cf0*/  UIMAD UR13, UR13, UR14, URZ ;  /* 0x0000000e0d0d72a4 */ /* 0x000fc4000f8e023f */
[----:B------:R-:W-:Y:S02]  /*12d00*/  UIMAD.WIDE.U32 UR22, UR16, UR18, URZ ;  /* 0x00000012101672a5 */ /* 0x000fe4000f8e003f */
[----:B------:R-:W-:Y:S02]  /*12d10*/  UIMAD.WIDE.U32 UR8, UR12, UR14, URZ ;  /* 0x0000000e0c0872a5 */ /* 0x000fe4000f8e003f */
[----:B------:R-:W-:Y:S02]  /*12d20*/  UIMAD UR16, UR17, UR18, URZ ;  /* 0x00000012111072a4 */ /* 0x000fe4000f8e023f */
[----:B------:R-:W-:Y:S02]  /*12d30*/  UIMAD UR13, UR12, UR15, UR13 ;  /* 0x0000000f0c0d72a4 */ /* 0x000fe4000f8e020d */
[----:B------:R-:W-:Y:S02]  /*12d40*/  UIADD3 UR10, UP1, UP2, UR8, UR10, UR4 ;  /* 0x0000000a080a7290 */ /* 0x000fe4000fa3e004 */
[----:B------:R-:W-:Y:S01]  /*12d50*/  UIADD3 UR16, UR23, UR16, URZ ;  /* 0x0000001017107290 */ /* 0x000fe2000fffe03f */
[----:B0-----:R-:W-:Y:S01]  /*12d60*/  @P0 IMAD.HI.U32 R2, R4, R3, RZ ;  /* 0x0000000304020227 */ /* 0x001fe200078e00ff */
[----:B------:R-:W-:-:S02]  /*12d70*/  UIADD3 UR20, UR11, UR20, URZ ;  /* 0x000000140b147290 */ /* 0x000fc4000fffe03f */
[----:B------:R-:W-:Y:S01]  /*12d80*/  UIADD3 UR13, UR9, UR13, URZ ;  /* 0x0000000d090d7290 */ /* 0x000fe2000fffe03f */
[----:B------:R-:W-:Y:S02]  /*12d90*/  IMAD.U32 R3, RZ, RZ, UR23 ;  /* 0x00000017ff037e24 */ /* 0x000fe4000f8e00ff */
[----:B------:R-:W-:Y:S01]  /*12da0*/  IMAD.U32 R6, RZ, RZ, UR16 ;  /* 0x00000010ff067e24 */ /* 0x000fe2000f8e00ff */
[----:B------:R-:W-:Y:S01]  /*12db0*/  ULDC.64 UR8, c[0x0][UR19+0x210] ;  /* 0x0000840013087abb */ /* 0x000fe20008000a00 */
[----:B-1----:R-:W-:Y:S01]  /*12dc0*/  @P0 SHF.R.U32.HI R5, RZ, R7, R2 ;  /* 0x00000007ff050219 */ /* 0x002fe20000011602 */
[----:B------:R-:W-:-:S04]  /*12dd0*/  IMAD.U32 R2, RZ, RZ, UR22 ;  /* 0x00000016ff027e24 */ /* 0x000fc8000f8e00ff */
[--C-:B------:R-:W-:Y:S01]  /*12de0*/  IMAD.MOV R7, RZ, RZ, -R5.reuse ;  /* 0x000000ffff077224 */ /* 0x100fe200078e0a05 */
[----:B------:R-:W-:Y:S01]  /*12df0*/  IADD3 R2, P0, P1, R5, UR10, R2 ;  /* 0x0000000a05027c10 */ /* 0x000fe2000f91e002 */
[----:B------:R-:W-:Y:S01]  /*12e00*/  UIADD3.X UR10, UR13, UR20, UR21, UP1, UP2 ;  /* 0x000000140d0a7290 */ /* 0x000fe20008fe4415 */
[----:B------:R-:W-:Y:S01]  /*12e10*/  SHF.R.S32.HI R5, RZ, 0x1f, R5 ;  /* 0x0000001fff057819 */ /* 0x000fe20000011405 */
[----:B------:R-:W-:-:S04]  /*12e20*/  IMAD R7, R9, R7, R4 ;  /* 0x0000000709077224 */ /* 0x000fc800078e0204 */
[----:B------:R-:W-:Y:S01]  /*12e30*/  IADD3.X R3, R5, UR10, R6, P0, P1 ;  /* 0x0000000a05037c10 */ /* 0x000fe200087e2406 */
[C---:B------:R-:W-:Y:S01]  /*12e40*/  IMAD R9, R7.reuse, UR9, RZ ;  /* 0x0000000907097c24 */ /* 0x040fe2000f8e02ff */
[----:B------:R-:W-:Y:S01]  /*12e50*/  SHF.R.S32.HI R4, RZ, 0x1f, R7 ;  /* 0x0000001fff047819 */ /* 0x000fe20000011407 */
[----:B------:R-:W-:Y:S01]  /*12e60*/  ULDC.64 UR10, c[0x0][0xba8] ;  /* 0x0002ea00000a7ab9 */ /* 0x000fe20000000a00 */
[----:B------:R-:W-:Y:S01]  /*12e70*/  @!UP0 ULDC UR10, c[0x0][0xb50] ;  /* 0x0002d400000a8ab9 */ /* 0x000fe20000000800 */
[----:B------:R-:W-:Y:S01]  /*12e80*/  IMAD.WIDE.U32 R2, R7, UR8, R2 ;  /* 0x0000000807027c25 */ /* 0x000fe2000f8e0002 */
[----:B------:R-:W-:-:S03]  /*12e90*/  @!UP0 ULDC UR11, c[0x0][0xb54] ;  /* 0x0002d500000b8ab9 */ /* 0x000fc60000000800 */
[----:B------:R-:W-:Y:S01]  /*12ea0*/  IMAD R9, R4, UR8, R9 ;  /* 0x0000000804097c24 */ /* 0x000fe2000f8e0209 */
[----:B------:R-:W-:-:S03]  /*12eb0*/  LEA R4, P0, R2, UR10, 0x2 ;  /* 0x0000000a02047c11 */ /* 0x000fc6000f8010ff */
[----:B------:R-:W-:-:S05]  /*12ec0*/  IMAD.IADD R3, R3, 0x1, R9 ;  /* 0x0000000103037824 */ /* 0x000fca00078e0209 */
[----:B------:R-:W-:Y:S01]  /*12ed0*/  LEA.HI.X R5, R2, UR11, R3, 0x2, P0 ;  /* 0x0000000b02057c11 */ /* 0x000fe200080f1403 */
[----:B------:R-:W-:-:S05]  /*12ee0*/  IMAD.MOV.U32 R3, RZ, RZ, -0x800000 ;  /* 0xff800000ff037424 */ /* 0x000fca00078e00ff */
[----:B------:R0:W-:Y:S02]  /*12ef0*/  STG.E desc[UR56][R4.64], R3 ;  /* 0x0000000304007986 */ /* 0x0001e4000c101938 */
.L_x_1163:
[----:B------:R-:W-:Y:S05]  /*12f00*/  BSYNC B1 ;  /* 0x0000000000017941 */ /* 0x000fea0003800000 */
.L_x_1162:
[----:B------:R-:W-:-:S06]  /*12f10*/  UISETP.GT.AND UP0, UPT, UR47, 0x1, UPT ;  /* 0x000000012f00788c */ /* 0x000fcc000bf04270 */
[----:B------:R-:W-:-:S13]  /*12f20*/  PLOP3.LUT P0, PT, PT, PT, UP0, 0x80, 0x0 ;  /* 0x000000000000781c */ /* 0x000fda0003f0f008 */
[----:B------:R-:W-:Y:S05]  /*12f30*/  @P0 BRA `(.L_x_1158) ;  /* 0x0000000400440947 */ /* 0x000fea0003800000 */
[----:B------:R-:W1:Y:S01]  /*12f40*/  LDC R11, c[0x0][0xbe8] ;  /* 0x0002fa00ff0b7b82 */ /* 0x000e620000000800 */
[----:B------:R-:W-:Y:S01]  /*12f50*/  ULDC.64 UR12, c[0x0][0xaa0] ;  /* 0x0002a800000c7ab9 */ /* 0x000fe20000000a00 */
[----:B------:R-:W-:Y:S01]  /*12f60*/  IMAD R2, R151, 0x60, R152 ;  /* 0x0000006097027824 */ /* 0x000fe200078e0298 */
[----:B------:R-:W-:Y:S01]  /*12f70*/  UIMAD UR10, UR21, UR12, URZ ;  /* 0x0000000c150a72a4 */ /* 0x000fe2000f8e023f */
[----:B------:R-:W-:Y:S01]  /*12f80*/  BSSY B1, `(.L_x_1164) ;  /* 0x000003b000017945 */ /* 0x000fe20003800000 */
[----:B------:R-:W-:Y:S01]  /*12f90*/  UIMAD.WIDE.U32 UR8, UR4, UR12, URZ ;  /* 0x0000000c040872a5 */ /* 0x000fe2000f8e003f */
[----:B0-----:R-:W-:Y:S01]  /*12fa0*/  VIADD R4, R2, UR39 ;  /* 0x0000002702047c36 */ /* 0x001fe20008000000 */
[----:B------:R-:W-:Y:S01]  /*12fb0*/  UIMAD UR10, UR4, UR13, UR10 ;  /* 0x0000000d040a72a4 */ /* 0x000fe2000f8e020a */
[----:B------:R-:W-:Y:S02]  /*12fc0*/  SHF.R.S32.HI R10, RZ, 0x1f, R141 ;  /* 0x0000001fff0a7819 */ /* 0x000fe4000001148d */
[----:B------:R-:W-:Y:S01]  /*12fd0*/  IMAD.MOV.U32 R5, RZ, RZ, R4 ;  /* 0x000000ffff057224 */ /* 0x000fe200078e0004 */
[----:B------:R-:W-:Y:S01]  /*12fe0*/  UIADD3 UR9, UR9, UR10, URZ ;  /* 0x0000000a09097290 */ /* 0x000fe2000fffe03f */
[----:B------:R-:W-:-:S02]  /*12ff0*/  SHF.R.S32.HI R14, RZ, 0x1f, R139 ;  /* 0x0000001fff0e7819 */ /* 0x000fc4000001148b */
[----:B------:R-:W-:Y:S02]  /*13000*/  ULDC.64 UR10, c[0x0][0xae8] ;  /* 0x0002ba00000a7ab9 */ /* 0x000fe40000000a00 */
[----:B------:R-:W-:-:S04]  /*13010*/  UIMAD.WIDE.U32 UR8, UR40, UR10, UR8 ;  /* 0x0000000a280872a5 */ /* 0x000fc8000f8e0008 */
[----:B------:R-:W-:-:S03]  /*13020*/  UIMAD UR9, UR40, UR11, UR9 ;  /* 0x0000000b280972a4 */ /* 0x000fc6000f8e0209 */
[----:B------:R-:W-:Y:S01]  /*13030*/  ULDC.64 UR10, c[0x0][0xaf0] ;  /* 0x0002bc00000a7ab9 */ /* 0x000fe20000000a00 */
[----:B-1----:R-:W-:Y:S01]  /*13040*/  ISETP.NE.AND P0, PT, R11, 0x1, PT ;  /* 0x000000010b00780c */ /* 0x002fe20003f05270 */
[----:B------:R-:W-:-:S04]  /*13050*/  UIMAD UR15, UR15, UR10, URZ ;  /* 0x0000000a0f0f72a4 */ /* 0x000fc8000f8e023f */
[----:B------:R-:W-:Y:S02]  /*13060*/  UIMAD UR4, UR14, UR11, UR15 ;  /* 0x0000000b0e0472a4 */ /* 0x000fe4000f8e020f */
[----:B------:R-:W-:-:S03]  /*13070*/  UIMAD.WIDE.U32 UR14, UR14, UR10, UR8 ;  /* 0x0000000a0e0e72a5 */ /* 0x000fc6000f8e0008 */
[----:B------:R-:W-:Y:S01]  /*13080*/  ULDC.64 UR8, c[0x0][0xae0] ;  /* 0x0002b80000087ab9 */ /* 0x000fe20000000a00 */
[----:B------:R-:W-:Y:S02]  /*13090*/  UIADD3 UR4, UR15, UR4, URZ ;  /* 0x000000040f047290 */ /* 0x000fe4000fffe03f */
[----:B------:R-:W0:Y:S08]  /*130a0*/  @P0 LDC R3, c[0x0][0xbec] ;  /* 0x0002fb00ff030b82 */ /* 0x000e300000000800 */
[----:B------:R-:W1:Y:S01]  /*130b0*/  @P0 LDC R7, c[0x0][0xbf0] ;  /* 0x0002fc00ff070b82 */ /* 0x000e620000000800 */
[----:B0-----:R-:W-:-:S04]  /*130c0*/  @P0 IMAD.HI.U32 R2, R4, R3, RZ ;  /* 0x0000000304020227 */ /* 0x001fc800078e00ff */
[----:B------:R-:W-:Y:S02]  /*130d0*/  IMAD.U32 R3, RZ, RZ, UR15 ;  /* 0x0000000fff037e24 */ /* 0x000fe4000f8e00ff */
[----:B------:R-:W-:Y:S01]  /*130e0*/  IMAD.U32 R3, RZ, RZ, UR4 ;  /* 0x00000004ff037e24 */ /* 0x000fe2000f8e00ff */
[----:B-1----:R-:W-:-:S04]  /*130f0*/  @P0 SHF.R.U32.HI R5, RZ, R7, R2 ;  /* 0x00000007ff050219 */ /* 0x002fc80000011602 */
[--C-:B------:R-:W-:Y:S01]  /*13100*/  SHF.R.S32.HI R2, RZ, 0x1f, R5.reuse ;  /* 0x0000001fff027819 */ /* 0x100fe20000011405 */
[----:B------:R-:W-:-:S04]  /*13110*/  IMAD.MOV R7, RZ, RZ, -R5 ;  /* 0x000000ffff077224 */ /* 0x000fc800078e0a05 */
[----:B------:R-:W-:Y:S02]  /*13120*/  IMAD R7, R11, R7, R4 ;  /* 0x000000070b077224 */ /* 0x000fe400078e0204 */
[----:B------:R-:W-:Y:S02]  /*13130*/  IMAD R4, R2, UR8, RZ ;  /* 0x0000000802047c24 */ /* 0x000fe4000f8e02ff */
[----:B------:R-:W-:Y:S02]  /*13140*/  IMAD.U32 R2, RZ, RZ, UR14 ;  /* 0x0000000eff027e24 */ /* 0x000fe4000f8e00ff */
[C---:B------:R-:W-:Y:S01]  /*13150*/  IMAD R9, R5.reuse, UR9, R4 ;  /* 0x0000000905097c24 */ /* 0x040fe2000f8e0204 */
[----:B------:R-:W-:Y:S01]  /*13160*/  SHF.R.S32.HI R4, RZ, 0x1f, R7 ;  /* 0x0000001fff047819 */ /* 0x000fe20000011407 */
[----:B------:R-:W-:Y:S01]  /*13170*/  IMAD.WIDE.U32 R2, R5, UR8, R2 ;  /* 0x0000000805027c25 */ /* 0x000fe2000f8e0002 */
[----:B------:R-:W-:-:S03]  /*13180*/  ULDC.64 UR8, c[0x0][0xad8] ;  /* 0x0002b60000087ab9 */ /* 0x000fc60000000a00 */
[----:B------:R-:W-:Y:S02]  /*13190*/  IMAD R4, R4, UR8, RZ ;  /* 0x0000000804047c24 */ /* 0x000fe4000f8e02ff */
[----:B------:R-:W-:Y:S02]  /*131a0*/  IMAD.IADD R3, R3, 0x1, R9 ;  /* 0x0000000103037824 */ /* 0x000fe400078e0209 */
[----:B-----5:R-:W-:Y:S02]  /*131b0*/  IMAD R11, R0, R11, RZ ;  /* 0x0000000b000b7224 */ /* 0x020fe400078e02ff */
[----:B------:R-:W-:Y:S02]  /*131c0*/  VIADD R0, R152, UR39 ;  /* 0x0000002798007c36 */ /* 0x000fe40008000000 */
[C---:B------:R-:W-:Y:S02]  /*131d0*/  IMAD R5, R7.reuse, UR9, R4 ;  /* 0x0000000907057c24 */ /* 0x040fe4000f8e0204 */
[----:B------:R-:W-:Y:S01]  /*131e0*/  IMAD.WIDE.U32 R2, R7, UR8, R2 ;  /* 0x0000000807027c25 */ /* 0x000fe2000f8e0002 */
[----:B------:R-:W-:Y:S01]  /*131f0*/  ISETP.GE.AND P0, PT, R0, R11, PT ;  /* 0x0000000b0000720c */ /* 0x000fe20003f06270 */
[----:B------:R-:W-:-:S02]  /*13200*/  ULDC.64 UR8, c[0x0][0xa80] ;  /* 0x0002a00000087ab9 */ /* 0x000fc40000000a00 */
        /* <DEDUP_REMOVED lines=15> */
[----:B------:R3:W-:Y:S04]  /*13300*/  @!P2 ST.E.128 desc[UR56][R6.64], RZ ;  /* 0x000000ff0600a985 */ /* 0x0007e8000c101d38 */
[----:B------:R3:W-:Y:S04]  /*13310*/  @!P3 ST.E.128 desc[UR56][R8.64], RZ ;  /* 0x000000ff0800b985 */ /* 0x0007e8000c101d38 */
[----:B------:R3:W-:Y:S02]  /*13320*/  @!P4 ST.E.128 desc[UR56][R12.64], RZ ;  /* 0x000000ff0c00c985 */ /* 0x0007e4000c101d38 */
.L_x_1165:
[----:B------:R-:W-:Y:S05]  /*13330*/  BSYNC B1 ;  /* 0x0000000000017941 */ /* 0x000fea0003800000 */
.L_x_1164:
        /* <DEDUP_REMOVED lines=9> */
[-C--:B-1-3--:R-:W-:Y:S02]  /*133d0*/  @!P3 LEA R6, P0, R139, R2.reuse, 0x1 ;  /* 0x000000028b06b211 */ /* 0x08afe400078008ff */
[----:B------:R-:W-:Y:S02]  /*133e0*/  @!P4 LEA R8, P1, R141, R2, 0x1 ;  /* 0x000000028d08c211 */ /* 0x000fe400078208ff */
[----:B0---4-:R-:W-:Y:S01]  /*133f0*/  @!P2 IMAD.WIDE R4, R138, 0x2, R2 ;  /* 0x000000028a04a825 */ /* 0x011fe200078e0202 */
[-C--:B------:R-:W-:Y:S02]  /*13400*/  @!P3 LEA.HI.X R7, R139, R3.reuse, R14, 0x1, P0 ;  /* 0x000000038b07b211 */ /* 0x080fe400000f0c0e */
[----:B------:R-:W-:Y:S02]  /*13410*/  @!P4 LEA.HI.X R9, R141, R3, R10, 0x1, P1 ;  /* 0x000000038d09c211 */ /* 0x000fe400008f0c0a */
[----:B------:R2:W-:Y:S04]  /*13420*/  @!P2 ST.E.128 desc[UR56][R4.64], RZ ;  /* 0x000000ff0400a985 */ /* 0x0005e8000c101d38 */
[----:B------:R2:W-:Y:S04]  /*13430*/  @!P3 ST.E.128 desc[UR56][R6.64], RZ ;  /* 0x000000ff0600b985 */ /* 0x0005e8000c101d38 */
[----:B------:R2:W-:Y:S02]  /*13440*/  @!P4 ST.E.128 desc[UR56][R8.64], RZ ;  /* 0x000000ff0800c985 */ /* 0x0005e4000c101d38 */
.L_x_1158:
[----:B------:R-:W-:Y:S05]  /*13450*/  BSYNC B0 ;  /* 0x0000000000007941 */ /* 0x000fea0003800000 */
.L_x_1152:
[----:B------:R-:W-:Y:S02]  /*13460*/  ULDC UR4, c[0x0][0xc3c] ;  /* 0x00030f0000047ab9 */ /* 0x000fe40000000800 */
[----:B------:R-:W-:-:S06]  /*13470*/  UISETP.GE.AND UP0, UPT, UR7, UR4, UPT ;  /* 0x000000040700728c */ /* 0x000fcc000bf06270 */
[----:B------:R-:W-:-:S13]  /*13480*/  PLOP3.LUT P0, PT, PT, PT, UP0, 0x80, 0x0 ;  /* 0x000000000000781c */ /* 0x000fda0003f0f008 */
[----:B------:R-:W-:Y:S05]  /*13490*/  @!P0 BRA `(.L_x_1166) ;  /* 0xfffffed800d48947 */ /* 0x000fea000383ffff */
[----:B------:R-:W-:Y:S05]  /*134a0*/  EXIT ;  /* 0x000000000000794d */ /* 0x000fea0003800000 */
.L_x_1061:
[----:B------:R-:W-:-:S08]  /*134b0*/  NOP ;  /* 0x0000000000007918 */ /* 0x000fd00000000000 */
[----:B------:R-:W0:-:S00]  /*134c0*/  USETMAXREG.DEALLOC.CTAPOOL 0x20 ;  /* 0x00000020000079c8 */ /* 0x000e0000080e0500 */
[----:B0-----:R-:W-:Y:S01]  /*134d0*/  LOP3.LUT R0, R0, 0x3, RZ, 0xc0, !PT ;  /* 0x0000000300007812 */ /* 0x001fe200078ec0ff */
[----:B------:R-:W-:Y:S01]  /*134e0*/  IMAD.MOV.U32 R6, RZ, RZ, RZ ;  /* 0x000000ffff067224 */ /* 0x000fe200078e00ff */
[----:B------:R-:W-:-:S04]  /*134f0*/  LOP3.LUT R16, R16, 0xffffff7f, RZ, 0xc0, !PT ;  /* 0xffffff7f10107812 */ /* 0x000fc800078ec0ff */
[----:B------:R-:W0:Y:S02]  /*13500*/  SHFL.IDX PT, R0, R0, RZ, 0x1f ;  /* 0x00001fff00007589 */ /* 0x000e2400000e0000 */
[----:B0-----:R-:W-:-:S13]  /*13510*/  ISETP.NE.AND P0, PT, R0, RZ, PT ;  /* 0x000000ff0000720c */ /* 0x001fda0003f05270 */
        /* <DEDUP_REMOVED lines=9> */
.L_x_1167:
        /* <DEDUP_REMOVED lines=44> */
.L_x_1171:
[----:B------:R-:W0:Y:S01]  /*13870*/  LDC R2, c[0x0][0xc3c] ;  /* 0x00030f00ff027b82 */ /* 0x000e220000000800 */
[----:B------:R-:W-:-:S06]  /*13880*/  UIADD3 UR4, UR4, 0x1f, URZ ;  /* 0x0000001f04047890 */ /* 0x000fcc000fffe03f */
[----:B0-----:R-:W-:-:S13]  /*13890*/  ISETP.LE.AND P6, PT, R2, UR4, PT ;  /* 0x0000000402007c0c */ /* 0x001fda000bfc3270 */
[----:B------:R-:W-:Y:S05]  /*138a0*/  @P6 BRA `(.L_x_1170) ;  /* 0x0000000800a46947 */ /* 0x000fea0003800000 */
[----:B------:R-:W-:-:S05]  /*138b0*/  VIADD R7, R0, UR4 ;  /* 0x0000000400077c36 */ /* 0x000fca0008000000 */
[----:B------:R-:W-:-:S13]  /*138c0*/  ISETP.GE.OR P6, PT, R7, R2, !P0 ;  /* 0x000000020700720c */ /* 0x000fda00047c6670 */
[----:B------:R-:W0:Y:S08]  /*138d0*/  @!P6 LDC.64 R4, c[0x0][0xc80] ;  /* 0x00032000ff04eb82 */ /* 0x000e300000000a00 */
[----:B------:R-:W1:Y:S01]  /*138e0*/  @!P6 LDC.64 R2, c[0x0][0xc78] ;  /* 0x00031e00ff02eb82 */ /* 0x000e620000000a00 */
[----:B0-----:R-:W-:-:S04]  /*138f0*/  @!P6 IMAD.WIDE R4, R7, 0x4, R4 ;  /* 0x000000040704e825 */ /* 0x001fc800078e0204 */
[----:B-1----:R-:W-:Y:S01]  /*13900*/  @!P6 IMAD.WIDE R2, R7, 0x4, R2 ;  /* 0x000000040702e825 */ /* 0x002fe200078e0202 */
[----:B------:R-:W-:-:S06]  /*13910*/  CS2R R6, SRZ ;  /* 0x0000000000067805 */ /* 0x000fcc000001ff00 */
[----:B------:R-:W2:Y:S04]  /*13920*/  @!P6 LDG.E R6, desc[UR56][R4.64] ;  /* 0x000000380406e981 */ /* 0x000ea8000c1e1900 */
        /* <DEDUP_REMOVED lines=22> */
.L_x_1169:
        /* <DEDUP_REMOVED lines=8> */
[----:B------:R1:W2:Y:S01]  /*13b10*/  SHFL.IDX PT, R6, R6, R27, 0x1f ;  /* 0x00001f1b06067589 */ /* 0x0002a200000e0000 */
[----:B0-----:R-:W-:-:S07]  /*13b20*/  ISETP.NE.AND P1, PT, R7, 0x1, PT ;  /* 0x000000010700780c */ /* 0x001fce0003f25270 */
[----:B-1----:R-:W-:Y:S06]  /*13b30*/  @!P0 BRA `(.L_x_1172) ;  /* 0x0000000000088947 */ /* 0x002fec0003800000 */
[----:B------:R-:W-:-:S06]  /*13b40*/  VIADD R24, R27, 0xffffffff ;  /* 0xffffffff1b187836 */ /* 0x000fcc0000000000 */
[----:B------:R0:W1:Y:S02]  /*13b50*/  SHFL.IDX PT, R24, R5, R24, 0x1f ;  /* 0x00001f1805187589 */ /* 0x00006400000e0000 */
.L_x_1172:
[----:B-1----:R-:W-:Y:S02]  /*13b60*/  IMAD R24, R24, UR5, R3 ;  /* 0x0000000518187c24 */ /* 0x002fe4000f8e0203 */
[----:B------:R-:W-:-:S03]  /*13b70*/  VIADD R27, R27, UR4 ;  /* 0x000000041b1b7c36 */ /* 0x000fc60008000000 */
[----:B0-----:R-:W-:Y:S01]  /*13b80*/  IADD3 R5, -R24, UR6, RZ ;  /* 0x0000000618057c10 */ /* 0x001fe2000fffe1ff */
[----:B------:R-:W-:Y:S06]  /*13b90*/  @!P1 BRA `(.L_x_1173) ;  /* 0x0000000000e89947 */ /* 0x000fec0003800000 */
[-C--:B--2---:R-:W-:Y:S02]  /*13ba0*/  IABS R8, R6.reuse ;  /* 0x0000000600087213 */ /* 0x084fe40000000000 */
[----:B------:R-:W-:Y:S02]  /*13bb0*/  IABS R4, R7 ;  /* 0x0000000700047213 */ /* 0x000fe40000000000 */
[----:B------:R-:W0:Y:S01]  /*13bc0*/  I2F.RP R9, R8 ;  /* 0x0000000800097306 */ /* 0x000e220000209400 */
[----:B------:R-:W-:Y:S02]  /*13bd0*/  IABS R10, R5 ;  /* 0x00000005000a7213 */ /* 0x000fe40000000000 */
[----:B------:R-:W-:-:S05]  /*13be0*/  IABS R12, R6 ;  /* 0x00000006000c7213 */ /* 0x000fca0000000000 */
[----:B0-----:R-:W0:Y:S02]  /*13bf0*/  MUFU.RCP R9, R9 ;  /* 0x0000000900097308 */ /* 0x001e240000001000 */
[----:B0-----:R-:W-:-:S06]  /*13c00*/  VIADD R2, R9, 0xffffffe ;  /* 0x0ffffffe09027836 */ /* 0x001fcc0000000000 */
[----:B------:R-:W0:Y:S08]  /*13c10*/  I2F.RP R9, R4 ;  /* 0x0000000400097306 */ /* 0x000e300000209400 */
[----:B------:R1:W2:Y:S08]  /*13c20*/  F2I.FTZ.U32.TRUNC.NTZ R3, R2 ;  /* 0x0000000200037305 */ /* 0x0002b0000021f000 */
[----:B0-----:R-:W0:Y:S01]  /*13c30*/  MUFU.RCP R9, R9 ;  /* 0x0000000900097308 */ /* 0x001e220000001000 */
[----:B-1----:R-:W-:-:S02]  /*13c40*/  IMAD.MOV.U32 R2, RZ, RZ, RZ ;  /* 0x000000ffff027224 */ /* 0x002fc400078e00ff */
[----:B--2---:R-:W-:-:S04]  /*13c50*/  IMAD.MOV R11, RZ, RZ, -R3 ;  /* 0x000000ffff0b7224 */ /* 0x004fc800078e0a03 */
[----:B------:R-:W-:-:S04]  /*13c60*/  IMAD R11, R11, R8, RZ ;  /* 0x000000080b0b7224 */ /* 0x000fc800078e02ff */
[----:B------:R-:W-:-:S04]  /*13c70*/  IMAD.HI.U32 R3, R3, R11, R2 ;  /* 0x0000000b03037227 */ /* 0x000fc800078e0002 */
[----:B------:R-:W-:Y:S02]  /*13c80*/  IMAD.MOV R11, RZ, RZ, -R12 ;  /* 0x000000ffff0b7224 */ /* 0x000fe400078e0a0c */
[----:B------:R-:W-:-:S04]  /*13c90*/  IMAD.HI.U32 R2, R3, R10, RZ ;  /* 0x0000000a03027227 */ /* 0x000fc800078e00ff */
[----:B------:R-:W-:Y:S02]  /*13ca0*/  IMAD R3, R2, R11, R10 ;  /* 0x0000000b02037224 */ /* 0x000fe400078e020a */
[----:B0-----:R-:W-:-:S03]  /*13cb0*/  VIADD R10, R9, 0xffffffe ;  /* 0x0ffffffe090a7836 */ /* 0x001fc60000000000 */
[----:B------:R-:W-:-:S13]  /*13cc0*/  ISETP.GT.U32.AND P1, PT, R8, R3, PT ;  /* 0x000000030800720c */ /* 0x000fda0003f24070 */
[----:B------:R-:W-:Y:S02]  /*13cd0*/  @!P1 IMAD.IADD R3, R3, 0x1, -R8 ;  /* 0x0000000103039824 */ /* 0x000fe400078e0a08 */
[----:B------:R-:W-:Y:S01]  /*13ce0*/  @!P1 VIADD R2, R2, 0x1 ;  /* 0x0000000102029836 */ /* 0x000fe20000000000 */
[----:B------:R-:W-:Y:S02]  /*13cf0*/  ISETP.NE.AND P1, PT, R6, RZ, PT ;  /* 0x000000ff0600720c */ /* 0x000fe40003f25270 */
[----:B------:R-:W-:Y:S02]  /*13d00*/  ISETP.GE.U32.AND P0, PT, R3, R8, PT ;  /* 0x000000080300720c */ /* 0x000fe40003f06070 */
[----:B------:R-:W-:Y:S01]  /*13d10*/  LOP3.LUT R8, R5, R6, RZ, 0x3c, !PT ;  /* 0x0000000605087212 */ /* 0x000fe200078e3cff */
[----:B------:R-:W0:Y:S03]  /*13d20*/  F2I.FTZ.U32.TRUNC.NTZ R3, R10 ;  /* 0x0000000a00037305 */ /* 0x000e26000021f000 */
[----:B------:R-:W-:-:S07]  /*13d30*/  ISETP.GE.AND P2, PT, R8, RZ, PT ;  /* 0x000000ff0800720c */ /* 0x000fce0003f46270 */
[----:B------:R-:W-:-:S04]  /*13d40*/  @P0 VIADD R2, R2, 0x1 ;  /* 0x0000000102020836 */ /* 0x000fc80000000000 */
[----:B------:R-:W-:Y:S01]  /*13d50*/  IMAD.MOV.U32 R12, RZ, RZ, R2 ;  /* 0x000000ffff0c7224 */ /* 0x000fe200078e0002 */
[----:B------:R-:W-:Y:S01]  /*13d60*/  IABS R2, R7 ;  /* 0x0000000700027213 */ /* 0x000fe20000000000 */
[----:B0-----:R-:W-:Y:S02]  /*13d70*/  IMAD.MOV R9, RZ, RZ, -R3 ;  /* 0x000000ffff097224 */ /* 0x001fe400078e0a03 */
[----:B------:R-:W-:Y:S01]  /*13d80*/  @!P2 IMAD.MOV R12, RZ, RZ, -R12 ;  /* 0x000000ffff0ca224 */ /* 0x000fe200078e0a0c */
[----:B------:R-:W-:Y:S01]  /*13d90*/  @!P1 LOP3.LUT R12, RZ, R6, RZ, 0x33, !PT ;  /* 0x00000006ff0c9212 */ /* 0x000fe200078e33ff */
[----:B------:R-:W-:Y:S02]  /*13da0*/  IMAD.MOV R10, RZ, RZ, -R2 ;  /* 0x000000ffff0a7224 */ /* 0x000fe400078e0a02 */
[----:B------:R-:W-:Y:S01]  /*13db0*/  IMAD R9, R9, R4, RZ ;  /* 0x0000000409097224 */ /* 0x000fe200078e02ff */
[----:B------:R-:W-:Y:S01]  /*13dc0*/  IABS R8, R12 ;  /* 0x0000000c00087213 */ /* 0x000fe20000000000 */
[----:B------:R-:W-:-:S04]  /*13dd0*/  IMAD.MOV.U32 R2, RZ, RZ, RZ ;  /* 0x000000ffff027224 */ /* 0x000fc800078e00ff */
[----:B------:R-:W-:-:S04]  /*13de0*/  IMAD.HI.U32 R2, R3, R9, R2 ;  /* 0x0000000903027227 */ /* 0x000fc800078e0002 */
[----:B------:R-:W-:Y:S02]  /*13df0*/  IMAD.MOV.U32 R3, RZ, RZ, R8 ;  /* 0x000000ffff037224 */ /* 0x000fe400078e0008 */
[----:B------:R-:W-:Y:S02]  /*13e00*/  IMAD.MOV.U32 R8, RZ, RZ, R10 ;  /* 0x000000ffff087224 */ /* 0x000fe400078e000a */
[----:B------:R-:W-:-:S04]  /*13e10*/  IMAD.HI.U32 R2, R2, R3, RZ ;  /* 0x0000000302027227 */ /* 0x000fc800078e00ff */
[----:B------:R-:W-:-:S05]  /*13e20*/  IMAD R3, R2, R8, R3 ;  /* 0x0000000802037224 */ /* 0x000fca00078e0203 */
[----:B------:R-:W-:-:S13]  /*13e30*/  ISETP.GT.U32.AND P1, PT, R4, R3, PT ;  /* 0x000000030400720c */ /* 0x000fda0003f24070 */
[----:B------:R-:W-:Y:S02]  /*13e40*/  @!P1 IMAD.IADD R3, R3, 0x1, -R4 ;  /* 0x0000000103039824 */ /* 0x000fe400078e0a04 */
[----:B------:R-:W-:Y:S01]  /*13e50*/  @!P1 VIADD R2, R2, 0x1 ;  /* 0x0000000102029836 */ /* 0x000fe20000000000 */
[----:B------:R-:W-:Y:S02]  /*13e60*/  ISETP.NE.AND P1, PT, R7, RZ, PT ;  /* 0x000000ff0700720c */ /* 0x000fe40003f25270 */
[----:B------:R-:W-:Y:S02]  /*13e70*/  ISETP.GE.U32.AND P0, PT, R3, R4, PT ;  /* 0x000000040300720c */ /* 0x000fe40003f06070 */
[----:B------:R-:W-:-:S04]  /*13e80*/  LOP3.LUT R3, R12, R7, RZ, 0x3c, !PT ;  /* 0x000000070c037212 */ /* 0x000fc800078e3cff */
[----:B------:R-:W-:Y:S01]  /*13e90*/  ISETP.GE.AND P2, PT, R3, RZ, PT ;  /* 0x000000ff0300720c */ /* 0x000fe20003f46270 */
[----:B------:R-:W-:-:S06]  /*13ea0*/  IMAD.MOV R3, RZ, RZ, -R12 ;  /* 0x000000ffff037224 */ /* 0x000fcc00078e0a0c */
[----:B------:R-:W-:-:S06]  /*13eb0*/  @P0 VIADD R2, R2, 0x1 ;  /* 0x0000000102020836 */ /* 0x000fcc0000000000 */
[----:B------:R-:W-:Y:S01]  /*13ec0*/  @!P2 IMAD.MOV R2, RZ, RZ, -R2 ;  /* 0x000000ffff02a224 */ /* 0x000fe200078e0a02 */
[----:B------:R-:W-:-:S05]  /*13ed0*/  @!P1 LOP3.LUT R2, RZ, R7, RZ, 0x33, !PT ;  /* 0x00000007ff029212 */ /* 0x000fca00078e33ff */
[----:B------:R-:W-:-:S04]  /*13ee0*/  IMAD.MOV R26, RZ, RZ, -R2 ;  /* 0x000000ffff1a7224 */ /* 0x000fc800078e0a02 */
[C---:B------:R-:W-:Y:S02]  /*13ef0*/  IMAD R26, R7.reuse, R26, R12 ;  /* 0x0000001a071a7224 */ /* 0x040fe400078e020c */
[----:B------:R-:W-:Y:S02]  /*13f00*/  IMAD R7, R7, 0x1000000, R2 ;  /* 0x0100000007077824 */ /* 0x000fe400078e0202 */
[----:B------:R-:W-:Y:S02]  /*13f10*/  IMAD R2, R6, R3, R5 ;  /* 0x0000000306027224 */ /* 0x000fe400078e0205 */
[----:B------:R-:W-:Y:S01]  /*13f20*/  IMAD R26, R26, 0x10000, R7 ;  /* 0x000100001a1a7824 */ /* 0x000fe200078e0207 */
[----:B------:R-:W-:Y:S06]  /*13f30*/  BRA `(.L_x_1174) ;  /* 0x0000000000f47947 */ /* 0x000fec0003800000 */
.L_x_1173:
[----:B------:R-:W0:Y:S02]  /*13f40*/  LDC.64 R2, c[0x0][0xc90] ;  /* 0x00032400ff027b82 */ /* 0x000e240000000a00 */
[----:B0-----:R-:W-:-:S05]  /*13f50*/  IMAD.WIDE R2, R27, 0x4, R2 ;  /* 0x000000041b027825 */ /* 0x001fca00078e0202 */
[----:B------:R0:W2:Y:S01]  /*13f60*/  LDG.E R7, desc[UR56][R2.64] ;  /* 0x0000003802077981 */ /* 0x0000a2000c1e1900 */
[----:B------:R-:W-:Y:S01]  /*13f70*/  IABS R13, R5 ;  /* 0x00000005000d7213 */ /* 0x000fe20000000000 */
[----:B0-----:R-:W-:Y:S02]  /*13f80*/  IMAD.MOV.U32 R2, RZ, RZ, RZ ;  /* 0x000000ffff027224 */ /* 0x001fe400078e00ff */
[----:B--2---:R-:W-:-:S05]  /*13f90*/  IMAD R4, R6, R7, RZ ;  /* 0x0000000706047224 */ /* 0x004fca00078e02ff */
[-C--:B------:R-:W-:Y:S02]  /*13fa0*/  IABS R10, R4.reuse ;  /* 0x00000004000a7213 */ /* 0x080fe40000000000 */
[----:B------:R-:W-:Y:S02]  /*13fb0*/  IABS R12, R4 ;  /* 0x00000004000c7213 */ /* 0x000fe40000000000 */
[----:B------:R-:W0:Y:S08]  /*13fc0*/  I2F.RP R8, R10 ;  /* 0x0000000a00087306 */ /* 0x000e300000209400 */
[----:B0-----:R-:W0:Y:S02]  /*13fd0*/  MUFU.RCP R8, R8 ;  /* 0x0000000800087308 */ /* 0x001e240000001000 */
[----:B0-----:R-:W-:-:S06]  /*13fe0*/  VIADD R9, R8, 0xffffffe ;  /* 0x0ffffffe08097836 */ /* 0x001fcc0000000000 */
[----:B------:R-:W0:Y:S02]  /*13ff0*/  F2I.FTZ.U32.TRUNC.NTZ R3, R9 ;  /* 0x0000000900037305 */ /* 0x000e24000021f000 */
[----:B0-----:R-:W-:-:S04]  /*14000*/  IMAD.MOV R11, RZ, RZ, -R3 ;  /* 0x000000ffff0b7224 */ /* 0x001fc800078e0a03 */
[----:B------:R-:W-:-:S04]  /*14010*/  IMAD R11, R11, R10, RZ ;  /* 0x0000000a0b0b7224 */ /* 0x000fc800078e02ff */
[----:B------:R-:W-:-:S04]  /*14020*/  IMAD.HI.U32 R2, R3, R11, R2 ;  /* 0x0000000b03027227 */ /* 0x000fc800078e0002 */
[----:B------:R-:W-:Y:S02]  /*14030*/  IMAD.MOV R3, RZ, RZ, -R12 ;  /* 0x000000ffff037224 */ /* 0x000fe400078e0a0c */
        /* <DEDUP_REMOVED lines=12> */
[----:B------:R-:W-:Y:S02]  /*14100*/  IMAD R8, R7, R2, RZ ;  /* 0x0000000207087224 */ /* 0x000fe400078e02ff */
[----:B------:R-:W-:Y:S02]  /*14110*/  IMAD.MOV R2, RZ, RZ, -R2 ;  /* 0x000000ffff027224 */ /* 0x000fe400078e0a02 */
[----:B------:R-:W-:Y:S02]  /*14120*/  IMAD.MOV R10, RZ, RZ, -R8 ;  /* 0x000000ffff0a7224 */ /* 0x000fe400078e0a08 */
[----:B------:R-:W-:-:S03]  /*14130*/  IMAD R12, R4, R2, R5 ;  /* 0x00000002040c7224 */ /* 0x000fc600078e0205 */
[----:B------:R-:W-:-:S04]  /*14140*/  VIADDMNMX R7, R10, UR5, R7, PT ;  /* 0x000000050a077c46 */ /* 0x000fc8000b800107 */
[-C--:B------:R-:W-:Y:S01]  /*14150*/  IABS R9, R7.reuse ;  /* 0x0000000700097213 */ /* 0x080fe20000000000 */
[----:B------:R-:W-:Y:S01]  /*14160*/  IMAD.MOV R26, RZ, RZ, -R7 ;  /* 0x000000ffff1a7224 */ /* 0x000fe200078e0a07 */
[----:B------:R-:W-:Y:S02]  /*14170*/  IABS R4, R7 ;  /* 0x0000000700047213 */ /* 0x000fe40000000000 */
[----:B------:R-:W0:Y:S03]  /*14180*/  I2F.RP R10, R9 ;  /* 0x00000009000a7306 */ /* 0x000e260000209400 */
[----:B------:R-:W-:-:S05]  /*14190*/  IMAD.MOV R4, RZ, RZ, -R4 ;  /* 0x000000ffff047224 */ /* 0x000fca00078e0a04 */
[----:B0-----:R-:W0:Y:S02]  /*141a0*/  MUFU.RCP R10, R10 ;  /* 0x0000000a000a7308 */ /* 0x001e240000001000 */
[----:B0-----:R-:W-:-:S06]  /*141b0*/  VIADD R3, R10, 0xffffffe ;  /* 0x0ffffffe0a037836 */ /* 0x001fcc0000000000 */
[----:B------:R-:W0:Y:S02]  /*141c0*/  F2I.FTZ.U32.TRUNC.NTZ R3, R3 ;  /* 0x0000000300037305 */ /* 0x000e24000021f000 */
[----:B0-----:R-:W-:-:S04]  /*141d0*/  IMAD.MOV R11, RZ, RZ, -R3 ;  /* 0x000000ffff0b7224 */ /* 0x001fc800078e0a03 */
[----:B------:R-:W-:Y:S01]  /*141e0*/  IMAD.MOV.U32 R2, RZ, RZ, R11 ;  /* 0x000000ffff027224 */ /* 0x000fe200078e000b */
[----:B------:R-:W-:-:S03]  /*141f0*/  IABS R11, R12 ;  /* 0x0000000c000b7213 */ /* 0x000fc60000000000 */
[----:B------:R-:W-:Y:S02]  /*14200*/  IMAD R5, R2, R9, RZ ;  /* 0x0000000902057224 */ /* 0x000fe400078e02ff */
[----:B------:R-:W-:-:S04]  /*14210*/  IMAD.MOV.U32 R2, RZ, RZ, RZ ;  /* 0x000000ffff027224 */ /* 0x000fc800078e00ff */
[----:B------:R-:W-:Y:S01]  /*14220*/  IMAD.HI.U32 R2, R3, R5, R2 ;  /* 0x0000000503027227 */ /* 0x000fe200078e0002 */
[----:B------:R-:W-:-:S04]  /*14230*/  LOP3.LUT R3, R12, R7, RZ, 0x3c, !PT ;  /* 0x000000070c037212 */ /* 0x000fc800078e3cff */
[----:B------:R-:W-:Y:S01]  /*14240*/  ISETP.GE.AND P2, PT, R3, RZ, PT ;  /* 0x000000ff0300720c */ /* 0x000fe20003f46270 */
[----:B------:R-:W-:Y:S01]  /*14250*/  IMAD.HI.U32 R2, R2, R11, RZ ;  /* 0x0000000b02027227 */ /* 0x000fe200078e00ff */
[----:B------:R-:W-:-:S03]  /*14260*/  IADD3 R3, R8, 0x1000000, R12 ;  /* 0x0100000008037810 */ /* 0x000fc60007ffe00c */
        /* <DEDUP_REMOVED lines=9> */
[----:B------:R-:W-:-:S07]  /*14300*/  IMAD R26, R2, R26, R3 ;  /* 0x0000001a021a7224 */ /* 0x000fce00078e0203 */
.L_x_1174:
[----:B------:R-:W-:-:S05]  /*14310*/  LOP3.LUT R25, RZ, R2, RZ, 0x33, !PT ;  /* 0x00000002ff197212 */ /* 0x000fca00078e33ff */
[----:B------:R-:W-:Y:S01]  /*14320*/  IMAD.IADD R25, R6, 0x1, R25 ;  /* 0x0000000106197824 */ /* 0x000fe200078e0219 */
[----:B------:R-:W-:Y:S06]  /*14330*/  BRA `(.L_x_1175) ;  /* 0x0000000000147947 */ /* 0x000fec0003800000 */
.L_x_1170:
[----:B------:R-:W-:Y:S01]  /*14340*/  ULDC UR4, c[0x0][0xc3c] ;  /* 0x00030f0000047ab9 */ /* 0x000fe20000000800 */
[----:B------:R-:W-:Y:S02]  /*14350*/  IMAD.MOV.U32 R25, RZ, RZ, RZ ;  /* 0x000000ffff197224 */ /* 0x000fe400078e00ff */
[----:B------:R-:W-:Y:S02]  /*14360*/  IMAD.U32 R24, RZ, RZ, UR6 ;  /* 0x00000006ff187e24 */ /* 0x000fe4000f8e00ff */
[----:B------:R-:W-:Y:S02]  /*14370*/  IMAD.MOV.U32 R26, RZ, RZ, RZ ;  /* 0x000000ffff1a7224 */ /* 0x000fe400078e00ff */
[----:B------:R-:W-:-:S07]  /*14380*/  IMAD.U32 R27, RZ, RZ, UR4 ;  /* 0x00000004ff1b7e24 */ /* 0x000fce000f8e00ff */
.L_x_1175:
[----:B------:R-:W-:-:S13]  /*14390*/  ISETP.NE.AND P0, PT, R0, RZ, PT ;  /* 0x000000ff0000720c */ /* 0x000fda0003f05270 */
[----:B------:R-:W0:Y:S01]  /*143a0*/  @!P0 S2R R3, SR_CgaCtaId ;  /* 0x0000000000038919 */ /* 0x000e220000008800 */
[----:B------:R-:W-:-:S04]  /*143b0*/  @!P0 MOV R0, 0x400 ;  /* 0x0000040000008802 */ /* 0x000fc80000000f00 */
[----:B0-----:R-:W-:-:S05]  /*143c0*/  @!P0 LEA R0, R3, R0, 0x18 ;  /* 0x0000000003008211 */ /* 0x001fca00078ec0ff */
[----:B------:R0:W-:Y:S01]  /*143d0*/  @!P0 STS.128 [R0+0x2d8d0], R24 ;  /* 0x02d8d01800008388 */ /* 0x0001e20000000c00 */
[----:B------:R-:W-:Y:S06]  /*143e0*/  BAR.ARV 0x5, 0x200 ;  /* 0x0148000000007b1d */ /* 0x000fec0000002000 */
.L_x_1168:
[----:B------:R2:W-:Y:S01]  /*143f0*/  STL [R1+0x28], RZ ;  /* 0x000028ff01007387 */ /* 0x0005e20000100800 */
[----:B------:R-:W-:Y:S01]  /*14400*/  ULDC UR4, c[0x0][0xc3c] ;  /* 0x00030f0000047ab9 */ /* 0x000fe20000000800 */
[----:B------:R-:W-:Y:S01]  /*14410*/  IMAD.MOV.U32 R29, RZ, RZ, 0x1 ;  /* 0x00000001ff1d7424 */ /* 0x000fe200078e00ff */
[----:B-1----:R-:W-:Y:S01]  /*14420*/  ISETP.GE.AND P0, PT, R27, UR4, PT ;  /* 0x000000041b007c0c */ /* 0x002fe2000bf06270 */
[----:B------:R-:W-:-:S12]  /*14430*/  IMAD.MOV.U32 R23, RZ, RZ, RZ ;  /* 0x000000ffff177224 */ /* 0x000fd800078e00ff */
[----:B--2---:R-:W-:Y:S05]  /*14440*/  @P0 BRA `(.L_x_1176) ;  /* 0x0000005000600947 */ /* 0x004fea0003800000 */
[----:B------:R-:W1:Y:S01]  /*14450*/  S2R R3, SR_TID.X ;  /* 0x0000000000037919 */ /* 0x000e620000002100 */
[----:B------:R-:W2:Y:S01]  /*14460*/  S2UR UR5, SR_CgaCtaId ;  /* 0x00000000000579c3 */ /* 0x000ea20000008800 */
[----:B------:R-:W-:Y:S01]  /*14470*/  UMOV UR4, 0x400 ;  /* 0x0000040000047882 */ /* 0x000fe20000000000 */
[----:B------:R-:W-:Y:S01]  /*14480*/  BSSY B8, `(.L_x_1176) ;  /* 0x0000514000087945 */ /* 0x000fe20003800000 */
[----:B------:R3:W-:Y:S01]  /*14490*/  STL [R1+0x28], RZ ;  /* 0x000028ff01007387 */ /* 0x0007e20000100800 */
[----:B------:R-:W-:Y:S01]  /*144a0*/  IMAD.MOV.U32 R29, RZ, RZ, 0x1 ;  /* 0x00000001ff1d7424 */ /* 0x000fe200078e00ff */
[----:B------:R-:W-:Y:S01]  /*144b0*/  ULOP3.LUT UR36, UR44, 0x2, URZ, 0xfc, !UPT ;  /* 0x000000022c247892 */ /* 0x000fe2000f8efc3f */
[----:B------:R-:W-:Y:S01]  /*144c0*/  IMAD.MOV.U32 R23, RZ, RZ, RZ ;  /* 0x000000ffff177224 */ /* 0x000fe200078e00ff */
[----:B------:R-:W-:Y:S01]  /*144d0*/  ULDC UR37, c[0x0][0xc] ;  /* 0x0000030000257ab9 */ /* 0x000fe20000000800 */
[----:B--2---:R-:W-:-:S06]  /*144e0*/  ULEA UR4, UR5, UR4, 0x18 ;  /* 0x0000000405047291 */ /* 0x004fcc000f8ec03f */
[----:B------:R-:W-:Y:S01]  /*144f0*/  IMAD.U32 R17, RZ, RZ, UR4 ;  /* 0x00000004ff117e24 */ /* 0x000fe2000f8e00ff */
[C---:B-1----:R-:W-:Y:S01]  /*14500*/  LOP3.LUT R5, R3.reuse, 0x7f, RZ, 0xc0, !PT ;  /* 0x0000007f03057812 */ /* 0x042fe200078ec0ff */
[C---:B0-----:R-:W-:Y:S02]  /*14510*/  IMAD.SHL.U32 R0, R3.reuse, 0x8, RZ ;  /* 0x0000000803007824 */ /* 0x041fe400078e00ff */
[----:B------:R-:W-:Y:S01]  /*14520*/  IMAD.SHL.U32 R4, R3, 0x20, RZ ;  /* 0x0000002003047824 */ /* 0x000fe200078e00ff */
[----:B------:R-:W-:Y:S02]  /*14530*/  SHF.R.U32.HI R5, RZ, 0x2, R5 ;  /* 0x00000002ff057819 */ /* 0x000fe40000011605 */
[----:B------:R-:W-:Y:S02]  /*14540*/  LOP3.LUT R2, R0, 0xd8, RZ, 0xc0, !PT ;  /* 0x000000d800027812 */ /* 0x000fe400078ec0ff */
[----:B------:R-:W-:Y:S02]  /*14550*/  LOP3.LUT R6, R4, 0x60, RZ, 0xc0, !PT ;  /* 0x0000006004067812 */ /* 0x000fe400078ec0ff */
[----:B------:R-:W-:-:S02]  /*14560*/  LOP3.LUT R3, R2, 0x18, R3, 0x78, !PT ;  /* 0x0000001802037812 */ /* 0x000fc400078e7803 */
[----:B------:R-:W-:Y:S02]  /*14570*/  LOP3.LUT R4, R0, 0x18, RZ, 0xc0, !PT ;  /* 0x0000001800047812 */ /* 0x000fe400078ec0ff */
[----:B------:R-:W-:Y:S02]  /*14580*/  LOP3.LUT R2, R3, 0x320, R0, 0xf8, !PT ;  /* 0x0000032003027812 */ /* 0x000fe400078ef800 */
[----:B------:R-:W-:Y:S02]  /*14590*/  LOP3.LUT R0, R5, R6, RZ, 0xfc, !PT ;  /* 0x0000000605007212 */ /* 0x000fe400078efcff */
[----:B------:R-:W-:Y:S01]  /*145a0*/  LOP3.LUT R5, R4, 0x20, RZ, 0xfc, !PT ;  /* 0x0000002004057812 */ /* 0x000fe200078efcff */
[----:B------:R-:W-:Y:S01]  /*145b0*/  IMAD R0, R2, 0x2, R17 ;  /* 0x0000000202007824 */ /* 0x000fe200078e0211 */
[----:B------:R-:W-:-:S04]  /*145c0*/  LOP3.LUT R3, R4, 0x40, RZ, 0xfc, !PT ;  /* 0x0000004004037812 */ /* 0x000fc800078efcff */
[----:B------:R3:W-:Y:S03]  /*145d0*/  STL [R1+0x18], R0 ;  /* 0x0000180001007387 */ /* 0x0007e60000100800 */
.L_x_1247:
[----:B------:R-:W-:Y:S05]  /*145e0*/  YIELD ;  /* 0x0000000000007946 */ /* 0x000fea0003800000 */
[----:B------:R-:W-:Y:S01]  /*145f0*/  ULDC.64 UR4, c[0x0][0xa28] ;  /* 0x00028a0000047ab9 */ /* 0x000fe20000000a00 */
[----:B------:R-:W-:Y:S01]  /*14600*/  IMAD.MOV.U32 R19, RZ, RZ, RZ ;  /* 0x000000ffff137224 */ /* 0x000fe200078e00ff */
[----:B------:R-:W-:-:S04]  /*14610*/  ISETP.NE.U32.AND P0, PT, RZ, UR4, PT ;  /* 0x00000004ff007c0c */ /* 0x000fc8000bf05070 */
[----:B------:R-:W-:Y:S01]  /*14620*/  ISETP.NE.AND.EX P0, PT, RZ, UR5, PT, P0 ;  /* 0x00000005ff007c0c */ /* 0x000fe2000bf05300 */
[----:B------:R-:W-:-:S12]  /*14630*/  ULDC.64 UR4, c[0x0][0xa18] ;  /* 0x0002860000047ab9 */ /* 0x000fd80000000a00 */
[----:B0-----:R-:W0:Y:S02]  /*14640*/  @P0 LDC.64 R2, c[0x0][0xa28] ;  /* 0x00028a00ff020b82 */ /* 0x001e240000000a00 */
[----:B0-----:R-:W-:-:S05]  /*14650*/  @P0 IMAD.WIDE R2, R27, 0x4, R2 ;  /* 0x000000041b020825 */ /* 0x001fca00078e0202 */
[----:B--2---:R0:W2:Y:S01]  /*14660*/  @P0 LDG.E R19, desc[UR56][R2.64] ;  /* 0x0000003802130981 */ /* 0x0040a2000c1e1900 */
[----:B------:R-:W-:Y:S01]  /*14670*/  ISETP.NE.U32.AND P0, PT, RZ, UR4, PT ;  /* 0x00000004ff007c0c */ /* 0x000fe2000bf05070 */
[----:B---3--:R-:W-:Y:S01]  /*14680*/  IMAD.MOV.U32 R0, RZ, RZ, RZ ;  /* 0x000000ffff007224 */ /* 0x008fe200078e00ff */
[----:B------:R-:W-:Y:S02]  /*14690*/  LOP3.LUT R16, R16, 0xffffffbf, RZ, 0xc0, !PT ;  /* 0xffffffbf10107812 */ /* 0x000fe400078ec0ff */
[----:B------:R-:W-:Y:S01]  /*146a0*/  ISETP.NE.AND.EX P1, PT, RZ, UR5, PT, P0 ;  /* 0x00000005ff007c0c */ /* 0x000fe2000bf25300 */
[----:B------:R-:W-:Y:S02]  /*146b0*/  ULDC.64 UR4, c[0x0][0xa00] ;  /* 0x0002800000047ab9 */ /* 0x000fe40000000a00 */
[----:B------:R-:W-:Y:S01]  /*146c0*/  ISETP.NE.U32.AND P0, PT, RZ, UR4, PT ;  /* 0x00000004ff007c0c */ /* 0x000fe2000bf05070 */
[----:B0-----:R-:W0:Y:S03]  /*146d0*/  LDC.64 R2, c[0x0][0xa00] ;  /* 0x00028000ff027b82 */ /* 0x001e260000000a00 */
[----:B------:R-:W-:Y:S01]  /*146e0*/  ISETP.NE.AND.EX P2, PT, RZ, UR5, PT, P0 ;  /* 0x00000005ff007c0c */ /* 0x000fe2000bf45300 */
[----:B------:R-:W-:-:S05]  /*146f0*/  ULDC.64 UR4, c[0x0][0x418] ;  /* 0x0001060000047ab9 */ /* 0x000fca0000000a00 */
[----:B------:R-:W1:Y:S07]  /*14700*/  @P1 LDC.64 R4, c[0x0][0xa18] ;  /* 0x00028600ff041b82 */ /* 0x000e6e0000000a00 */
[----:B------:R-:W-:Y:S01]  /*14710*/  @P2 LOP3.LUT R16, R16, 0x40, RZ, 0xfc, !PT ;  /* 0x0000004010102812 */ /* 0x000fe200078efcff */
[----:B0-----:R-:W-:-:S05]  /*14720*/  IMAD.WIDE R2, R27, 0x4, R2 ;  /* 0x000000041b027825 */ /* 0x001fca00078e0202 */
[----:B------:R-:W3:Y:S01]  /*14730*/  @P2 LDG.E R0, desc[UR56][R2.64] ;  /* 0x0000003802002981 */ /* 0x000ee2000c1e1900 */
[----:B-1----:R-:W-:-:S05]  /*14740*/  @P1 IMAD.WIDE R4, R27, 0x4, R4 ;  /* 0x000000041b041825 */ /* 0x002fca00078e0204 */
[----:B------:R0:W5:Y:S01]  /*14750*/  @P1 LDG.E R28, desc[UR56][R4.64] ;  /* 0x00000038041c1981 */ /* 0x000162000c1e1900 */
        /* <DEDUP_REMOVED lines=8> */
[----:B-1----:R-:W-:Y:S01]  /*147e0*/  IMAD.U32 R0, RZ, RZ, UR4 ;  /* 0x00000004ff007e24 */ /* 0x002fe2000f8e00ff */
[----:B------:R-:W-:Y:S06]  /*147f0*/  @P1 BRA `(.L_x_1177) ;  /* 0x0000000000181947 */ /* 0x000fec0003800000 */
[----:B------:R-:W-:Y:S02]  /*14800*/  ULDC UR4, c[0x0][0x288] ;  /* 0x0000a20000047ab9 */ /* 0x000fe40000000800 */
[----:B-----5:R-:W-:Y:S01]  /*14810*/  IMAD.U32 R28, RZ, RZ, UR4 ;  /* 0x00000004ff1c7e24 */ /* 0x020fe2000f8e00ff */
[----:B------:R-:W-:Y:S06]  /*14820*/  @!P2 BRA `(.L_x_1177) ;  /* 0x00000000000ca947 */ /* 0x000fec0003800000 */
[----:B0-----:R-:W2:Y:S04]  /*14830*/  LDG.E R5, desc[UR56][R2.64] ;  /* 0x0000003802057981 */ /* 0x001ea8000c1e1900 */
[----:B------:R-:W2:Y:S02]  /*14840*/  LDG.E R28, desc[UR56][R2.64+0x4] ;  /* 0x00000438021c7981 */ /* 0x000ea4000c1e1900 */
[----:B--2---:R-:W-:-:S07]  /*14850*/  IMAD.IADD R28, R28, 0x1, -R5 ;  /* 0x000000011c1c7824 */ /* 0x004fce00078e0a05 */
.L_x_1177:
[----:B------:R-:W-:Y:S02]  /*14860*/  ULDC.64 UR4, c[0x0][0xa20] ;  /* 0x0002880000047ab9 */ /* 0x000fe40000000a00 */
[----:B------:R-:W-:-:S04]  /*14870*/  ISETP.NE.U32.AND P0, PT, RZ, UR4, PT ;  /* 0x00000004ff007c0c */ /* 0x000fc8000bf05070 */
[----:B------:R-:W-:-:S13]  /*14880*/  ISETP.NE.AND.EX P0, PT, RZ, UR5, PT, P0 ;  /* 0x00000005ff007c0c */ /* 0x000fda000bf05300 */
[----:B------:R-:W-:Y:S05]  /*14890*/  @!P0 BRA `(.L_x_1178) ;  /* 0x0000000000108947 */ /* 0x000fea0003800000 */
[----:B------:R-:W1:Y:S02]  /*148a0*/  LDC.64 R2, c[0x0][0xa20] ;  /* 0x00028800ff027b82 */ /* 0x000e640000000a00 */
[----:B-1----:R-:W-:-:S05]  /*148b0*/  IMAD.WIDE R2, R27, 0x4, R2 ;  /* 0x000000041b027825 */ /* 0x002fca00078e0202 */
[----:B------:R1:W5:Y:S01]  /*148c0*/  LDG.E R0, desc[UR56][R2.64] ;  /* 0x0000003802007981 */ /* 0x000362000c1e1900 */
[----:B------:R-:W-:Y:S05]  /*148d0*/  BRA `(.L_x_1179) ;  /* 0x0000000000247947 */ /* 0x000fea0003800000 */
.L_x_1178:
[----:B------:R-:W-:Y:S02]  /*148e0*/  ULDC.64 UR4, c[0x0][0xa08] ;  /* 0x0002820000047ab9 */ /* 0x000fe40000000a00 */
[----:B------:R-:W-:-:S04]  /*148f0*/  ISETP.NE.U32.AND P0, PT, RZ, UR4, PT ;  /* 0x00000004ff007c0c */ /* 0x000fc8000bf05070 */
[----:B------:R-:W-:-:S13]  /*14900*/  ISETP.NE.AND.EX P0, PT, RZ, UR5, PT, P0 ;  /* 0x00000005ff007c0c */ /* 0x000fda000bf05300 */
[----:B------:R-:W-:Y:S05]  /*14910*/  @!P0 BRA `(.L_x_1179) ;  /* 0x0000000000148947 */ /* 0x000fea0003800000 */
[----:B------:R-:W1:Y:S02]  /*14920*/  LDC.64 R2, c[0x0][0xa08] ;  /* 0x00028200ff027b82 */ /* 0x000e640000000a00 */
[----:B-1----:R-:W-:-:S05]  /*14930*/  IMAD.WIDE R2, R27, 0x4, R2 ;  /* 0x000000041b027825 */ /* 0x002fca00078e0202 */
[----:B------:R-:W2:Y:S04]  /*14940*/  LDG.E R0, desc[UR56][R2.64] ;  /* 0x0000003802007981 */ /* 0x000ea8000c1e1900 */
[----:B0-----:R-:W2:Y:S02]  /*14950*/  LDG.E R5, desc[UR56][R2.64+0x4] ;  /* 0x0000043802057981 */ /* 0x001ea4000c1e1900 */
[----:B--2---:R-:W-:-:S07]  /*14960*/  IMAD.IADD R0, R5, 0x1, -R0 ;  /* 0x0000000105007824 */ /* 0x004fce00078e0a00 */
.L_x_1179:
[----:B-1----:R-:W1:Y:S01]  /*14970*/  LDC R2, c[0x0][0x448] ;  /* 0x00011200ff027b82 */ /* 0x002e620000000800 */
[----:B------:R-:W-:Y:S01]  /*14980*/  IMAD R25, R25, 0xc0, RZ ;  /* 0x000000c019197824 */ /* 0x000fe200078e02ff */
[----:B------:R-:W-:Y:S01]  /*14990*/  LOP3.LUT R16, R16, 0xfffffff7, RZ, 0xc0, !PT ;  /* 0xfffffff710107812 */ /* 0x000fe200078ec0ff */
[----:B-----5:R-:W-:Y:S02]  /*149a0*/  IMAD.IADD R7, R0, 0x1, -R19 ;  /* 0x0000000100077824 */ /* 0x020fe400078e0a13 */
[----:B------:R-:W-:-:S03]  /*149b0*/  VIADD R3, R25, 0xbf ;  /* 0x000000bf19037836 */ /* 0x000fc60000000000 */
[----:B------:R-:W-:Y:S01]  /*149c0*/  IADD3 R0, R7, 0x1, -R28 ;  /* 0x0000000107007810 */ /* 0x000fe20007ffe81c */
[----:B------:R2:W-:Y:S01]  /*149d0*/  STL [R1+0x8], R7 ;  /* 0x0000080701007387 */ /* 0x0005e20000100800 */
[----:B-1----:R-:W-:-:S13]  /*149e0*/  ISETP.NE.AND P2, PT, R2, 0x1, PT ;  /* 0x000000010200780c */ /* 0x002fda0003f45270 */
[----:B0-----:R-:W0:Y:S01]  /*149f0*/  @P2 LDC R4, c[0x0][0x44c] ;  /* 0x00011300ff042b82 */ /* 0x001e220000000800 */
[----:B------:R-:W-:-:S07]  /*14a00*/  @P2 LOP3.LUT R16, R16, 0x8, RZ, 0xfc, !PT ;  /* 0x0000000810102812 */ /* 0x000fce00078efcff */
[----:B------:R-:W1:Y:S01]  /*14a10*/  @P2 LDC R2, c[0x0][0x450] ;  /* 0x00011400ff022b82 */ /* 0x000e620000000800 */
[----:B0-----:R-:W-:-:S05]  /*14a20*/  @P2 IMAD.HI.U32 R5, R3, R4, RZ ;  /* 0x0000000403052227 */ /* 0x001fca00078e00ff */
[----:B-1----:R-:W-:-:S05]  /*14a30*/  @P2 SHF.R.U32.HI R3, RZ, R2, R5 ;  /* 0x00000002ff032219 */ /* 0x002fca0000011605 */
[----:B------:R-:W-:Y:S02]  /*14a40*/  IMAD.IADD R0, R0, 0x1, R3 ;  /* 0x0000000100007824 */ /* 0x000fe400078e0203 */
[----:B------:R-:W0:Y:S02]  /*14a50*/  LDC.64 R2, c[0x0][0x9e0] ;  /* 0x00027800ff027b82 */ /* 0x000e240000000a00 */
[----:B0-----:R-:W-:Y:S01]  /*14a60*/  ISETP.GE.AND P1, PT, R3, 0x1, PT ;  /* 0x000000010300780c */ /* 0x001fe20003f26270 */
[----:B------:R-:W-:-:S12]  /*14a70*/  IMAD.IADD R2, R0, 0x1, R2 ;  /* 0x0000000100027824 */ /* 0x000fd800078e0202 */
[----:B--2---:R-:W-:Y:S05]  /*14a80*/  @!P1 BRA `(.L_x_1180) ;  /* 0x0000000000489947 */ /* 0x004fea0003800000 */
[C---:B------:R-:W-:Y:S01]  /*14a90*/  ISETP.GT.AND P0, PT, R0.reuse, RZ, PT ;  /* 0x000000ff0000720c */ /* 0x040fe20003f04270 */
[----:B------:R-:W-:Y:S01]  /*14aa0*/  BSSY B0, `(.L_x_1181) ;  /* 0x000000e000007945 */ /* 0x000fe20003800000 */
[----:B------:R-:W-:-:S11]  /*14ab0*/  VIADD R6, R0, 0xffffffff ;  /* 0xffffffff00067836 */ /* 0x000fd60000000000 */
[----:B------:R-:W-:Y:S05]  /*14ac0*/  @P0 BRA `(.L_x_1182) ;  /* 0x00000000001c0947 */ /* 0x000fea0003800000 */
[----:B------:R-:W-:Y:S01]  /*14ad0*/  ISETP.NE.AND P0, PT, R3, 0x1, PT ;  /* 0x000000010300780c */ /* 0x000fe20003f05270 */
[----:B------:R-:W-:-:S12]  /*14ae0*/  IMAD.MOV R0, RZ, RZ, -R0 ;  /* 0x000000ffff007224 */ /* 0x000fd800078e0a00 */
[----:B------:R-:W0:Y:S02]  /*14af0*/  @P0 LDC.64 R4, c[0x0][0x9e8] ;  /* 0x00027a00ff040b82 */ /* 0x000e240000000a00 */
[----:B0-----:R-:W-:-:S05]  /*14b00*/  @P0 IMAD.HI.U32 R4, R0, R4, RZ ;  /* 0x0000000400040227 */ /* 0x001fca00078e00ff */
[----:B------:R-:W-:-:S04]  /*14b10*/  @P0 SHF.R.U32.HI R0, RZ, R5, R4 ;  /* 0x00000005ff000219 */ /* 0x000fc80000011604 */
[----:B------:R-:W-:Y:S01]  /*14b20*/  LOP3.LUT R6, RZ, R0, RZ, 0x33, !PT ;  /* 0x00000000ff067212 */ /* 0x000fe200078e33ff */
[----:B------:R-:W-:Y:S06]  /*14b30*/  BRA `(.L_x_1183) ;  /* 0x0000000000107947 */ /* 0x000fec0003800000 */
.L_x_1182:
[----:B------:R-:W-:-:S13]  /*14b40*/  ISETP.NE.AND P0, PT, R3, 0x1, PT ;  /* 0x000000010300780c */ /* 0x000fda0003f05270 */
[----:B------:R-:W0:Y:S02]  /*14b50*/  @P0 LDC.64 R4, c[0x0][0x9e8] ;  /* 0x00027a00ff040b82 */ /* 0x000e240000000a00 */
[----:B0-----:R-:W-:-:S05]  /*14b60*/  @P0 IMAD.HI.U32 R4, R6, R4, RZ ;  /* 0x0000000406040227 */ /* 0x001fca00078e00ff */
[----:B------:R-:W-:-:S07]  /*14b70*/  @P0 SHF.R.U32.HI R6, RZ, R5, R4 ;  /* 0x00000005ff060219 */ /* 0x000fce0000011604 */
.L_x_1183:
[----:B------:R-:W-:Y:S05]  /*14b80*/  BSYNC B0 ;  /* 0x0000000000007941 */ /* 0x000fea0003800000 */
.L_x_1181:
[----:B------:R-:W-:-:S05]  /*14b90*/  IMAD R5, R6, R3, R3 ;  /* 0x0000000306057224 */ /* 0x000fca00078e0203 */
[----:B------:R-:W-:-:S07]  /*14ba0*/  VIMNMX R2, R2, R5, PT ;  /* 0x0000000502027248 */ /* 0x000fce0003fe0100 */
.L_x_1180:
[----:B------:R-:W0:Y:S01]  /*14bb0*/  @P2 LDC R4, c[0x0][0x44c] ;  /* 0x00011300ff042b82 */ /* 0x000e220000000800 */
[----:B------:R-:W-:-:S07]  /*14bc0*/  ULDC UR4, c[0x0][0x9dc] ;  /* 0x0002770000047ab9 */ /* 0x000fce0000000800 */
[----:B------:R-:W1:Y:S01]  /*14bd0*/  @P2 LDC R0, c[0x0][0x450] ;  /* 0x00011400ff002b82 */ /* 0x000e620000000800 */
[----:B0-----:R-:W-:-:S04]  /*14be0*/  @P2 IMAD.HI.U32 R5, R25, R4, RZ ;  /* 0x0000000419052227 */ /* 0x001fc800078e00ff */
[----:B------:R-:W-:Y:S01]  /*14bf0*/  IMAD.MOV.U32 R4, RZ, RZ, R25 ;  /* 0x000000ffff047224 */ /* 0x000fe200078e0019 */
[----:B-1----:R-:W-:Y:S01]  /*14c00*/  @P2 SHF.R.U32.HI R4, RZ, R0, R5 ;  /* 0x00000000ff042219 */ /* 0x002fe20000011605 */
[----:B------:R-:W-:Y:S02]  /*14c10*/  VIADD R0, R2, 0x7f ;  /* 0x0000007f02007836 */ /* 0x000fe40000000000 */
[----:B------:R-:W-:Y:S01]  /*14c20*/  VIADD R2, R7, 0x7f ;  /* 0x0000007f07027836 */ /* 0x000fe20000000000 */
[----:B------:R-:W-:Y:S02]  /*14c30*/  IADD3 R6, R4, R7, -R28 ;  /* 0x0000000704067210 */ /* 0x000fe40007ffe81c */
[----:B------:R-:W-:-:S04]  /*14c40*/  SHF.R.S32.HI R5, RZ, 0x1f, R0 ;  /* 0x0000001fff057819 */ /* 0x000fc80000011400 */
[----:B------:R-:W-:Y:S02]  /*14c50*/  LEA.HI R0, R5, R0, RZ, 0x7 ;  /* 0x0000000005007211 */ /* 0x000fe400078f38ff */
[----:B------:R-:W-:Y:S02]  /*14c60*/  SHF.R.S32.HI R5, RZ, 0x1f, R2 ;  /* 0x0000001fff057819 */ /* 0x000fe40000011402 */
[----:B------:R-:W-:Y:S02]  /*14c70*/  SHF.R.S32.HI R0, RZ, 0x7, R0 ;  /* 0x00000007ff007819 */ /* 0x000fe40000011400 */
[----:B------:R-:W-:Y:S01]  /*14c80*/  LEA.HI R5, R5, R2, RZ, 0x7 ;  /* 0x0000000205057211 */ /* 0x000fe200078f38ff */
[----:B------:R-:W-:-:S03]  /*14c90*/  VIADD R2, R6, -UR4 ;  /* 0x8000000406027c36 */ /* 0x000fc60008000000 */
[----:B------:R-:W-:-:S04]  /*14ca0*/  SHF.R.S32.HI R5, RZ, 0x7, R5 ;  /* 0x00000007ff057819 */ /* 0x000fc80000011405 */
[----:B------:R-:W-:Y:S01]  /*14cb0*/  VIMNMX R0, R5, R0, PT ;  /* 0x0000000005007248 */ /* 0x000fe20003fe0100 */
[----:B------:R-:W-:Y:S06]  /*14cc0*/  @!P1 BRA `(.L_x_1184) ;  /* 0x0000000000449947 */ /* 0x000fec0003800000 */
[----:B------:R-:W-:Y:S01]  /*14cd0*/  ISETP.GT.AND P0, PT, R6, -0x1, PT ;  /* 0xffffffff0600780c */ /* 0x000fe20003f04270 */
[----:B------:R-:W-:-:S12]  /*14ce0*/  BSSY B0, `(.L_x_1185) ;  /* 0x000000d000007945 */ /* 0x000fd80003800000 */
[----:B------:R-:W-:Y:S05]  /*14cf0*/  @P0 BRA `(.L_x_1186) ;  /* 0x00000000001c0947 */ /* 0x000fea0003800000 */
[----:B------:R-:W-:Y:S02]  /*14d00*/  ISETP.NE.AND P0, PT, R3, 0x1, PT ;  /* 0x000000010300780c */ /* 0x000fe40003f05270 */
[----:B------:R-:W-:-:S11]  /*14d10*/  LOP3.LUT R6, RZ, R6, RZ, 0x33, !PT ;  /* 0x00000006ff067212 */ /* 0x000fd600078e33ff */
[----:B------:R-:W0:Y:S02]  /*14d20*/  @P0 LDC.64 R4, c[0x0][0x9e8] ;  /* 0x00027a00ff040b82 */ /* 0x000e240000000a00 */
[----:B0-----:R-:W-:-:S05]  /*14d30*/  @P0 IMAD.HI.U32 R4, R6, R4, RZ ;  /* 0x0000000406040227 */ /* 0x001fca00078e00ff */
[----:B------:R-:W-:-:S04]  /*14d40*/  @P0 SHF.R.U32.HI R6, RZ, R5, R4 ;  /* 0x00000005ff060219 */ /* 0x000fc80000011604 */
[----:B------:R-:W-:Y:S01]  /*14d50*/  LOP3.LUT R6, RZ, R6, RZ, 0x33, !PT ;  /* 0x00000006ff067212 */ /* 0x000fe200078e33ff */
[----:B------:R-:W-:Y:S06]  /*14d60*/  BRA `(.L_x_1187) ;  /* 0x0000000000107947 */ /* 0x000fec0003800000 */
.L_x_1186:
[----:B------:R-:W-:-:S13]  /*14d70*/  ISETP.NE.AND P0, PT, R3, 0x1, PT ;  /* 0x000000010300780c */ /* 0x000fda0003f05270 */
[----:B------:R-:W0:Y:S02]  /*14d80*/  @P0 LDC.64 R4, c[0x0][0x9e8] ;  /* 0x00027a00ff040b82 */ /* 0x000e240000000a00 */
[----:B0-----:R-:W-:-:S05]  /*14d90*/  @P0 IMAD.HI.U32 R4, R6, R4, RZ ;  /* 0x0000000406040227 */ /* 0x001fca00078e00ff */
[----:B------:R-:W-:-:S07]  /*14da0*/  @P0 SHF.R.U32.HI R6, RZ, R5, R4 ;  /* 0x00000005ff060219 */ /* 0x000fce0000011604 */
.L_x_1187:
[----:B------:R-:W-:Y:S05]  /*14db0*/  BSYNC B0 ;  /* 0x0000000000007941 */ /* 0x000fea0003800000 */
.L_x_1185:
[----:B------:R-:W-:-:S05]  /*14dc0*/  IMAD R3, R6, R3, RZ ;  /* 0x0000000306037224 */ /* 0x000fca00078e02ff */
[----:B------:R-:W-:-:S07]  /*14dd0*/  VIMNMX R2, R2, R3, !PT ;  /* 0x0000000302027248 */ /* 0x000fce0007fe0100 */
.L_x_1184:
[C---:B------:R-:W-:Y:S01]  /*14de0*/  LOP3.LUT R3, R26.reuse, 0xff000000, RZ, 0xc0, !PT ;  /* 0xff0000001a037812 */ /* 0x040fe200078ec0ff */
[----:B------:R-:W-:Y:S01]  /*14df0*/  BSSY B0, `(.L_x_1188) ;  /* 0x0000029000007945 */ /* 0x000fe20003800000 */
[----:B------:R-:W-:Y:S02]  /*14e00*/  LOP3.LUT R4, R26, 0xff0000, RZ, 0xc0, !PT ;  /* 0x00ff00001a047812 */ /* 0x000fe400078ec0ff */
[----:B------:R-:W-:-:S04]  /*14e10*/  SHF.R.U32.HI R3, RZ, 0x8, R3 ;  /* 0x00000008ff037819 */ /* 0x000fc80000011603 */
[----:B------:R-:W-:Y:S02]  /*14e20*/  LEA.HI R4, R4, R3, RZ, 0x10 ;  /* 0x0000000304047211 */ /* 0x000fe400078f80ff */
[----:B------:R-:W-:-:S04]  /*14e30*/  SHF.R.S32.HI R3, RZ, 0x1f, R2 ;  /* 0x0000001fff037819 */ /* 0x000fc80000011402 */
[----:B------:R-:W-:Y:S01]  /*14e40*/  LEA.HI R3, R3, R2, RZ, 0x7 ;  /* 0x0000000203037211 */ /* 0x000fe200078f38ff */
[----:B------:R-:W-:-:S03]  /*14e50*/  IMAD.MOV.U32 R2, RZ, RZ, RZ ;  /* 0x000000ffff027224 */ /* 0x000fc600078e00ff */
[----:B------:R-:W-:-:S04]  /*14e60*/  SHF.R.S32.HI R3, RZ, 0x7, R3 ;  /* 0x00000007ff037819 */ /* 0x000fc80000011403 */
[----:B------:R-:W-:-:S04]  /*14e70*/  VIMNMX R5, RZ, R3, !PT ;  /* 0x00000003ff057248 */ /* 0x000fc80007fe0100 */
[----:B------:R-:W-:-:S13]  /*14e80*/  ISETP.GT.AND P0, PT, R0, R5, PT ;  /* 0x000000050000720c */ /* 0x000fda0003f04270 */
[----:B------:R-:W-:Y:S05]  /*14e90*/  @!P0 BRA `(.L_x_1189) ;  /* 0x0000000000788947 */ /* 0x000fea0003800000 */
[----:B------:R-:W-:-:S04]  /*14ea0*/  SHF.R.U32.HI R6, RZ, 0x10, R4 ;  /* 0x00000010ff067819 */ /* 0x000fc80000011604 */
[----:B------:R-:W-:-:S13]  /*14eb0*/  ISETP.NE.AND P0, PT, R6, RZ, PT ;  /* 0x000000ff0600720c */ /* 0x000fda0003f05270 */
[----:B------:R-:W0:Y:S02]  /*14ec0*/  @!P0 LDC R6, c[0x0][0x9f0] ;  /* 0x00027c00ff068b82 */ /* 0x000e240000000800 */
[----:B0-----:R-:W-:Y:S02]  /*14ed0*/  IABS R8, R6 ;  /* 0x0000000600087213 */ /* 0x001fe40000000000 */
[----:B------:R-:W-:Y:S02]  /*14ee0*/  IADD3 R7, R6, -0x1, R0 ;  /* 0xffffffff06077810 */ /* 0x000fe40007ffe000 */
[----:B------:R-:W0:Y:S03]  /*14ef0*/  I2F.RP R2, R8 ;  /* 0x0000000800027306 */ /* 0x000e260000209400 */
[----:B------:R-:W-:-:S05]  /*14f00*/  IMAD.IADD R7, R7, 0x1, -R5 ;  /* 0x0000000107077824 */ /* 0x000fca00078e0a05 */
        /* <DEDUP_REMOVED lines=23> */
.L_x_1189:
[----:B------:R-:W-:Y:S05]  /*15080*/  BSYNC B0 ;  /* 0x0000000000007941 */ /* 0x000fea0003800000 */
.L_x_1188:
[----:B------:R-:W-:Y:S01]  /*15090*/  LOP3.LUT R4, R4, 0xff, RZ, 0xc0, !PT ;  /* 0x000000ff04047812 */ /* 0x000fe200078ec0ff */
[----:B------:R-:W-:Y:S04]  /*150a0*/  BSSY B7, `(.L_x_1190) ;  /* 0x000034d000077945 */ /* 0x000fe80003800000 */
[----:B------:R-:W-:-:S05]  /*150b0*/  IMAD R3, R4, R2, R5 ;  /* 0x0000000204037224 */ /* 0x000fca00078e0205 */
        /* <DEDUP_REMOVED lines=22> */
.L_x_1191:
        /* <DEDUP_REMOVED lines=20> */
.L_x_1194:
[----:B------:R-:W-:Y:S05]  /*15360*/  BSYNC B6 ;  /* 0x0000000000067941 */ /* 0x000fea0003800000 */
.L_x_1193:
        /* <DEDUP_REMOVED lines=20> */
.L_x_1197:
        /* <DEDUP_REMOVED lines=15> */
.L_x_1196:
[----:B------:R-:W-:Y:S05]  /*155a0*/  BSYNC B6 ;  /* 0x0000000000067941 */ /* 0x000fea0003800000 */
.L_x_1195:
[----:B------:R-:W-:Y:S01]  /*155b0*/  ULDC.64 UR4, c[0x0][0x9f8] ;  /* 0x00027e0000047ab9 */ /* 0x000fe20000000a00 */
[----:B------:R-:W2:Y:S01]  /*155c0*/  LDL R18, [R1+0x8] ;  /* 0x0000080001127983 */ /* 0x000ea20000100800 */
[----:B------:R-:W-:Y:S01]  /*155d0*/  ISETP.NE.U32.AND P0, PT, RZ, UR4, PT ;  /* 0x00000004ff007c0c */ /* 0x000fe2000bf05070 */
[----:B------:R-:W-:Y:S01]  /*155e0*/  IMAD.MOV.U32 R7, RZ, RZ, R27 ;  /* 0x000000ffff077224 */ /* 0x000fe200078e001b */
[----:B------:R-:W0:Y:S01]  /*155f0*/  LDC R6, c[0x0][0x430] ;  /* 0x00010c00ff067b82 */ /* 0x000e220000000800 */
[----:B------:R-:W1:Y:S01]  /*15600*/  S2R R21, SR_TID.X ;  /* 0x0000000000157919 */ /* 0x000e620000002100 */
[----:B------:R-:W-:Y:S01]  /*15610*/  ISETP.NE.AND.EX P0, PT, RZ, UR5, PT, P0 ;  /* 0x00000005ff007c0c */ /* 0x000fe2000bf05300 */
[----:B------:R-:W3:Y:S01]  /*15620*/  S2R R20, SR_TID.X ;  /* 0x0000000000147919 */ /* 0x000ee20000002100 */
[----:B------:R-:W-:Y:S01]  /*15630*/  VIADD R22, R22, 0xffffffff ;  /* 0xffffffff16167836 */ /* 0x000fe20000000000 */
[----:B------:R-:W-:Y:S01]  /*15640*/  LOP3.LUT R16, R16, 0xffffffdf, RZ, 0xc0, !PT ;  /* 0xffffffdf10107812 */ /* 0x000fe200078ec0ff */
[----:B------:R-:W-:-:S09]  /*15650*/  ULDC UR4, c[0x0][0x2f4] ;  /* 0x0000bd0000047ab9 */ /* 0x000fd20000000800 */
[----:B------:R-:W4:Y:S02]  /*15660*/  @P0 LDC.64 R2, c[0x0][0x9f8] ;  /* 0x00027e00ff020b82 */ /* 0x000f240000000a00 */
[----:B----4-:R-:W-:-:S05]  /*15670*/  @P0 IMAD.WIDE R2, R27, 0x4, R2 ;  /* 0x000000041b020825 */ /* 0x010fca00078e0202 */
[----:B------:R4:W2:Y:S01]  /*15680*/  @P0 LDG.E R7, desc[UR56][R2.64] ;  /* 0x0000003802070981 */ /* 0x0008a2000c1e1900 */
[----:B0-----:R-:W-:Y:S01]  /*15690*/  ISETP.NE.AND P1, PT, R6, 0x1, PT ;  /* 0x000000010600780c */ /* 0x001fe20003f25270 */
[----:B-1----:R-:W-:Y:S01]  /*156a0*/  IMAD.SHL.U32 R21, R21, 0x20, RZ ;  /* 0x0000002015157824 */ /* 0x002fe200078e00ff */
[----:B---3--:R-:W-:Y:S01]  /*156b0*/  LOP3.LUT R20, R20, 0x7f, RZ, 0xc0, !PT ;  /* 0x0000007f14147812 */ /* 0x008fe200078ec0ff */
[----:B------:R-:W-:Y:S01]  /*156c0*/  IMAD.SHL.U32 R9, R22, 0x80, RZ ;  /* 0x0000008016097824 */ /* 0x000fe200078e00ff */
[----:B------:R-:W0:Y:S02]  /*156d0*/  S2R R8, SR_TID.X ;  /* 0x0000000000087919 */ /* 0x000e240000002100 */
[----:B------:R-:W-:Y:S02]  /*156e0*/  SHF.R.U32.HI R20, RZ, 0x2, R20 ;  /* 0x00000002ff147819 */ /* 0x000fe40000011614 */
[----:B------:R-:W-:-:S04]  /*156f0*/  LOP3.LUT R21, R21, 0x60, RZ, 0xc0, !PT ;  /* 0x0000006015157812 */ /* 0x000fc800078ec0ff */
[----:B------:R-:W-:Y:S01]  /*15700*/  LOP3.LUT R0, R9, R20, R21, 0xfe, !PT ;  /* 0x0000001409007212 */ /* 0x000fe200078efe15 */
[----:B----4-:R-:W1:Y:S01]  /*15710*/  @P1 LDC R3, c[0x0][0x434] ;  /* 0x00010d00ff031b82 */ /* 0x010e620000000800 */
[----:B------:R-:W-:-:S07]  /*15720*/  @P1 LOP3.LUT R16, R16, 0x20, RZ, 0xfc, !PT ;  /* 0x0000002010101812 */ /* 0x000fce00078efcff */
[----:B------:R-:W3:Y:S01]  /*15730*/  @P1 LDC R2, c[0x0][0x438] ;  /* 0x00010e00ff021b82 */ /* 0x000ee20000000800 */
[----:B------:R-:W-:Y:S01]  /*15740*/  LOP3.LUT R16, R16, 0xfffffffb, RZ, 0xc0, !PT ;  /* 0xfffffffb10107812 */ /* 0x000fe200078ec0ff */
[----:B------:R-:W-:Y:S01]  /*15750*/  UMOV UR5, 0xffffffff ;  /* 0xffffffff00057882 */ /* 0x000fe20000000000 */
[----:B------:R-:W-:Y:S02]  /*15760*/  LOP3.LUT R26, R26, 0xffff, RZ, 0xc0, !PT ;  /* 0x0000ffff1a1a7812 */ /* 0x000fe400078ec0ff */
[C---:B--2---:R-:W-:Y:S01]  /*15770*/  ISETP.GE.AND P0, PT, R0.reuse, R18, PT ;  /* 0x000000120000720c */ /* 0x044fe20003f06270 */
[----:B------:R-:W-:Y:S02]  /*15780*/  IMAD.IADD R0, R0, 0x1, R19 ;  /* 0x0000000100007824 */ /* 0x000fe400078e0213 */
[----:B0-----:R-:W-:Y:S02]  /*15790*/  IMAD.SHL.U32 R18, R8, 0x8, RZ ;  /* 0x0000000808127824 */ /* 0x001fe400078e00ff */
[----:B-1----:R-:W-:-:S03]  /*157a0*/  @P1 IMAD.HI.U32 R3, R0, R3, RZ ;  /* 0x0000000300031227 */ /* 0x002fc600078e00ff */
[----:B------:R-:W-:Y:S01]  /*157b0*/  LOP3.LUT R18, R18, 0x18, RZ, 0xc0, !PT ;  /* 0x0000001812127812 */ /* 0x000fe200078ec0ff */
[----:B------:R-:W-:Y:S01]  /*157c0*/  IMAD.MOV.U32 R4, RZ, RZ, R0 ;  /* 0x000000ffff047224 */ /* 0x000fe200078e0000 */
[----:B---3--:R-:W-:-:S03]  /*157d0*/  @P1 SHF.R.U32.HI R4, RZ, R2, R3 ;  /* 0x00000002ff041219 */ /* 0x008fc60000011603 */
[----:B------:R-:W0:Y:S02]  /*157e0*/  @!P0 LDC.64 R2, c[0x0][0x428] ;  /* 0x00010a00ff028b82 */ /* 0x000e240000000a00 */
[----:B------:R-:W-:-:S04]  /*157f0*/  IMAD.MOV R5, RZ, RZ, -R4 ;  /* 0x000000ffff057224 */ /* 0x000fc800078e0a04 */
[----:B------:R-:W-:Y:S01]  /*15800*/  IMAD R0, R6, R5, R0 ;  /* 0x0000000506007224 */ /* 0x000fe200078e0200 */
[--C-:B------:R-:W-:Y:S02]  /*15810*/  @!P0 SHF.R.S32.HI R5, RZ, 0x1f, R4.reuse ;  /* 0x0000001fff058819 */ /* 0x100fe40000011404 */
[----:B------:R-:W-:Y:S01]  /*15820*/  SHF.R.S32.HI R6, RZ, 0x1f, R7 ;  /* 0x0000001fff067819 */ /* 0x000fe20000011407 */
[----:B------:R-:W-:Y:S01]  /*15830*/  STL [R1+0x4], R7 ;  /* 0x0000040701007387 */ /* 0x000fe20000100800 */
[----:B0-----:R-:W-:-:S03]  /*15840*/  @!P0 IMAD.WIDE.U32 R4, R7, R2, R4 ;  /* 0x0000000207048225 */ /* 0x001fc600078e0004 */
[----:B------:R0:W-:Y:S02]  /*15850*/  STL [R1+0x14], R6 ;  /* 0x0000140601007387 */ /* 0x0001e40000100800 */
[----:B0-----:R-:W-:-:S04]  /*15860*/  @!P0 IMAD R6, R6, R2, RZ ;  /* 0x0000000206068224 */ /* 0x001fc800078e02ff */
[----:B------:R-:W-:Y:S02]  /*15870*/  @!P0 IMAD R6, R7, R3, R6 ;  /* 0x0000000307068224 */ /* 0x000fe400078e0206 */
[----:B------:R-:W0:Y:S01]  /*15880*/  @!P0 LDC.64 R2, c[0x0][0x418] ;  /* 0x00010600ff028b82 */ /* 0x000e220000000a00 */
[C---:B------:R-:W-:Y:S01]  /*15890*/  ISETP.GE.AND P2, PT, R18.reuse, UR4, PT ;  /* 0x0000000412007c0c */ /* 0x040fe2000bf46270 */
[----:B------:R-:W-:Y:S01]  /*158a0*/  @!P0 IMAD.IADD R5, R5, 0x1, R6 ;  /* 0x0000000105058824 */ /* 0x000fe200078e0206 */
[C---:B------:R-:W-:Y:S02]  /*158b0*/  LOP3.LUT R10, R18.reuse, 0x20, RZ, 0xfc, !PT ;  /* 0x00000020120a7812 */ /* 0x040fe400078efcff */
[----:B------:R-:W-:-:S09]  /*158c0*/  LOP3.LUT R8, R18, 0x40, RZ, 0xfc, !PT ;  /* 0x0000004012087812 */ /* 0x000fd200078efcff */
[----:B------:R-:W-:Y:S02]  /*158d0*/  @P2 LOP3.LUT R16, R16, 0x4, RZ, 0xfc, !PT ;  /* 0x0000000410102812 */ /* 0x000fe400078efcff */
[----:B0-----:R-:W-:Y:S01]  /*158e0*/  @!P0 LEA R6, P1, R4, R2, 0x2 ;  /* 0x0000000204068211 */ /* 0x001fe200078210ff */
[----:B------:R-:W-:-:S03]  /*158f0*/  IMAD.MOV.U32 R2, RZ, RZ, RZ ;  /* 0x000000ffff027224 */ /* 0x000fc600078e00ff */
[----:B------:R-:W-:Y:S02]  /*15900*/  @!P0 LEA.HI.X R7, R4, R3, R5, 0x2, P1 ;  /* 0x0000000304078211 */ /* 0x000fe400008f1405 */
[----:B------:R-:W-:-:S03]  /*15910*/  ISETP.GE.AND P1, PT, R10, UR4, PT ;  /* 0x000000040a007c0c */ /* 0x000fc6000bf26270 */
[----:B------:R0:W5:Y:S01]  /*15920*/  @!P0 LDG.E R2, desc[UR56][R6.64] ;  /* 0x0000003806028981 */ /* 0x000162000c1e1900 */
[----:B------:R-:W-:Y:S01]  /*15930*/  ISETP.GE.AND P0, PT, R8, UR4, PT ;  /* 0x0000000408007c0c */ /* 0x000fe2000bf06270 */
[----:B------:R-:W-:Y:S01]  /*15940*/  IMAD.U32 R3, RZ, RZ, UR36 ;  /* 0x00000024ff037e24 */ /* 0x000fe2000f8e00ff */
[----:B------:R-:W-:-:S07]  /*15950*/  LOP3.LUT R16, R16, 0xfffffffd, RZ, 0xc0, !PT ;  /* 0xfffffffd10107812 */ /* 0x000fce00078ec0ff */
[----:B------:R-:W-:-:S04]  /*15960*/  @P1 LOP3.LUT R16, R16, 0x2, RZ, 0xfc, !PT ;  /* 0x0000000210101812 */ /* 0x000fc800078efcff */
[----:B------:R-:W-:-:S04]  /*15970*/  LOP3.LUT R16, R16, 0xfffffffe, RZ, 0xc0, !PT ;  /* 0xfffffffe10107812 */ /* 0x000fc800078ec0ff */
[----:B------:R-:W-:Y:S01]  /*15980*/  @P0 LOP3.LUT R16, R16, 0x1, RZ, 0xfc, !PT ;  /* 0x0000000110100812 */ /* 0x000fe200078efcff */
[----:B0-----:R-:W-:Y:S06]  /*15990*/  BRA.DIV UR5, `(.L_x_1198) ;  /* 0x0000004205c87947 */ /* 0x001fec000b800000 */
.L_x_1264:
[----:B------:R-:W-:Y:S02]  /*159a0*/  ISETP.NE.AND P0, PT, R3, 0x3, PT ;  /* 0x000000030300780c */ /* 0x000fe40003f05270 */
[----:B------:R-:W-:-:S11]  /*159b0*/  LOP3.LUT R16, R16, 0xffffffef, RZ, 0xc0, !PT ;  /* 0xffffffef10107812 */ /* 0x000fd600078ec0ff */
[----:B------:R-:W-:Y:S01]  /*159c0*/  @P0 LOP3.LUT R16, R16, 0x10, RZ, 0xfc, !PT ;  /* 0x0000001010100812 */ /* 0x000fe200078efcff */
[----:B------:R-:W-:Y:S06]  /*159d0*/  @!P0 BRA `(.L_x_1199) ;  /* 0x0000000000048947 */ /* 0x000fec0003800000 */
[----:B------:R-:W-:Y:S01]  /*159e0*/  BPT.TRAP 0x1 ;  /* 0x000000040000795c */ /* 0x000fe20000300000 */
.L_x_1199:
        /* <DEDUP_REMOVED lines=23> */
.L_x_1265:
[----:B------:R-:W-:Y:S05]  /*15b60*/  BSYNC B0 ;  /* 0x0000000000007941 */ /* 0x000fea0003800000 */
.L_x_1200:
[----:B------:R-:W0:Y:S01]  /*15b70*/  LDL R14, [R1+0x8] ;  /* 0x00000800010e7983 */ /* 0x000e220000100800 */
[----:B------:R-:W-:Y:S01]  /*15b80*/  ULDC.64 UR4, c[0x0][0x300] ;  /* 0x0000c00000047ab9 */ /* 0x000fe20000000a00 */
[----:B------:R-:W-:Y:S01]  /*15b90*/  ULDC.64 UR6, c[0x0][0x2e8] ;  /* 0x0000ba0000067ab9 */ /* 0x000fe20000000a00 */
[----:B------:R-:W-:Y:S01]  /*15ba0*/  IMAD R3, R3, UR4, RZ ;  /* 0x0000000403037c24 */ /* 0x000fe2000f8e02ff */
[----:B------:R-:W1:Y:S01]  /*15bb0*/  S2R R11, SR_TID.X ;  /* 0x00000000000b7919 */ /* 0x000e620000002100 */
[----:B------:R-:W-:Y:S01]  /*15bc0*/  IMAD.WIDE.U32 R6, R0, UR4, RZ ;  /* 0x0000000400067c25 */ /* 0x000fe2000f8e00ff */
[----:B------:R-:W-:Y:S01]  /*15bd0*/  LOP3.LUT P4, RZ, R16, 0x4, RZ, 0xc0, !PT ;  /* 0x0000000410ff7812 */ /* 0x000fe2000788c0ff */
[----:B------:R-:W2:Y:S02]  /*15be0*/  S2R R10, SR_TID.X ;  /* 0x00000000000a7919 */ /* 0x000ea40000002100 */
[----:B------:R-:W-:Y:S01]  /*15bf0*/  IMAD R3, R0, UR5, R3 ;  /* 0x0000000500037c24 */ /* 0x000fe2000f8e0203 */
[----:B------:R-:W-:Y:S01]  /*15c00*/  ULDC.64 UR4, c[0x0][0x310] ;  /* 0x0000c40000047ab9 */ /* 0x000fe20000000a00 */
[----:B------:R-:W-:Y:S01]  /*15c10*/  LOP3.LUT P3, RZ, R16, 0x2, RZ, 0xc0, !PT ;  /* 0x0000000210ff7812 */ /* 0x000fe2000786c0ff */
[----:B------:R-:W-:Y:S01]  /*15c20*/  IMAD R8, R8, UR4, RZ ;  /* 0x0000000408087c24 */ /* 0x000fe2000f8e02ff */
[----:B------:R-:W-:Y:S01]  /*15c30*/  LOP3.LUT P2, RZ, R16, 0x1, RZ, 0xc0, !PT ;  /* 0x0000000110ff7812 */ /* 0x000fe2000784c0ff */
[----:B------:R-:W-:-:S02]  /*15c40*/  IMAD.IADD R7, R7, 0x1, R3 ;  /* 0x0000000107077824 */ /* 0x000fc400078e0203 */
[----:B------:R-:W-:-:S04]  /*15c50*/  IMAD.WIDE.U32 R6, R2, UR4, R6 ;  /* 0x0000000402067c25 */ /* 0x000fc8000f8e0006 */
[----:B------:R-:W-:Y:S01]  /*15c60*/  IMAD R2, R2, UR5, R8 ;  /* 0x0000000502027c24 */ /* 0x000fe2000f8e0208 */
[----:B------:R-:W-:-:S03]  /*15c70*/  ULDC.64 UR4, c[0x0][0x308] ;  /* 0x0000c20000047ab9 */ /* 0x000fc60000000a00 */
[----:B------:R-:W-:Y:S02]  /*15c80*/  IMAD.IADD R3, R7, 0x1, R2 ;  /* 0x0000000107037824 */ /* 0x000fe400078e0202 */
[----:B------:R-:W-:-:S04]  /*15c90*/  IMAD.MOV.U32 R2, RZ, RZ, R6 ;  /* 0x000000ffff027224 */ /* 0x000fc800078e0006 */
[C---:B------:R-:W-:Y:S01]  /*15ca0*/  IMAD.WIDE.U32 R2, R26.reuse, UR4, R2 ;  /* 0x000000041a027c25 */ /* 0x040fe2000f8e0002 */
[----:B------:R-:W-:Y:S01]  /*15cb0*/  UMOV UR4, 0xffffffff ;  /* 0xffffffff00047882 */ /* 0x000fe20000000000 */
[----:B-1----:R-:W-:Y:S02]  /*15cc0*/  LOP3.LUT R13, R11, 0x7f, RZ, 0xc0, !PT ;  /* 0x0000007f0b0d7812 */ /* 0x002fe400078ec0ff */
[----:B------:R-:W-:Y:S01]  /*15cd0*/  IMAD R6, R26, UR5, R3 ;  /* 0x000000051a067c24 */ /* 0x000fe2000f8e0203 */
[----:B------:R-:W-:Y:S01]  /*15ce0*/  LEA R0, P0, R2, UR6, 0x1 ;  /* 0x0000000602007c11 */ /* 0x000fe2000f8008ff */
[C---:B--2---:R-:W-:Y:S01]  /*15cf0*/  IMAD.SHL.U32 R11, R10.reuse, 0x8, RZ ;  /* 0x000000080a0b7824 */ /* 0x044fe200078e00ff */
[----:B------:R-:W-:Y:S01]  /*15d00*/  SHF.R.U32.HI R13, RZ, 0x2, R13 ;  /* 0x00000002ff0d7819 */ /* 0x000fe2000001160d */
[----:B------:R-:W-:Y:S01]  /*15d10*/  IMAD.SHL.U32 R12, R10, 0x8, RZ ;  /* 0x000000080a0c7824 */ /* 0x000fe200078e00ff */
[----:B------:R-:W-:Y:S02]  /*15d20*/  LEA.HI.X R6, R2, UR7, R6, 0x1, P0 ;  /* 0x0000000702067c11 */ /* 0x000fe400080f0c06 */
[----:B------:R-:W-:-:S04]  /*15d30*/  LOP3.LUT R11, R11, 0xd8, RZ, 0xc0, !PT ;  /* 0x000000d80b0b7812 */ /* 0x000fc800078ec0ff */
[----:B------:R-:W-:Y:S01]  /*15d40*/  LOP3.LUT R11, R11, 0x18, R10, 0x78, !PT ;  /* 0x000000180b0b7812 */ /* 0x000fe200078e780a */
[----:B------:R-:W-:-:S03]  /*15d50*/  IMAD.SHL.U32 R10, R10, 0x8, RZ ;  /* 0x000000080a0a7824 */ /* 0x000fc600078e00ff */
[----:B------:R-:W-:Y:S02]  /*15d60*/  LOP3.LUT R11, R11, 0x320, R12, 0xf8, !PT ;  /* 0x000003200b0b7812 */ /* 0x000fe400078ef80c */
[----:B------:R-:W-:-:S03]  /*15d70*/  LOP3.LUT R10, R10, 0x18, RZ, 0xc0, !PT ;  /* 0x000000180a0a7812 */ /* 0x000fc600078ec0ff */
[----:B------:R-:W-:Y:S01]  /*15d80*/  IMAD R7, R23, 0x3000, R11 ;  /* 0x0000300017077824 */ /* 0x000fe200078e020b */
[----:B0-----:R-:W-:-:S04]  /*15d90*/  IADD3 R5, -R13, R14, -R9 ;  /* 0x0000000e0d057210 */ /* 0x001fc80007ffe909 */
        /* <DEDUP_REMOVED lines=40> */
.L_x_1275:
[----:B------:R-:W-:-:S13]  /*16020*/  ISETP.GE.AND P0, PT, R5, 0x61, PT ;  /* 0x000000610500780c */ /* 0x000fda0003f06270 */
[----:B01----:R-:W-:Y:S01]  /*16030*/  @P0 LEA R2, P1, R10, R0, 0x1 ;  /* 0x000000000a020211 */ /* 0x003fe200078208ff */
        /* <DEDUP_REMOVED lines=10> */
.L_x_1203:
[----:B------:R-:W-:Y:S02]  /*160e0*/  PLOP3.LUT P1, PT, P1, P0, PT, 0xa2, 0x0 ;  /* 0x000000000000781c */ /* 0x000fe40000f21472 */
[----:B------:R-:W-:-:S08]  /*160f0*/  @P0 R2UR P1, UR4, R4 ;  /* 0x00000000040402ca */ /* 0x000fd00000020000 */
[----:B------:R-:W-:-:S05]  /*16100*/  @P0 PLOP3.LUT P0, PT, P1, PT, PT, 0x80, 0x0 ;  /* 0x000000000000081c */ /* 0x000fca0000f0f070 */
[----:B------:R-:W-:Y:S01]  /*16110*/  @!P1 SYNCS.ARRIVE.TRANS64.RED.A0T1 RZ, [UR4+0x2d830], RZ ;  /* 0x02d830ffffff99a7 */ /* 0x000fe20008200404 */
[----:B------:R-:W-:Y:S07]  /*16120*/  @!P1 ARRIVES.LDGSTSBAR.64.TRANSCNT [UR4+0x2d830] ;  /* 0x02d83000ff0099b0 */ /* 0x000fee0008000a84 */
[----:B------:R-:W-:Y:S05]  /*16130*/  @P0 BRA.U.ANY `(.L_x_1203) ;  /* 0xfffffffd00e80947 */ /* 0x000fea000393ffff */
[----:B------:R-:W-:Y:S01]  /*16140*/  NOP ;  /* 0x0000000000007918 */ /* 0x000fe20000000000 */
[----:B------:R-:W-:-:S05]  /*16150*/  IMAD.U32 R0, RZ, RZ, UR36 ;  /* 0x00000024ff007e24 */ /* 0x000fca000f8e00ff */
[----:B------:R-:W-:-:S13]  /*16160*/  ISETP.NE.AND P2, PT, R0, 0x3, PT ;  /* 0x000000030000780c */ /* 0x000fda0003f45270 */
[----:B------:R-:W-:Y:S05]  /*16170*/  @!P2 BRA `(.L_x_1204) ;  /* 0x000000000004a947 */ /* 0x000fea0003800000 */
[----:B------:R-:W-:Y:S01]  /*16180*/  BPT.TRAP 0x1 ;  /* 0x000000040000795c */ /* 0x000fe20000300000 */
.L_x_1204:
[----:B0-----:R0:W5:Y:S01]  /*16190*/  LDL.LU R3, [R1] ;  /* 0x0000000001037983 */ /* 0x0011620000300800 */
[----:B------:R0:W-:Y:S02]  /*161a0*/  SYNCS.ARRIVE.TRANS64.A1T0 RZ, [R4+URZ+0x2d830], RZ ;  /* 0x02d830ff04ff79a7 */ /* 0x0001e4000810003f */
[----:B------:R-:W-:Y:S05]  /*161b0*/  WARPSYNC.ALL ;  /* 0x0000000000007948 */ /* 0x000fea0003800000 */
[----:B------:R-:W-:Y:S01]  /*161c0*/  ULDC.64 UR4, c[0x0][0x298] ;  /* 0x0000a60000047ab9 */ /* 0x000fe20000000a00 */
[----:B------:R-:W-:Y:S01]  /*161d0*/  VIADD R2, R17, 0xc400 ;  /* 0x0000c40011027836 */ /* 0x000fe20000000000 */
[----:B------:R-:W-:Y:S01]  /*161e0*/  BSSY B6, `(.L_x_1205) ;  /* 0x000001b000067945 */ /* 0x000fe20003800000 */
[----:B------:R-:W-:Y:S03]  /*161f0*/  BAR.SYNC.DEFER_BLOCKING 0x8, 0x200 ;  /* 0x0208000000007b1d */ /* 0x000fe60000010000 */
[----:B------:R-:W-:-:S02]  /*16200*/  LOP3.LUT P0, RZ, R2, 0x1bf, RZ, 0xc0, !PT ;  /* 0x000001bf02ff7812 */ /* 0x000fc4000780c0ff */
[----:B-----5:R-:W-:Y:S01]  /*16210*/  SHF.R.S32.HI R0, RZ, 0x1f, R3 ;  /* 0x0000001fff007819 */ /* 0x020fe20000011403 */
[----:B0-----:R-:W-:-:S04]  /*16220*/  IMAD.WIDE.U32 R4, R3, UR4, RZ ;  /* 0x0000000403047c25 */ /* 0x001fc8000f8e00ff */
[----:B------:R-:W-:Y:S01]  /*16230*/  IMAD R0, R0, UR4, RZ ;  /* 0x0000000400007c24 */ /* 0x000fe2000f8e02ff */
[----:B------:R0:W-:Y:S03]  /*16240*/  STL.64 [R1+0x20], R4 ;  /* 0x0000200401007387 */ /* 0x0001e60000100a00 */
[----:B------:R-:W-:-:S04]  /*16250*/  IMAD R0, R3, UR5, R0 ;  /* 0x0000000503007c24 */ /* 0x000fc8000f8e0200 */
[----:B------:R-:W-:-:S05]  /*16260*/  IMAD.IADD R0, R5, 0x1, R0 ;  /* 0x0000000105007824 */ /* 0x000fca00078e0200 */
[----:B------:R0:W-:Y:S01]  /*16270*/  STL [R1], R0 ;  /* 0x0000000001007387 */ /* 0x0001e20000100800 */
[----:B------:R-:W-:Y:S05]  /*16280*/  @!P0 BRA `(.L_x_1206) ;  /* 0x0000000000408947 */ /* 0x000fea0003800000 */
[----:B------:R-:W-:Y:S01]  /*16290*/  MOV R2, 0x0 ;  /* 0x0000000000027802 */ /* 0x000fe20000000f00 */
[----:B------:R-:W-:Y:S01]  /*162a0*/  ULDC.64 UR6, c[0x4][0x88] ;  /* 0x0100220000067ab9 */ /* 0x000fe20000000a00 */
[----:B------:R-:W-:Y:S01]  /*162b0*/  ULDC.64 UR8, c[0x4][0x90] ;  /* 0x0100240000087ab9 */ /* 0x000fe20000000a00 */
[----:B------:R-:W-:Y:S01]  /*162c0*/  ULDC.64 UR4, c[0x4][0x20] ;  /* 0x0100080000047ab9 */ /* 0x000fe20000000a00 */
[----:B0-----:R-:W-:Y:S02]  /*162d0*/  IMAD.U32 R4, RZ, RZ, UR6 ;  /* 0x00000006ff047e24 */ /* 0x001fe4000f8e00ff */
        /* <DEDUP_REMOVED lines=11> */
.L_x_1206:
[----:B------:R-:W-:Y:S05]  /*16390*/  BSYNC B6 ;  /* 0x0000000000067941 */ /* 0x000fea0003800000 */
.L_x_1205:
[----:B------:R-:W2:Y:S01]  /*163a0*/  LDL.LU R2, [R1] ;  /* 0x0000000001027983 */ /* 0x000ea20000300800 */
[----:B0-----:R-:W0:Y:S01]  /*163b0*/  LDC R5, c[0x0][0x448] ;  /* 0x00011200ff057b82 */ /* 0x001e220000000800 */
[----:B------:R-:W-:Y:S01]  /*163c0*/  LOP3.LUT P6, RZ, R16, 0x40, RZ, 0xc0, !PT ;  /* 0x0000004010ff7812 */ /* 0x000fe200078cc0ff */
[----:B------:R-:W-:Y:S01]  /*163d0*/  ULDC.64 UR6, c[0x0][0x2e0] ;  /* 0x0000b80000067ab9 */ /* 0x000fe20000000a00 */
[----:B------:R-:W3:Y:S01]  /*163e0*/  LDL.LU.64 R20, [R1+0x20] ;  /* 0x0000200001147983 */ /* 0x000ee20000300a00 */
[----:B------:R-:W-:Y:S01]  /*163f0*/  SHF.R.S32.HI R4, RZ, 0x1f, R27 ;  /* 0x0000001fff047819 */ /* 0x000fe2000001141b */
[----:B------:R-:W-:Y:S01]  /*16400*/  ULDC.64 UR4, c[0x0][0x2d8] ;  /* 0x0000b60000047ab9 */ /* 0x000fe20000000a00 */
[----:B------:R-:W-:Y:S01]  /*16410*/  SEL R0, R27, RZ, !P6 ;  /* 0x000000ff1b007207 */ /* 0x000fe20007000000 */
[----:B------:R-:W-:Y:S01]  /*16420*/  ULDC.64 UR8, c[0x0][0x280] ;  /* 0x0000a00000087ab9 */ /* 0x000fe20000000a00 */
[----:B------:R-:W-:Y:S01]  /*16430*/  SEL R4, R4, RZ, !P6 ;  /* 0x000000ff04047207 */ /* 0x000fe20007000000 */
[----:B------:R-:W1:Y:S01]  /*16440*/  LDC R9, c[0x0][0x448] ;  /* 0x00011200ff097b82 */ /* 0x000e620000000800 */
[----:B------:R-:W4:Y:S03]  /*16450*/  S2R R11, SR_TID.X ;  /* 0x00000000000b7919 */ /* 0x000f260000002100 */
[----:B------:R-:W-:Y:S01]  /*16460*/  IMAD R4, R4, UR6, RZ ;  /* 0x0000000604047c24 */ /* 0x000fe2000f8e02ff */
[----:B0-----:R-:W-:-:S03]  /*16470*/  ISETP.NE.AND P6, PT, R5, 0x1, PT ;  /* 0x000000010500780c */ /* 0x001fc60003fc5270 */
[----:B------:R-:W-:-:S10]  /*16480*/  IMAD R5, R0, UR7, R4 ;  /* 0x0000000700057c24 */ /* 0x000fd4000f8e0204 */
[----:B------:R-:W0:Y:S01]  /*16490*/  @P6 LDC R4, c[0x0][0x44c] ;  /* 0x00011300ff046b82 */ /* 0x000e220000000800 */
[----:B----4-:R-:W-:-:S07]  /*164a0*/  IMAD.SHL.U32 R10, R11, 0x8, RZ ;  /* 0x000000080b0a7824 */ /* 0x010fce00078e00ff */
[----:B------:R-:W4:Y:S01]  /*164b0*/  @P6 LDC R8, c[0x0][0x450] ;  /* 0x00011400ff086b82 */ /* 0x000f220000000800 */
        /* <DEDUP_REMOVED lines=8> */
[----:B------:R-:W-:Y:S01]  /*16540*/  IMAD.WIDE.U32 R2, R0, UR6, R2 ;  /* 0x0000000600027c25 */ /* 0x000fe2000f8e0002 */
[----:B------:R-:W-:Y:S01]  /*16550*/  ULDC.64 UR6, c[0x0][0x2c8] ;  /* 0x0000b20000067ab9 */ /* 0x000fe20000000a00 */
[----:B------:R-:W5:Y:S02]  /*16560*/  @P6 LDC R0, c[0x0][0x450] ;  /* 0x00011400ff006b82 */ /* 0x000f640000000800 */
[----:B------:R-:W-:-:S02]  /*16570*/  IMAD.IADD R3, R3, 0x1, R5 ;  /* 0x0000000103037824 */ /* 0x000fc400078e0205 */
[----:B--2---:R-:W-:Y:S01]  /*16580*/  IMAD.SHL.U32 R21, R21, 0x20, RZ ;  /* 0x0000002015157824 */ /* 0x004fe200078e00ff */
[----:B---3--:R-:W-:-:S04]  /*16590*/  LOP3.LUT R20, R20, 0x7f, RZ, 0xc0, !PT ;  /* 0x0000007f14147812 */ /* 0x008fc800078ec0ff */
[----:B------:R-:W-:Y:S02]  /*165a0*/  LOP3.LUT R21, R21, 0x60, RZ, 0xc0, !PT ;  /* 0x0000006015157812 */ /* 0x000fe400078ec0ff */
[----:B------:R-:W-:-:S04]  /*165b0*/  SHF.R.U32.HI R20, RZ, 0x2, R20 ;  /* 0x00000002ff147819 */ /* 0x000fc80000011614 */
[----:B------:R-:W-:Y:S01]  /*165c0*/  LOP3.LUT R20, R20, R21, RZ, 0xfc, !PT ;  /* 0x0000001514147212 */ /* 0x000fe200078efcff */
[----:B------:R-:W-:-:S04]  /*165d0*/  IMAD.SHL.U32 R21, R11, 0x8, RZ ;  /* 0x000000080b157824 */ /* 0x000fc800078e00ff */
[----:B------:R-:W-:Y:S01]  /*165e0*/  IMAD.IADD R6, R20, 0x1, R25 ;  /* 0x0000000114067824 */ /* 0x000fe200078e0219 */
[----:B------:R-:W-:Y:S02]  /*165f0*/  LOP3.LUT R21, R21, 0x18, RZ, 0xc0, !PT ;  /* 0x0000001815157812 */ /* 0x000fe400078ec0ff */
[----:B------:R-:W-:Y:S01]  /*16600*/  LOP3.LUT R20, R11, 0x7f, RZ, 0xc0, !PT ;  /* 0x0000007f0b147812 */ /* 0x000fe200078ec0ff */
[----:B0-----:R-:W-:Y:S01]  /*16610*/  @P6 IMAD.HI.U32 R5, R6, R4, RZ ;  /* 0x0000000406056227 */ /* 0x001fe200078e00ff */
[C---:B------:R-:W-:Y:S02]  /*16620*/  LOP3.LUT R12, R21.reuse, 0x20, RZ, 0xfc, !PT ;  /* 0x00000020150c7812 */ /* 0x040fe400078efcff */
[----:B------:R-:W-:Y:S01]  /*16630*/  LOP3.LUT R11, R21, 0x40, RZ, 0xfc, !PT ;  /* 0x00000040150b7812 */ /* 0x000fe200078efcff */
[----:B------:R-:W-:Y:S01]  /*16640*/  IMAD.MOV.U32 R4, RZ, RZ, R6 ;  /* 0x000000ffff047224 */ /* 0x000fe200078e0006 */
[----:B-----5:R-:W-:Y:S02]  /*16650*/  @P6 SHF.R.U32.HI R4, RZ, R0, R5 ;  /* 0x00000000ff046219 */ /* 0x020fe40000011605 */
[----:B------:R-:W-:-:S02]  /*16660*/  SHF.R.U32.HI R20, RZ, 0x2, R20 ;  /* 0x00000002ff147819 */ /* 0x000fc40000011614 */
[--C-:B------:R-:W-:Y:S01]  /*16670*/  SHF.R.S32.HI R0, RZ, 0x1f, R4.reuse ;  /* 0x0000001fff007819 */ /* 0x100fe20000011404 */
[----:B------:R-:W-:-:S04]  /*16680*/  IMAD.MOV R7, RZ, RZ, -R4 ;  /* 0x000000ffff077224 */ /* 0x000fc800078e0a04 */
[----:B------:R-:W-:-:S04]  /*16690*/  IMAD R0, R0, UR4, RZ ;  /* 0x0000000400007c24 */ /* 0x000fc8000f8e02ff */
[C---:B------:R-:W-:Y:S02]  /*166a0*/  IMAD R0, R4.reuse, UR5, R0 ;  /* 0x0000000504007c24 */ /* 0x040fe4000f8e0200 */
[----:B------:R-:W-:-:S04]  /*166b0*/  IMAD.WIDE.U32 R4, R4, UR4, R2 ;  /* 0x0000000404047c25 */ /* 0x000fc8000f8e0002 */
[----:B------:R-:W-:Y:S02]  /*166c0*/  IMAD.IADD R5, R5, 0x1, R0 ;  /* 0x0000000105057824 */ /* 0x000fe400078e0200 */
[----:B-1----:R-:W-:-:S04]  /*166d0*/  IMAD R0, R9, R7, R6 ;  /* 0x0000000709007224 */ /* 0x002fc800078e0206 */
[----:B------:R-:W-:Y:S01]  /*166e0*/  IMAD.WIDE.U32 R4, R0, UR6, R4 ;  /* 0x0000000600047c25 */ /* 0x000fe2000f8e0004 */
[----:B------:R-:W-:-:S05]  /*166f0*/  SHF.R.S32.HI R7, RZ, 0x1f, R0 ;  /* 0x0000001fff077819 */ /* 0x000fca0000011400 */
[----:B------:R-:W-:-:S04]  /*16700*/  IMAD R7, R7, UR6, RZ ;  /* 0x0000000607077c24 */ /* 0x000fc8000f8e02ff */
[----:B------:R-:W-:Y:S01]  /*16710*/  IMAD R7, R0, UR7, R7 ;  /* 0x0000000700077c24 */ /* 0x000fe2000f8e0207 */
[----:B------:R-:W-:-:S03]  /*16720*/  LEA R0, P0, R4, UR8, 0x1 ;  /* 0x0000000804007c11 */ /* 0x000fc6000f8008ff */
[----:B------:R-:W-:Y:S02]  /*16730*/  IMAD.IADD R5, R5, 0x1, R7 ;  /* 0x0000000105057824 */ /* 0x000fe400078e0207 */
[----:B------:R-:W0:Y:S03]  /*16740*/  @P6 LDC R7, c[0x0][0x44c] ;  /* 0x00011300ff076b82 */ /* 0x000e260000000800 */
[----:B------:R-:W-:Y:S01]  /*16750*/  LEA.HI.X R4, R4, UR9, R5, 0x1, P0 ;  /* 0x0000000904047c11 */ /* 0x000fe200080f0c05 */
[----:B------:R-:W-:-:S04]  /*16760*/  VIADD R5, R6, 0x80 ;  /* 0x0000008006057836 */ /* 0x000fc80000000000 */
[----:B------:R-:W-:Y:S02]  /*16770*/  IMAD.MOV.U32 R6, RZ, RZ, R5 ;  /* 0x000000ffff067224 */ /* 0x000fe400078e0005 */
[----:B0-----:R-:W-:-:S05]  /*16780*/  @P6 IMAD.HI.U32 R7, R5, R7, RZ ;  /* 0x0000000705076227 */ /* 0x001fca00078e00ff */
[----:B----4-:R-:W-:-:S05]  /*16790*/  @P6 SHF.R.U32.HI R6, RZ, R8, R7 ;  /* 0x00000008ff066219 */ /* 0x010fca0000011607 */
        /* <DEDUP_REMOVED lines=15> */
[----:B------:R-:W-:-:S03]  /*16890*/  LEA R8, P0, R2, UR8, 0x1 ;  /* 0x0000000802087c11 */ /* 0x000fc6000f8008ff */
[----:B------:R-:W-:-:S05]  /*168a0*/  IMAD.IADD R3, R3, 0x1, R6 ;  /* 0x0000000103037824 */ /* 0x000fca00078e0206 */
[----:B------:R-:W-:Y:S02]  /*168b0*/  LEA.HI.X R3, R2, UR9, R3, 0x1, P0 ;  /* 0x0000000902037c11 */ /* 0x000fe400080f0c03 */
[----:B------:R-:W-:Y:S01]  /*168c0*/  ISETP.GE.AND P0, PT, R10, UR4, PT ;  /* 0x000000040a007c0c */ /* 0x000fe2000bf06270 */
[----:B------:R-:W-:-:S12]  /*168d0*/  BRA.DIV UR5, `(.L_x_1207) ;  /* 0x0000003a05a87947 */ /* 0x000fd8000b800000 */
[----:B------:R-:W2:Y:S01]  /*168e0*/  LDL R11, [R1+0x18] ;  /* 0x00001800010b7983 */ /* 0x000ea20000100800 */
[----:B------:R-:W-:Y:S02]  /*168f0*/  IMAD R2, R28, R9, RZ ;  /* 0x000000091c027224 */ /* 0x000fe400078e02ff */
[----:B------:R-:W-:Y:S01]  /*16900*/  IMAD.IADD R25, R20, 0x1, R25 ;  /* 0x0000000114197824 */ /* 0x000fe200078e0219 */
[----:B------:R-:W0:Y:S04]  /*16910*/  SHFL.IDX PT, R5, R0, RZ, 0x1c1f ;  /* 0x001c1fff00057589 */ /* 0x000e2800000e0000 */
[----:B------:R-:W1:Y:S01]  /*16920*/  SHFL.IDX PT, R6, R4, RZ, 0x1c1f ;  /* 0x001c1fff04067589 */ /* 0x000e6200000e0000 */
[----:B------:R-:W-:-:S13]  /*16930*/  ISETP.GE.AND P3, PT, R25, R2, PT ;  /* 0x000000021900720c */ /* 0x000fda0003f66270 */
[----:B0-----:R-:W-:-:S05]  /*16940*/  @!P3 LEA R5, P4, R10, R5, 0x1 ;  /* 0x000000050a05b211 */ /* 0x001fca00078808ff */
[----:B-1----:R-:W-:-:S04]  /*16950*/  @!P3 IMAD.X R6, RZ, RZ, R6, P4 ;  /* 0x000000ffff06b224 */ /* 0x002fc800020e0606 */
[----:B------:R-:W-:Y:S02]  /*16960*/  @!P3 IMAD.MOV.U32 R7, RZ, RZ, R6 ;  /* 0x000000ffff07b224 */ /* 0x000fe400078e0006 */
[----:B------:R-:W-:Y:S02]  /*16970*/  @!P3 IMAD.MOV.U32 R6, RZ, RZ, R5 ;  /* 0x000000ffff06b224 */ /* 0x000fe400078e0005 */
[----:B------:R-:W0:Y:S04]  /*16980*/  SHFL.IDX PT, R5, R0, 0x1, 0x1c1f ;  /* 0x003c1f0000057f89 */ /* 0x000e2800000e0000 */
[----:B--2---:R-:W-:Y:S04]  /*16990*/  @!P3 LDGSTS.E.BYPASS.LTC128B.128 [R11+0xc400], desc[UR56][R6.64], !P0 ;  /* 0x0c400000060bbfae */ /* 0x004fe8000c101d78 */
[----:B------:R-:W-:Y:S04]  /*169a0*/  @!P3 LDGSTS.E.BYPASS.LTC128B.128 [R11+0xf400], desc[UR56][R6.64+0x40], !P1 ;  /* 0x0f400040060bbfae */ /* 0x000fe8000c901d78 */
[----:B------:R1:W-:Y:S04]  /*169b0*/  @!P3 LDGSTS.E.BYPASS.LTC128B.128 [R11+0x12400], desc[UR56][R6.64+0x80], !P2 ;  /* 0x12400080060bbfae */ /* 0x0003e8000d101d78 */
[----:B-1----:R-:W1:Y:S01]  /*169c0*/  SHFL.IDX PT, R7, R4, 0x1, 0x1c1f ;  /* 0x003c1f0004077f89 */ /* 0x002e6200000e0000 */
[----:B------:R-:W-:-:S05]  /*169d0*/  VIADD R6, R25, 0x20 ;  /* 0x0000002019067836 */ /* 0x000fca0000000000 */
[----:B------:R-:W-:-:S13]  /*169e0*/  ISETP.GE.AND P3, PT, R6, R2, PT ;  /* 0x000000020600720c */ /* 0x000fda0003f66270 */
[----:B0-----:R-:W-:-:S05]  /*169f0*/  @!P3 LEA R5, P4, R10, R5, 0x1 ;  /* 0x000000050a05b211 */ /* 0x001fca00078808ff */
[----:B-1----:R-:W-:Y:S02]  /*16a00*/  @!P3 IMAD.X R7, RZ, RZ, R7, P4 ;  /* 0x000000ffff07b224 */ /* 0x002fe400020e0607 */
[----:B------:R-:W-:Y:S02]  /*16a10*/  @!P3 IMAD.MOV.U32 R6, RZ, RZ, R5 ;  /* 0x000000ffff06b224 */ /* 0x000fe400078e0005 */
        /* <DEDUP_REMOVED lines=30> */
[----:B0-----:R-:W-:-:S05]  /*16c00*/  @!P3 LEA R4, P4, R10, R4, 0x1 ;  /* 0x000000040a04b211 */ /* 0x001fca00078808ff */
[----:B------:R-:W-:-:S04]  /*16c10*/  @!P3 IMAD.X R0, RZ, RZ, R0, P4 ;  /* 0x000000ffff00b224 */ /* 0x000fc800020e0600 */
[----:B------:R-:W-:-:S05]  /*16c20*/  @!P3 IMAD.MOV.U32 R5, RZ, RZ, R0 ;  /* 0x000000ffff05b224 */ /* 0x000fca00078e0000 */
[----:B------:R0:W-:Y:S04]  /*16c30*/  @!P3 LDGSTS.E.BYPASS.LTC128B.128 [R11+0xe400], desc[UR56][R4.64], !P0 ;  /* 0x0e400000040bbfae */ /* 0x0001e8000c101d78 */
[----:B------:R0:W-:Y:S04]  /*16c40*/  @!P3 LDGSTS.E.BYPASS.LTC128B.128 [R11+0x11400], desc[UR56][R4.64+0x40], !P1 ;  /* 0x11400040040bbfae */ /* 0x0001e8000c901d78 */
[----:B-1----:R0:W-:Y:S02]  /*16c50*/  @!P3 LDGSTS.E.BYPASS.LTC128B.128 [R11+0x14400], desc[UR56][R4.64+0x80], !P2 ;  /* 0x14400080040bbfae */ /* 0x0021e4000d101d78 */
.L_x_1288:
        /* <DEDUP_REMOVED lines=8> */
[----:B--2---:R1:W-:Y:S01]  /*16ce0*/  @!P3 LDGSTS.E.BYPASS.LTC128B.128 [R0+0xec00], desc[UR56][R2.64], !P0 ;  /* 0x0ec000000200bfae */ /* 0x0043e2000c101d78 */
[----:B------:R-:W-:-:S03]  /*16cf0*/  PLOP3.LUT P0, PT, PT, PT, PT, 0x80, 0x0 ;  /* 0x000000000000781c */ /* 0x000fc60003f0f070 */
[----:B------:R1:W-:Y:S04]  /*16d00*/  @!P3 LDGSTS.E.BYPASS.LTC128B.128 [R0+0x11c00], desc[UR56][R2.64+0x40], !P1 ;  /* 0x11c000400200bfae */ /* 0x0003e8000c901d78 */
[----:B------:R1:W-:Y:S01]  /*16d10*/  @!P3 LDGSTS.E.BYPASS.LTC128B.128 [R0+0x14c00], desc[UR56][R2.64+0x80], !P2 ;  /* 0x14c000800200bfae */ /* 0x0003e2000d101d78 */
[----:B------:R-:W-:-:S05]  /*16d20*/  NOP ;  /* 0x0000000000007918 */ /* 0x000fca0000000000 */
.L_x_1208:
        /* <DEDUP_REMOVED lines=18> */
.L_x_1289:
[----:B------:R-:W-:Y:S05]  /*16e50*/  BSYNC B0 ;  /* 0x0000000000007941 */ /* 0x000fea0003800000 */
.L_x_1209:
        /* <DEDUP_REMOVED lines=8> */
[----:B------:R-:W-:Y:S01]  /*16ee0*/  IMAD.MOV.U32 R10, RZ, RZ, R23 ;  /* 0x000000ffff0a7224 */ /* 0x000fe200078e0017 */
[----:B------:R1:W-:Y:S01]  /*16ef0*/  STL [R1], R22 ;  /* 0x0000001601007387 */ /* 0x0003e20000100800 */
[----:B------:R-:W-:Y:S02]  /*16f00*/  IMAD.MOV.U32 R20, RZ, RZ, R29 ;  /* 0x000000ffff147224 */ /* 0x000fe400078e001d */
[----:B0-----:R-:W-:-:S05]  /*16f10*/  IMAD.SHL.U32 R4, R2, 0x8, RZ ;  /* 0x0000000802047824 */ /* 0x001fca00078e00ff */
[----:B------:R-:W-:-:S04]  /*16f20*/  LOP3.LUT R4, R4, 0x18, RZ, 0xc0, !PT ;  /* 0x0000001804047812 */ /* 0x000fc800078ec0ff */
[C---:B------:R-:W-:Y:S02]  /*16f30*/  LOP3.LUT R3, R4.reuse, 0x20, RZ, 0xfc, !PT ;  /* 0x0000002004037812 */ /* 0x040fe400078efcff */
[C---:B------:R-:W-:Y:S02]  /*16f40*/  LOP3.LUT R2, R4.reuse, 0x40, RZ, 0xfc, !PT ;  /* 0x0000004004027812 */ /* 0x040fe400078efcff */
[----:B------:R-:W-:Y:S02]  /*16f50*/  ISETP.GE.AND P3, PT, R4, UR4, PT ;  /* 0x0000000404007c0c */ /* 0x000fe4000bf66270 */
[----:B------:R-:W-:Y:S02]  /*16f60*/  ISETP.GE.AND P2, PT, R3, UR4, PT ;  /* 0x0000000403007c0c */ /* 0x000fe4000bf46270 */
[----:B-1----:R-:W-:-:S13]  /*16f70*/  ISETP.GE.AND P1, PT, R2, UR4, PT ;  /* 0x0000000402007c0c */ /* 0x002fda000bf26270 */
.L_x_1225:
[----:B------:R-:W2:Y:S01]  /*16f80*/  LDL R8, [R1+0x10] ;  /* 0x0000100001087983 */ /* 0x000ea20000100800 */
[----:B------:R-:W0:Y:S03]  /*16f90*/  LDC R4, c[0x0][0x430] ;  /* 0x00010c00ff047b82 */ /* 0x000e260000000800 */
[----:B------:R-:W3:Y:S04]  /*16fa0*/  LDL R7, [R1+0x14] ;  /* 0x0000140001077983 */ /* 0x000ee80000100800 */
[----:B------:R-:W4:Y:S01]  /*16fb0*/  LDL R6, [R1+0x4] ;  /* 0x0000040001067983 */ /* 0x000f220000100800 */
[----:B------:R-:W1:Y:S01]  /*16fc0*/  S2R R2, SR_TID.X ;  /* 0x0000000000027919 */ /* 0x000e620000002100 */
        /* <DEDUP_REMOVED lines=26> */
[----:B------:R-:W-:Y:S02]  /*17170*/  IMAD.U32 R6, RZ, RZ, UR36 ;  /* 0x00000024ff067e24 */ /* 0x000fe4000f8e00ff */
[----:B------:R-:W-:-:S03]  /*17180*/  VIADD R23, R10, 0x1 ;  /* 0x000000010a177836 */ /* 0x000fc60000000000 */
[----:B------:R-:W-:Y:S02]  /*17190*/  ISETP.NE.AND P4, PT, R6, 0x3, PT ;  /* 0x000000030600780c */ /* 0x000fe40003f85270 */
[----:B------:R-:W-:-:S04]  /*171a0*/  ISETP.NE.AND P0, PT, R23, 0x2, PT ;  /* 0x000000021700780c */ /* 0x000fc80003f05270 */
[----:B------:R-:W-:Y:S01]  /*171b0*/  SEL R29, RZ, 0x1, P0 ;  /* 0x00000001ff1d7807 */ /* 0x000fe20000000000 */
[----:B------:R-:W-:Y:S01]  /*171c0*/  IMAD.MOV.U32 R22, RZ, RZ, R0 ;  /* 0x000000ffff167224 */ /* 0x000fe200078e0000 */
[----:B------:R-:W-:Y:S02]  /*171d0*/  SEL R23, R23, RZ, P0 ;  /* 0x000000ff17177207 */ /* 0x000fe40000000000 */
[----:B------:R-:W-:Y:S02]  /*171e0*/  LOP3.LUT R29, R20, R29, RZ, 0x3c, !PT ;  /* 0x0000001d141d7212 */ /* 0x000fe400078e3cff */
[----:B--2---:R-:W-:Y:S01]  /*171f0*/  SHF.R.S32.HI R28, RZ, 0x1f, R7 ;  /* 0x0000001fff1c7819 */ /* 0x004fe20000011407 */
[----:B------:R-:W-:Y:S06]  /*17200*/  @!P4 BRA `(.L_x_1213) ;  /* 0x000000000004c947 */ /* 0x000fec0003800000 */
[----:B------:R-:W-:Y:S01]  /*17210*/  BPT.TRAP 0x1 ;  /* 0x000000040000795c */ /* 0x000fe20000300000 */
.L_x_1213:
[----:B------:R-:W-:Y:S01]  /*17220*/  IMAD R5, R23, 0x8, R17 ;  /* 0x0000000817057824 */ /* 0x000fe200078e0211 */
[----:B------:R-:W-:Y:S01]  /*17230*/  SHF.L.U32 R0, R29, 0x1f, RZ ;  /* 0x0000001f1d007819 */ /* 0x000fe200000006ff */
[----:B------:R-:W-:Y:S03]  /*17240*/  BSSY B1, `(.L_x_1214) ;  /* 0x0000003000017945 */ /* 0x000fe60003800000 */
[----:B------:R-:W0:Y:S02]  /*17250*/  SYNCS.PHASECHK.TRANS64.TRYWAIT P0, [R5+URZ+0x2d840], R0 ;  /* 0x02d84000050075a7 */ /* 0x000e24000800017f */
[----:B0-----:R-:W-:Y:S05]  /*17260*/  @!P0 BRA `(.L_x_1215) ;  /* 0x0000003800588947 */ /* 0x001fea0003800000 */
.L_x_1290:
[----:B------:R-:W-:Y:S05]  /*17270*/  BSYNC B1 ;  /* 0x0000000000017941 */ /* 0x000fea0003800000 */
.L_x_1214:
        /* <DEDUP_REMOVED lines=57> */
.L_x_1300:
        /* <DEDUP_REMOVED lines=11> */
.L_x_1217:
        /* <DEDUP_REMOVED lines=11> */
.L_x_1218:
[----:B------:R1:W-:Y:S01]  /*17770*/  SYNCS.ARRIVE.TRANS64.A1T0 RZ, [R5+URZ+0x2d830], RZ ;  /* 0x02d830ff05ff79a7 */ /* 0x0003e2000810003f */
[----:B------:R-:W-:Y:S05]  /*17780*/  @!P5 BRA `(.L_x_1219) ;  /* 0x000000000004d947 */ /* 0x000fea0003800000 */
[----:B------:R-:W-:Y:S01]  /*17790*/  BPT.TRAP 0x1 ;  /* 0x000000040000795c */ /* 0x000fe20000300000 */
.L_x_1219:
[----:B------:R-:W-:Y:S01]  /*177a0*/  SHF.L.U32 R2, R20, 0x1f, RZ ;  /* 0x0000001f14027819 */ /* 0x000fe200000006ff */
[----:B-1----:R-:W-:Y:S01]  /*177b0*/  IMAD R5, R10, 0x8, R17 ;  /* 0x000000080a057824 */ /* 0x002fe200078e0211 */
[----:B------:R-:W-:Y:S03]  /*177c0*/  BSSY B1, `(.L_x_1220) ;  /* 0x0000003000017945 */ /* 0x000fe60003800000 */
[----:B------:R-:W1:Y:S02]  /*177d0*/  SYNCS.PHASECHK.TRANS64.TRYWAIT P0, [R5+URZ+0x2d860], R2 ;  /* 0x02d86002050075a7 */ /* 0x000e64000800017f */
[----:B-1----:R-:W-:Y:S05]  /*177e0*/  @!P0 BRA `(.L_x_1221) ;  /* 0x0000003800608947 */ /* 0x002fea0003800000 */
.L_x_1301:
[----:B------:R-:W-:Y:S05]  /*177f0*/  BSYNC B1 ;  /* 0x0000000000017941 */ /* 0x000fea0003800000 */
.L_x_1220:
[----:B------:R-:W2:Y:S04]  /*17800*/  LDL R11, [R1+0x8] ;  /* 0x00000800010b7983 */ /* 0x000ea80000100800 */
[----:B0-----:R-:W2:Y:S01]  /*17810*/  LDL.LU R6, [R1] ;  /* 0x0000000001067983 */ /* 0x001ea20000300800 */
[----:B------:R-:W0:Y:S01]  /*17820*/  S2R R12, SR_TID.X ;  /* 0x00000000000c7919 */ /* 0x000e220000002100 */
[----:B------:R-:W-:Y:S01]  /*17830*/  UMOV UR4, 0xffffffff ;  /* 0xffffffff00047882 */ /* 0x000fe20000000000 */
[C---:B0-----:R-:W-:Y:S01]  /*17840*/  IMAD.SHL.U32 R4, R12.reuse, 0x8, RZ ;  /* 0x000000080c047824 */ /* 0x041fe200078e00ff */
[C---:B------:R-:W-:Y:S01]  /*17850*/  LOP3.LUT R3, R12.reuse, 0x7f, RZ, 0xc0, !PT ;  /* 0x0000007f0c037812 */ /* 0x040fe200078ec0ff */
[----:B------:R-:W-:-:S03]  /*17860*/  IMAD.SHL.U32 R8, R12, 0x8, RZ ;  /* 0x000000080c087824 */ /* 0x000fc600078e00ff */
[----:B------:R-:W-:-:S04]  /*17870*/  LOP3.LUT R4, R4, 0xd8, RZ, 0xc0, !PT ;  /* 0x000000d804047812 */ /* 0x000fc800078ec0ff */
[----:B------:R-:W-:Y:S02]  /*17880*/  LOP3.LUT R4, R4, 0x18, R12, 0x78, !PT ;  /* 0x0000001804047812 */ /* 0x000fe400078e780c */
[----:B------:R-:W-:Y:S02]  /*17890*/  SHF.R.U32.HI R3, RZ, 0x2, R3 ;  /* 0x00000002ff037819 */ /* 0x000fe40000011603 */
[----:B------:R-:W-:-:S05]  /*178a0*/  LOP3.LUT R4, R4, 0x320, R8, 0xf8, !PT ;  /* 0x0000032004047812 */ /* 0x000fca00078ef808 */
[----:B------:R-:W-:Y:S02]  /*178b0*/  IMAD R4, R10, 0x3000, R4 ;  /* 0x000030000a047824 */ /* 0x000fe400078e0204 */
[----:B--2---:R-:W-:-:S04]  /*178c0*/  IMAD R6, R6, -0x80, R11 ;  /* 0xffffff8006067824 */ /* 0x004fc800078e020b */
        /* <DEDUP_REMOVED lines=36> */
.L_x_1311:
        /* <DEDUP_REMOVED lines=29> */
.L_x_1223:
        /* <DEDUP_REMOVED lines=12> */
.L_x_1224:
        /* <DEDUP_REMOVED lines=8> */
.L_x_1212:
[----:B------:R-:W-:Y:S05]  /*17e20*/  BSYNC B0 ;  /* 0x0000000000007941 */ /* 0x000fea0003800000 */
.L_x_1211:
        /* <DEDUP_REMOVED lines=17> */
.L_x_1227:
[----:B------:R-:W-:Y:S05]  /*17f40*/  BSYNC B0 ;  /* 0x0000000000007941 */ /* 0x000fea0003800000 */
.L_x_1226:
[----:B------:R-:W-:-:S05]  /*17f50*/  IMAD.U32 R0, RZ, RZ, UR36 ;  /* 0x00000024ff007e24 */ /* 0x000fca000f8e00ff */
[----:B------:R-:W-:-:S13]  /*17f60*/  ISETP.NE.AND P0, PT, R0, 0x3, PT ;  /* 0x000000030000780c */ /* 0x000fda0003f05270 */
[----:B------:R-:W-:Y:S05]  /*17f70*/  @!P0 BRA `(.L_x_1228) ;  /* 0x0000000000048947 */ /* 0x000fea0003800000 */
[----:B------:R-:W-:Y:S01]  /*17f80*/  BPT.TRAP 0x1 ;  /* 0x000000040000795c */ /* 0x000fe20000300000 */
.L_x_1228:
[----:B------:R-:W2:Y:S01]  /*17f90*/  LDL.LU R2, [R1+0x8] ;  /* 0x0000080001027983 */ /* 0x000ea20000300800 */
[----:B------:R-:W-:Y:S01]  /*17fa0*/  IMAD R0, R23, 0x8, R17 ;  /* 0x0000000817007824 */ /* 0x000fe200078e0211 */
[----:B------:R-:W-:Y:S01]  /*17fb0*/  SHF.L.U32 R3, R29, 0x1f, RZ ;  /* 0x0000001f1d037819 */ /* 0x000fe200000006ff */
[----:B------:R-:W-:Y:S03]  /*17fc0*/  BSSY B0, `(.L_x_1229) ;  /* 0x0000004000007945 */ /* 0x000fe60003800000 */
[----:B------:R-:W1:Y:S01]  /*17fd0*/  SYNCS.PHASECHK.TRANS64.TRYWAIT P0, [R0+URZ+0x2d860], R3 ;  /* 0x02d86003000075a7 */ /* 0x000e62000800017f */
[----:B--2---:R-:W-:Y:S01]  /*17fe0*/  IMAD R6, R22, -0x80, R2 ;  /* 0xffffff8016067824 */ /* 0x004fe200078e0202 */
[----:B-1----:R-:W-:Y:S06]  /*17ff0*/  @!P0 BRA `(.L_x_1230) ;  /* 0x0000003400d48947 */ /* 0x002fec0003800000 */
.L_x_1312:
[----:B------:R-:W-:Y:S05]  /*18000*/  BSYNC B0 ;  /* 0x0000000000007941 */ /* 0x000fea0003800000 */
.L_x_1229:
        /* <DEDUP_REMOVED lines=56> */
.L_x_1322:
        /* <DEDUP_REMOVED lines=13> */
.L_x_1232:
        /* <DEDUP_REMOVED lines=11> */
.L_x_1233:
[----:B------:R-:W-:Y:S01]  /*18510*/  VIADD R23, R23, 0x1 ;  /* 0x0000000117177836 */ /* 0x000fe20000000000 */
[----:B------:R0:W-:Y:S04]  /*18520*/  SYNCS.ARRIVE.TRANS64.A1T0 RZ, [R0+URZ+0x2d850], RZ ;  /* 0x02d850ff00ff79a7 */ /* 0x0001e8000810003f */
[----:B------:R-:W-:-:S04]  /*18530*/  ISETP.NE.AND P0, PT, R23, 0x2, PT ;  /* 0x000000021700780c */ /* 0x000fc80003f05270 */
[----:B0-----:R-:W-:Y:S02]  /*18540*/  SEL R0, RZ, 0x1, P0 ;  /* 0x00000001ff007807 */ /* 0x001fe40000000000 */
[----:B------:R-:W-:Y:S02]  /*18550*/  SEL R23, R23, RZ, P0 ;  /* 0x000000ff17177207 */ /* 0x000fe40000000000 */
[----:B------:R-:W-:-:S07]  /*18560*/  LOP3.LUT R29, R29, R0, RZ, 0x3c, !PT ;  /* 0x000000001d1d7212 */ /* 0x000fce00078e3cff */
.L_x_1192:
[----:B------:R-:W-:Y:S05]  /*18570*/  BSYNC B7 ;  /* 0x0000000000077941 */ /* 0x000fea0003800000 */
.L_x_1190:
[----:B------:R-:W-:-:S13]  /*18580*/  LOP3.LUT P0, RZ, R16, 0x80, RZ, 0xc0, !PT ;  /* 0x0000008010ff7812 */ /* 0x000fda000780c0ff */
[----:B------:R-:W-:Y:S05]  /*18590*/  @!P0 BRA `(.L_x_1234) ;  /* 0x0000000000248947 */ /* 0x000fea0003800000 */
[----:B------:R-:W-:Y:S05]  /*185a0*/  WARPSYNC.ALL ;  /* 0x0000000000007948 */ /* 0x000fea0003800000 */
[----:B------:R-:W0:Y:S08]  /*185b0*/  S2UR UR5, SR_CgaCtaId ;  /* 0x00000000000579c3 */ /* 0x000e300000008800 */
[----:B------:R-:W-:Y:S06]  /*185c0*/  BAR.SYNC.DEFER_BLOCKING 0x5, 0x200 ;  /* 0x0148000000007b1d */ /* 0x000fec0000010000 */
[----:B------:R-:W-:-:S02]  /*185d0*/  UMOV UR4, 0x400 ;  /* 0x0000040000047882 */ /* 0x000fc40000000000 */
[----:B0-----:R-:W-:-:S06]  /*185e0*/  ULEA UR4, UR5, UR4, 0x18 ;  /* 0x0000000405047291 */ /* 0x001fcc000f8ec03f */
[----:B------:R-:W-:-:S05]  /*185f0*/  IMAD.U32 R17, RZ, RZ, UR4 ;  /* 0x00000004ff117e24 */ /* 0x000fca000f8e00ff */
[----:B------:R0:W1:Y:S01]  /*18600*/  LDS.128 R24, [R17+0x2d8d0] ;  /* 0x02d8d00011187984 */ /* 0x0000620000000c00 */
[----:B------:R-:W-:Y:S06]  /*18610*/  BAR.ARV 0x4, 0x200 ;  /* 0x0108000000007b1d */ /* 0x000fec0000002000 */
[----:B------:R-:W-:Y:S05]  /*18620*/  BRA `(.L_x_1235) ;  /* 0x0000000c00d87947 */ /* 0x000fea0003800000 */
.L_x_1234:
        /* <DEDUP_REMOVED lines=15> */
[C---:B------:R-:W-:Y:S01]  /*18720*/  ISETP.GE.U32.AND P2, PT, R8.reuse, 0x2, PT ;  /* 0x000000020800780c */ /* 0x040fe20003f46070 */
[----:B------:R-:W-:Y:S01]  /*18730*/  IMAD.MOV.U32 R5, RZ, RZ, RZ ;  /* 0x000000ffff057224 */ /* 0x000fe200078e00ff */
[C---:B------:R-:W-:Y:S01]  /*18740*/  ISETP.GE.U32.AND P3, PT, R8.reuse, 0x4, PT ;  /* 0x000000040800780c */ /* 0x040fe20003f66070 */
[----:B------:R-:W-:Y:S01]  /*18750*/  SHFL.IDX PT, R0, R24, RZ, 0x1f ;  /* 0x00001fff18007589 */ /* 0x000fe200000e0000 */
[C---:B------:R-:W-:Y:S02]  /*18760*/  ISETP.GE.U32.AND P4, PT, R8.reuse, 0x8, PT ;  /* 0x000000080800780c */ /* 0x040fe40003f86070 */
[----:B------:R-:W-:Y:S01]  /*18770*/  ISETP.GE.U32.AND P5, PT, R8, 0x10, PT ;  /* 0x000000100800780c */ /* 0x000fe20003fa6070 */
[----:B------:R0:W-:Y:S02]  /*18780*/  SHFL.IDX PT, R6, R24, 0x1, 0x1f ;  /* 0x00201f0018067f89 */ /* 0x0001e400000e0000 */
[----:B0-----:R-:W-:-:S02]  /*18790*/  IMAD.MOV.U32 R24, RZ, RZ, RZ ;  /* 0x000000ffff187224 */ /* 0x001fc400078e00ff */
[----:B--2---:R-:W-:Y:S02]  /*187a0*/  @!P1 IMAD.MOV.U32 R25, RZ, RZ, R7 ;  /* 0x000000ffff199224 */ /* 0x004fe400078e0007 */
        /* <DEDUP_REMOVED lines=19> */
.L_x_1332:
[----:B------:R-:W-:Y:S02]  /*188e0*/  ULDC UR4, c[0x0][0xc38] ;  /* 0x00030e0000047ab9 */ /* 0x000fe40000000800 */
[----:B------:R-:W-:-:S04]  /*188f0*/  IMAD.U32 R4, RZ, RZ, UR4 ;  /* 0x00000004ff047e24 */ /* 0x000fc8000f8e00ff */
[----:B-1----:R-:W-:-:S04]  /*18900*/  IMAD R3, R14, R4, RZ ;  /* 0x000000040e037224 */ /* 0x002fc800078e02ff */
[----:B------:R-:W-:-:S05]  /*18910*/  IMAD.IADD R6, R6, 0x1, R3 ;  /* 0x0000000106067824 */ /* 0x000fca00078e0203 */
[----:B------:R-:W-:-:S13]  /*18920*/  ISETP.GT.AND P6, PT, R6, R0, PT ;  /* 0x000000000600720c */ /* 0x000fda0003fc4270 */
[----:B------:R-:W-:Y:S05]  /*18930*/  @P6 BRA `(.L_x_1237) ;  /* 0x0000000000a46947 */ /* 0x000fea0003800000 */
.L_x_1240:
        /* <DEDUP_REMOVED lines=9> */
[----:B------:R-:W0:Y:S08]  /*189d0*/  @!P6 LDC.64 R2, c[0x0][0xc80] ;  /* 0x00032000ff02eb82 */ /* 0x000e300000000a00 */
[----:B------:R-:W1:Y:S01]  /*189e0*/  @!P6 LDC.64 R4, c[0x0][0xc78] ;  /* 0x00031e00ff04eb82 */ /* 0x000e620000000a00 */
[----:B0-----:R-:W-:-:S05]  /*189f0*/  @!P6 IMAD.WIDE R2, R7, 0x4, R2 ;  /* 0x000000040702e825 */ /* 0x001fca00078e0202 */
[----:B------:R1:W2:Y:S02]  /*18a00*/  @!P6 LDG.E R25, desc[UR56][R2.64] ;  /* 0x000000380219e981 */ /* 0x0002a4000c1e1900 */
[----:B-1----:R-:W-:-:S04]  /*18a10*/  @!P6 IMAD.WIDE R2, R7, 0x4, R4 ;  /* 0x000000040702e825 */ /* 0x002fc800078e0204 */
[----:B------:R-:W-:-:S06]  /*18a20*/  IMAD.MOV.U32 R5, RZ, RZ, RZ ;  /* 0x000000ffff057224 */ /* 0x000fcc00078e00ff */
        /* <DEDUP_REMOVED lines=20> */
.L_x_1340:
[----:B------:R-:W-:Y:S02]  /*18b70*/  ULDC UR4, c[0x0][0xc38] ;  /* 0x00030e0000047ab9 */ /* 0x000fe40000000800 */
[----:B------:R-:W-:-:S04]  /*18b80*/  IMAD.U32 R4, RZ, RZ, UR4 ;  /* 0x00000004ff047e24 */ /* 0x000fc8000f8e00ff */
[----:B-1----:R-:W-:-:S04]  /*18b90*/  IMAD R3, R14, R4, RZ ;  /* 0x000000040e037224 */ /* 0x002fc800078e02ff */
[----:B------:R-:W-:-:S05]  /*18ba0*/  IMAD.IADD R6, R3, 0x1, R6 ;  /* 0x0000000103067824 */ /* 0x000fca00078e0206 */
[----:B------:R-:W-:-:S13]  /*18bb0*/  ISETP.GT.AND P6, PT, R6, R0, PT ;  /* 0x000000000600720c */ /* 0x000fda0003fc4270 */
[----:B------:R-:W-:Y:S05]  /*18bc0*/  @!P6 BRA `(.L_x_1240) ;  /* 0xfffffffc005ce947 */ /* 0x000fea000383ffff */
.L_x_1237:
[----:B------:R-:W-:Y:S01]  /*18bd0*/  IMAD.IADD R6, R6, 0x1, -R3 ;  /* 0x0000000106067824 */ /* 0x000fe200078e0a03 */
[----:B------:R-:W-:-:S03]  /*18be0*/  UMOV UR4, 0xffffffff ;  /* 0xffffffff00047882 */ /* 0x000fc60000000000 */
[----:B------:R-:W-:-:S05]  /*18bf0*/  IMAD R3, R2, R4, R6 ;  /* 0x0000000402037224 */ /* 0x000fca00078e0206 */
[----:B------:R-:W-:Y:S01]  /*18c00*/  ISETP.GT.AND P6, PT, R3, R0, PT ;  /* 0x000000000300720c */ /* 0x000fe20003fc4270 */
[----:B------:R-:W-:-:S12]  /*18c10*/  BRA.DIV UR4, `(.L_x_1241) ;  /* 0x0000003a04407947 */ /* 0x000fd8000b800000 */
[----:B------:R-:W-:-:S04]  /*18c20*/  VOTE.ANY R3, PT, !P6 ;  /* 0x0000000000037806 */ /* 0x000fc800070e0100 */
[----:B------:R-:W1:Y:S02]  /*18c30*/  POPC R7, R3 ;  /* 0x0000000300077309 */ /* 0x000e640000000000 */
[----:B-1----:R1:W2:Y:S01]  /*18c40*/  SHFL.IDX PT, R25, R25, R7, 0x1f ;  /* 0x00001f0719197589 */ /* 0x0022a200000e0000 */
[----:B------:R-:W-:-:S03]  /*18c50*/  IMAD.IADD R27, R7, 0x1, R27 ;  /* 0x00000001071b7824 */ /* 0x000fc600078e021b */
[----:B------:R1:W3:Y:S04]  /*18c60*/  SHFL.IDX PT, R5, R5, R7, 0x1f ;  /* 0x00001f0705057589 */ /* 0x0002e800000e0000 */
.L_x_1345:
[----:B------:R-:W-:-:S13]  /*18c70*/  ISETP.NE.AND P0, PT, R3, RZ, PT ;  /* 0x000000ff0300720c */ /* 0x000fda0003f05270 */
[----:B------:R-:W-:Y:S05]  /*18c80*/  @!P0 BRA `(.L_x_1242) ;  /* 0x0000000000108947 */ /* 0x000fea0003800000 */
[----:B------:R-:W-:Y:S01]  /*18c90*/  UMOV UR4, 0xffffffff ;  /* 0xffffffff00047882 */ /* 0x000fe20000000000 */
[----:B------:R-:W-:Y:S02]  /*18ca0*/  VIADD R12, R7, 0xffffffff ;  /* 0xffffffff070c7836 */ /* 0x000fe40000000000 */
[----:B------:R-:W-:Y:S05]  /*18cb0*/  BRA.DIV UR4, `(.L_x_1243) ;  /* 0x0000003a04787947 */ /* 0x000fea000b800000 */
[----:B------:R4:W0:Y:S02]  /*18cc0*/  SHFL.IDX PT, R24, R2, R12, 0x1f ;  /* 0x00001f0c02187589 */ /* 0x00082400000e0000 */
.L_x_1242:
[----:B---3--:R-:W-:Y:S01]  /*18cd0*/  ISETP.NE.AND P0, PT, R5, 0x1, PT ;  /* 0x000000010500780c */ /* 0x008fe20003f05270 */
[----:B0-----:R-:W-:-:S04]  /*18ce0*/  IMAD R24, R24, R4, R6 ;  /* 0x0000000418187224 */ /* 0x001fc800078e0206 */
[----:B------:R-:W-:-:S08]  /*18cf0*/  IMAD.IADD R0, R0, 0x1, -R24 ;  /* 0x0000000100007824 */ /* 0x000fd000078e0a18 */
[----:B------:R-:W-:Y:S05]  /*18d00*/  @!P0 BRA `(.L_x_1244) ;  /* 0x0000000000dc8947 */ /* 0x000fea0003800000 */
[----:B--2---:R-:W-:Y:S01]  /*18d10*/  IABS R4, R25 ;  /* 0x0000001900047213 */ /* 0x004fe20000000000 */
[----:B----4-:R-:W-:Y:S01]  /*18d20*/  IMAD.MOV.U32 R2, RZ, RZ, RZ ;  /* 0x000000ffff027224 */ /* 0x010fe200078e00ff */
[----:B------:R-:W-:Y:S02]  /*18d30*/  IABS R6, R5 ;  /* 0x0000000500067213 */ /* 0x000fe40000000000 */
[----:B-1----:R-:W0:Y:S08]  /*18d40*/  I2F.RP R7, R4 ;  /* 0x0000000400077306 */ /* 0x002e300000209400 */
[----:B------:R-:W-:Y:S08]  /*18d50*/  I2F.RP R10, R6 ;  /* 0x00000006000a7306 */ /* 0x000ff00000209400 */
[----:B0-----:R-:W0:Y:S02]  /*18d60*/  MUFU.RCP R7, R7 ;  /* 0x0000000700077308 */ /* 0x001e240000001000 */
[----:B0-----:R-:W-:Y:S01]  /*18d70*/  VIADD R8, R7, 0xffffffe ;  /* 0x0ffffffe07087836 */ /* 0x001fe20000000000 */
[----:B------:R-:W-:-:S05]  /*18d80*/  IABS R7, R25 ;  /* 0x0000001900077213 */ /* 0x000fca0000000000 */
[----:B------:R0:W1:Y:S02]  /*18d90*/  F2I.FTZ.U32.TRUNC.NTZ R3, R8 ;  /* 0x0000000800037305 */ /* 0x000064000021f000 */
[----:B0-----:R-:W-:Y:S01]  /*18da0*/  IABS R8, R0 ;  /* 0x0000000000087213 */ /* 0x001fe20000000000 */
[----:B-1----:R-:W-:-:S04]  /*18db0*/  IMAD.MOV R9, RZ, RZ, -R3 ;  /* 0x000000ffff097224 */ /* 0x002fc800078e0a03 */
[----:B------:R-:W-:-:S04]  /*18dc0*/  IMAD R9, R9, R4, RZ ;  /* 0x0000000409097224 */ /* 0x000fc800078e02ff */
[----:B------:R-:W-:Y:S02]  /*18dd0*/  IMAD.HI.U32 R3, R3, R9, R2 ;  /* 0x0000000903037227 */ /* 0x000fe400078e0002 */
[----:B------:R-:W0:Y:S02]  /*18de0*/  MUFU.RCP R2, R10 ;  /* 0x0000000a00027308 */ /* 0x000e240000001000 */
[----:B------:R-:W-:Y:S02]  /*18df0*/  IMAD.MOV R9, RZ, RZ, -R7 ;  /* 0x000000ffff097224 */ /* 0x000fe400078e0a07 */
[----:B------:R-:W-:-:S04]  /*18e00*/  IMAD.HI.U32 R7, R3, R8, RZ ;  /* 0x0000000803077227 */ /* 0x000fc800078e00ff */
[----:B------:R-:W-:-:S05]  /*18e10*/  IMAD R9, R7, R9, R8 ;  /* 0x0000000907097224 */ /* 0x000fca00078e0208 */
[----:B------:R-:W-:Y:S01]  /*18e20*/  ISETP.GT.U32.AND P1, PT, R4, R9, PT ;  /* 0x000000090400720c */ /* 0x000fe20003f24070 */
[----:B0-----:R-:W-:Y:S02]  /*18e30*/  VIADD R8, R2, 0xffffffe ;  /* 0x0ffffffe02087836 */ /* 0x001fe40000000000 */
[----:B------:R-:W-:Y:S02]  /*18e40*/  IMAD.MOV.U32 R2, RZ, RZ, RZ ;  /* 0x000000ffff027224 */ /* 0x000fe400078e00ff */
[----:B------:R-:W0:Y:S08]  /*18e50*/  F2I.FTZ.U32.TRUNC.NTZ R3, R8 ;  /* 0x0000000800037305 */ /* 0x000e30000021f000 */
[----:B------:R-:W-:-:S02]  /*18e60*/  @!P1 IMAD.IADD R9, R9, 0x1, -R4 ;  /* 0x0000000109099824 */ /* 0x000fc400078e0a04 */
[----:B------:R-:W-:Y:S01]  /*18e70*/  @!P1 VIADD R7, R7, 0x1 ;  /* 0x0000000107079836 */ /* 0x000fe20000000000 */
[----:B------:R-:W-:Y:S02]  /*18e80*/  ISETP.NE.AND P1, PT, R25, RZ, PT ;  /* 0x000000ff1900720c */ /* 0x000fe40003f25270 */
[----:B------:R-:W-:Y:S02]  /*18e90*/  ISETP.GE.U32.AND P0, PT, R9, R4, PT ;  /* 0x000000040900720c */ /* 0x000fe40003f06070 */
[----:B------:R-:W-:Y:S01]  /*18ea0*/  IABS R4, R5 ;  /* 0x0000000500047213 */ /* 0x000fe20000000000 */
[----:B0-----:R-:W-:-:S04]  /*18eb0*/  IMAD.MOV R9, RZ, RZ, -R3 ;  /* 0x000000ffff097224 */ /* 0x001fc800078e0a03 */
[----:B------:R-:W-:Y:S02]  /*18ec0*/  IMAD.MOV R4, RZ, RZ, -R4 ;  /* 0x000000ffff047224 */ /* 0x000fe400078e0a04 */
[----:B------:R-:W-:-:S04]  /*18ed0*/  IMAD R9, R9, R6, RZ ;  /* 0x0000000609097224 */ /* 0x000fc800078e02ff */
[----:B------:R-:W-:Y:S01]  /*18ee0*/  IMAD.HI.U32 R2, R3, R9, R2 ;  /* 0x0000000903027227 */ /* 0x000fe200078e0002 */
[----:B------:R-:W-:-:S03]  /*18ef0*/  LOP3.LUT R3, R0, R25, RZ, 0x3c, !PT ;  /* 0x0000001900037212 */ /* 0x000fc600078e3cff */
[----:B------:R-:W-:Y:S01]  /*18f00*/  @P0 VIADD R7, R7, 0x1 ;  /* 0x0000000107070836 */ /* 0x000fe20000000000 */
[----:B------:R-:W-:-:S13]  /*18f10*/  ISETP.GE.AND P2, PT, R3, RZ, PT ;  /* 0x000000ff0300720c */ /* 0x000fda0003f46270 */
[----:B------:R-:W-:Y:S01]  /*18f20*/  @!P2 IMAD.MOV R7, RZ, RZ, -R7 ;  /* 0x000000ffff07a224 */ /* 0x000fe200078e0a07 */
[----:B------:R-:W-:-:S04]  /*18f30*/  @!P1 LOP3.LUT R7, RZ, R25, RZ, 0x33, !PT ;  /* 0x00000019ff079212 */ /* 0x000fc800078e33ff */
[----:B------:R-:W-:-:S05]  /*18f40*/  IABS R3, R7 ;  /* 0x0000000700037213 */ /* 0x000fca0000000000 */
        /* <DEDUP_REMOVED lines=12> */
[--C-:B------:R-:W-:Y:S02]  /*19010*/  IMAD.MOV R4, RZ, RZ, -R2.reuse ;  /* 0x000000ffff047224 */ /* 0x100fe400078e0a02 */
[C---:B------:R-:W-:Y:S02]  /*19020*/  IMAD R26, R5.reuse, 0x1000000, R2 ;  /* 0x01000000051a7824 */ /* 0x040fe400078e0202 */
[--C-:B------:R-:W-:Y:S02]  /*19030*/  IMAD R5, R5, R4, R7.reuse ;  /* 0x0000000405057224 */ /* 0x100fe400078e0207 */
[----:B------:R-:W-:Y:S02]  /*19040*/  IMAD.MOV R2, RZ, RZ, -R7 ;  /* 0x000000ffff027224 */ /* 0x000fe400078e0a07 */
[----:B------:R-:W-:Y:S02]  /*19050*/  IMAD R26, R5, 0x10000, R26 ;  /* 0x00010000051a7824 */ /* 0x000fe400078e021a */
[----:B------:R-:W-:Y:S01]  /*19060*/  IMAD R2, R25, R2, R0 ;  /* 0x0000000219027224 */ /* 0x000fe200078e0200 */
[----:B------:R-:W-:Y:S06]  /*19070*/  BRA `(.L_x_1245) ;  /* 0x0000000000f47947 */ /* 0x000fec0003800000 */
.L_x_1244:
[----:B----4-:R-:W0:Y:S02]  /*19080*/  LDC.64 R2, c[0x0][0xc90] ;  /* 0x00032400ff027b82 */ /* 0x010e240000000a00 */
[----:B0-----:R-:W-:-:S05]  /*19090*/  IMAD.WIDE R2, R27, 0x4, R2 ;  /* 0x000000041b027825 */ /* 0x001fca00078e0202 */
[----:B-1----:R0:W2:Y:S02]  /*190a0*/  LDG.E R7, desc[UR56][R2.64] ;  /* 0x0000003802077981 */ /* 0x0020a4000c1e1900 */
[----:B0-----:R-:W-:Y:S02]  /*190b0*/  IMAD.MOV.U32 R2, RZ, RZ, RZ ;  /* 0x000000ffff027224 */ /* 0x001fe400078e00ff */
[----:B--2---:R-:W-:-:S05]  /*190c0*/  IMAD R5, R25, R7, RZ ;  /* 0x0000000719057224 */ /* 0x004fca00078e02ff */
[-C--:B------:R-:W-:Y:S02]  /*190d0*/  IABS R6, R5.reuse ;  /* 0x0000000500067213 */ /* 0x080fe40000000000 */
[----:B------:R-:W-:Y:S02]  /*190e0*/  IABS R10, R5 ;  /* 0x00000005000a7213 */ /* 0x000fe40000000000 */
[----:B------:R-:W0:Y:S08]  /*190f0*/  I2F.RP R8, R6 ;  /* 0x0000000600087306 */ /* 0x000e300000209400 */
[----:B0-----:R-:W0:Y:S02]  /*19100*/  MUFU.RCP R8, R8 ;  /* 0x0000000800087308 */ /* 0x001e240000001000 */
[----:B0-----:R-:W-:-:S02]  /*19110*/  VIADD R9, R8, 0xffffffe ;  /* 0x0ffffffe08097836 */ /* 0x001fc40000000000 */
[----:B------:R-:W-:-:S04]  /*19120*/  IMAD.MOV R8, RZ, RZ, -R10 ;  /* 0x000000ffff087224 */ /* 0x000fc800078e0a0a */
[----:B------:R-:W0:Y:S02]  /*19130*/  F2I.FTZ.U32.TRUNC.NTZ R3, R9 ;  /* 0x0000000900037305 */ /* 0x000e24000021f000 */
[----:B0-----:R-:W-:-:S04]  /*19140*/  IMAD.MOV R11, RZ, RZ, -R3 ;  /* 0x000000ffff0b7224 */ /* 0x001fc800078e0a03 */
[----:B------:R-:W-:-:S04]  /*19150*/  IMAD R11, R11, R6, RZ ;  /* 0x000000060b0b7224 */ /* 0x000fc800078e02ff */
[----:B------:R-:W-:Y:S01]  /*19160*/  IMAD.HI.U32 R3, R3, R11, R2 ;  /* 0x0000000b03037227 */ /* 0x000fe200078e0002 */
[----:B------:R-:W-:-:S05]  /*19170*/  IABS R2, R0 ;  /* 0x0000000000027213 */ /* 0x000fca0000000000 */
        /* <DEDUP_REMOVED lines=10> */
[----:B------:R-:W-:-:S04]  /*19220*/  IMAD.MOV.U32 R2, RZ, RZ, R3 ;  /* 0x000000ffff027224 */ /* 0x000fc800078e0003 */
[----:B------:R-:W-:Y:S01]  /*19230*/  @!P2 IMAD.MOV R2, RZ, RZ, -R2 ;  /* 0x000000ffff02a224 */ /* 0x000fe200078e0a02 */
[----:B------:R-:W-:-:S05]  /*19240*/  @!P1 LOP3.LUT R2, RZ, R5, RZ, 0x33, !PT ;  /* 0x00000005ff029212 */ /* 0x000fca00078e33ff */
[----:B------:R-:W-:Y:S02]  /*19250*/  IMAD R6, R7, R2, RZ ;  /* 0x0000000207067224 */ /* 0x000fe400078e02ff */
[----:B------:R-:W-:Y:S02]  /*19260*/  IMAD.MOV R2, RZ, RZ, -R2 ;  /* 0x000000ffff027224 */ /* 0x000fe400078e0a02 */
[----:B------:R-:W-:Y:S02]  /*19270*/  IMAD.MOV R3, RZ, RZ, -R6 ;  /* 0x000000ffff037224 */ /* 0x000fe400078e0a06 */
[----:B------:R-:W-:Y:S02]  /*19280*/  IMAD R5, R5, R2, R0 ;  /* 0x0000000205057224 */ /* 0x000fe400078e0200 */
[----:B------:R-:W-:Y:S01]  /*19290*/  IMAD.MOV.U32 R2, RZ, RZ, RZ ;  /* 0x000000ffff027224 */ /* 0x000fe200078e00ff */
[----:B------:R-:W-:-:S04]  /*192a0*/  VIADDMNMX R4, R3, R4, R7, PT ;  /* 0x0000000403047246 */ /* 0x000fc80003800107 */
[----:B------:R-:W-:-:S04]  /*192b0*/  IABS R7, R4 ;  /* 0x0000000400077213 */ /* 0x000fc80000000000 */
[----:B------:R-:W0:Y:S08]  /*192c0*/  I2F.RP R8, R7 ;  /* 0x0000000700087306 */ /* 0x000e300000209400 */
[----:B0-----:R-:W0:Y:S02]  /*192d0*/  MUFU.RCP R8, R8 ;  /* 0x0000000800087308 */ /* 0x001e240000001000 */
[----:B0-----:R-:W-:-:S06]  /*192e0*/  VIADD R3, R8, 0xffffffe ;  /* 0x0ffffffe08037836 */ /* 0x001fcc0000000000 */
[----:B------:R-:W0:Y:S02]  /*192f0*/  F2I.FTZ.U32.TRUNC.NTZ R3, R3 ;  /* 0x0000000300037305 */ /* 0x000e24000021f000 */
[----:B0-----:R-:W-:-:S04]  /*19300*/  IMAD.MOV R0, RZ, RZ, -R3 ;  /* 0x000000ffff007224 */ /* 0x001fc800078e0a03 */
[----:B------:R-:W-:Y:S01]  /*19310*/  IMAD R9, R0, R7, RZ ;  /* 0x0000000700097224 */ /* 0x000fe200078e02ff */
[----:B------:R-:W-:-:S03]  /*19320*/  IABS R0, R4 ;  /* 0x0000000400007213 */ /* 0x000fc60000000000 */
[----:B------:R-:W-:Y:S01]  /*19330*/  IMAD.HI.U32 R2, R3, R9, R2 ;  /* 0x0000000903027227 */ /* 0x000fe200078e0002 */
[----:B------:R-:W-:-:S03]  /*19340*/  IABS R9, R5 ;  /* 0x0000000500097213 */ /* 0x000fc60000000000 */
        /* <DEDUP_REMOVED lines=8> */
[----:B------:R-:W-:Y:S02]  /*193d0*/  LOP3.LUT R0, R5, R4, RZ, 0x3c, !PT ;  /* 0x0000000405007212 */ /* 0x000fe400078e3cff */
[----:B------:R-:W-:Y:S02]  /*193e0*/  IADD3 R5, R6, 0x1000000, R5 ;  /* 0x0100000006057810 */ /* 0x000fe40007ffe005 */
[----:B------:R-:W-:-:S07]  /*193f0*/  ISETP.GE.AND P2, PT, R0, RZ, PT ;  /* 0x000000ff0000720c */ /* 0x000fce0003f46270 */
[----:B------:R-:W-:-:S06]  /*19400*/  @P0 VIADD R2, R2, 0x1 ;  /* 0x0000000102020836 */ /* 0x000fcc0000000000 */
[----:B------:R-:W-:Y:S01]  /*19410*/  @!P2 IMAD.MOV R2, RZ, RZ, -R2 ;  /* 0x000000ffff02a224 */ /* 0x000fe200078e0a02 */
[----:B------:R-:W-:Y:S01]  /*19420*/  @!P1 LOP3.LUT R2, RZ, R4, RZ, 0x33, !PT ;  /* 0x00000004ff029212 */ /* 0x000fe200078e33ff */
[----:B------:R-:W-:-:S04]  /*19430*/  IMAD.MOV R4, RZ, RZ, -R4 ;  /* 0x000000ffff047224 */ /* 0x000fc800078e0a04 */
[----:B------:R-:W-:-:S07]  /*19440*/  IMAD R26, R2, R4, R5 ;  /* 0x00000004021a7224 */ /* 0x000fce00078e0205 */
.L_x_1245:
[----:B------:R-:W-:-:S05]  /*19450*/  LOP3.LUT R2, RZ, R2, RZ, 0x33, !PT ;  /* 0x00000002ff027212 */ /* 0x000fca00078e33ff */
[----:B------:R-:W-:Y:S01]  /*19460*/  IMAD.IADD R25, R25, 0x1, R2 ;  /* 0x0000000119197824 */ /* 0x000fe200078e0202 */
[----:B------:R-:W-:Y:S06]  /*19470*/  BRA `(.L_x_1246) ;  /* 0x00000000001c7947 */ /* 0x000fec0003800000 */
.L_x_1238:
[----:B------:R-:W-:Y:S01]  /*19480*/  UMOV UR4, URZ ;  /* 0x0000003f00047c82 */ /* 0x000fe20008000000 */
[----:B------:R-:W-:Y:S01]  /*19490*/  UMOV UR5, URZ ;  /* 0x0000003f00057c82 */ /* 0x000fe20008000000 */
[----:B------:R-:W-:Y:S01]  /*194a0*/  ULDC UR6, c[0x0][0xc3c] ;  /* 0x00030f0000067ab9 */ /* 0x000fe20000000800 */
[----:B------:R-:W-:Y:S02]  /*194b0*/  IMAD.MOV.U32 R24, RZ, RZ, R0 ;  /* 0x000000ffff187224 */ /* 0x000fe400078e0000 */
[----:B------:R-:W-:Y:S02]  /*194c0*/  IMAD.U32 R25, RZ, RZ, UR4 ;  /* 0x00000004ff197e24 */ /* 0x000fe4000f8e00ff */
[----:B------:R-:W-:Y:S02]  /*194d0*/  IMAD.U32 R26, RZ, RZ, UR5 ;  /* 0x00000005ff1a7e24 */ /* 0x000fe4000f8e00ff */
[----:B------:R-:W-:-:S07]  /*194e0*/  IMAD.U32 R27, RZ, RZ, UR6 ;  /* 0x00000006ff1b7e24 */ /* 0x000fce000f8e00ff */
.L_x_1246:
        /* <DEDUP_REMOVED lines=10> */
.L_x_1235:
[----:B------:R-:W-:Y:S02]  /*19590*/  ULDC UR4, c[0x0][0xc3c] ;  /* 0x00030f0000047ab9 */ /* 0x000fe40000000800 */
[----:B-1----:R-:W-:-:S13]  /*195a0*/  ISETP.GE.AND P0, PT, R27, UR4, PT ;  /* 0x000000041b007c0c */ /* 0x002fda000bf06270 */
[----:B------:R-:W-:Y:S05]  /*195b0*/  @!P0 BRA `(.L_x_1247) ;  /* 0xffffffb000088947 */ /* 0x000fea000383ffff */
[----:B------:R-:W-:Y:S05]  /*195c0*/  BSYNC B8 ;  /* 0x0000000000087941 */ /* 0x000fea0003800000 */
.L_x_1176:
        /* <DEDUP_REMOVED lines=12> */
.L_x_1348:
[----:B------:R-:W-:Y:S05]  /*19690*/  BSYNC B0 ;  /* 0x0000000000007941 */ /* 0x000fea0003800000 */
.L_x_1248:
[----:B------:R-:W-:-:S03]  /*196a0*/  UMOV UR4, 0xffffffff ;  /* 0xffffffff00047882 */ /* 0x000fc60000000000 */
[----:B------:R-:W-:Y:S05]  /*196b0*/  BRA.DIV UR4, `(.L_x_1250) ;  /* 0x0000003204347947 */ /* 0x000fea000b800000 */
[----:B0-----:R-:W0:Y:S02]  /*196c0*/  S2R R0, SR_TID.X ;  /* 0x0000000000007919 */ /* 0x001e240000002100 */
[----:B0-----:R-:W-:-:S04]  /*196d0*/  SHF.R.U32.HI R0, RZ, 0x5, R0 ;  /* 0x00000005ff007819 */ /* 0x001fc80000011600 */
[----:B------:R-:W-:-:S05]  /*196e0*/  LOP3.LUT R0, R0, 0x3, RZ, 0xc0, !PT ;  /* 0x0000000300007812 */ /* 0x000fca00078ec0ff */
[----:B------:R0:W1:Y:S02]  /*196f0*/  SHFL.IDX PT, R14, R0, RZ, 0x1f ;  /* 0x00001fff000e7589 */ /* 0x00006400000e0000 */
.L_x_1351:
[----:B-1----:R-:W-:Y:S01]  /*19700*/  ISETP.NE.AND P0, PT, R14, RZ, PT ;  /* 0x000000ff0e00720c */ /* 0x002fe20003f05270 */
[----:B------:R-:W-:-:S12]  /*19710*/  BSSY B0, `(.L_x_1251) ;  /* 0x0000024000007945 */ /* 0x000fd80003800000 */
[----:B------:R-:W-:Y:S05]  /*19720*/  @P0 BRA `(.L_x_1252) ;  /* 0x0000000000880947 */ /* 0x000fea0003800000 */
[----:B------:R-:W-:-:S03]  /*19730*/  UMOV UR4, 0xffffffff ;  /* 0xffffffff00047882 */ /* 0x000fc60000000000 */
[----:B------:R-:W-:Y:S05]  /*19740*/  BRA.DIV UR4, `(.L_x_1253) ;  /* 0x0000003204447947 */ /* 0x000fea000b800000 */
[----:B------:R-:W-:-:S13]  /*19750*/  ELECT P6, URZ, PT ;  /* 0x00000000003f782f */ /* 0x000fda00038c0000 */
.L_x_1354:
[----:B------:R-:W-:Y:S05]  /*19760*/  @!P6 BRA `(.L_x_1252) ;  /* 0x000000000078e947 */ /* 0x000fea0003800000 */
[----:B------:R-:W-:-:S06]  /*19770*/  ULOP3.LUT UR4, UR44, 0x2, URZ, 0xfc, !UPT ;  /* 0x000000022c047892 */ /* 0x000fcc000f8efc3f */
[----:B0-----:R-:W-:-:S05]  /*19780*/  IMAD.U32 R0, RZ, RZ, UR4 ;  /* 0x00000004ff007e24 */ /* 0x001fca000f8e00ff */
[----:B------:R-:W-:-:S13]  /*19790*/  ISETP.NE.AND P0, PT, R0, 0x3, PT ;  /* 0x000000030000780c */ /* 0x000fda0003f05270 */
[----:B------:R-:W-:Y:S05]  /*197a0*/  @!P0 BRA `(.L_x_1254) ;  /* 0x0000000000048947 */ /* 0x000fea0003800000 */
[----:B------:R-:W-:Y:S01]  /*197b0*/  BPT.TRAP 0x1 ;  /* 0x000000040000795c */ /* 0x000fe20000300000 */
.L_x_1254:
[----:B------:R-:W-:Y:S01]  /*197c0*/  IMAD R3, R23, 0x8, R5 ;  /* 0x0000000817037824 */ /* 0x000fe200078e0205 */
[----:B------:R-:W-:Y:S01]  /*197d0*/  SHF.L.U32 R2, R29, 0x1f, RZ ;  /* 0x0000001f1d027819 */ /* 0x000fe200000006ff */
[----:B------:R-:W-:-:S03]  /*197e0*/  VIADD R23, R23, 0x1 ;  /* 0x0000000117177836 */ /* 0x000fc60000000000 */
[----:B------:R-:W0:Y:S02]  /*197f0*/  SYNCS.PHASECHK.TRANS64.TRYWAIT P1, [R3+URZ+0x2d840], R2 ;  /* 0x02d84002030075a7 */ /* 0x000e24000802017f */
[----:B------:R-:W-:-:S04]  /*19800*/  ISETP.NE.AND P2, PT, R23, 0x2, PT ;  /* 0x000000021700780c */ /* 0x000fc80003f45270 */
[----:B------:R-:W-:Y:S01]  /*19810*/  SEL R0, RZ, 0x1, P2 ;  /* 0x00000001ff007807 */ /* 0x000fe20001000000 */
[----:B0-----:R-:W-:Y:S08]  /*19820*/  @!P1 BRA `(.L_x_1255) ;  /* 0x00000030002c9947 */ /* 0x001ff00003800000 */
.L_x_1355:
[----:B------:R-:W-:Y:S02]  /*19830*/  SEL R23, R23, RZ, P2 ;  /* 0x000000ff17177207 */ /* 0x000fe40001000000 */
[----:B------:R-:W-:Y:S01]  /*19840*/  LOP3.LUT R0, R29, R0, RZ, 0x3c, !PT ;  /* 0x000000001d007212 */ /* 0x000fe200078e3cff */
[----:B------:R-:W-:Y:S06]  /*19850*/  @!P0 BRA `(.L_x_1256) ;  /* 0x0000000000048947 */ /* 0x000fec0003800000 */
[----:B------:R-:W-:Y:S01]  /*19860*/  BPT.TRAP 0x1 ;  /* 0x000000040000795c */ /* 0x000fe20000300000 */
.L_x_1256:
[----:B------:R-:W-:Y:S01]  /*19870*/  IMAD R23, R23, 0x8, R5 ;  /* 0x0000000817177824 */ /* 0x000fe200078e0205 */
[----:B------:R-:W-:-:S04]  /*19880*/  SHF.L.U32 R0, R0, 0x1f, RZ ;  /* 0x0000001f00007819 */ /* 0x000fc800000006ff */
[----:B------:R-:W1:Y:S02]  /*19890*/  SYNCS.PHASECHK.TRANS64.TRYWAIT P1, [R23+URZ+0x2d840], R0 ;  /* 0x02d84000170075a7 */ /* 0x000e64000802017f */
[----:B-1----:R-:W-:Y:S05]  /*198a0*/  @!P1 BRA `(.L_x_1257) ;  /* 0x0000003000209947 */ /* 0x002fea0003800000 */
.L_x_1356:
[----:B------:R-:W-:Y:S05]  /*198b0*/  @!P0 BRA `(.L_x_1258) ;  /* 0x0000000000048947 */ /* 0x000fea0003800000 */
[----:B------:R-:W-:Y:S01]  /*198c0*/  BPT.TRAP 0x1 ;  /* 0x000000040000795c */ /* 0x000fe20000300000 */
.L_x_1258:
[----:B------:R-:W3:Y:S02]  /*198d0*/  SYNCS.PHASECHK.TRANS64.TRYWAIT P1, [R3+URZ+0x2d860], R2 ;  /* 0x02d86002030075a7 */ /* 0x000ee4000802017f */
[----:B---3--:R-:W-:Y:S05]  /*198e0*/  @!P1 BRA `(.L_x_1259) ;  /* 0x0000003000249947 */ /* 0x008fea0003800000 */
.L_x_1357:
[----:B------:R-:W-:Y:S05]  /*198f0*/  @!P0 BRA `(.L_x_1260) ;  /* 0x0000000000048947 */ /* 0x000fea0003800000 */
[----:B------:R-:W-:Y:S01]  /*19900*/  BPT.TRAP 0x1 ;  /* 0x000000040000795c */ /* 0x000fe20000300000 */
.L_x_1260:
[----:B----4-:R4:W0:Y:S02]  /*19910*/  SYNCS.PHASECHK.TRANS64.TRYWAIT P0, [R23+URZ+0x2d860], R0 ;  /* 0x02d86000170075a7 */ /* 0x010824000800017f */
[----:B0-----:R-:W-:Y:S05]  /*19920*/  @!P0 NANOSLEEP.SYNCS 0x989680 ;  /* 0x009896800000895d */ /* 0x001fea0003900000 */
[----:B------:R-:W0:Y:S02]  /*19930*/  @!P0 SYNCS.PHASECHK.TRANS64 P0, [R23+URZ+0x2d860], R0 ;  /* 0x02d86000170085a7 */ /* 0x000e24000800007f */
[----:B0-----:R-:W-:Y:S05]  /*19940*/  @!P0 BRA `(.L_x_1260) ;  /* 0xfffffffc00f08947 */ /* 0x001fea000383ffff */
.L_x_1252:
[----:B------:R-:W-:Y:S05]  /*19950*/  BSYNC B0 ;  /* 0x0000000000007941 */ /* 0x000fea0003800000 */
.L_x_1251:
[----:B------:R-:W-:Y:S05]  /*19960*/  EXIT ;  /* 0x000000000000794d */ /* 0x000fea0003800000 */
.L_x_1075:
[----:B0-----:R-:W-:-:S04]  /*19970*/  IMAD.U32 R3, RZ, RZ, UR41 ;  /* 0x00000029ff037e24 */ /* 0x001fc8000f8e00ff */
[----:B------:R0:W1:Y:S03]  /*19980*/  SYNCS.PHASECHK.TRANS64.TRYWAIT P1, [R3+URZ+0x2d800], R0 ;  /* 0x02d80000030075a7 */ /* 0x000066000802017f */
[----:B-1----:R-:W-:Y:S05]  /*19990*/  @!P1 NANOSLEEP.SYNCS 0x989680 ;  /* 0x009896800000995d */ /* 0x002fea0003900000 */
[----:B------:R-:W1:Y:S02]  /*199a0*/  @!P1 SYNCS.PHASECHK.TRANS64 P1, [R3+URZ+0x2d800], R0 ;  /* 0x02d80000030095a7 */ /* 0x000e64000802007f */
[----:B-1----:R-:W-:Y:S05]  /*199b0*/  @!P1 BRA `(.L_x_1075) ;  /* 0xfffffffc00ec9947 */ /* 0x002fea000383ffff */
[----:B------:R-:W-:Y:S05]  /*199c0*/  BRA `(.L_x_1261) ;  /* 0xfffffe8400d47947 */ /* 0x000fea000383ffff */
.L_x_1079:
[----:B-1----:R1:W2:Y:S02]  /*199d0*/  SYNCS.PHASECHK.TRANS64.TRYWAIT P1, [R2+URZ+0x2d830], R3 ;  /* 0x02d83003020075a7 */ /* 0x0022a4000802017f */
[----:B--2---:R-:W-:Y:S05]  /*199e0*/  @!P1 NANOSLEEP.SYNCS 0x989680 ;  /* 0x009896800000995d */ /* 0x004fea0003900000 */
[----:B------:R-:W2:Y:S02]  /*199f0*/  @!P1 SYNCS.PHASECHK.TRANS64 P1, [R2+URZ+0x2d830], R3 ;  /* 0x02d83003020095a7 */ /* 0x000ea4000802007f */
[----:B--2---:R-:W-:Y:S05]  /*19a00*/  @!P1 BRA `(.L_x_1079) ;  /* 0xfffffffc00f09947 */ /* 0x004fea000383ffff */
[----:B------:R-:W-:Y:S05]  /*19a10*/  BRA `(.L_x_1078) ;  /* 0xfffffe8400f07947 */ /* 0x000fea000383ffff */
.L_x_1096:
[----:B-1----:R-:W-:-:S04]  /*19a20*/  IMAD.U32 R7, RZ, RZ, UR6 ;  /* 0x00000006ff077e24 */ /* 0x002fc8000f8e00ff */
[----:B------:R1:W2:Y:S03]  /*19a30*/  SYNCS.PHASECHK.TRANS64.TRYWAIT P1, [R7+URZ+0x2d830], R6 ;  /* 0x02d83006070075a7 */ /* 0x0002a6000802017f */
[----:B--2---:R-:W-:Y:S05]  /*19a40*/  @!P1 NANOSLEEP.SYNCS 0x989680 ;  /* 0x009896800000995d */ /* 0x004fea0003900000 */
[----:B------:R-:W2:Y:S02]  /*19a50*/  @!P1 SYNCS.PHASECHK.TRANS64 P1, [R7+URZ+0x2d830], R6 ;  /* 0x02d83006070095a7 */ /* 0x000ea4000802007f */
[----:B--2---:R-:W-:Y:S05]  /*19a60*/  @!P1 BRA `(.L_x_1096) ;  /* 0xfffffffc00ec9947 */ /* 0x004fea000383ffff */
[----:B------:R-:W-:Y:S05]  /*19a70*/  BRA `(.L_x_1093) ;  /* 0xfffffec400047947 */ /* 0x000fea000383ffff */
.L_x_1100:
[----:B-1----:R-:W-:-:S04]  /*19a80*/  IMAD.U32 R7, RZ, RZ, UR6 ;  /* 0x00000006ff077e24 */ /* 0x002fc8000f8e00ff */
[----:B------:R1:W2:Y:S03]  /*19a90*/  SYNCS.PHASECHK.TRANS64.TRYWAIT P1, [R7+URZ+0x2d850], R6 ;  /* 0x02d85006070075a7 */ /* 0x0002a6000802017f */
[----:B--2---:R-:W-:Y:S05]  /*19aa0*/  @!P1 NANOSLEEP.SYNCS 0x989680 ;  /* 0x009896800000995d */ /* 0x004fea0003900000 */
[----:B------:R-:W2:Y:S02]  /*19ab0*/  @!P1 SYNCS.PHASECHK.TRANS64 P1, [R7+URZ+0x2d850], R6 ;  /* 0x02d85006070095a7 */ /* 0x000ea4000802007f */
[----:B--2---:R-:W-:Y:S05]  /*19ac0*/  @!P1 BRA `(.L_x_1100) ;  /* 0xfffffffc00ec9947 */ /* 0x004fea000383ffff */
[----:B------:R-:W-:Y:S05]  /*19ad0*/  BRA `(.L_x_1097) ;  /* 0xfffffec400b07947 */ /* 0x000fea000383ffff */
.L_x_1119:
[----:B-1----:R-:W-:-:S04]  /*19ae0*/  IMAD.U32 R7, RZ, RZ, UR6 ;  /* 0x00000006ff077e24 */ /* 0x002fc8000f8e00ff */
[----:B------:R1:W2:Y:S03]  /*19af0*/  SYNCS.PHASECHK.TRANS64.TRYWAIT P1, [R7+URZ+0x2d830], R6 ;  /* 0x02d83006070075a7 */ /* 0x0002a6000802017f */
[----:B--2---:R-:W-:Y:S05]  /*19b00*/  @!P1 NANOSLEEP.SYNCS 0x989680 ;  /* 0x009896800000995d */ /* 0x004fea0003900000 */
[----:B------:R-:W2:Y:S02]  /*19b10*/  @!P1 SYNCS.PHASECHK.TRANS64 P1, [R7+URZ+0x2d830], R6 ;  /* 0x02d83006070095a7 */ /* 0x000ea4000802007f */
[----:B--2---:R-:W-:Y:S05]  /*19b20*/  @!P1 BRA `(.L_x_1119) ;  /* 0xfffffffc00ec9947 */ /* 0x004fea000383ffff */
[----:B------:R-:W-:Y:S05]  /*19b30*/  BRA `(.L_x_1116) ;  /* 0xffffff0000a07947 */ /* 0x000fea000383ffff */
.L_x_1123:
[----:B-1----:R-:W-:-:S04]  /*19b40*/  IMAD.U32 R7, RZ, RZ, UR6 ;  /* 0x00000006ff077e24 */ /* 0x002fc8000f8e00ff */
[----:B------:R1:W2:Y:S03]  /*19b50*/  SYNCS.PHASECHK.TRANS64.TRYWAIT P1, [R7+URZ+0x2d850], R6 ;  /* 0x02d85006070075a7 */ /* 0x0002a6000802017f */
[----:B--2---:R-:W-:Y:S05]  /*19b60*/  @!P1 NANOSLEEP.SYNCS 0x989680 ;  /* 0x009896800000995d */ /* 0x004fea0003900000 */
[----:B------:R-:W2:Y:S02]  /*19b70*/  @!P1 SYNCS.PHASECHK.TRANS64 P1, [R7+URZ+0x2d850], R6 ;  /* 0x02d85006070095a7 */ /* 0x000ea4000802007f */
[----:B--2---:R-:W-:Y:S05]  /*19b80*/  @!P1 BRA `(.L_x_1123) ;  /* 0xfffffffc00ec9947 */ /* 0x004fea000383ffff */
[----:B------:R-:W-:Y:S05]  /*19b90*/  BRA `(.L_x_1120) ;  /* 0xffffff04004c7947 */ /* 0x000fea000383ffff */
.L_x_1131:
[----:B-1----:R-:W-:-:S04]  /*19ba0*/  IMAD.U32 R8, RZ, RZ, UR6 ;  /* 0x00000006ff087e24 */ /* 0x002fc8000f8e00ff */
[----:B------:R1:W2:Y:S03]  /*19bb0*/  SYNCS.PHASECHK.TRANS64.TRYWAIT P1, [R8+URZ+0x2d830], R5 ;  /* 0x02d83005080075a7 */ /* 0x0002a6000802017f */
[----:B--2---:R-:W-:Y:S05]  /*19bc0*/  @!P1 NANOSLEEP.SYNCS 0x989680 ;  /* 0x009896800000995d */ /* 0x004fea0003900000 */
[----:B------:R-:W2:Y:S02]  /*19bd0*/  @!P1 SYNCS.PHASECHK.TRANS64 P1, [R8+URZ+0x2d830], R5 ;  /* 0x02d83005080095a7 */ /* 0x000ea4000802007f */
[----:B--2---:R-:W-:Y:S05]  /*19be0*/  @!P1 BRA `(.L_x_1131) ;  /* 0xfffffffc00ec9947 */ /* 0x004fea000383ffff */
[----:B------:R-:W-:Y:S05]  /*19bf0*/  BRA `(.L_x_1128) ;  /* 0xffffff2800c87947 */ /* 0x000fea000383ffff */
.L_x_1135:
[----:B-1----:R-:W-:-:S04]  /*19c00*/  IMAD.U32 R7, RZ, RZ, UR6 ;  /* 0x00000006ff077e24 */ /* 0x002fc8000f8e00ff */
[----:B------:R1:W2:Y:S03]  /*19c10*/  SYNCS.PHASECHK.TRANS64.TRYWAIT P1, [R7+URZ+0x2d850], R5 ;  /* 0x02d85005070075a7 */ /* 0x0002a6000802017f */
[----:B--2---:R-:W-:Y:S05]  /*19c20*/  @!P1 NANOSLEEP.SYNCS 0x989680 ;  /* 0x009896800000995d */ /* 0x004fea0003900000 */
[----:B------:R-:W2:Y:S02]  /*19c30*/  @!P1 SYNCS.PHASECHK.TRANS64 P1, [R7+URZ+0x2d850], R5 ;  /* 0x02d85005070095a7 */ /* 0x000ea4000802007f */
[----:B--2---:R-:W-:Y:S05]  /*19c40*/  @!P1 BRA `(.L_x_1135) ;  /* 0xfffffffc00ec9947 */ /* 0x004fea000383ffff */
[----:B------:R-:W-:Y:S05]  /*19c50*/  BRA `(.L_x_1132) ;  /* 0xffffff2c00747947 */ /* 0x000fea000383ffff */
.L_x_1150:
[----:B-1----:R-:W-:-:S04]  /*19c60*/  IMAD.U32 R4, RZ, RZ, UR8 ;  /* 0x00000008ff047e24 */ /* 0x002fc8000f8e00ff */
[----:B------:R1:W2:Y:S03]  /*19c70*/  SYNCS.PHASECHK.TRANS64.TRYWAIT P1, [R4+URZ+0x2d850], R3 ;  /* 0x02d85003040075a7 */ /* 0x0002a6000802017f */
[----:B--2---:R-:W-:Y:S05]  /*19c80*/  @!P1 NANOSLEEP.SYNCS 0x989680 ;  /* 0x009896800000995d */ /* 0x004fea0003900000 */
[----:B------:R-:W2:Y:S02]  /*19c90*/  @!P1 SYNCS.PHASECHK.TRANS64 P1, [R4+URZ+0x2d850], R3 ;  /* 0x02d85003040095a7 */ /* 0x000ea4000802007f */
[----:B--2---:R-:W-:Y:S05]  /*19ca0*/  @!P1 BRA `(.L_x_1150) ;  /* 0xfffffffc00ec9947 */ /* 0x004fea000383ffff */
[----:B------:R-:W-:Y:S05]  /*19cb0*/  BRA `(.L_x_1149) ;  /* 0xffffff6400787947 */ /* 0x000fea000383ffff */
.L_x_1198:
        /* <DEDUP_REMOVED lines=8> */
[----:B-----5:R-:W-:Y:S05]  /*19d40*/  WARPSYNC.COLLECTIVE R15, `(.L_x_1263) ;  /* 0x000000000f087348 */ /* 0x020fea0003c00000 */
[----:B------:R0:W1:Y:S02]  /*19d50*/  SHFL.IDX P6, R14, R13, R12, R11 ;  /* 0x0000000c0d0e7389 */ /* 0x00006400000c000b */
[----:B01---5:R-:W-:Y:S01]  /*19d60*/  ENDCOLLECTIVE ;  /* 0x000000000000791b */ /* 0x023fe20003800000 */
.L_x_1263:
[----:B------:R-:W-:Y:S05]  /*19d70*/  BSYNC B0 ;  /* 0x0000000000007941 */ /* 0x000fea0003800000 */
.L_x_1262:
[----:B------:R-:W-:Y:S05]  /*19d80*/  BRA `(.L_x_1264) ;  /* 0xffffffbc00047947 */ /* 0x000fea000383ffff */
.L_x_1201:
[----:B0-----:R0:W1:Y:S02]  /*19d90*/  SYNCS.PHASECHK.TRANS64.TRYWAIT P0, [R4+URZ+0x2d840], R5 ;  /* 0x02d84005040075a7 */ /* 0x001064000800017f */
[----:B-1----:R-:W-:Y:S05]  /*19da0*/  @!P0 NANOSLEEP.SYNCS 0x989680 ;  /* 0x009896800000895d */ /* 0x002fea0003900000 */
[----:B------:R-:W1:Y:S02]  /*19db0*/  @!P0 SYNCS.PHASECHK.TRANS64 P0, [R4+URZ+0x2d840], R5 ;  /* 0x02d84005040085a7 */ /* 0x000e64000800007f */
[----:B-1----:R-:W-:Y:S05]  /*19dc0*/  @!P0 BRA `(.L_x_1201) ;  /* 0xfffffffc00f08947 */ /* 0x002fea000383ffff */
[----:B------:R-:W-:Y:S05]  /*19dd0*/  BRA `(.L_x_1265) ;  /* 0xffffffbc00607947 */ /* 0x000fea000383ffff */
.L_x_1202:
        /* <DEDUP_REMOVED lines=8> */
.L_x_1267:
[----:B------:R-:W-:Y:S05]  /*19e60*/  BSYNC B0 ;  /* 0x0000000000007941 */ /* 0x000fea0003800000 */
.L_x_1266:
[----:B------:R-:W-:Y:S02]  /*19e70*/  IMAD.MOV.U32 R13, RZ, RZ, R0 ;  /* 0x000000ffff0d7224 */ /* 0x000fe400078e0000 */
[----:B------:R-:W-:Y:S02]  /*19e80*/  IMAD.MOV.U32 R12, RZ, RZ, RZ ;  /* 0x000000ffff0c7224 */ /* 0x000fe400078e00ff */
[----:B------:R-:W-:Y:S02]  /*19e90*/  IMAD.MOV.U32 R11, RZ, RZ, 0x1c1f ;  /* 0x00001c1fff0b7424 */ /* 0x000fe400078e00ff */
[----:B------:R-:W-:Y:S02]  /*19ea0*/  IMAD.MOV.U32 R15, RZ, RZ, -0x1 ;  /* 0xffffffffff0f7424 */ /* 0x000fe400078e00ff */
[----:B------:R-:W-:Y:S02]  /*19eb0*/  IMAD.MOV.U32 R2, RZ, RZ, R14 ;  /* 0x000000ffff027224 */ /* 0x000fe400078e000e */
[----:B------:R-:W-:-:S07]  /*19ec0*/  @P0 IMAD R8, R7, 0x2, R17 ;  /* 0x0000000207080824 */ /* 0x000fce00078e0211 */
[----:B------:R-:W-:Y:S05]  /*19ed0*/  WARPSYNC.COLLECTIVE R15, `(.L_x_1268) ;  /* 0x000000000f087348 */ /* 0x000fea0003c00000 */
[----:B------:R0:W1:Y:S02]  /*19ee0*/  SHFL.IDX P6, R14, R13, R12, R11 ;  /* 0x0000000c0d0e7389 */ /* 0x00006400000c000b */
[----:B01----:R-:W-:Y:S01]  /*19ef0*/  ENDCOLLECTIVE ;  /* 0x000000000000791b */ /* 0x003fe20003800000 */
.L_x_1268:
[----:B------:R-:W-:Y:S02]  /*19f00*/  IMAD.MOV.U32 R13, RZ, RZ, R6 ;  /* 0x000000ffff0d7224 */ /* 0x000fe400078e0006 */
[----:B------:R-:W-:Y:S02]  /*19f10*/  IMAD.MOV.U32 R12, RZ, RZ, 0x1 ;  /* 0x00000001ff0c7424 */ /* 0x000fe400078e00ff */
[----:B------:R-:W-:-:S07]  /*19f20*/  IMAD.MOV.U32 R3, RZ, RZ, R14 ;  /* 0x000000ffff037224 */ /* 0x000fce00078e000e */
[----:B------:R-:W-:Y:S05]  /*19f30*/  WARPSYNC.COLLECTIVE R15, `(.L_x_1269) ;  /* 0x000000000f087348 */ /* 0x000fea0003c00000 */
[----:B------:R0:W1:Y:S02]  /*19f40*/  SHFL.IDX P6, R14, R13, R12, R11 ;  /* 0x0000000c0d0e7389 */ /* 0x00006400000c000b */
[----:B01----:R-:W-:Y:S01]  /*19f50*/  ENDCOLLECTIVE ;  /* 0x000000000000791b */ /* 0x003fe20003800000 */
.L_x_1269:
        /* <DEDUP_REMOVED lines=17> */
.L_x_1270:
[----:B------:R-:W-:Y:S02]  /*1a070*/  @P1 IMAD R8, R7, 0x2, R17 ;  /* 0x0000000207081824 */ /* 0x000fe400078e0211 */
[----:B------:R-:W-:Y:S02]  /*1a080*/  IMAD.MOV.U32 R13, RZ, RZ, R6 ;  /* 0x000000ffff0d7224 */ /* 0x000fe400078e0006 */
[----:B------:R-:W-:Y:S02]  /*1a090*/  IMAD.MOV.U32 R12, RZ, RZ, 0x2 ;  /* 0x00000002ff0c7424 */ /* 0x000fe400078e00ff */
[----:B------:R-:W-:-:S07]  /*1a0a0*/  IMAD.MOV.U32 R3, RZ, RZ, R14 ;  /* 0x000000ffff037224 */ /* 0x000fce00078e000e */
[----:B------:R-:W-:Y:S05]  /*1a0b0*/  WARPSYNC.COLLECTIVE R15, `(.L_x_1271) ;  /* 0x000000000f087348 */ /* 0x000fea0003c00000 */
[----:B------:R0:W1:Y:S02]  /*1a0c0*/  SHFL.IDX P6, R14, R13, R12, R11 ;  /* 0x0000000c0d0e7389 */ /* 0x00006400000c000b */
[----:B01----:R-:W-:Y:S01]  /*1a0d0*/  ENDCOLLECTIVE ;  /* 0x000000000000791b */ /* 0x003fe20003800000 */
.L_x_1271:
        /* <DEDUP_REMOVED lines=17> */
.L_x_1272:
[----:B------:R-:W-:Y:S02]  /*1a1f0*/  @P1 IMAD R8, R7, 0x2, R17 ;  /* 0x0000000207081824 */ /* 0x000fe400078e0211 */
[----:B------:R-:W-:Y:S02]  /*1a200*/  IMAD.MOV.U32 R13, RZ, RZ, R6 ;  /* 0x000000ffff0d7224 */ /* 0x000fe400078e0006 */
[----:B------:R-:W-:Y:S02]  /*1a210*/  IMAD.MOV.U32 R12, RZ, RZ, 0x3 ;  /* 0x00000003ff0c7424 */ /* 0x000fe400078e00ff */
[----:B------:R-:W-:-:S07]  /*1a220*/  IMAD.MOV.U32 R3, RZ, RZ, R14 ;  /* 0x000000ffff037224 */ /* 0x000fce00078e000e */
[----:B------:R-:W-:Y:S05]  /*1a230*/  WARPSYNC.COLLECTIVE R15, `(.L_x_1273) ;  /* 0x000000000f087348 */ /* 0x000fea0003c00000 */
[----:B------:R0:W1:Y:S02]  /*1a240*/  SHFL.IDX P6, R14, R13, R12, R11 ;  /* 0x0000000c0d0e7389 */ /* 0x00006400000c000b */
[----:B01----:R-:W-:Y:S01]  /*1a250*/  ENDCOLLECTIVE ;  /* 0x000000000000791b */ /* 0x003fe20003800000 */
.L_x_1273:
        /* <DEDUP_REMOVED lines=10> */
.L_x_1274:
        /* <DEDUP_REMOVED lines=8> */
.L_x_1207:
[----:B------:R0:W5:Y:S01]  /*1a380*/  LDL R21, [R1+0x18] ;  /* 0x0000180001157983 */ /* 0x0001620000100800 */
[----:B------:R-:W-:Y:S02]  /*1a390*/  IMAD.MOV.U32 R13, RZ, RZ, R4 ;  /* 0x000000ffff0d7224 */ /* 0x000fe400078e0004 */
[----:B------:R-:W-:Y:S02]  /*1a3a0*/  IMAD.MOV.U32 R12, RZ, RZ, RZ ;  /* 0x000000ffff0c7224 */ /* 0x000fe400078e00ff */
[----:B------:R-:W-:Y:S02]  /*1a3b0*/  IMAD.MOV.U32 R11, RZ, RZ, 0x1c1f ;  /* 0x00001c1fff0b7424 */ /* 0x000fe400078e00ff */
[----:B------:R-:W-:Y:S02]  /*1a3c0*/  IMAD.MOV.U32 R15, RZ, RZ, -0x1 ;  /* 0xffffffffff0f7424 */ /* 0x000fe400078e00ff */
[----:B------:R-:W-:Y:S02]  /*1a3d0*/  IMAD R2, R28, R9, RZ ;  /* 0x000000091c027224 */ /* 0x000fe400078e02ff */
[----:B0-----:R-:W-:-:S07]  /*1a3e0*/  IMAD.IADD R25, R20, 0x1, R25 ;  /* 0x0000000114197824 */ /* 0x001fce00078e0219 */
[----:B-----5:R-:W-:Y:S05]  /*1a3f0*/  WARPSYNC.COLLECTIVE R15, `(.L_x_1276) ;  /* 0x000000000f087348 */ /* 0x020fea0003c00000 */
[----:B------:R0:W1:Y:S02]  /*1a400*/  SHFL.IDX P6, R14, R13, R12, R11 ;  /* 0x0000000c0d0e7389 */ /* 0x00006400000c000b */
[----:B01---5:R-:W-:Y:S01]  /*1a410*/  ENDCOLLECTIVE ;  /* 0x000000000000791b */ /* 0x023fe20003800000 */
.L_x_1276:
[----:B------:R-:W-:Y:S01]  /*1a420*/  ISETP.GE.AND P3, PT, R25, R2, PT ;  /* 0x000000021900720c */ /* 0x000fe20003f66270 */
[----:B------:R-:W-:Y:S02]  /*1a430*/  IMAD.MOV.U32 R13, RZ, RZ, R0 ;  /* 0x000000ffff0d7224 */ /* 0x000fe400078e0000 */
[----:B------:R-:W-:-:S10]  /*1a440*/  IMAD.MOV.U32 R6, RZ, RZ, R14 ;  /* 0x000000ffff067224 */ /* 0x000fd400078e000e */
[----:B------:R-:W-:Y:S05]  /*1a450*/  WARPSYNC.COLLECTIVE R15, `(.L_x_1277) ;  /* 0x000000000f087348 */ /* 0x000fea0003c00000 */
[----:B------:R0:W1:Y:S02]  /*1a460*/  SHFL.IDX P6, R14, R13, R12, R11 ;  /* 0x0000000c0d0e7389 */ /* 0x00006400000c000b */
[----:B01----:R-:W-:Y:S01]  /*1a470*/  ENDCOLLECTIVE ;  /* 0x000000000000791b */ /* 0x003fe20003800000 */
.L_x_1277:
[----:B------:R-:W-:Y:S02]  /*1a480*/  IMAD.MOV.U32 R13, RZ, RZ, R4 ;  /* 0x000000ffff0d7224 */ /* 0x000fe400078e0004 */
[----:B------:R-:W-:Y:S02]  /*1a490*/  IMAD.MOV.U32 R12, RZ, RZ, 0x1 ;  /* 0x00000001ff0c7424 */ /* 0x000fe400078e00ff */
[----:B------:R-:W-:-:S07]  /*1a4a0*/  IMAD.MOV.U32 R5, RZ, RZ, R14 ;  /* 0x000000ffff057224 */ /* 0x000fce00078e000e */
[----:B------:R-:W-:Y:S05]  /*1a4b0*/  WARPSYNC.COLLECTIVE R15, `(.L_x_1278) ;  /* 0x000000000f087348 */ /* 0x000fea0003c00000 */
[----:B------:R0:W1:Y:S02]  /*1a4c0*/  SHFL.IDX P6, R14, R13, R12, R11 ;  /* 0x0000000c0d0e7389 */ /* 0x00006400000c000b */
[----:B01----:R-:W-:Y:S01]  /*1a4d0*/  ENDCOLLECTIVE ;  /* 0x000000000000791b */ /* 0x003fe20003800000 */
.L_x_1278:
[----:B------:R-:W-:-:S05]  /*1a4e0*/  @!P3 LEA R5, P4, R10, R5, 0x1 ;  /* 0x000000050a05b211 */ /* 0x000fca00078808ff */
[----:B------:R-:W-:-:S04]  /*1a4f0*/  @!P3 IMAD.X R6, RZ, RZ, R6, P4 ;  /* 0x000000ffff06b224 */ /* 0x000fc800020e0606 */
[----:B------:R-:W-:Y:S02]  /*1a500*/  @!P3 IMAD.MOV.U32 R7, RZ, RZ, R6 ;  /* 0x000000ffff07b224 */ /* 0x000fe400078e0006 */
[----:B------:R-:W-:Y:S02]  /*1a510*/  @!P3 IMAD.MOV.U32 R6, RZ, RZ, R5 ;  /* 0x000000ffff06b224 */ /* 0x000fe400078e0005 */
[----:B------:R-:W-:Y:S02]  /*1a520*/  IMAD.MOV.U32 R13, RZ, RZ, R0 ;  /* 0x000000ffff0d7224 */ /* 0x000fe400078e0000 */
[----:B------:R-:W-:Y:S01]  /*1a530*/  VIADD R5, R25, 0x20 ;  /* 0x0000002019057836 */ /* 0x000fe20000000000 */
        /* <DEDUP_REMOVED lines=11> */
.L_x_1279:
[----:B------:R-:W-:Y:S02]  /*1a5f0*/  IMAD.MOV.U32 R13, RZ, RZ, R4 ;  /* 0x000000ffff0d7224 */ /* 0x000fe400078e0004 */
[----:B------:R-:W-:Y:S02]  /*1a600*/  IMAD.MOV.U32 R12, RZ, RZ, 0x2 ;  /* 0x00000002ff0c7424 */ /* 0x000fe400078e00ff */
[----:B------:R-:W-:-:S07]  /*1a610*/  IMAD.MOV.U32 R5, RZ, RZ, R14 ;  /* 0x000000ffff057224 */ /* 0x000fce00078e000e */
[----:B------:R-:W-:Y:S05]  /*1a620*/  WARPSYNC.COLLECTIVE R15, `(.L_x_1280) ;  /* 0x000000000f087348 */ /* 0x000fea0003c00000 */
[----:B------:R0:W1:Y:S02]  /*1a630*/  SHFL.IDX P6, R14, R13, R12, R11 ;  /* 0x0000000c0d0e7389 */ /* 0x00006400000c000b */
[----:B01----:R-:W-:Y:S01]  /*1a640*/  ENDCOLLECTIVE ;  /* 0x000000000000791b */ /* 0x003fe20003800000 */
.L_x_1280:
[----:B------:R-:W-:-:S05]  /*1a650*/  @!P3 LEA R5, P4, R10, R5, 0x1 ;  /* 0x000000050a05b211 */ /* 0x000fca00078808ff */
[----:B------:R-:W-:Y:S02]  /*1a660*/  @!P3 IMAD.X R7, RZ, RZ, R7, P4 ;  /* 0x000000ffff07b224 */ /* 0x000fe400020e0607 */
[----:B------:R-:W-:Y:S02]  /*1a670*/  @!P3 IMAD.MOV.U32 R6, RZ, RZ, R5 ;  /* 0x000000ffff06b224 */ /* 0x000fe400078e0005 */
[----:B------:R-:W-:Y:S02]  /*1a680*/  VIADD R5, R25, 0x40 ;  /* 0x0000004019057836 */ /* 0x000fe40000000000 */
[----:B------:R-:W-:Y:S01]  /*1a690*/  IMAD.MOV.U32 R13, RZ, RZ, R0 ;  /* 0x000000ffff0d7224 */ /* 0x000fe200078e0000 */
        /* <DEDUP_REMOVED lines=11> */
.L_x_1281:
[----:B------:R-:W-:Y:S02]  /*1a750*/  IMAD.MOV.U32 R13, RZ, RZ, R4 ;  /* 0x000000ffff0d7224 */ /* 0x000fe400078e0004 */
[----:B------:R-:W-:Y:S02]  /*1a760*/  IMAD.MOV.U32 R12, RZ, RZ, 0x3 ;  /* 0x00000003ff0c7424 */ /* 0x000fe400078e00ff */
[----:B------:R-:W-:-:S07]  /*1a770*/  IMAD.MOV.U32 R5, RZ, RZ, R14 ;  /* 0x000000ffff057224 */ /* 0x000fce00078e000e */
[----:B------:R-:W-:Y:S05]  /*1a780*/  WARPSYNC.COLLECTIVE R15, `(.L_x_1282) ;  /* 0x000000000f087348 */ /* 0x000fea0003c00000 */
[----:B------:R0:W1:Y:S02]  /*1a790*/  SHFL.IDX P6, R14, R13, R12, R11 ;  /* 0x0000000c0d0e7389 */ /* 0x00006400000c000b */
[----:B01----:R-:W-:Y:S01]  /*1a7a0*/  ENDCOLLECTIVE ;  /* 0x000000000000791b */ /* 0x003fe20003800000 */
.L_x_1282:
        /* <DEDUP_REMOVED lines=8> */
[----:B------:R0:W-:Y:S04]  /*1a830*/  @!P3 LDGSTS.E.BYPASS.LTC128B.128 [R21+0xd400], desc[UR56][R6.64], !P0 ;  /* 0x0d4000000615bfae */ /* 0x0001e8000c101d78 */
[----:B------:R0:W-:Y:S04]  /*1a840*/  @!P3 LDGSTS.E.BYPASS.LTC128B.128 [R21+0x10400], desc[UR56][R6.64+0x40], !P1 ;  /* 0x104000400615bfae */ /* 0x0001e8000c901d78 */
[----:B------:R0:W-:Y:S01]  /*1a850*/  @!P3 LDGSTS.E.BYPASS.LTC128B.128 [R21+0x13400], desc[UR56][R6.64+0x80], !P2 ;  /* 0x134000800615bfae */ /* 0x0001e2000d101d78 */
[----:B------:R-:W-:Y:S01]  /*1a860*/  IMAD.MOV.U32 R4, RZ, RZ, R14 ;  /* 0x000000ffff047224 */ /* 0x000fe200078e000e */
[----:B------:R-:W-:-:S13]  /*1a870*/  ISETP.GE.AND P3, PT, R5, R2, PT ;  /* 0x000000020500720c */ /* 0x000fda0003f66270 */
[----:B0-----:R-:W-:Y:S05]  /*1a880*/  WARPSYNC.COLLECTIVE R15, `(.L_x_1283) ;  /* 0x000000000f087348 */ /* 0x001fea0003c00000 */
[----:B------:R1:W2:Y:S02]  /*1a890*/  SHFL.IDX P6, R14, R13, R12, R11 ;  /* 0x0000000c0d0e7389 */ /* 0x0002a400000c000b */
[----:B012---:R-:W-:Y:S01]  /*1a8a0*/  ENDCOLLECTIVE ;  /* 0x000000000000791b */ /* 0x007fe20003800000 */
.L_x_1283:
[----:B------:R-:W-:Y:S02]  /*1a8b0*/  IMAD.MOV.U32 R13, RZ, RZ, R3 ;  /* 0x000000ffff0d7224 */ /* 0x000fe400078e0003 */
[----:B------:R-:W-:Y:S02]  /*1a8c0*/  IMAD.MOV.U32 R12, RZ, RZ, RZ ;  /* 0x000000ffff0c7224 */ /* 0x000fe400078e00ff */
[----:B------:R-:W-:-:S07]  /*1a8d0*/  IMAD.MOV.U32 R0, RZ, RZ, R14 ;  /* 0x000000ffff007224 */ /* 0x000fce00078e000e */
[----:B------:R-:W-:Y:S05]  /*1a8e0*/  WARPSYNC.COLLECTIVE R15, `(.L_x_1284) ;  /* 0x000000000f087348 */ /* 0x000fea0003c00000 */
[----:B------:R0:W1:Y:S02]  /*1a8f0*/  SHFL.IDX P6, R14, R13, R12, R11 ;  /* 0x0000000c0d0e7389 */ /* 0x00006400000c000b */
[----:B01----:R-:W-:Y:S01]  /*1a900*/  ENDCOLLECTIVE ;  /* 0x000000000000791b */ /* 0x003fe20003800000 */
.L_x_1284:
[----:B------:R-:W-:-:S05]  /*1a910*/  @!P3 LEA R0, P4, R10, R0, 0x1 ;  /* 0x000000000a00b211 */ /* 0x000fca00078808ff */
[----:B------:R-:W-:-:S04]  /*1a920*/  @!P3 IMAD.X R4, RZ, RZ, R4, P4 ;  /* 0x000000ffff04b224 */ /* 0x000fc800020e0604 */
[----:B------:R-:W-:Y:S02]  /*1a930*/  @!P3 IMAD.MOV.U32 R5, RZ, RZ, R4 ;  /* 0x000000ffff05b224 */ /* 0x000fe400078e0004 */
        /* <DEDUP_REMOVED lines=14> */
.L_x_1285:
[----:B------:R-:W-:Y:S02]  /*1aa20*/  IMAD.MOV.U32 R13, RZ, RZ, R3 ;  /* 0x000000ffff0d7224 */ /* 0x000fe400078e0003 */
[----:B------:R-:W-:Y:S02]  /*1aa30*/  IMAD.MOV.U32 R12, RZ, RZ, 0x1 ;  /* 0x00000001ff0c7424 */ /* 0x000fe400078e00ff */
[----:B------:R-:W-:-:S07]  /*1aa40*/  IMAD.MOV.U32 R4, RZ, RZ, R14 ;  /* 0x000000ffff047224 */ /* 0x000fce00078e000e */
[----:B------:R-:W-:Y:S05]  /*1aa50*/  WARPSYNC.COLLECTIVE R15, `(.L_x_1286) ;  /* 0x000000000f087348 */ /* 0x000fea0003c00000 */
[----:B------:R0:W1:Y:S02]  /*1aa60*/  SHFL.IDX P6, R14, R13, R12, R11 ;  /* 0x0000000c0d0e7389 */ /* 0x00006400000c000b */
[----:B01----:R-:W-:Y:S01]  /*1aa70*/  ENDCOLLECTIVE ;  /* 0x000000000000791b */ /* 0x003fe20003800000 */
.L_x_1286:
[----:B------:R-:W-:-:S05]  /*1aa80*/  @!P3 LEA R4, P4, R10, R4, 0x1 ;  /* 0x000000040a04b211 */ /* 0x000fca00078808ff */
[----:B------:R-:W-:-:S04]  /*1aa90*/  @!P3 IMAD.X R0, RZ, RZ, R0, P4 ;  /* 0x000000ffff00b224 */ /* 0x000fc800020e0600 */
[----:B------:R-:W-:Y:S02]  /*1aaa0*/  @!P3 IMAD.MOV.U32 R5, RZ, RZ, R0 ;  /* 0x000000ffff05b224 */ /* 0x000fe400078e0000 */
[----:B------:R-:W-:-:S03]  /*1aab0*/  IMAD.MOV.U32 R13, RZ, RZ, R8 ;  /* 0x000000ffff0d7224 */ /* 0x000fc600078e0008 */
        /* <DEDUP_REMOVED lines=10> */
.L_x_1287:
[----:B------:R-:W-:Y:S01]  /*1ab60*/  IMAD.MOV.U32 R8, RZ, RZ, R14 ;  /* 0x000000ffff087224 */ /* 0x000fe200078e000e */
[----:B------:R-:W-:Y:S06]  /*1ab70*/  BRA `(.L_x_1288) ;  /* 0xffffffc000387947 */ /* 0x000fec000383ffff */
.L_x_1210:
[----:B-1----:R1:W2:Y:S02]  /*1ab80*/  SYNCS.PHASECHK.TRANS64.TRYWAIT P0, [R17+URZ+0x2d820], R0 ;  /* 0x02d82000110075a7 */ /* 0x0022a4000800017f */
[----:B--2---:R-:W-:Y:S05]  /*1ab90*/  @!P0 NANOSLEEP.SYNCS 0x989680 ;  /* 0x009896800000895d */ /* 0x004fea0003900000 */
[----:B------:R-:W2:Y:S02]  /*1aba0*/  @!P0 SYNCS.PHASECHK.TRANS64 P0, [R17+URZ+0x2d820], R0 ;  /* 0x02d82000110085a7 */ /* 0x000ea4000800007f */
[----:B--2---:R-:W-:Y:S05]  /*1abb0*/  @!P0 BRA `(.L_x_1210) ;  /* 0xfffffffc00f08947 */ /* 0x004fea000383ffff */
[----:B------:R-:W-:Y:S05]  /*1abc0*/  BRA `(.L_x_1289) ;  /* 0xffffffc000a07947 */ /* 0x000fea000383ffff */
.L_x_1215:
[----:B0-----:R0:W1:Y:S02]  /*1abd0*/  SYNCS.PHASECHK.TRANS64.TRYWAIT P0, [R5+URZ+0x2d840], R0 ;  /* 0x02d84000050075a7 */ /* 0x001064000800017f */
[----:B-1----:R-:W-:Y:S05]  /*1abe0*/  @!P0 NANOSLEEP.SYNCS 0x989680 ;  /* 0x009896800000895d */ /* 0x002fea0003900000 */
[----:B------:R-:W1:Y:S02]  /*1abf0*/  @!P0 SYNCS.PHASECHK.TRANS64 P0, [R5+URZ+0x2d840], R0 ;  /* 0x02d84000050085a7 */ /* 0x000e64000800007f */
[----:B-1----:R-:W-:Y:S05]  /*1ac00*/  @!P0 BRA `(.L_x_1215) ;  /* 0xfffffffc00f08947 */ /* 0x002fea000383ffff */
[----:B------:R-:W-:Y:S05]  /*1ac10*/  BRA `(.L_x_1290) ;  /* 0xffffffc400947947 */ /* 0x000fea000383ffff */
.L_x_1216:
        /* <DEDUP_REMOVED lines=8> */
.L_x_1292:
[----:B------:R-:W-:Y:S05]  /*1aca0*/  BSYNC B1 ;  /* 0x0000000000017941 */ /* 0x000fea0003800000 */
.L_x_1291:
[----:B------:R-:W0:Y:S01]  /*1acb0*/  S2R R25, SR_TID.X ;  /* 0x0000000000197919 */ /* 0x000e220000002100 */
[----:B------:R-:W-:Y:S01]  /*1acc0*/  IMAD.MOV.U32 R13, RZ, RZ, R6 ;  /* 0x000000ffff0d7224 */ /* 0x000fe200078e0006 */
[----:B------:R-:W-:Y:S01]  /*1acd0*/  LOP3.LUT R16, R16, 0xf7ffffff, RZ, 0xc0, !PT ;  /* 0xf7ffffff10107812 */ /* 0x000fe200078ec0ff */
[----:B------:R-:W-:Y:S02]  /*1ace0*/  IMAD.MOV.U32 R12, RZ, RZ, RZ ;  /* 0x000000ffff0c7224 */ /* 0x000fe400078e00ff */
[----:B------:R-:W-:Y:S01]  /*1acf0*/  IMAD.MOV.U32 R11, RZ, RZ, 0x1c1f ;  /* 0x00001c1fff0b7424 */ /* 0x000fe200078e00ff */
[----:B------:R-:W-:Y:S01]  /*1ad00*/  @P1 LOP3.LUT R16, R16, 0x8000000, RZ, 0xfc, !PT ;  /* 0x0800000010101812 */ /* 0x000fe200078efcff */
[----:B------:R-:W-:Y:S02]  /*1ad10*/  IMAD.MOV.U32 R15, RZ, RZ, -0x1 ;  /* 0xffffffffff0f7424 */ /* 0x000fe400078e00ff */
[----:B------:R-:W-:Y:S01]  /*1ad20*/  IMAD.MOV.U32 R3, RZ, RZ, R14 ;  /* 0x000000ffff037224 */ /* 0x000fe200078e000e */
[----:B------:R-:W-:Y:S01]  /*1ad30*/  LOP3.LUT P1, RZ, R16, 0x4, RZ, 0xc0, !PT ;  /* 0x0000000410ff7812 */ /* 0x000fe2000782c0ff */
[----:B------:R-:W-:-:S12]  /*1ad40*/  IMAD R4, R4, 0x2, R17 ;  /* 0x0000000204047824 */ /* 0x000fd800078e0211 */
[----:B0-----:R-:W-:Y:S05]  /*1ad50*/  WARPSYNC.COLLECTIVE R15, `(.L_x_1293) ;  /* 0x000000000f087348 */ /* 0x001fea0003c00000 */
[----:B------:R1:W2:Y:S02]  /*1ad60*/  SHFL.IDX P6, R14, R13, R12, R11 ;  /* 0x0000000c0d0e7389 */ /* 0x0002a400000c000b */
[----:B012---:R-:W-:Y:S01]  /*1ad70*/  ENDCOLLECTIVE ;  /* 0x000000000000791b */ /* 0x007fe20003800000 */
.L_x_1293:
        /* <DEDUP_REMOVED lines=8> */
.L_x_1294:
        /* <DEDUP_REMOVED lines=14> */
.L_x_1295:
[----:B------:R-:W-:Y:S02]  /*1aee0*/  IMAD.MOV.U32 R13, RZ, RZ, R8 ;  /* 0x000000ffff0d7224 */ /* 0x000fe400078e0008 */
[----:B------:R-:W-:Y:S02]  /*1aef0*/  IMAD.MOV.U32 R12, RZ, RZ, 0x2 ;  /* 0x00000002ff0c7424 */ /* 0x000fe400078e00ff */
[----:B------:R-:W-:-:S07]  /*1af00*/  IMAD.MOV.U32 R2, RZ, RZ, R14 ;  /* 0x000000ffff027224 */ /* 0x000fce00078e000e */
[----:B------:R-:W-:Y:S05]  /*1af10*/  WARPSYNC.COLLECTIVE R15, `(.L_x_1296) ;  /* 0x000000000f087348 */ /* 0x000fea0003c00000 */
[----:B------:R0:W1:Y:S02]  /*1af20*/  SHFL.IDX P6, R14, R13, R12, R11 ;  /* 0x0000000c0d0e7389 */ /* 0x00006400000c000b */
[----:B01----:R-:W-:Y:S01]  /*1af30*/  ENDCOLLECTIVE ;  /* 0x000000000000791b */ /* 0x003fe20003800000 */
.L_x_1296:
        /* <DEDUP_REMOVED lines=13> */
.L_x_1297:
[----:B------:R-:W-:Y:S02]  /*1b010*/  IMAD.MOV.U32 R13, RZ, RZ, R8 ;  /* 0x000000ffff0d7224 */ /* 0x000fe400078e0008 */
[----:B------:R-:W-:Y:S02]  /*1b020*/  IMAD.MOV.U32 R12, RZ, RZ, 0x3 ;  /* 0x00000003ff0c7424 */ /* 0x000fe400078e00ff */
[----:B------:R-:W-:-:S07]  /*1b030*/  IMAD.MOV.U32 R2, RZ, RZ, R14 ;  /* 0x000000ffff027224 */ /* 0x000fce00078e000e */
[----:B------:R-:W-:Y:S05]  /*1b040*/  WARPSYNC.COLLECTIVE R15, `(.L_x_1298) ;  /* 0x000000000f087348 */ /* 0x000fea0003c00000 */
[----:B------:R0:W1:Y:S02]  /*1b050*/  SHFL.IDX P6, R14, R13, R12, R11 ;  /* 0x0000000c0d0e7389 */ /* 0x00006400000c000b */
[----:B01----:R-:W-:Y:S01]  /*1b060*/  ENDCOLLECTIVE ;  /* 0x000000000000791b */ /* 0x003fe20003800000 */
.L_x_1298:
        /* <DEDUP_REMOVED lines=14> */
.L_x_1299:
[----:B------:R-:W-:Y:S01]  /*1b150*/  IMAD.MOV.U32 R2, RZ, RZ, R14 ;  /* 0x000000ffff027224 */ /* 0x000fe200078e000e */
[----:B------:R-:W-:Y:S06]  /*1b160*/  BRA `(.L_x_1300) ;  /* 0xffffffc400287947 */ /* 0x000fec000383ffff */
.L_x_1221:
[----:B-1----:R1:W2:Y:S02]  /*1b170*/  SYNCS.PHASECHK.TRANS64.TRYWAIT P0, [R5+URZ+0x2d860], R2 ;  /* 0x02d86002050075a7 */ /* 0x0022a4000800017f */
[----:B--2---:R-:W-:Y:S05]  /*1b180*/  @!P0 NANOSLEEP.SYNCS 0x989680 ;  /* 0x009896800000895d */ /* 0x004fea0003900000 */
[----:B------:R-:W2:Y:S02]  /*1b190*/  @!P0 SYNCS.PHASECHK.TRANS64 P0, [R5+URZ+0x2d860], R2 ;  /* 0x02d86002050085a7 */ /* 0x000ea4000800007f */
[----:B--2---:R-:W-:Y:S05]  /*1b1a0*/  @!P0 BRA `(.L_x_1221) ;  /* 0xfffffffc00f08947 */ /* 0x004fea000383ffff */
[----:B------:R-:W-:Y:S05]  /*1b1b0*/  BRA `(.L_x_1301) ;  /* 0xffffffc4008c7947 */ /* 0x000fea000383ffff */
.L_x_1222:
        /* <DEDUP_REMOVED lines=8> */
.L_x_1303:
[----:B------:R-:W-:Y:S05]  /*1b240*/  BSYNC B1 ;  /* 0x0000000000017941 */ /* 0x000fea0003800000 */
.L_x_1302:
        /* <DEDUP_REMOVED lines=9> */
.L_x_1304:
[----:B------:R-:W-:Y:S02]  /*1b2e0*/  IMAD.MOV.U32 R13, RZ, RZ, R19 ;  /* 0x000000ffff0d7224 */ /* 0x000fe400078e0013 */
[----:B------:R-:W-:Y:S02]  /*1b2f0*/  IMAD.MOV.U32 R12, RZ, RZ, 0x1 ;  /* 0x00000001ff0c7424 */ /* 0x000fe400078e00ff */
[----:B------:R-:W-:-:S07]  /*1b300*/  IMAD.MOV.U32 R2, RZ, RZ, R14 ;  /* 0x000000ffff027224 */ /* 0x000fce00078e000e */
[----:B------:R-:W-:Y:S05]  /*1b310*/  WARPSYNC.COLLECTIVE R15, `(.L_x_1305) ;  /* 0x000000000f087348 */ /* 0x000fea0003c00000 */
[----:B------:R0:W1:Y:S02]  /*1b320*/  SHFL.IDX P6, R14, R13, R12, R11 ;  /* 0x0000000c0d0e7389 */ /* 0x00006400000c000b */
[----:B01----:R-:W-:Y:S01]  /*1b330*/  ENDCOLLECTIVE ;  /* 0x000000000000791b */ /* 0x003fe20003800000 */
.L_x_1305:
        /* <DEDUP_REMOVED lines=16> */
.L_x_1306:
[----:B------:R-:W-:Y:S02]  /*1b440*/  IMAD.MOV.U32 R13, RZ, RZ, R19 ;  /* 0x000000ffff0d7224 */ /* 0x000fe400078e0013 */
[----:B------:R-:W-:Y:S02]  /*1b450*/  IMAD.MOV.U32 R12, RZ, RZ, 0x2 ;  /* 0x00000002ff0c7424 */ /* 0x000fe400078e00ff */
[----:B------:R-:W-:-:S07]  /*1b460*/  IMAD.MOV.U32 R2, RZ, RZ, R14 ;  /* 0x000000ffff027224 */ /* 0x000fce00078e000e */
[----:B------:R-:W-:Y:S05]  /*1b470*/  WARPSYNC.COLLECTIVE R15, `(.L_x_1307) ;  /* 0x000000000f087348 */ /* 0x000fea0003c00000 */
[----:B------:R0:W1:Y:S02]  /*1b480*/  SHFL.IDX P6, R14, R13, R12, R11 ;  /* 0x0000000c0d0e7389 */ /* 0x00006400000c000b */
[----:B01----:R-:W-:Y:S01]  /*1b490*/  ENDCOLLECTIVE ;  /* 0x000000000000791b */ /* 0x003fe20003800000 */
.L_x_1307:
        /* <DEDUP_REMOVED lines=16> */
.L_x_1308:
[----:B------:R-:W-:Y:S02]  /*1b5a0*/  IMAD.MOV.U32 R13, RZ, RZ, R19 ;  /* 0x000000ffff0d7224 */ /* 0x000fe400078e0013 */
[----:B------:R-:W-:Y:S02]  /*1b5b0*/  IMAD.MOV.U32 R12, RZ, RZ, 0x3 ;  /* 0x00000003ff0c7424 */ /* 0x000fe400078e00ff */
[----:B------:R-:W-:-:S07]  /*1b5c0*/  IMAD.MOV.U32 R2, RZ, RZ, R14 ;  /* 0x000000ffff027224 */ /* 0x000fce00078e000e */
[----:B------:R-:W-:Y:S05]  /*1b5d0*/  WARPSYNC.COLLECTIVE R15, `(.L_x_1309) ;  /* 0x000000000f087348 */ /* 0x000fea0003c00000 */
[----:B------:R0:W1:Y:S02]  /*1b5e0*/  SHFL.IDX P6, R14, R13, R12, R11 ;  /* 0x0000000c0d0e7389 */ /* 0x00006400000c000b */
[----:B01----:R-:W-:Y:S01]  /*1b5f0*/  ENDCOLLECTIVE ;  /* 0x000000000000791b */ /* 0x003fe20003800000 */
.L_x_1309:
        /* <DEDUP_REMOVED lines=13> */
.L_x_1310:
        /* <DEDUP_REMOVED lines=8> */
.L_x_1230:
[----:B-1----:R1:W2:Y:S02]  /*1b750*/  SYNCS.PHASECHK.TRANS64.TRYWAIT P0, [R0+URZ+0x2d860], R3 ;  /* 0x02d86003000075a7 */ /* 0x0022a4000800017f */
[----:B--2---:R-:W-:Y:S05]  /*1b760*/  @!P0 NANOSLEEP.SYNCS 0x989680 ;  /* 0x009896800000895d */ /* 0x004fea0003900000 */
[----:B------:R-:W2:Y:S02]  /*1b770*/  @!P0 SYNCS.PHASECHK.TRANS64 P0, [R0+URZ+0x2d860], R3 ;  /* 0x02d86003000085a7 */ /* 0x000ea4000800007f */
[----:B--2---:R-:W-:Y:S05]  /*1b780*/  @!P0 BRA `(.L_x_1230) ;  /* 0xfffffffc00f08947 */ /* 0x004fea000383ffff */
[----:B------:R-:W-:Y:S05]  /*1b790*/  BRA `(.L_x_1312) ;  /* 0xffffffc800187947 */ /* 0x000fea000383ffff */
.L_x_1231:
        /* <DEDUP_REMOVED lines=8> */
.L_x_1314:
[----:B------:R-:W-:Y:S05]  /*1b820*/  BSYNC B0 ;  /* 0x0000000000007941 */ /* 0x000fea0003800000 */
.L_x_1313:
[----:B------:R-:W0:Y:S01]  /*1b830*/  S2R R2, SR_TID.X ;  /* 0x0000000000027919 */ /* 0x000e220000002100 */
[----:B------:R-:W-:Y:S02]  /*1b840*/  IMAD.MOV.U32 R13, RZ, RZ, R18 ;  /* 0x000000ffff0d7224 */ /* 0x000fe400078e0012 */
[----:B------:R-:W-:Y:S02]  /*1b850*/  IMAD.MOV.U32 R12, RZ, RZ, RZ ;  /* 0x000000ffff0c7224 */ /* 0x000fe400078e00ff */
[----:B------:R-:W-:Y:S02]  /*1b860*/  IMAD.MOV.U32 R11, RZ, RZ, 0x1c1f ;  /* 0x00001c1fff0b7424 */ /* 0x000fe400078e00ff */
[----:B------:R-:W-:Y:S02]  /*1b870*/  IMAD.MOV.U32 R15, RZ, RZ, -0x1 ;  /* 0xffffffffff0f7424 */ /* 0x000fe400078e00ff */
[----:B------:R-:W-:Y:S02]  /*1b880*/  IMAD.MOV.U32 R3, RZ, RZ, R14 ;  /* 0x000000ffff037224 */ /* 0x000fe400078e000e */
[----:B------:R-:W-:-:S07]  /*1b890*/  IMAD R4, R4, 0x2, R17 ;  /* 0x0000000204047824 */ /* 0x000fce00078e0211 */
[----:B0-----:R-:W-:Y:S05]  /*1b8a0*/  WARPSYNC.COLLECTIVE R15, `(.L_x_1315) ;  /* 0x000000000f087348 */ /* 0x001fea0003c00000 */
[----:B------:R1:W2:Y:S02]  /*1b8b0*/  SHFL.IDX P6, R14, R13, R12, R11 ;  /* 0x0000000c0d0e7389 */ /* 0x0002a400000c000b */
[----:B012---:R-:W-:Y:S01]  /*1b8c0*/  ENDCOLLECTIVE ;  /* 0x000000000000791b */ /* 0x007fe20003800000 */
.L_x_1315:
        /* <DEDUP_REMOVED lines=17> */
.L_x_1316:
        /* <DEDUP_REMOVED lines=14> */
.L_x_1317:
[----:B------:R-:W-:Y:S02]  /*1bac0*/  IMAD.MOV.U32 R13, RZ, RZ, R19 ;  /* 0x000000ffff0d7224 */ /* 0x000fe400078e0013 */
[----:B------:R-:W-:Y:S01]  /*1bad0*/  IMAD.MOV.U32 R12, RZ, RZ, 0x2 ;  /* 0x00000002ff0c7424 */ /* 0x000fe200078e00ff */
[----:B------:R-:W-:-:S13]  /*1bae0*/  IADD3 R2, P4, R14, R5, RZ ;  /* 0x000000050e027210 */ /* 0x000fda0007f9e0ff */
[----:B------:R-:W-:Y:S05]  /*1baf0*/  WARPSYNC.COLLECTIVE R15, `(.L_x_1318) ;  /* 0x000000000f087348 */ /* 0x000fea0003c00000 */
[----:B------:R0:W1:Y:S02]  /*1bb00*/  SHFL.IDX P6, R14, R13, R12, R11 ;  /* 0x0000000c0d0e7389 */ /* 0x00006400000c000b */
[----:B01----:R-:W-:Y:S01]  /*1bb10*/  ENDCOLLECTIVE ;  /* 0x000000000000791b */ /* 0x003fe20003800000 */
.L_x_1318:
        /* <DEDUP_REMOVED lines=15> */
.L_x_1319:
[----:B------:R-:W-:Y:S02]  /*1bc10*/  IMAD.MOV.U32 R13, RZ, RZ, R19 ;  /* 0x000000ffff0d7224 */ /* 0x000fe400078e0013 */
[----:B------:R-:W-:Y:S01]  /*1bc20*/  IMAD.MOV.U32 R12, RZ, RZ, 0x3 ;  /* 0x00000003ff0c7424 */ /* 0x000fe200078e00ff */
[----:B------:R-:W-:-:S13]  /*1bc30*/  IADD3 R2, P4, R14, R5, RZ ;  /* 0x000000050e027210 */ /* 0x000fda0007f9e0ff */
[----:B------:R-:W-:Y:S05]  /*1bc40*/  WARPSYNC.COLLECTIVE R15, `(.L_x_1320) ;  /* 0x000000000f087348 */ /* 0x000fea0003c00000 */
[----:B------:R0:W1:Y:S02]  /*1bc50*/  SHFL.IDX P6, R14, R13, R12, R11 ;  /* 0x0000000c0d0e7389 */ /* 0x00006400000c000b */
[----:B01----:R-:W-:Y:S01]  /*1bc60*/  ENDCOLLECTIVE ;  /* 0x000000000000791b */ /* 0x003fe20003800000 */
.L_x_1320:
        /* <DEDUP_REMOVED lines=14> */
.L_x_1321:
[----:B------:R-:W-:Y:S05]  /*1bd50*/  BRA `(.L_x_1322) ;  /* 0xffffffc4008c7947 */ /* 0x000fea000383ffff */
.L_x_1236:
        /* <DEDUP_REMOVED lines=8> */
.L_x_1324:
[----:B------:R-:W-:Y:S05]  /*1bde0*/  BSYNC B0 ;  /* 0x0000000000007941 */ /* 0x000fea0003800000 */
.L_x_1323:
        /* <DEDUP_REMOVED lines=9> */
.L_x_1325:
[----:B------:R-:W-:Y:S02]  /*1be80*/  ULDC UR4, c[0x0][0xc3c] ;  /* 0x00030f0000047ab9 */ /* 0x000fe40000000800 */
[----:B------:R-:W-:-:S13]  /*1be90*/  ISETP.GE.OR P1, PT, R9, UR4, !P0 ;  /* 0x0000000409007c0c */ /* 0x000fda000c726670 */
[----:B------:R-:W0:Y:S08]  /*1bea0*/  @!P1 LDC.64 R2, c[0x0][0xc80] ;  /* 0x00032000ff029b82 */ /* 0x000e300000000a00 */
[----:B------:R-:W1:Y:S01]  /*1beb0*/  @!P1 LDC.64 R4, c[0x0][0xc78] ;  /* 0x00031e00ff049b82 */ /* 0x000e620000000a00 */
[----:B------:R-:W-:Y:S01]  /*1bec0*/  CS2R R24, SRZ ;  /* 0x0000000000187805 */ /* 0x000fe2000001ff00 */
[----:B------:R-:W-:-:S02]  /*1bed0*/  IMAD.MOV.U32 R11, RZ, RZ, RZ ;  /* 0x000000ffff0b7224 */ /* 0x000fc400078e00ff */
[----:B------:R-:W-:Y:S02]  /*1bee0*/  IMAD.MOV.U32 R6, RZ, RZ, R14 ;  /* 0x000000ffff067224 */ /* 0x000fe400078e000e */
[----:B0-----:R-:W-:-:S05]  /*1bef0*/  @!P1 IMAD.WIDE R2, R9, 0x4, R2 ;  /* 0x0000000409029825 */ /* 0x001fca00078e0202 */
[----:B------:R1:W2:Y:S02]  /*1bf00*/  @!P1 LDG.E R7, desc[UR56][R2.64] ;  /* 0x0000003802079981 */ /* 0x0002a4000c1e1900 */
[----:B-1----:R-:W-:-:S05]  /*1bf10*/  @!P1 IMAD.WIDE R2, R9, 0x4, R4 ;  /* 0x0000000409029825 */ /* 0x002fca00078e0204 */
[----:B------:R-:W3:Y:S01]  /*1bf20*/  @!P1 LDG.E R4, desc[UR56][R2.64] ;  /* 0x0000003802049981 */ /* 0x000ee2000c1e1900 */
[----:B------:R-:W-:Y:S01]  /*1bf30*/  IMAD.MOV.U32 R5, RZ, RZ, RZ ;  /* 0x000000ffff057224 */ /* 0x000fe200078e00ff */
[C---:B------:R-:W-:Y:S02]  /*1bf40*/  ISETP.GE.U32.AND P2, PT, R8.reuse, 0x2, PT ;  /* 0x000000020800780c */ /* 0x040fe40003f46070 */
[C---:B------:R-:W-:Y:S02]  /*1bf50*/  ISETP.GE.U32.AND P3, PT, R8.reuse, 0x4, PT ;  /* 0x000000040800780c */ /* 0x040fe40003f66070 */
[C---:B------:R-:W-:Y:S02]  /*1bf60*/  ISETP.GE.U32.AND P4, PT, R8.reuse, 0x8, PT ;  /* 0x000000080800780c */ /* 0x040fe40003f86070 */
[C---:B------:R-:W-:Y:S01]  /*1bf70*/  ISETP.GE.U32.AND P5, PT, R8.reuse, 0x10, PT ;  /* 0x000000100800780c */ /* 0x040fe20003fa6070 */
[----:B--2---:R-:W-:Y:S02]  /*1bf80*/  @!P1 IMAD.MOV.U32 R25, RZ, RZ, R7 ;  /* 0x000000ffff199224 */ /* 0x004fe400078e0007 */
[----:B---3--:R-:W-:Y:S01]  /*1bf90*/  @!P1 IMAD.MOV.U32 R5, RZ, RZ, R4 ;  /* 0x000000ffff059224 */ /* 0x008fe200078e0004 */
[----:B------:R-:W-:-:S03]  /*1bfa0*/  ISETP.NE.AND P1, PT, R8, RZ, PT ;  /* 0x000000ff0800720c */ /* 0x000fc60003f25270 */
[----:B------:R-:W-:-:S10]  /*1bfb0*/  IMAD R13, R5, R25, RZ ;  /* 0x00000019050d7224 */ /* 0x000fd400078e02ff */
[----:B------:R-:W-:Y:S05]  /*1bfc0*/  WARPSYNC.COLLECTIVE R15, `(.L_x_1326) ;  /* 0x000000000f087348 */ /* 0x000fea0003c00000 */
[----:B------:R0:W1:Y:S02]  /*1bfd0*/  SHFL.UP P6, R14, R13, R12, R11 ;  /* 0x0400000c0d0e7389 */ /* 0x00006400000c000b */
[----:B01----:R-:W-:Y:S01]  /*1bfe0*/  ENDCOLLECTIVE ;  /* 0x000000000000791b */ /* 0x003fe20003800000 */
.L_x_1326:
[----:B------:R-:W-:Y:S01]  /*1bff0*/  IMAD.MOV.U32 R12, RZ, RZ, 0x2 ;  /* 0x00000002ff0c7424 */ /* 0x000fe200078e00ff */
[----:B------:R-:W-:-:S05]  /*1c000*/  SEL R4, R14, RZ, P1 ;  /* 0x000000ff0e047207 */ /* 0x000fca0000800000 */
[----:B------:R-:W-:-:S04]  /*1c010*/  IMAD.IADD R4, R13, 0x1, R4 ;  /* 0x000000010d047824 */ /* 0x000fc800078e0204 */
[----:B------:R-:W-:-:S07]  /*1c020*/  IMAD.MOV.U32 R13, RZ, RZ, R4 ;  /* 0x000000ffff0d7224 */ /* 0x000fce00078e0004 */
[----:B------:R-:W-:Y:S05]  /*1c030*/  WARPSYNC.COLLECTIVE R15, `(.L_x_1327) ;  /* 0x000000000f087348 */ /* 0x000fea0003c00000 */
[----:B------:R0:W1:Y:S02]  /*1c040*/  SHFL.UP P6, R14, R13, R12, R11 ;  /* 0x0400000c0d0e7389 */ /* 0x00006400000c000b */
[----:B01----:R-:W-:Y:S01]  /*1c050*/  ENDCOLLECTIVE ;  /* 0x000000000000791b */ /* 0x003fe20003800000 */
.L_x_1327:
[----:B------:R-:W-:Y:S01]  /*1c060*/  IMAD.MOV.U32 R12, RZ, RZ, 0x4 ;  /* 0x00000004ff0c7424 */ /* 0x000fe200078e00ff */
[----:B------:R-:W-:-:S05]  /*1c070*/  SEL R3, R14, RZ, P2 ;  /* 0x000000ff0e037207 */ /* 0x000fca0001000000 */
[----:B------:R-:W-:-:S04]  /*1c080*/  IMAD.IADD R2, R4, 0x1, R3 ;  /* 0x0000000104027824 */ /* 0x000fc800078e0203 */
[----:B------:R-:W-:-:S07]  /*1c090*/  IMAD.MOV.U32 R13, RZ, RZ, R2 ;  /* 0x000000ffff0d7224 */ /* 0x000fce00078e0002 */
[----:B------:R-:W-:Y:S05]  /*1c0a0*/  WARPSYNC.COLLECTIVE R15, `(.L_x_1328) ;  /* 0x000000000f087348 */ /* 0x000fea0003c00000 */
[----:B------:R0:W1:Y:S02]  /*1c0b0*/  SHFL.UP P6, R14, R13, R12, R11 ;  /* 0x0400000c0d0e7389 */ /* 0x00006400000c000b */
[----:B01----:R-:W-:Y:S01]  /*1c0c0*/  ENDCOLLECTIVE ;  /* 0x000000000000791b */ /* 0x003fe20003800000 */
.L_x_1328:
[----:B------:R-:W-:Y:S01]  /*1c0d0*/  IMAD.MOV.U32 R12, RZ, RZ, 0x8 ;  /* 0x00000008ff0c7424 */ /* 0x000fe200078e00ff */
[----:B------:R-:W-:-:S05]  /*1c0e0*/  SEL R3, R14, RZ, P3 ;  /* 0x000000ff0e037207 */ /* 0x000fca0001800000 */
[----:B------:R-:W-:-:S04]  /*1c0f0*/  IMAD.IADD R3, R2, 0x1, R3 ;  /* 0x0000000102037824 */ /* 0x000fc800078e0203 */
[----:B------:R-:W-:-:S07]  /*1c100*/  IMAD.MOV.U32 R13, RZ, RZ, R3 ;  /* 0x000000ffff0d7224 */ /* 0x000fce00078e0003 */
[----:B------:R-:W-:Y:S05]  /*1c110*/  WARPSYNC.COLLECTIVE R15, `(.L_x_1329) ;  /* 0x000000000f087348 */ /* 0x000fea0003c00000 */
[----:B------:R0:W1:Y:S02]  /*1c120*/  SHFL.UP P6, R14, R13, R12, R11 ;  /* 0x0400000c0d0e7389 */ /* 0x00006400000c000b */
[----:B01----:R-:W-:Y:S01]  /*1c130*/  ENDCOLLECTIVE ;  /* 0x000000000000791b */ /* 0x003fe20003800000 */
.L_x_1329:
[----:B------:R-:W-:Y:S01]  /*1c140*/  IMAD.MOV.U32 R12, RZ, RZ, 0x10 ;  /* 0x00000010ff0c7424 */ /* 0x000fe200078e00ff */
[----:B------:R-:W-:-:S05]  /*1c150*/  SEL R4, R14, RZ, P4 ;  /* 0x000000ff0e047207 */ /* 0x000fca0002000000 */
[----:B------:R-:W-:-:S04]  /*1c160*/  IMAD.IADD R4, R3, 0x1, R4 ;  /* 0x0000000103047824 */ /* 0x000fc800078e0204 */
[----:B------:R-:W-:-:S07]  /*1c170*/  IMAD.MOV.U32 R13, RZ, RZ, R4 ;  /* 0x000000ffff0d7224 */ /* 0x000fce00078e0004 */
[----:B------:R-:W-:Y:S05]  /*1c180*/  WARPSYNC.COLLECTIVE R15, `(.L_x_1330) ;  /* 0x000000000f087348 */ /* 0x000fea0003c00000 */
[----:B------:R0:W1:Y:S02]  /*1c190*/  SHFL.UP P6, R14, R13, R12, R11 ;  /* 0x0400000c0d0e7389 */ /* 0x00006400000c000b */
[----:B01----:R-:W-:Y:S01]  /*1c1a0*/  ENDCOLLECTIVE ;  /* 0x000000000000791b */ /* 0x003fe20003800000 */
.L_x_1330:
        /* <DEDUP_REMOVED lines=8> */
.L_x_1331:
[----:B------:R-:W-:Y:S05]  /*1c230*/  BRA `(.L_x_1332) ;  /* 0xffffffc400a87947 */ /* 0x000fea000383ffff */
.L_x_1239:
[----:B------:R-:W-:Y:S01]  /*1c240*/  BSSY B0, `(.L_x_1333) ;  /* 0x0000007000007945 */ /* 0x000fe20003800000 */
[----:B------:R-:W-:Y:S02]  /*1c250*/  IMAD.MOV.U32 R12, RZ, RZ, 0x1 ;  /* 0x00000001ff0c7424 */ /* 0x000fe400078e00ff */
[----:B------:R-:W-:Y:S02]  /*1c260*/  IMAD.MOV.U32 R11, RZ, RZ, RZ ;  /* 0x000000ffff0b7224 */ /* 0x000fe400078e00ff */
[----:B------:R-:W-:-:S07]  /*1c270*/  IMAD.MOV.U32 R15, RZ, RZ, -0x1 ;  /* 0xffffffffff0f7424 */ /* 0x000fce00078e00ff */
[----:B------:R-:W-:Y:S05]  /*1c280*/  WARPSYNC.COLLECTIVE R15, `(.L_x_1334) ;  /* 0x000000000f087348 */ /* 0x000fea0003c00000 */
[----:B------:R0:W1:Y:S02]  /*1c290*/  SHFL.UP P6, R14, R13, R12, R11 ;  /* 0x0400000c0d0e7389 */ /* 0x00006400000c000b */
[----:B01----:R-:W-:Y:S01]  /*1c2a0*/  ENDCOLLECTIVE ;  /* 0x000000000000791b */ /* 0x003fe20003800000 */
.L_x_1334:
[----:B------:R-:W-:Y:S05]  /*1c2b0*/  BSYNC B0 ;  /* 0x0000000000007941 */ /* 0x000fea0003800000 */
.L_x_1333:
        /* <DEDUP_REMOVED lines=8> */
.L_x_1335:
[----:B------:R-:W-:Y:S01]  /*1c340*/  IMAD.MOV.U32 R12, RZ, RZ, 0x4 ;  /* 0x00000004ff0c7424 */ /* 0x000fe200078e00ff */
[----:B------:R-:W-:-:S05]  /*1c350*/  SEL R2, R14, RZ, P2 ;  /* 0x000000ff0e027207 */ /* 0x000fca0001000000 */
[----:B------:R-:W-:-:S04]  /*1c360*/  IMAD.IADD R2, R13, 0x1, R2 ;  /* 0x000000010d027824 */ /* 0x000fc800078e0202 */
[----:B------:R-:W-:-:S07]  /*1c370*/  IMAD.MOV.U32 R13, RZ, RZ, R2 ;  /* 0x000000ffff0d7224 */ /* 0x000fce00078e0002 */
[----:B------:R-:W-:Y:S05]  /*1c380*/  WARPSYNC.COLLECTIVE R15, `(.L_x_1336) ;  /* 0x000000000f087348 */ /* 0x000fea0003c00000 */
[----:B------:R0:W1:Y:S02]  /*1c390*/  SHFL.UP P6, R14, R13, R12, R11 ;  /* 0x0400000c0d0e7389 */ /* 0x00006400000c000b */
[----:B01----:R-:W-:Y:S01]  /*1c3a0*/  ENDCOLLECTIVE ;  /* 0x000000000000791b */ /* 0x003fe20003800000 */
.L_x_1336:
[----:B------:R-:W-:Y:S01]  /*1c3b0*/  IMAD.MOV.U32 R12, RZ, RZ, 0x8 ;  /* 0x00000008ff0c7424 */ /* 0x000fe200078e00ff */
[----:B------:R-:W-:-:S05]  /*1c3c0*/  SEL R3, R14, RZ, P3 ;  /* 0x000000ff0e037207 */ /* 0x000fca0001800000 */
[----:B------:R-:W-:-:S04]  /*1c3d0*/  IMAD.IADD R3, R2, 0x1, R3 ;  /* 0x0000000102037824 */ /* 0x000fc800078e0203 */
[----:B------:R-:W-:-:S07]  /*1c3e0*/  IMAD.MOV.U32 R13, RZ, RZ, R3 ;  /* 0x000000ffff0d7224 */ /* 0x000fce00078e0003 */
[----:B------:R-:W-:Y:S05]  /*1c3f0*/  WARPSYNC.COLLECTIVE R15, `(.L_x_1337) ;  /* 0x000000000f087348 */ /* 0x000fea0003c00000 */
[----:B------:R0:W1:Y:S02]  /*1c400*/  SHFL.UP P6, R14, R13, R12, R11 ;  /* 0x0400000c0d0e7389 */ /* 0x00006400000c000b */
[----:B01----:R-:W-:Y:S01]  /*1c410*/  ENDCOLLECTIVE ;  /* 0x000000000000791b */ /* 0x003fe20003800000 */
.L_x_1337:
[----:B------:R-:W-:Y:S01]  /*1c420*/  IMAD.MOV.U32 R12, RZ, RZ, 0x10 ;  /* 0x00000010ff0c7424 */ /* 0x000fe200078e00ff */
[----:B------:R-:W-:-:S05]  /*1c430*/  SEL R4, R14, RZ, P4 ;  /* 0x000000ff0e047207 */ /* 0x000fca0002000000 */
[----:B------:R-:W-:-:S04]  /*1c440*/  IMAD.IADD R4, R3, 0x1, R4 ;  /* 0x0000000103047824 */ /* 0x000fc800078e0204 */
[----:B------:R-:W-:-:S07]  /*1c450*/  IMAD.MOV.U32 R13, RZ, RZ, R4 ;  /* 0x000000ffff0d7224 */ /* 0x000fce00078e0004 */
[----:B------:R-:W-:Y:S05]  /*1c460*/  WARPSYNC.COLLECTIVE R15, `(.L_x_1338) ;  /* 0x000000000f087348 */ /* 0x000fea0003c00000 */
[----:B------:R0:W1:Y:S02]  /*1c470*/  SHFL.UP P6, R14, R13, R12, R11 ;  /* 0x0400000c0d0e7389 */ /* 0x00006400000c000b */
[----:B01----:R-:W-:Y:S01]  /*1c480*/  ENDCOLLECTIVE ;  /* 0x000000000000791b */ /* 0x003fe20003800000 */
.L_x_1338:
        /* <DEDUP_REMOVED lines=8> */
.L_x_1339:
[----:B------:R-:W-:Y:S05]  /*1c510*/  BRA `(.L_x_1340) ;  /* 0xffffffc400947947 */ /* 0x000fea000383ffff */
.L_x_1241:
[----:B------:R-:W-:Y:S01]  /*1c520*/  BSSY B0, `(.L_x_1341) ;  /* 0x0000006000007945 */ /* 0x000fe20003800000 */
[----:B------:R-:W-:Y:S01]  /*1c530*/  PLOP3.LUT P6, PT, P6, PT, PT, 0x8, 0x0 ;  /* 0x000000000000781c */ /* 0x000fe200037ce170 */
[----:B------:R-:W-:-:S12]  /*1c540*/  IMAD.MOV.U32 R15, RZ, RZ, -0x1 ;  /* 0xffffffffff0f7424 */ /* 0x000fd800078e00ff */
[----:B0-----:R-:W-:Y:S05]  /*1c550*/  WARPSYNC.COLLECTIVE R15, `(.L_x_1342) ;  /* 0x000000000f087348 */ /* 0x001fea0003c00000 */
[----:B------:R-:W-:Y:S01]  /*1c560*/  VOTE.ANY R14, PT, P6 ;  /* 0x00000000000e7806 */ /* 0x000fe200030e0100 */
[----:B0-----:R-:W-:Y:S06]  /*1c570*/  ENDCOLLECTIVE ;  /* 0x000000000000791b */ /* 0x001fec0003800000 */
.L_x_1342:
[----:B------:R-:W-:Y:S05]  /*1c580*/  BSYNC B0 ;  /* 0x0000000000007941 */ /* 0x000fea0003800000 */
.L_x_1341:
[----:B------:R-:W-:Y:S02]  /*1c590*/  IMAD.MOV.U32 R3, RZ, RZ, R14 ;  /* 0x000000ffff037224 */ /* 0x000fe400078e000e */
[----:B------:R-:W-:Y:S02]  /*1c5a0*/  IMAD.MOV.U32 R13, RZ, RZ, R25 ;  /* 0x000000ffff0d7224 */ /* 0x000fe400078e0019 */
[----:B------:R-:W0:Y:S01]  /*1c5b0*/  POPC R7, R3 ;  /* 0x0000000300077309 */ /* 0x000e220000000000 */
[----:B------:R-:W-:Y:S02]  /*1c5c0*/  IMAD.MOV.U32 R11, RZ, RZ, 0x1f ;  /* 0x0000001fff0b7424 */ /* 0x000fe400078e00ff */
[----:B------:R-:W-:Y:S02]  /*1c5d0*/  IMAD.MOV.U32 R15, RZ, RZ, -0x1 ;  /* 0xffffffffff0f7424 */ /* 0x000fe400078e00ff */
[----:B0-----:R-:W-:Y:S02]  /*1c5e0*/  IMAD.MOV.U32 R12, RZ, RZ, R7 ;  /* 0x000000ffff0c7224 */ /* 0x001fe400078e0007 */
[----:B------:R-:W-:-:S07]  /*1c5f0*/  IMAD.IADD R27, R7, 0x1, R27 ;  /* 0x00000001071b7824 */ /* 0x000fce00078e021b */
[----:B------:R-:W-:Y:S05]  /*1c600*/  WARPSYNC.COLLECTIVE R15, `(.L_x_1343) ;  /* 0x000000000f087348 */ /* 0x000fea0003c00000 */
[----:B------:R0:W1:Y:S02]  /*1c610*/  SHFL.IDX P6, R14, R13, R12, R11 ;  /* 0x0000000c0d0e7389 */ /* 0x00006400000c000b */
[----:B01----:R-:W-:Y:S01]  /*1c620*/  ENDCOLLECTIVE ;  /* 0x000000000000791b */ /* 0x003fe20003800000 */
.L_x_1343:
[----:B------:R-:W-:Y:S02]  /*1c630*/  IMAD.MOV.U32 R13, RZ, RZ, R5 ;  /* 0x000000ffff0d7224 */ /* 0x000fe400078e0005 */
[----:B------:R-:W-:-:S07]  /*1c640*/  IMAD.MOV.U32 R25, RZ, RZ, R14 ;  /* 0x000000ffff197224 */ /* 0x000fce00078e000e */
[----:B------:R-:W-:Y:S05]  /*1c650*/  WARPSYNC.COLLECTIVE R15, `(.L_x_1344) ;  /* 0x000000000f087348 */ /* 0x000fea0003c00000 */
[----:B------:R0:W1:Y:S02]  /*1c660*/  SHFL.IDX P6, R14, R13, R12, R11 ;  /* 0x0000000c0d0e7389 */ /* 0x00006400000c000b */
[----:B01----:R-:W-:Y:S01]  /*1c670*/  ENDCOLLECTIVE ;  /* 0x000000000000791b */ /* 0x003fe20003800000 */
.L_x_1344:
[----:B------:R-:W-:Y:S01]  /*1c680*/  IMAD.MOV.U32 R5, RZ, RZ, R14 ;  /* 0x000000ffff057224 */ /* 0x000fe200078e000e */
[----:B------:R-:W-:Y:S06]  /*1c690*/  BRA `(.L_x_1345) ;  /* 0xffffffc400747947 */ /* 0x000fec000383ffff */
.L_x_1243:
[----:B------:R-:W-:Y:S01]  /*1c6a0*/  BSSY B0, `(.L_x_1346) ;  /* 0x0000007000007945 */ /* 0x000fe20003800000 */
[----:B------:R-:W-:Y:S02]  /*1c6b0*/  IMAD.MOV.U32 R13, RZ, RZ, R2 ;  /* 0x000000ffff0d7224 */ /* 0x000fe400078e0002 */
[----:B------:R-:W-:Y:S02]  /*1c6c0*/  IMAD.MOV.U32 R11, RZ, RZ, 0x1f ;  /* 0x0000001fff0b7424 */ /* 0x000fe400078e00ff */
[----:B------:R-:W-:-:S07]  /*1c6d0*/  IMAD.MOV.U32 R15, RZ, RZ, -0x1 ;  /* 0xffffffffff0f7424 */ /* 0x000fce00078e00ff */
[----:B0123--:R-:W-:Y:S05]  /*1c6e0*/  WARPSYNC.COLLECTIVE R15, `(.L_x_1347) ;  /* 0x000000000f087348 */ /* 0x00ffea0003c00000 */
[----:B------:R4:W0:Y:S02]  /*1c6f0*/  SHFL.IDX P6, R14, R13, R12, R11 ;  /* 0x0000000c0d0e7389 */ /* 0x00082400000c000b */
[----:B01234-:R-:W-:Y:S01]  /*1c700*/  ENDCOLLECTIVE ;  /* 0x000000000000791b */ /* 0x01ffe20003800000 */
.L_x_1347:
[----:B------:R-:W-:Y:S05]  /*1c710*/  BSYNC B0 ;  /* 0x0000000000007941 */ /* 0x000fea0003800000 */
.L_x_1346:
[----:B------:R-:W-:Y:S01]  /*1c720*/  IMAD.MOV.U32 R24, RZ, RZ, R14 ;  /* 0x000000ffff187224 */ /* 0x000fe200078e000e */
[----:B------:R-:W-:Y:S06]  /*1c730*/  BRA `(.L_x_1242) ;  /* 0xffffffc400647947 */ /* 0x000fec000383ffff */
.L_x_1249:
[----:B0-----:R0:W1:Y:S02]  /*1c740*/  SYNCS.PHASECHK.TRANS64.TRYWAIT P0, [R5+URZ+0x2d820], R0 ;  /* 0x02d82000050075a7 */ /* 0x001064000800017f */
[----:B-1----:R-:W-:Y:S05]  /*1c750*/  @!P0 NANOSLEEP.SYNCS 0x989680 ;  /* 0x009896800000895d */ /* 0x002fea0003900000 */
[----:B------:R-:W1:Y:S02]  /*1c760*/  @!P0 SYNCS.PHASECHK.TRANS64 P0, [R5+URZ+0x2d820], R0 ;  /* 0x02d82000050085a7 */ /* 0x000e64000800007f */
[----:B-1----:R-:W-:Y:S05]  /*1c770*/  @!P0 BRA `(.L_x_1249) ;  /* 0xfffffffc00f08947 */ /* 0x002fea000383ffff */
[----:B------:R-:W-:Y:S05]  /*1c780*/  BRA `(.L_x_1348) ;  /* 0xffffffcc00c07947 */ /* 0x000fea000383ffff */
.L_x_1250:
        /* <DEDUP_REMOVED lines=11> */
.L_x_1350:
[----:B------:R-:W-:Y:S05]  /*1c840*/  BSYNC B0 ;  /* 0x0000000000007941 */ /* 0x000fea0003800000 */
.L_x_1349:
[----:B------:R-:W-:Y:S05]  /*1c850*/  BRA `(.L_x_1351) ;  /* 0xffffffcc00a87947 */ /* 0x000fea000383ffff */
.L_x_1253:
[----:B------:R-:W-:Y:S01]  /*1c860*/  BSSY B1, `(.L_x_1352) ;  /* 0x0000006000017945 */ /* 0x000fe20003800000 */
[----:B------:R-:W-:-:S07]  /*1c870*/  IMAD.MOV.U32 R15, RZ, RZ, -0x1 ;  /* 0xffffffffff0f7424 */ /* 0x000fce00078e00ff */
[----:B0-2---:R-:W-:Y:S05]  /*1c880*/  WARPSYNC.COLLECTIVE R15, `(.L_x_1353) ;  /* 0x000000000f0c7348 */ /* 0x005fea0003c00000 */
[----:B------:R-:W-:Y:S02]  /*1c890*/  ELECT P6, UR62, PT ;  /* 0x00000000003e782f */ /* 0x000fe400038c0000 */
[----:B------:R-:W-:Y:S01]  /*1c8a0*/  MOV R14, UR62 ;  /* 0x0000003e000e7c02 */ /* 0x000fe20008000f00 */
[----:B0-2---:R-:W-:Y:S10]  /*1c8b0*/  ENDCOLLECTIVE ;  /* 0x000000000000791b */ /* 0x005ff40003800000 */
.L_x_1353:
[----:B------:R-:W-:Y:S05]  /*1c8c0*/  BSYNC B1 ;  /* 0x0000000000017941 */ /* 0x000fea0003800000 */
.L_x_1352:
[----:B------:R-:W-:Y:S05]  /*1c8d0*/  BRA `(.L_x_1354) ;  /* 0xffffffcc00a07947 */ /* 0x000fea000383ffff */
.L_x_1255:
[----:B0-----:R0:W1:Y:S02]  /*1c8e0*/  SYNCS.PHASECHK.TRANS64.TRYWAIT P1, [R3+URZ+0x2d840], R2 ;  /* 0x02d84002030075a7 */ /* 0x001064000802017f */
[----:B-1----:R-:W-:Y:S05]  /*1c8f0*/  @!P1 NANOSLEEP.SYNCS 0x989680 ;  /* 0x009896800000995d */ /* 0x002fea0003900000 */
[----:B------:R-:W1:Y:S02]  /*1c900*/  @!P1 SYNCS.PHASECHK.TRANS64 P1, [R3+URZ+0x2d840], R2 ;  /* 0x02d84002030095a7 */ /* 0x000e64000802007f */
[----:B-1----:R-:W-:Y:S05]  /*1c910*/  @!P1 BRA `(.L_x_1255) ;  /* 0xfffffffc00f09947 */ /* 0x002fea000383ffff */
[----:B------:R-:W-:Y:S05]  /*1c920*/  BRA `(.L_x_1355) ;  /* 0xffffffcc00c07947 */ /* 0x000fea000383ffff */
.L_x_1257:
[----:B-1----:R1:W3:Y:S02]  /*1c930*/  SYNCS.PHASECHK.TRANS64.TRYWAIT P1, [R23+URZ+0x2d840], R0 ;  /* 0x02d84000170075a7 */ /* 0x0022e4000802017f */
[----:B---3--:R-:W-:Y:S05]  /*1c940*/  @!P1 NANOSLEEP.SYNCS 0x989680 ;  /* 0x009896800000995d */ /* 0x008fea0003900000 */
[----:B------:R-:W3:Y:S02]  /*1c950*/  @!P1 SYNCS.PHASECHK.TRANS64 P1, [R23+URZ+0x2d840], R0 ;  /* 0x02d84000170095a7 */ /* 0x000ee4000802007f */
[----:B---3--:R-:W-:Y:S05]  /*1c960*/  @!P1 BRA `(.L_x_1257) ;  /* 0xfffffffc00f09947 */ /* 0x008fea000383ffff */
[----:B------:R-:W-:Y:S05]  /*1c970*/  BRA `(.L_x_1356) ;  /* 0xffffffcc00cc7947 */ /* 0x000fea000383ffff */
.L_x_1259:
[----:B---3--:R3:W4:Y:S02]  /*1c980*/  SYNCS.PHASECHK.TRANS64.TRYWAIT P1, [R3+URZ+0x2d860], R2 ;  /* 0x02d86002030075a7 */ /* 0x008724000802017f */
[----:B----4-:R-:W-:Y:S05]  /*1c990*/  @!P1 NANOSLEEP.SYNCS 0x989680 ;  /* 0x009896800000995d */ /* 0x010fea0003900000 */
[----:B------:R-:W4:Y:S02]  /*1c9a0*/  @!P1 SYNCS.PHASECHK.TRANS64 P1, [R3+URZ+0x2d860], R2 ;  /* 0x02d86002030095a7 */ /* 0x000f24000802007f */
[----:B----4-:R-:W-:Y:S05]  /*1c9b0*/  @!P1 BRA `(.L_x_1259) ;  /* 0xfffffffc00f09947 */ /* 0x010fea000383ffff */
[----:B------:R-:W-:Y:S05]  /*1c9c0*/  BRA `(.L_x_1357) ;  /* 0xffffffcc00c87947 */ /* 0x000fea000383ffff */
.L_x_1358:
        /* <DEDUP_REMOVED lines=11> */
.L_x_2784:


//--------------------- .text._ZN7cutlass13device_kernelIN5flash11enable_sm90INS1_16FlashAttnFwdSm90INS1_25CollectiveMainloopFwdSm90ILi2EN4cute5tupleIJNS5_1CILi1EEES8_S8_EEENS6_IJNS7_ILi192EEENS7_ILi128EEENS7_ILi96EEEEEELi96ENS_10bfloat16_tEfNS_4arch4Sm90ELb0ELb1ELb1ELb1ELb1ELb1ELb0ELb0ELb1ELb1ELb1ELb0EEENS1_21CollectiveEpilogueFwdINS6_IJSA_SC_SB_EEES9_SE_SG_Li384ELb1ELb1ELb1ELb0EEENS1_36VarlenDynamicPersistentTileSchedulerILi192ELi128ELi384ELi128ELb1ELb1ELb1ELb1ELb0ELb1EEEEEEEEEvNT_6ParamsE --------------------------
	.section	.text._ZN7cutlass13device_kernelIN5flash11enable_sm90INS1_16FlashAttnFwdSm90INS1_25CollectiveMainloopFwdSm90ILi2EN4cute5tupleIJNS5_1CILi1EEES8_S8_EEENS6_IJNS7_ILi192EEENS7_ILi128EEENS7_ILi96EEEEEELi96ENS_10bfloat16_tEfNS_4arch4Sm90ELb0ELb1ELb1ELb1ELb1ELb1ELb0ELb0ELb1ELb1ELb1ELb0EEENS1_21CollectiveEpilogueFwdINS6_IJSA_SC_SB_EEES9_SE_SG_Li384ELb1ELb1ELb1ELb0EEENS1_36VarlenDynamicPersistentTileSchedulerILi192ELi128ELi384ELi128ELb1ELb1ELb1ELb1ELb0ELb1EEEEEEEEEvNT_6ParamsE,"ax",@progbits
	.align	128
.text._ZN7cutlass13device_kernelIN5flash11enable_sm90INS1_16FlashAttnFwdSm90INS1_25CollectiveMainloopFwdSm90ILi2EN4cute5tupleIJNS5_1CILi1EEES8_S8_EEENS6_IJNS7_ILi192EEENS7_ILi128EEENS7_ILi96EEEEEELi96ENS_10bfloat16_tEfNS_4arch4Sm90ELb0ELb1ELb1ELb1ELb1ELb1ELb0ELb0ELb1ELb1ELb1ELb0EEENS1_21CollectiveEpilogueFwdINS6_IJSA_SC_SB_EEES9_SE_SG_Li384ELb1ELb1ELb1ELb0EEENS1_36VarlenDynamicPersistentTileSchedulerILi192ELi128ELi384ELi128ELb1ELb1ELb1ELb1ELb0ELb1EEEEEEEEEvNT_6ParamsE:
        .type           _ZN7cutlass13device_kernelIN5flash11enable_sm90INS1_16FlashAttnFwdSm90INS1_25CollectiveMainloopFwdSm90ILi2EN4cute5tupleIJNS5_1CILi1EEES8_S8_EEENS6_IJNS7_ILi192EEENS7_ILi128EEENS7_ILi96EEEEEELi96ENS_10bfloat16_tEfNS_4arch4Sm90ELb0ELb1ELb1ELb1ELb1ELb1ELb0ELb0ELb1ELb1ELb1ELb0EEENS1_21CollectiveEpilogueFwdINS6_IJSA_SC_SB_EEES9_SE_SG_Li384ELb1ELb1ELb1ELb0EEENS1_36VarlenDynamicPersistentTileSchedulerILi192ELi128ELi384ELi128ELb1ELb1ELb1ELb1ELb0ELb1EEEEEEEEEvNT_6ParamsE,@function
        .size           _ZN7cutlass13device_kernelIN5flash11enable_sm90INS1_16FlashAttnFwdSm90INS1_25CollectiveMainloopFwdSm90ILi2EN4cute5tupleIJNS5_1CILi1EEES8_S8_EEENS6_IJNS7_ILi192EEENS7_ILi128EEENS7_ILi96EEEEEELi96ENS_10bfloat16_tEfNS_4arch4Sm90ELb0ELb1ELb1ELb1ELb1ELb1ELb0ELb0ELb1ELb1ELb1ELb0EEENS1_21CollectiveEpilogueFwdINS6_IJSA_SC_SB_EEES9_SE_SG_Li384ELb1ELb1ELb1ELb0EEENS1_36VarlenDynamicPersistentTileSchedulerILi192ELi128ELi384ELi128ELb1ELb1ELb1ELb1ELb0ELb1EEEEEEEEEvNT_6ParamsE,(.L_x_2785 - _ZN7cutlass13device_kernelIN5flash11enable_sm90INS1_16FlashAttnFwdSm90INS1_25CollectiveMainloopFwdSm90ILi2EN4cute5tupleIJNS5_1CILi1EEES8_S8_EEENS6_IJNS7_ILi192EEENS7_ILi128EEENS7_ILi96EEEEEELi96ENS_10bfloat16_tEfNS_4arch4Sm90ELb0ELb1ELb1ELb1ELb1ELb1ELb0ELb0ELb1ELb1ELb1ELb0EEENS1_21CollectiveEpilogueFwdINS6_IJSA_SC_SB_EEES9_SE_SG_Li384ELb1ELb1ELb1ELb0EEENS1_36VarlenDynamicPersistentTileSchedulerILi192ELi128ELi384ELi128ELb1ELb1ELb1ELb1ELb0ELb1EEEEEEEEEvNT_6ParamsE)
        .other          _ZN7cutlass13device_kernelIN5flash11enable_sm90INS1_16FlashAttnFwdSm90INS1_25CollectiveMainloopFwdSm90ILi2EN4cute5tupleIJNS5_1CILi1EEES8_S8_EEENS6_IJNS7_ILi192EEENS7_ILi128EEENS7_ILi96EEEEEELi96ENS_10bfloat16_tEfNS_4arch4Sm90ELb0ELb1ELb1ELb1ELb1ELb1ELb0ELb0ELb1ELb1ELb1ELb0EEENS1_21CollectiveEpilogueFwdINS6_IJSA_SC_SB_EEES9_SE_SG_Li384ELb1ELb1ELb1ELb0EEENS1_36VarlenDynamicPersistentTileSchedulerILi192ELi128ELi384ELi128ELb1ELb1ELb1ELb1ELb0ELb1EEEEEEEEEvNT_6ParamsE,@"STO_CUDA_ENTRY STV_DEFAULT"
_ZN7cutlass13device_kernelIN5flash11enable_sm90INS1_16FlashAttnFwdSm90INS1_25CollectiveMainloopFwdSm90ILi2EN4cute5tupleIJNS5_1CILi1EEES8_S8_EEENS6_IJNS7_ILi192EEENS7_ILi128EEENS7_ILi96EEEEEELi96ENS_10bfloat16_tEfNS_4arch4Sm90ELb0ELb1ELb1ELb1ELb1ELb1ELb0ELb0ELb1ELb1ELb1ELb0EEENS1_21CollectiveEpilogueFwdINS6_IJSA_SC_SB_EEES9_SE_SG_Li384ELb1ELb1ELb1ELb0EEENS1_36VarlenDynamicPersistentTileSchedulerILi192ELi128ELi384ELi128ELb1ELb1ELb1ELb1ELb0ELb1EEEEEEEEEvNT_6ParamsE:
        /* <DEDUP_REMOVED lines=18> */
.L_x_1360:
[----:B------:R-:W-:Y:S05]  /*0120*/  BSYNC B0 ;  /* 0x0000000000007941 */ /* 0x000fea0003800000 */
.L_x_1359:
        /* <DEDUP_REMOVED lines=41> */
.L_x_1361:
        /* <DEDUP_REMOVED lines=22> */
.L_x_1362:
        /* <DEDUP_REMOVED lines=18> */
.L_x_1363:
        /* <DEDUP_REMOVED lines=22> */
.L_x_1364:
        /* <DEDUP_REMOVED lines=22> */
.L_x_1365:
        /* <DEDUP_REMOVED lines=8> */
.L_x_1368:
        /* <DEDUP_REMOVED lines=22> */
[----:B------:R-:W-:Y:S02]  /*0ae0*/  R2UR UR40, R2 ;  /* 0x00000000022872ca */ /* 0x000fe400000e0000 */
[----:B------:R-:W-:Y:S01]  /*0af0*/  CS2R R22, SRZ ;  /* 0x0000000000167805 */ /* 0x000fe2000001ff00 */
[----:B------:R-:W-:Y:S01]  /*0b00*/  ULOP3.LUT UR39, UR36, 0x1, URZ, 0xfc, !UPT ;  /* 0x0000000124277892 */ /* 0x000fe2000f8efc3f */
[----:B------:R-:W-:-:S09]  /*0b10*/  UMOV UR37, URZ ;  /* 0x0000003f00257c82 */ /* 0x000fd20008000000 */
[----:B------:R-:W-:Y:S01]  /*0b20*/  UIADD3 UR40, UR40, 0xc400, URZ ;  /* 0x0000c40028287890 */ /* 0x000fe2000fffe03f */
[----:B0-----:R-:W-:-:S05]  /*0b30*/  VIADD R0, R0, 0xffffff80 ;  /* 0xffffff8000007836 */ /* 0x001fca0000000000 */
[----:B------:R-:W-:Y:S02]  /*0b40*/  SHF.R.S32.HI R3, RZ, 0x1f, R0 ;  /* 0x0000001fff037819 */ /* 0x000fe40000011400 */
[-C--:B------:R-:W-:Y:S02]  /*0b50*/  LEA.HI R6, R0, R0.reuse, RZ, 0x1 ;  /* 0x0000000000067211 */ /* 0x080fe400078f08ff */
[CC--:B------:R-:W-:Y:S02]  /*0b60*/  LEA.HI R5, R3.reuse, R0.reuse, RZ, 0x4 ;  /* 0x0000000003057211 */ /* 0x0c0fe400078f20ff */
[CC--:B------:R-:W-:Y:S02]  /*0b70*/  LEA.HI R7, R3.reuse, R0.reuse, RZ, 0x5 ;  /* 0x0000000003077211 */ /* 0x0c0fe400078f28ff */
[CC--:B------:R-:W-:Y:S02]  /*0b80*/  LEA.HI R4, R3.reuse, R0.reuse, RZ, 0x2 ;  /* 0x0000000003047211 */ /* 0x0c0fe400078f10ff */
[----:B------:R-:W-:-:S02]  /*0b90*/  LEA.HI R3, R3, R0, RZ, 0x7 ;  /* 0x0000000003037211 */ /* 0x000fc400078f38ff */
[----:B------:R-:W-:Y:S02]  /*0ba0*/  LOP3.LUT R9, R6, 0xfffffffe, RZ, 0xc0, !PT ;  /* 0xfffffffe06097812 */ /* 0x000fe400078ec0ff */
[--C-:B------:R-:W-:Y:S02]  /*0bb0*/  SHF.R.S32.HI R8, RZ, 0x2, R4.reuse ;  /* 0x00000002ff087819 */ /* 0x100fe40000011404 */
[----:B------:R-:W-:Y:S01]  /*0bc0*/  SHF.R.S32.HI R11, RZ, 0x1f, R4 ;  /* 0x0000001fff0b7819 */ /* 0x000fe20000011404 */
[----:B------:R-:W-:Y:S01]  /*0bd0*/  IMAD.IADD R18, R0, 0x1, -R9 ;  /* 0x0000000100127824 */ /* 0x000fe200078e0a09 */
[----:B------:R-:W-:Y:S02]  /*0be0*/  LOP3.LUT R13, R4, 0xfffffffc, RZ, 0xc0, !PT ;  /* 0xfffffffc040d7812 */ /* 0x000fe400078ec0ff */
[----:B------:R-:W-:Y:S01]  /*0bf0*/  SHF.R.S32.HI R4, RZ, 0x7, R3 ;  /* 0x00000007ff047819 */ /* 0x000fe20000011403 */
[----:B------:R-:W-:Y:S01]  /*0c00*/  IMAD.SHL.U32 R24, R18, 0x4, RZ ;  /* 0x0000000412187824 */ /* 0x000fe200078e00ff */
[----:B------:R-:W-:Y:S01]  /*0c10*/  SHF.R.S32.HI R12, RZ, 0x1, R6 ;  /* 0x00000001ff0c7819 */ /* 0x000fe20000011406 */
[----:B------:R-:W-:Y:S01]  /*0c20*/  IMAD.IADD R13, R0, 0x1, -R13 ;  /* 0x00000001000d7824 */ /* 0x000fe200078e0a0d */
[----:B------:R-:W-:Y:S01]  /*0c30*/  LOP3.LUT R15, R3, 0xffffff80, RZ, 0xc0, !PT ;  /* 0xffffff80030f7812 */ /* 0x000fe200078ec0ff */
[----:B------:R-:W-:Y:S01]  /*0c40*/  IMAD.HI R10, R4, 0x55555556, RZ ;  /* 0x55555556040a7827 */ /* 0x000fe200078e02ff */
[----:B------:R-:W-:Y:S01]  /*0c50*/  LEA.HI R11, R11, R8, RZ, 0x2 ;  /* 0x000000080b0b7211 */ /* 0x000fe200078f10ff */
[----:B------:R0:W-:Y:S01]  /*0c60*/  STL [R1+0xb4], R18 ;  /* 0x0000b41201007387 */ /* 0x0001e20000100800 */
[----:B------:R-:W-:Y:S01]  /*0c70*/  LEA.HI R9, R6, R12, RZ, 0x1 ;  /* 0x0000000c06097211 */ /* 0x000fe200078f08ff */
[----:B------:R-:W-:Y:S01]  /*0c80*/  IMAD.IADD R21, R0, 0x1, -R15 ;  /* 0x0000000100157824 */ /* 0x000fe200078e0a0f */
[----:B------:R-:W-:Y:S01]  /*0c90*/  LOP3.LUT R3, R5, 0xfffffff0, RZ, 0xc0, !PT ;  /* 0xfffffff005037812 */ /* 0x000fe200078ec0ff */
[----:B------:R-:W-:Y:S01]  /*0ca0*/  VIADD R20, R24, 0x20 ;  /* 0x0000002018147836 */ /* 0x000fe20000000000 */
[----:B------:R-:W-:-:S02]  /*0cb0*/  SHF.R.S32.HI R6, RZ, 0x4, R5 ;  /* 0x00000004ff067819 */ /* 0x000fc40000011405 */
[----:B------:R-:W-:Y:S01]  /*0cc0*/  LOP3.LUT R11, R11, 0xfffffffc, RZ, 0xc0, !PT ;  /* 0xfffffffc0b0b7812 */ /* 0x000fe200078ec0ff */
[----:B------:R-:W-:Y:S01]  /*0cd0*/  IMAD.IADD R3, R0, 0x1, -R3 ;  /* 0x0000000100037824 */ /* 0x000fe200078e0a03 */
[----:B------:R-:W-:Y:S01]  /*0ce0*/  LEA.HI R17, R10, R10, RZ, 0x1 ;  /* 0x0000000a0a117211 */ /* 0x000fe200078f08ff */
[----:B------:R-:W-:Y:S01]  /*0cf0*/  VIADD R0, R24, 0x10 ;  /* 0x0000001018007836 */ /* 0x000fe20000000000 */
[----:B------:R-:W-:Y:S01]  /*0d00*/  LEA.HI R5, R5, R6, RZ, 0x1 ;  /* 0x0000000605057211 */ /* 0x000fe200078f08ff */
[----:B------:R-:W-:Y:S01]  /*0d10*/  IMAD.IADD R11, R8, 0x1, -R11 ;  /* 0x00000001080b7824 */ /* 0x000fe200078e0a0b */
[----:B------:R-:W-:Y:S01]  /*0d20*/  LOP3.LUT R9, R9, 0x7fffffe, RZ, 0xc0, !PT ;  /* 0x07fffffe09097812 */ /* 0x000fe200078ec0ff */
[----:B------:R-:W-:Y:S01]  /*0d30*/  STL [R1+0xb8], R21 ;  /* 0x0000b81501007387 */ /* 0x000fe20000100800 */
[----:B------:R-:W-:Y:S01]  /*0d40*/  SHF.R.S32.HI R8, RZ, 0x1f, R21 ;  /* 0x0000001fff087819 */ /* 0x000fe20000011415 */
[----:B------:R-:W-:Y:S01]  /*0d50*/  IMAD R17, R17, -0x3, R4 ;  /* 0xfffffffd11117824 */ /* 0x000fe200078e0204 */
[----:B------:R-:W-:Y:S01]  /*0d60*/  LOP3.LUT R5, R5, 0x1ffffffe, RZ, 0xc0, !PT ;  /* 0x1ffffffe05057812 */ /* 0x000fe200078ec0ff */
[----:B------:R-:W-:Y:S01]  /*0d70*/  IMAD.IADD R9, R12, 0x1, -R9 ;  /* 0x000000010c097824 */ /* 0x000fe200078e0a09 */
[----:B------:R-:W-:Y:S01]  /*0d80*/  STL [R1+0x60], R24 ;  /* 0x0000601801007387 */ /* 0x000fe20000100800 */
[C---:B------:R-:W-:Y:S01]  /*0d90*/  LEA.HI R4, R13.reuse, R13, RZ, 0x1 ;  /* 0x0000000d0d047211 */ /* 0x040fe200078f08ff */
[----:B------:R-:W-:Y:S01]  /*0da0*/  IMAD.IADD R12, R24, 0x1, R0 ;  /* 0x00000001180c7824 */ /* 0x000fe200078e0200 */
[----:B------:R-:W-:Y:S01]  /*0db0*/  LEA.HI R10, R8, R21, RZ, 0x2 ;  /* 0x00000015080a7211 */ /* 0x000fe200078f10ff */
[----:B------:R1:W-:Y:S01]  /*0dc0*/  STL [R1+0x88], R0 ;  /* 0x0000880001007387 */ /* 0x0003e20000100800 */
[----:B------:R-:W-:Y:S01]  /*0dd0*/  IMAD.IADD R5, R6, 0x1, -R5 ;  /* 0x0000000106057824 */ /* 0x000fe200078e0a05 */
[----:B------:R-:W-:Y:S01]  /*0de0*/  LOP3.LUT R4, R4, 0x1ffffffe, RZ, 0xc0, !PT ;  /* 0x1ffffffe04047812 */ /* 0x000fe200078ec0ff */
[----:B------:R-:W-:Y:S01]  /*0df0*/  IMAD R14, R6, 0x8, R9 ;  /* 0x00000008060e7824 */ /* 0x000fe200078e0209 */
[--C-:B------:R-:W-:Y:S01]  /*0e00*/  SHF.R.S32.HI R6, RZ, 0x2, R10.reuse ;  /* 0x00000002ff067819 */ /* 0x100fe2000001140a */
[----:B------:R2:W-:Y:S01]  /*0e10*/  STL [R1+0x84], R20 ;  /* 0x0000841401007387 */ /* 0x0005e20000100800 */
[----:B------:R-:W-:Y:S01]  /*0e20*/  SHF.R.S32.HI R9, RZ, 0x1f, R10 ;  /* 0x0000001fff097819 */ /* 0x000fe2000001140a */
[----:B------:R-:W-:Y:S01]  /*0e30*/  IMAD.IADD R13, R13, 0x1, -R4 ;  /* 0x000000010d0d7824 */ /* 0x000fe200078e0a04 */
[----:B------:R-:W-:Y:S01]  /*0e40*/  SHF.R.S32.HI R7, RZ, 0x5, R7 ;  /* 0x00000005ff077819 */ /* 0x000fe20000011407 */
[----:B0-----:R-:W-:Y:S01]  /*0e50*/  IMAD.SHL.U32 R18, R18, 0x8, RZ ;  /* 0x0000000812127824 */ /* 0x001fe200078e00ff */
[--C-:B-1----:R-:W-:Y:S01]  /*0e60*/  SHF.R.S32.HI R0, RZ, 0x1f, R3.reuse ;  /* 0x0000001fff007819 */ /* 0x102fe20000011403 */
[----:B------:R-:W-:Y:S01]  /*0e70*/  IMAD.SHL.U32 R11, R11, 0x40, RZ ;  /* 0x000000400b0b7824 */ /* 0x000fe200078e00ff */
[----:B------:R-:W-:Y:S01]  /*0e80*/  LEA.HI R9, R9, R6, RZ, 0x3 ;  /* 0x0000000609097211 */ /* 0x000fe200078f18ff */
[----:B------:R-:W-:Y:S01]  /*0e90*/  IMAD R19, R7, 0x10, R3 ;  /* 0x0000001007137824 */ /* 0x000fe200078e0203 */
[----:B------:R-:W-:Y:S01]  /*0ea0*/  LEA.HI R0, R0, R3, RZ, 0x3 ;  /* 0x0000000300007211 */ /* 0x000fe200078f18ff */
[C---:B------:R-:W-:Y:S01]  /*0eb0*/  VIADD R137, R18.reuse, 0x30 ;  /* 0x0000003012897836 */ /* 0x040fe20000000000 */
[----:B------:R-:W-:Y:S01]  /*0ec0*/  LOP3.LUT R9, R9, 0xfffffff8, RZ, 0xc0, !PT ;  /* 0xfffffff809097812 */ /* 0x000fe200078ec0ff */
[----:B------:R-:W-:Y:S01]  /*0ed0*/  VIADD R136, R18, 0x40 ;  /* 0x0000004012887836 */ /* 0x000fe20000000000 */
[----:B------:R-:W-:Y:S01]  /*0ee0*/  LOP3.LUT R4, R0, 0xfffffff8, RZ, 0xc0, !PT ;  /* 0xfffffff800047812 */ /* 0x000fe200078ec0ff */
[----:B------:R-:W-:Y:S01]  /*0ef0*/  VIADD R138, R18, 0x50 ;  /* 0x00000050128a7836 */ /* 0x000fe20000000000 */
[----:B------:R-:W-:Y:S01]  /*0f00*/  LEA.HI R8, R8, R21, RZ, 0x5 ;  /* 0x0000001508087211 */ /* 0x000fe200078f28ff */
[----:B------:R-:W-:Y:S01]  /*0f10*/  IMAD.IADD R9, R6, 0x1, -R9 ;  /* 0x0000000106097824 */ /* 0x000fe200078e0a09 */
[----:B------:R-:W-:Y:S01]  /*0f20*/  SHF.R.S32.HI R15, RZ, 0x1f, R12 ;  /* 0x0000001fff0f7819 */ /* 0x000fe2000001140c */
[----:B------:R-:W-:Y:S01]  /*0f30*/  IMAD.IADD R4, R3, 0x1, -R4 ;  /* 0x0000000103047824 */ /* 0x000fe200078e0a04 */
[----:B------:R-:W-:Y:S01]  /*0f40*/  SHF.R.S32.HI R8, RZ, 0x5, R8 ;  /* 0x00000005ff087819 */ /* 0x000fe20000011408 */
[----:B------:R-:W-:Y:S01]  /*0f50*/  IMAD.SHL.U32 R6, R0, 0x40, RZ ;  /* 0x0000004000067824 */ /* 0x000fe200078e00ff */
[----:B------:R-:W-:Y:S01]  /*0f60*/  LEA.HI R15, R15, R12, RZ, 0x3 ;  /* 0x0000000c0f0f7211 */ /* 0x000fe200078f18ff */
[C---:B------:R-:W-:Y:S01]  /*0f70*/  IMAD.SHL.U32 R3, R4.reuse, 0x40, RZ ;  /* 0x0000004004037824 */ /* 0x040fe200078e00ff */
[----:B------:R-:W-:Y:S01]  /*0f80*/  R2P PR, R4, 0x6 ;  /* 0x0000000604007804 */ /* 0x000fe20000000000 */
[----:B------:R-:W-:Y:S01]  /*0f90*/  IMAD.SHL.U32 R0, R5, 0x8, RZ ;  /* 0x0000000805007824 */ /* 0x000fe200078e00ff */
[----:B------:R-:W-:Y:S01]  /*0fa0*/  LOP3.LUT R6, R6, 0x7ffffe00, RZ, 0xc0, !PT ;  /* 0x7ffffe0006067812 */ /* 0x000fe200078ec0ff */
[----:B------:R-:W-:Y:S01]  /*0fb0*/  IMAD.IADD R12, R24, 0x1, R20 ;  /* 0x00000001180c7824 */ /* 0x000fe200078e0214 */
[----:B------:R-:W-:Y:S01]  /*0fc0*/  LOP3.LUT R3, R3, 0x1c0, RZ, 0xc0, !PT ;  /* 0x000001c003037812 */ /* 0x000fe200078ec0ff */
[--C-:B--2---:R-:W-:Y:S01]  /*0fd0*/  IMAD.U32 R20, R19, 0x20, R0.reuse ;  /* 0x0000002013147824 */ /* 0x104fe200078e0000 */
[----:B------:R-:W-:Y:S01]  /*0fe0*/  LOP3.LUT R10, R10, 0x7ffffffc, RZ, 0xc0, !PT ;  /* 0x7ffffffc0a0a7812 */ /* 0x000fe200078ec0ff */
[----:B------:R-:W-:Y:S01]  /*0ff0*/  IMAD R8, R8, 0x10, R9 ;  /* 0x0000001008087824 */ /* 0x000fe200078e0209 */
[----:B------:R-:W-:Y:S01]  /*1000*/  LOP3.LUT R0, R3, 0x8, R0, 0xf8, !PT ;  /* 0x0000000803007812 */ /* 0x000fe200078ef800 */
[----:B------:R-:W-:Y:S01]  /*1010*/  IMAD R6, R7, 0x400, R6 ;  /* 0x0000040007067824 */ /* 0x000fe200078e0206 */
[----:B------:R-:W-:Y:S01]  /*1020*/  SHF.R.U32.HI R3, RZ, 0x3, R3 ;  /* 0x00000003ff037819 */ /* 0x000fe20000011603 */
[----:B------:R0:W-:Y:S01]  /*1030*/  STL [R1+0xc4], R20 ;  /* 0x0000c41401007387 */ /* 0x0001e20000100800 */
[C---:B------:R-:W-:Y:S01]  /*1040*/  VIADD R7, R24.reuse, 0x8 ;  /* 0x0000000818077836 */ /* 0x040fe20000000000 */
[----:B------:R-:W-:Y:S01]  /*1050*/  SHF.R.S32.HI R5, RZ, 0x1f, R12 ;  /* 0x0000001fff057819 */ /* 0x000fe2000001140c */
[----:B------:R-:W-:Y:S01]  /*1060*/  VIADD R4, R24, 0x18 ;  /* 0x0000001818047836 */ /* 0x000fe20000000000 */
[----:B------:R-:W-:Y:S01]  /*1070*/  LOP3.LUT R3, R0, R3, RZ, 0x3c, !PT ;  /* 0x0000000300037212 */ /* 0x000fe200078e3cff */
[----:B------:R-:W-:Y:S01]  /*1080*/  VIADD R0, R24, 0x28 ;  /* 0x0000002818007836 */ /* 0x000fe20000000000 */
[----:B------:R-:W-:Y:S01]  /*1090*/  LEA.HI R5, R5, R12, RZ, 0x3 ;  /* 0x0000000c05057211 */ /* 0x000fe200078f18ff */
[----:B------:R-:W-:Y:S01]  /*10a0*/  IMAD.SHL.U32 R24, R14, 0x20, RZ ;  /* 0x000000200e187824 */ /* 0x000fe200078e00ff */
[----:B------:R-:W-:Y:S01]  /*10b0*/  SHF.R.S32.HI R19, RZ, 0x1f, R18 ;  /* 0x0000001fff137819 */ /* 0x000fe20000011412 */
[----:B------:R-:W-:-:S02]  /*10c0*/  IMAD.IADD R10, R21, 0x1, -R10 ;  /* 0x00000001150a7824 */ /* 0x000fc400078e0a0a */
[----:B0-----:R-:W-:Y:S01]  /*10d0*/  IMAD R20, R17, 0x40, R8 ;  /* 0x0000004011147824 */ /* 0x001fe200078e0208 */
[----:B------:R-:W-:Y:S01]  /*10e0*/  SHF.R.S32.HI R8, RZ, 0x3, R15 ;  /* 0x00000003ff087819 */ /* 0x000fe2000001140f */
[----:B------:R-:W-:Y:S02]  /*10f0*/  IMAD.SHL.U32 R156, R10, 0x2, RZ ;  /* 0x000000020a9c7824 */ /* 0x000fe400078e00ff */
[----:B------:R-:W-:Y:S01]  /*1100*/  IMAD.IADD R3, R6, 0x1, R3 ;  /* 0x0000000106037824 */ /* 0x000fe200078e0203 */
[----:B------:R-:W-:Y:S01]  /*1110*/  STL [R1+0xc0], R20 ;  /* 0x0000c01401007387 */ /* 0x000fe20000100800 */
[----:B------:R-:W-:Y:S02]  /*1120*/  IMAD.MOV.U32 R6, RZ, RZ, 0x40 ;  /* 0x00000040ff067424 */ /* 0x000fe400078e00ff */
[C---:B------:R-:W-:Y:S01]  /*1130*/  VIADD R21, R156.reuse, 0x8 ;  /* 0x000000089c157836 */ /* 0x040fe20000000000 */
[----:B------:R-:W-:Y:S01]  /*1140*/  STL [R1+0xc], RZ ;  /* 0x00000cff01007387 */ /* 0x000fe20000100800 */
[----:B------:R-:W-:-:S02]  /*1150*/  VIADD R12, R156, 0x20 ;  /* 0x000000209c0c7836 */ /* 0x000fc40000000000 */
[C---:B------:R-:W-:Y:S01]  /*1160*/  VIADD R10, R156.reuse, 0x30 ;  /* 0x000000309c0a7836 */ /* 0x040fe20000000000 */
[----:B------:R-:W-:Y:S01]  /*1170*/  STL [R1+0x90], R7 ;  /* 0x0000900701007387 */ /* 0x000fe20000100800 */
[C---:B------:R-:W-:Y:S02]  /*1180*/  VIADD R9, R156.reuse, 0x38 ;  /* 0x000000389c097836 */ /* 0x040fe40000000000 */
[----:B------:R-:W-:Y:S01]  /*1190*/  IMAD R3, R3, 0x2, R2 ;  /* 0x0000000203037824 */ /* 0x000fe200078e0202 */
[----:B------:R0:W-:Y:S01]  /*11a0*/  STL [R1+0x8c], R4 ;  /* 0x00008c0401007387 */ /* 0x0001e20000100800 */
[C---:B------:R-:W-:Y:S01]  /*11b0*/  VIADD R15, R156.reuse, 0x10 ;  /* 0x000000109c0f7836 */ /* 0x040fe20000000000 */
[----:B------:R-:W-:Y:S01]  /*11c0*/  SHF.R.S32.HI R9, RZ, 0x1f, R9 ;  /* 0x0000001fff097819 */ /* 0x000fe20000011409 */
[C---:B------:R-:W-:Y:S01]  /*11d0*/  VIADD R14, R156.reuse, 0x18 ;  /* 0x000000189c0e7836 */ /* 0x040fe20000000000 */
[----:B------:R1:W-:Y:S01]  /*11e0*/  STL [R1+0x98], R0 ;  /* 0x0000980001007387 */ /* 0x0003e20000100800 */
[----:B------:R-:W-:Y:S01]  /*11f0*/  IMAD.MOV.U32 R17, RZ, RZ, RZ ;  /* 0x000000ffff117224 */ /* 0x000fe200078e00ff */
[----:B------:R-:W-:Y:S01]  /*1200*/  SHF.R.S32.HI R15, RZ, 0x1f, R15 ;  /* 0x0000001fff0f7819 */ /* 0x000fe2000001140f */
[----:B------:R-:W-:Y:S01]  /*1210*/  VIADD R25, R156, 0x58 ;  /* 0x000000589c197836 */ /* 0x000fe20000000000 */
[----:B------:R-:W-:-:S02]  /*1220*/  SHF.R.S32.HI R14, RZ, 0x1f, R14 ;  /* 0x0000001fff0e7819 */ /* 0x000fc4000001140e */
[----:B0-----:R-:W-:Y:S02]  /*1230*/  SHF.R.S32.HI R4, RZ, 0x1f, R137 ;  /* 0x0000001fff047819 */ /* 0x001fe40000011489 */
[----:B-1----:R-:W-:-:S03]  /*1240*/  SHF.R.S32.HI R0, RZ, 0x1f, R136 ;  /* 0x0000001fff007819 */ /* 0x002fc60000011488 */
[----:B------:R0:W-:Y:S04]  /*1250*/  STL [R1+0x80], R4 ;  /* 0x0000800401007387 */ /* 0x0001e80000100800 */
[----:B------:R1:W-:Y:S01]  /*1260*/  STL [R1+0x7c], R0 ;  /* 0x00007c0001007387 */ /* 0x0003e20000100800 */
[----:B0-----:R-:W-:Y:S01]  /*1270*/  LOP3.LUT R4, R11, 0xc0, RZ, 0xc0, !PT ;  /* 0x000000c00b047812 */ /* 0x001fe200078ec0ff */
[----:B------:R-:W-:Y:S01]  /*1280*/  VIADD R11, R156, 0x28 ;  /* 0x000000289c0b7836 */ /* 0x000fe20000000000 */
[----:B-1----:R-:W-:Y:S02]  /*1290*/  SHF.R.S32.HI R0, RZ, 0x1f, R138 ;  /* 0x0000001fff007819 */ /* 0x002fe4000001148a */
[----:B------:R-:W-:Y:S02]  /*12a0*/  SHF.R.U32.HI R7, RZ, 0x3, R4 ;  /* 0x00000003ff077819 */ /* 0x000fe40000011604 */
[----:B------:R-:W-:Y:S01]  /*12b0*/  SHF.R.S32.HI R11, RZ, 0x1f, R11 ;  /* 0x0000001fff0b7819 */ /* 0x000fe2000001140b */
[----:B------:R0:W-:Y:S04]  /*12c0*/  STL [R1+0x78], R0 ;  /* 0x0000780001007387 */ /* 0x0001e80000100800 */
[----:B------:R1:W-:Y:S04]  /*12d0*/  STL [R1+0x50], R4 ;  /* 0x0000500401007387 */ /* 0x0003e80000100800 */
[----:B------:R-:W-:Y:S01]  /*12e0*/  STL [R1+0x58], R24 ;  /* 0x0000581801007387 */ /* 0x000fe20000100800 */
[----:B0-----:R-:W-:-:S03]  /*12f0*/  LOP3.LUT R0, R4, 0x8, R18, 0xf8, !PT ;  /* 0x0000000804007812 */ /* 0x001fc600078ef812 */
[----:B------:R0:W-:Y:S01]  /*1300*/  STL [R1+0x54], R7 ;  /* 0x0000540701007387 */ /* 0x0001e20000100800 */
[----:B------:R-:W-:-:S03]  /*1310*/  LOP3.LUT R0, R0, R7, RZ, 0x3c, !PT ;  /* 0x0000000700007212 */ /* 0x000fc600078e3cff */
[----:B------:R2:W-:Y:S01]  /*1320*/  STL [R1+0x68], R8 ;  /* 0x0000680801007387 */ /* 0x0005e20000100800 */
[----:B-1----:R-:W-:Y:S01]  /*1330*/  LOP3.LUT R4, R4, 0x18, R18, 0xf8, !PT ;  /* 0x0000001804047812 */ /* 0x002fe200078ef812 */
[----:B------:R-:W-:-:S03]  /*1340*/  IMAD.IADD R0, R24, 0x1, R0 ;  /* 0x0000000118007824 */ /* 0x000fc600078e0200 */
[----:B------:R-:W-:Y:S01]  /*1350*/  LOP3.LUT R4, R4, R7, RZ, 0x3c, !PT ;  /* 0x0000000704047212 */ /* 0x000fe200078e3cff */
[----:B0-----:R-:W-:Y:S01]  /*1360*/  VIADD R7, R156, 0x48 ;  /* 0x000000489c077836 */ /* 0x001fe20000000000 */
[----:B--2---:R-:W-:-:S03]  /*1370*/  SHF.R.S32.HI R8, RZ, 0x3, R5 ;  /* 0x00000003ff087819 */ /* 0x004fc60000011405 */
[----:B------:R-:W-:Y:S01]  /*1380*/  IMAD.IADD R4, R24, 0x1, R4 ;  /* 0x0000000118047824 */ /* 0x000fe200078e0204 */
[----:B------:R-:W-:Y:S02]  /*1390*/  SEL R5, R6, 0xffffffc0, !P2 ;  /* 0xffffffc006057807 */ /* 0x000fe40005000000 */
[----:B------:R-:W-:Y:S01]  /*13a0*/  SHF.R.S32.HI R6, RZ, 0x1f, R156 ;  /* 0x0000001fff067819 */ /* 0x000fe2000001149c */
[----:B------:R0:W-:Y:S01]  /*13b0*/  STL [R1+0x6c], R8 ;  /* 0x00006c0801007387 */ /* 0x0001e20000100800 */
[----:B------:R-:W-:-:S03]  /*13c0*/  VIADD R6, R156, 0x50 ;  /* 0x000000509c067836 */ /* 0x000fc60000000000 */
[----:B------:R1:W-:Y:S04]  /*13d0*/  STL [R1+0xa4], R0 ;  /* 0x0000a40001007387 */ /* 0x0003e80000100800 */
[----:B------:R2:W-:Y:S01]  /*13e0*/  STL [R1], R3 ;  /* 0x0000000301007387 */ /* 0x0005e20000100800 */
[----:B0-----:R-:W-:Y:S01]  /*13f0*/  VIADD R8, R156, 0x40 ;  /* 0x000000409c087836 */ /* 0x001fe20000000000 */
[----:B-1----:R-:W-:Y:S02]  /*1400*/  SHF.R.S32.HI R0, RZ, 0x1f, R21 ;  /* 0x0000001fff007819 */ /* 0x002fe40000011415 */
[----:B------:R-:W-:Y:S02]  /*1410*/  SHF.R.S32.HI R0, RZ, 0x1f, R12 ;  /* 0x0000001fff007819 */ /* 0x000fe4000001140c */
[----:B------:R-:W-:Y:S01]  /*1420*/  SHF.R.S32.HI R0, RZ, 0x1f, R10 ;  /* 0x0000001fff007819 */ /* 0x000fe2000001140a */
[C---:B------:R-:W-:Y:S01]  /*1430*/  VIADD R0, R3.reuse, 0x21800 ;  /* 0x0002180003007836 */ /* 0x040fe20000000000 */
[----:B------:R-:W-:Y:S01]  /*1440*/  SHF.R.S32.HI R9, RZ, 0x1f, R8 ;  /* 0x0000001fff097819 */ /* 0x000fe20000011408 */
[----:B--2---:R-:W-:Y:S01]  /*1450*/  VIADD R3, R3, 0x21820 ;  /* 0x0002182003037836 */ /* 0x004fe20000000000 */
[----:B------:R-:W-:Y:S01]  /*1460*/  SHF.R.S32.HI R8, RZ, 0x1f, R7 ;  /* 0x0000001fff087819 */ /* 0x000fe20000011407 */
[C---:B------:R-:W-:Y:S01]  /*1470*/  @P1 VIADD R3, R0.reuse, 0xffffffe0 ;  /* 0xffffffe000031836 */ /* 0x040fe20000000000 */
[----:B------:R-:W-:Y:S01]  /*1480*/  SHF.R.S32.HI R7, RZ, 0x1f, R6 ;  /* 0x0000001fff077819 */ /* 0x000fe20000011406 */
[----:B------:R-:W-:Y:S01]  /*1490*/  IMAD.IADD R0, R0, 0x1, R5 ;  /* 0x0000000100007824 */ /* 0x000fe200078e0205 */
[----:B------:R-:W-:Y:S01]  /*14a0*/  LEA R6, R4, UR40, 0x1 ;  /* 0x0000002804067c11 */ /* 0x000fe2000f8e08ff */
[----:B------:R-:W-:-:S04]  /*14b0*/  IMAD R4, R13, 0x8, R20 ;  /* 0x000000080d047824 */ /* 0x000fc800078e0214 */
        /* <DEDUP_REMOVED lines=8> */
.L_x_1596:
[----:B------:R-:W-:Y:S05]  /*1540*/  YIELD ;  /* 0x0000000000007946 */ /* 0x000fea0003800000 */
[----:B------:R-:W-:Y:S01]  /*1550*/  ULDC.64 UR4, c[0x0][0xa28] ;  /* 0x00028a0000047ab9 */ /* 0x000fe20000000a00 */
[----:B0-2-4-:R-:W0:Y:S01]  /*1560*/  LDC.64 R4, c[0x0][0xa08] ;  /* 0x00028200ff047b82 */ /* 0x015e220000000a00 */
[----:B------:R-:W-:Y:S01]  /*1570*/  ISETP.NE.U32.AND P1, PT, RZ, UR4, PT ;  /* 0x00000004ff007c0c */ /* 0x000fe2000bf25070 */
[----:B------:R-:W-:Y:S02]  /*1580*/  IMAD.MOV.U32 R10, RZ, RZ, RZ ;  /* 0x000000ffff0a7224 */ /* 0x000fe400078e00ff */
[----:B------:R-:W-:Y:S01]  /*1590*/  IMAD.MOV.U32 R78, RZ, RZ, RZ ;  /* 0x000000ffff4e7224 */ /* 0x000fe200078e00ff */
[----:B------:R-:W-:Y:S01]  /*15a0*/  ISETP.NE.AND.EX P1, PT, RZ, UR5, PT, P1 ;  /* 0x00000005ff007c0c */ /* 0x000fe2000bf25310 */
[----:B------:R-:W-:-:S02]  /*15b0*/  ULDC.64 UR4, c[0x0][0xa18] ;  /* 0x0002860000047ab9 */ /* 0x000fc40000000a00 */
[----:B------:R-:W-:-:S04]  /*15c0*/  ISETP.NE.U32.AND P2, PT, RZ, UR4, PT ;  /* 0x00000004ff007c0c */ /* 0x000fc8000bf45070 */
[----:B------:R-:W-:Y:S01]  /*15d0*/  ISETP.NE.AND.EX P2, PT, RZ, UR5, PT, P2 ;  /* 0x00000005ff007c0c */ /* 0x000fe2000bf45320 */
[----:B------:R-:W-:Y:S02]  /*15e0*/  ULDC.64 UR4, c[0x0][0xa08] ;  /* 0x0002820000047ab9 */ /* 0x000fe40000000a00 */
[----:B------:R-:W-:-:S03]  /*15f0*/  ISETP.NE.U32.AND P0, PT, RZ, UR4, PT ;  /* 0x00000004ff007c0c */ /* 0x000fc6000bf05070 */
[----:B------:R-:W1:Y:S01]  /*1600*/  @P1 LDC.64 R6, c[0x0][0xa28] ;  /* 0x00028a00ff061b82 */ /* 0x000e620000000a00 */
[----:B------:R-:W-:Y:S01]  /*1610*/  ISETP.NE.AND.EX P0, PT, RZ, UR5, PT, P0 ;  /* 0x00000005ff007c0c */ /* 0x000fe2000bf05300 */
[----:B0-----:R-:W-:-:S06]  /*1620*/  IMAD.WIDE R4, R35, 0x4, R4 ;  /* 0x0000000423047825 */ /* 0x001fcc00078e0204 */
[----:B------:R-:W0:Y:S01]  /*1630*/  @P2 LDC.64 R8, c[0x0][0xa18] ;  /* 0x00028600ff082b82 */ /* 0x000e220000000a00 */
[----:B------:R-:W-:Y:S02]  /*1640*/  ULDC UR4, c[0x0][0x288] ;  /* 0x0000a20000047ab9 */ /* 0x000fe40000000800 */
[----:B------:R-:W-:Y:S01]  /*1650*/  IMAD.U32 R154, RZ, RZ, UR4 ;  /* 0x00000004ff9a7e24 */ /* 0x000fe2000f8e00ff */
[----:B------:R-:W-:Y:S02]  /*1660*/  ULDC.64 UR4, c[0x0][0x418] ;  /* 0x0001060000047ab9 */ /* 0x000fe40000000a00 */
[----:B------:R2:W5:Y:S01]  /*1670*/  @P0 LDG.E R78, desc[UR54][R4.64] ;  /* 0x00000036044e0981 */ /* 0x000562000c1e1900 */
[----:B-1----:R-:W-:-:S05]  /*1680*/  @P1 IMAD.WIDE R6, R35, 0x4, R6 ;  /* 0x0000000423061825 */ /* 0x002fca00078e0206 */
[----:B------:R2:W5:Y:S01]  /*1690*/  @P1 LDG.E R10, desc[UR54][R6.64] ;  /* 0x00000036060a1981 */ /* 0x000562000c1e1900 */
[----:B0-----:R-:W-:-:S05]  /*16a0*/  @P2 IMAD.WIDE R8, R35, 0x4, R8 ;  /* 0x0000000423082825 */ /* 0x001fca00078e0208 */
[----:B------:R2:W5:Y:S01]  /*16b0*/  @P2 LDG.E R154, desc[UR54][R8.64] ;  /* 0x00000036089a2981 */ /* 0x000562000c1e1900 */
[----:B------:R-:W-:-:S03]  /*16c0*/  UISETP.NE.U32.AND UP0, UPT, UR4, URZ, UPT ;  /* 0x0000003f0400728c */ /* 0x000fc6000bf05070 */
[----:B------:R-:W-:Y:S01]  /*16d0*/  ULDC UR4, c[0x0][0x424] ;  /* 0x0001090000047ab9 */ /* 0x000fe20000000800 */
[----:B------:R-:W-:-:S03]  /*16e0*/  UISETP.NE.AND.EX UP0, UPT, UR5, URZ, UPT, UP0 ;  /* 0x0000003f0500728c */ /* 0x000fc6000bf05300 */
[----:B------:R-:W-:Y:S01]  /*16f0*/  ULDC UR5, c[0x0][0x2f0] ;  /* 0x0000bc0000057ab9 */ /* 0x000fe20000000800 */
[----:B------:R-:W-:-:S04]  /*1700*/  USEL UR4, UR4, 0x1, UP0 ;  /* 0x0000000104047887 */ /* 0x000fc80008000000 */
[----:B------:R-:W-:-:S03]  /*1710*/  UIMAD UR4, UR4, UR5, URZ ;  /* 0x00000005040472a4 */ /* 0x000fc6000f8e023f */
[----:B------:R-:W-:Y:S02]  /*1720*/  ULDC UR5, c[0x0][0x348] ;  /* 0x0000d20000057ab9 */ /* 0x000fe40000000800 */
[----:B------:R-:W-:Y:S02]  /*1730*/  IMAD.U32 R24, RZ, RZ, UR5 ;  /* 0x00000005ff187e24 */ /* 0x000fe4000f8e00ff */
[----:B------:R-:W-:Y:S01]  /*1740*/  IMAD.U32 R27, RZ, RZ, UR4 ;  /* 0x00000004ff1b7e24 */ /* 0x000fe2000f8e00ff */
[----:B--23--:R-:W-:Y:S06]  /*1750*/  @P2 BRA `(.L_x_1370) ;  /* 0x0000000000242947 */ /* 0x00cfec0003800000 */
        /* <DEDUP_REMOVED lines=9> */
.L_x_1370:
        /* <DEDUP_REMOVED lines=10> */
[----:B------:R-:W0:Y:S02]  /*1890*/  LDC.64 R4, c[0x0][0xa20] ;  /* 0x00028800ff047b82 */ /* 0x000e240000000a00 */
[----:B0-----:R-:W-:-:S05]  /*18a0*/  IMAD.WIDE R4, R35, 0x4, R4 ;  /* 0x0000000423047825 */ /* 0x001fca00078e0204 */
[----:B------:R0:W5:Y:S01]  /*18b0*/  LDG.E R27, desc[UR54][R4.64] ;  /* 0x00000036041b7981 */ /* 0x000162000c1e1900 */
[----:B------:R-:W-:Y:S05]  /*18c0*/  BRA `(.L_x_1372) ;  /* 0x0000000000107947 */ /* 0x000fea0003800000 */
.L_x_1371:
[----:B------:R-:W-:Y:S05]  /*18d0*/  @!P0 BRA `(.L_x_1372) ;  /* 0x00000000000c8947 */ /* 0x000fea0003800000 */
[----:B------:R-:W2:Y:S04]  /*18e0*/  LDG.E R0, desc[UR54][R4.64] ;  /* 0x0000003604007981 */ /* 0x000ea8000c1e1900 */
[----:B------:R-:W2:Y:S02]  /*18f0*/  LDG.E R27, desc[UR54][R4.64+0x4] ;  /* 0x00000436041b7981 */ /* 0x000ea4000c1e1900 */
[----:B--2---:R-:W-:-:S07]  /*1900*/  IMAD.IADD R27, R27, 0x1, -R0 ;  /* 0x000000011b1b7824 */ /* 0x004fce00078e0a00 */
.L_x_1372:
[----:B------:R-:W-:Y:S01]  /*1910*/  ULDC.64 UR4, c[0x0][0xa10] ;  /* 0x0002840000047ab9 */ /* 0x000fe20000000a00 */
[----:B0-----:R-:W0:Y:S01]  /*1920*/  LDC R4, c[0x0][0x448] ;  /* 0x00011200ff047b82 */ /* 0x001e220000000800 */
[----:B------:R-:W-:-:S04]  /*1930*/  ISETP.NE.U32.AND P0, PT, RZ, UR4, PT ;  /* 0x00000004ff007c0c */ /* 0x000fc8000bf05070 */
[----:B------:R-:W-:Y:S01]  /*1940*/  ISETP.NE.AND.EX P0, PT, RZ, UR5, PT, P0 ;  /* 0x00000005ff007c0c */ /* 0x000fe2000bf05300 */
[----:B------:R-:W-:Y:S02]  /*1950*/  ULDC.64 UR4, c[0x0][0xa30] ;  /* 0x00028c0000047ab9 */ /* 0x000fe40000000a00 */
[----:B------:R-:W-:-:S04]  /*1960*/  ISETP.NE.U32.AND P1, PT, RZ, UR4, PT ;  /* 0x00000004ff007c0c */ /* 0x000fc8000bf25070 */
[----:B------:R-:W-:-:S06]  /*1970*/  ISETP.NE.AND.EX P1, PT, RZ, UR5, PT, P1 ;  /* 0x00000005ff007c0c */ /* 0x000fcc000bf25310 */
[----:B------:R-:W1:Y:S08]  /*1980*/  @P0 LDC.64 R6, c[0x0][0xa10] ;  /* 0x00028400ff060b82 */ /* 0x000e700000000a00 */
[----:B------:R-:W2:Y:S01]  /*1990*/  @P1 LDC.64 R8, c[0x0][0xa30] ;  /* 0x00028c00ff081b82 */ /* 0x000ea20000000a00 */
[----:B-1----:R-:W-:-:S05]  /*19a0*/  @P0 IMAD.WIDE R6, R35, 0x4, R6 ;  /* 0x0000000423060825 */ /* 0x002fca00078e0206 */
[----:B------:R-:W3:Y:S04]  /*19b0*/  @P0 LDG.E R0, desc[UR54][R6.64] ;  /* 0x0000003606000981 */ /* 0x000ee8000c1e1900 */
[----:B------:R-:W3:Y:S01]  /*19c0*/  @P0 LDG.E R3, desc[UR54][R6.64+0x4] ;  /* 0x0000043606030981 */ /* 0x000ee2000c1e1900 */
[----:B-----5:R-:W-:Y:S02]  /*19d0*/  IMAD.MOV.U32 R96, RZ, RZ, R27 ;  /* 0x000000ffff607224 */ /* 0x020fe400078e001b */
[----:B--2---:R-:W-:-:S05]  /*19e0*/  @P1 IMAD.WIDE R8, R35, 0x4, R8 ;  /* 0x0000000423081825 */ /* 0x004fca00078e0208 */
[----:B------:R1:W5:Y:S01]  /*19f0*/  @P1 LDG.E R96, desc[UR54][R8.64] ;  /* 0x0000003608601981 */ /* 0x000362000c1e1900 */
[----:B0-----:R-:W-:Y:S01]  /*1a00*/  ISETP.NE.AND P1, PT, R4, 0x1, PT ;  /* 0x000000010400780c */ /* 0x001fe20003f25270 */
[----:B------:R-:W-:Y:S01]  /*1a10*/  IMAD R14, R33, 0xc0, RZ ;  /* 0x000000c0210e7824 */ /* 0x000fe200078e02ff */
[----:B------:R-:W0:Y:S01]  /*1a20*/  LDC.64 R4, c[0x0][0x9e0] ;  /* 0x00027800ff047b82 */ /* 0x000e220000000a00 */
[----:B------:R-:W-:-:S03]  /*1a30*/  IMAD.IADD R15, R27, 0x1, -R10 ;  /* 0x000000011b0f7824 */ /* 0x000fc600078e0a0a */
[----:B------:R2:W-:Y:S07]  /*1a40*/  STL [R1+0x5c], R14 ;  /* 0x00005c0e01007387 */ /* 0x0005ee0000100800 */
[----:B------:R-:W4:Y:S08]  /*1a50*/  @P1 LDC R11, c[0x0][0x44c] ;  /* 0x00011300ff0b1b82 */ /* 0x000f300000000800 */
[----:B------:R-:W1:Y:S01]  /*1a60*/  @P1 LDC R12, c[0x0][0x450] ;  /* 0x00011400ff0c1b82 */ /* 0x000e620000000800 */
[----:B0-----:R-:W-:Y:S01]  /*1a70*/  ISETP.GE.AND P2, PT, R5, 0x1, PT ;  /* 0x000000010500780c */ /* 0x001fe20003f46270 */
[----:B---3--:R-:W-:-:S02]  /*1a80*/  @P0 IMAD.IADD R24, R3, 0x1, -R0 ;  /* 0x0000000103180824 */ /* 0x008fc400078e0a00 */
[----:B------:R-:W-:Y:S02]  /*1a90*/  VIADD R0, R14, 0xbf ;  /* 0x000000bf0e007836 */ /* 0x000fe40000000000 */
[----:B------:R-:W-:Y:S02]  /*1aa0*/  IMAD.IADD R157, R15, 0x1, R24 ;  /* 0x000000010f9d7824 */ /* 0x000fe400078e0218 */
[----:B----4-:R-:W-:-:S03]  /*1ab0*/  @P1 IMAD.HI.U32 R3, R0, R11, RZ ;  /* 0x0000000b00031227 */ /* 0x010fc600078e00ff */
[C---:B------:R-:W-:Y:S01]  /*1ac0*/  IADD3 R7, R157.reuse, 0x1, -R154 ;  /* 0x000000019d077810 */ /* 0x040fe20007ffe89a */
[----:B------:R-:W-:Y:S01]  /*1ad0*/  IMAD.MOV.U32 R6, RZ, RZ, R0 ;  /* 0x000000ffff067224 */ /* 0x000fe200078e0000 */
[----:B-1----:R-:W-:Y:S01]  /*1ae0*/  @P1 SHF.R.U32.HI R6, RZ, R12, R3 ;  /* 0x0000000cff061219 */ /* 0x002fe20000011603 */
[----:B------:R-:W-:-:S04]  /*1af0*/  VIADD R0, R157, 0x7f ;  /* 0x0000007f9d007836 */ /* 0x000fc80000000000 */
[----:B------:R-:W-:Y:S01]  /*1b00*/  IMAD.IADD R9, R7, 0x1, R6 ;  /* 0x0000000107097824 */ /* 0x000fe200078e0206 */
[----:B------:R-:W-:-:S03]  /*1b10*/  SHF.R.S32.HI R3, RZ, 0x1f, R0 ;  /* 0x0000001fff037819 */ /* 0x000fc60000011400 */
[----:B------:R-:W-:Y:S01]  /*1b20*/  IMAD.IADD R4, R9, 0x1, R4 ;  /* 0x0000000109047824 */ /* 0x000fe200078e0204 */
[----:B------:R-:W-:-:S04]  /*1b30*/  LEA.HI R3, R3, R0, RZ, 0x7 ;  /* 0x0000000003037211 */ /* 0x000fc800078f38ff */
[----:B------:R-:W-:Y:S01]  /*1b40*/  SHF.R.S32.HI R100, RZ, 0x7, R3 ;  /* 0x00000007ff647819 */ /* 0x000fe20000011403 */
[----:B--2---:R-:W-:Y:S06]  /*1b50*/  @!P2 BRA `(.L_x_1373) ;  /* 0x000000000048a947 */ /* 0x004fec0003800000 */
        /* <DEDUP_REMOVED lines=11> */
.L_x_1375:
[----:B------:R-:W-:-:S13]  /*1c10*/  ISETP.NE.AND P0, PT, R5, 0x1, PT ;  /* 0x000000010500780c */ /* 0x000fda0003f05270 */
[----:B------:R-:W0:Y:S02]  /*1c20*/  @P0 LDC.64 R6, c[0x0][0x9e8] ;  /* 0x00027a00ff060b82 */ /* 0x000e240000000a00 */
[----:B0-----:R-:W-:-:S05]  /*1c30*/  @P0 IMAD.HI.U32 R6, R0, R6, RZ ;  /* 0x0000000600060227 */ /* 0x001fca00078e00ff */
[----:B------:R-:W-:-:S07]  /*1c40*/  @P0 SHF.R.U32.HI R0, RZ, R7, R6 ;  /* 0x00000007ff000219 */ /* 0x000fce0000011606 */
.L_x_1376:
[----:B------:R-:W-:Y:S05]  /*1c50*/  BSYNC B0 ;  /* 0x0000000000007941 */ /* 0x000fea0003800000 */
.L_x_1374:
[----:B------:R-:W-:-:S05]  /*1c60*/  IMAD R3, R0, R5, R5 ;  /* 0x0000000500037224 */ /* 0x000fca00078e0205 */
[----:B------:R-:W-:-:S07]  /*1c70*/  VIMNMX R4, R4, R3, PT ;  /* 0x0000000304047248 */ /* 0x000fce0003fe0100 */
.L_x_1373:
[----:B------:R-:W0:Y:S01]  /*1c80*/  @P1 LDC R6, c[0x0][0x44c] ;  /* 0x00011300ff061b82 */ /* 0x000e220000000800 */
[----:B------:R-:W-:Y:S01]  /*1c90*/  VIADD R4, R4, 0x7f ;  /* 0x0000007f04047836 */ /* 0x000fe20000000000 */
[----:B------:R-:W-:Y:S01]  /*1ca0*/  ULDC UR4, c[0x0][0x9dc] ;  /* 0x0002770000047ab9 */ /* 0x000fe20000000800 */
[----:B------:R-:W-:Y:S02]  /*1cb0*/  IMAD.MOV.U32 R0, RZ, RZ, R14 ;  /* 0x000000ffff007224 */ /* 0x000fe400078e000e */
[----:B------:R-:W-:Y:S01]  /*1cc0*/  IMAD.IADD R139, R157, 0x1, -R154 ;  /* 0x000000019d8b7824 */ /* 0x000fe200078e0a9a */
[----:B------:R-:W-:Y:S02]  /*1cd0*/  SHF.R.S32.HI R3, RZ, 0x1f, R4 ;  /* 0x0000001fff037819 */ /* 0x000fe40000011404 */
[----:B------:R-:W1:Y:S02]  /*1ce0*/  @P1 LDC R7, c[0x0][0x450] ;  /* 0x00011400ff071b82 */ /* 0x000e640000000800 */
[----:B------:R-:W-:-:S04]  /*1cf0*/  LEA.HI R3, R3, R4, RZ, 0x7 ;  /* 0x0000000403037211 */ /* 0x000fc800078f38ff */
[----:B------:R-:W-:-:S04]  /*1d00*/  SHF.R.S32.HI R3, RZ, 0x7, R3 ;  /* 0x00000007ff037819 */ /* 0x000fc80000011403 */
[----:B------:R-:W-:Y:S01]  /*1d10*/  VIMNMX R8, R100, R3, PT ;  /* 0x0000000364087248 */ /* 0x000fe20003fe0100 */
[----:B0-----:R-:W-:-:S05]  /*1d20*/  @P1 IMAD.HI.U32 R6, R14, R6, RZ ;  /* 0x000000060e061227 */ /* 0x001fca00078e00ff */
[----:B-1----:R-:W-:-:S05]  /*1d30*/  @P1 SHF.R.U32.HI R0, RZ, R7, R6 ;  /* 0x00000007ff001219 */ /* 0x002fca0000011606 */
[----:B------:R-:W-:-:S04]  /*1d40*/  IMAD.IADD R0, R139, 0x1, R0 ;  /* 0x000000018b007824 */ /* 0x000fc800078e0200 */
[----:B------:R-:W-:Y:S01]  /*1d50*/  VIADD R3, R0, -UR4 ;  /* 0x8000000400037c36 */ /* 0x000fe20008000000 */
        /* <DEDUP_REMOVED lines=11> */
.L_x_1379:
[----:B------:R-:W-:-:S13]  /*1e10*/  ISETP.NE.AND P0, PT, R5, 0x1, PT ;  /* 0x000000010500780c */ /* 0x000fda0003f05270 */
[----:B------:R-:W0:Y:S02]  /*1e20*/  @P0 LDC.64 R6, c[0x0][0x9e8] ;  /* 0x00027a00ff060b82 */ /* 0x000e240000000a00 */
[----:B0-----:R-:W-:-:S05]  /*1e30*/  @P0 IMAD.HI.U32 R6, R0, R6, RZ ;  /* 0x0000000600060227 */ /* 0x001fca00078e00ff */
[----:B------:R-:W-:-:S07]  /*1e40*/  @P0 SHF.R.U32.HI R0, RZ, R7, R6 ;  /* 0x00000007ff000219 */ /* 0x000fce0000011606 */
.L_x_1380:
[----:B------:R-:W-:Y:S05]  /*1e50*/  BSYNC B0 ;  /* 0x0000000000007941 */ /* 0x000fea0003800000 */
.L_x_1378:
[----:B------:R-:W-:-:S05]  /*1e60*/  IMAD R0, R0, R5, RZ ;  /* 0x0000000500007224 */ /* 0x000fca00078e02ff */
[----:B------:R-:W-:-:S07]  /*1e70*/  VIMNMX R3, R3, R0, !PT ;  /* 0x0000000003037248 */ /* 0x000fce0007fe0100 */
.L_x_1377:
[----:B------:R-:W-:Y:S01]  /*1e80*/  SHF.R.S32.HI R0, RZ, 0x1f, R3 ;  /* 0x0000001fff007819 */ /* 0x000fe20000011403 */
[----:B------:R-:W-:Y:S01]  /*1e90*/  BSSY B0, `(.L_x_1381) ;  /* 0x000002a000007945 */ /* 0x000fe20003800000 */
[----:B------:R-:W-:Y:S02]  /*1ea0*/  LOP3.LUT R14, R13, 0xff, RZ, 0xc0, !PT ;  /* 0x000000ff0d0e7812 */ /* 0x000fe400078ec0ff */
[----:B------:R-:W-:Y:S02]  /*1eb0*/  LEA.HI R0, R0, R3, RZ, 0x7 ;  /* 0x0000000300007211 */ /* 0x000fe400078f38ff */
[----:B------:R-:W-:Y:S01]  /*1ec0*/  SHF.R.U32.HI R4, RZ, 0x10, R13 ;  /* 0x00000010ff047819 */ /* 0x000fe2000001160d */
[----:B------:R0:W-:Y:S01]  /*1ed0*/  STL [R1+0xb0], R14 ;  /* 0x0000b00e01007387 */ /* 0x0001e20000100800 */
[----:B------:R-:W-:-:S03]  /*1ee0*/  SHF.R.S32.HI R0, RZ, 0x7, R0 ;  /* 0x00000007ff007819 */ /* 0x000fc60000011400 */
[----:B------:R0:W-:Y:S01]  /*1ef0*/  STL [R1+0xa8], R4 ;  /* 0x0000a80401007387 */ /* 0x0001e20000100800 */
[----:B------:R-:W-:Y:S01]  /*1f00*/  VIMNMX R9, RZ, R0, !PT ;  /* 0x00000000ff097248 */ /* 0x000fe20007fe0100 */
[----:B------:R-:W-:-:S03]  /*1f10*/  IMAD.MOV.U32 R0, RZ, RZ, RZ ;  /* 0x000000ffff007224 */ /* 0x000fc600078e00ff */
[----:B------:R-:W-:-:S13]  /*1f20*/  ISETP.GT.AND P0, PT, R8, R9, PT ;  /* 0x000000090800720c */ /* 0x000fda0003f04270 */
[----:B0-----:R-:W-:Y:S05]  /*1f30*/  @!P0 BRA `(.L_x_1382) ;  /* 0x00000000007c8947 */ /* 0x001fea0003800000 */
[----:B------:R-:W-:Y:S01]  /*1f40*/  ISETP.NE.AND P0, PT, R4, RZ, PT ;  /* 0x000000ff0400720c */ /* 0x000fe20003f05270 */
[----:B------:R-:W-:-:S03]  /*1f50*/  ULDC UR4, c[0x0][0x9f0] ;  /* 0x00027c0000047ab9 */ /* 0x000fc60000000800 */
[----:B------:R-:W-:-:S04]  /*1f60*/  SEL R11, R4, UR4, P0 ;  /* 0x00000004040b7c07 */ /* 0x000fc80008000000 */
[-C--:B------:R-:W-:Y:S02]  /*1f70*/  IABS R6, R11.reuse ;  /* 0x0000000b00067213 */ /* 0x080fe40000000000 */
[----:B------:R-:W-:Y:S02]  /*1f80*/  IADD3 R0, R11, -0x1, R8 ;  /* 0xffffffff0b007810 */ /* 0x000fe40007ffe008 */
[----:B------:R-:W0:Y:S01]  /*1f90*/  I2F.RP R3, R6 ;  /* 0x0000000600037306 */ /* 0x000e220000209400 */
[----:B------:R-:W-:Y:S02]  /*1fa0*/  IABS R12, R11 ;  /* 0x0000000b000c7213 */ /* 0x000fe40000000000 */
[----:B------:R-:W-:-:S05]  /*1fb0*/  IMAD.IADD R0, R0, 0x1, -R9 ;  /* 0x0000000100007824 */ /* 0x000fca00078e0a09 */
[----:B------:R-:W-:Y:S02]  /*1fc0*/  IABS R10, R0 ;  /* 0x00000000000a7213 */ /* 0x000fe40000000000 */
[----:B------:R-:W-:-:S04]  /*1fd0*/  LOP3.LUT R0, R0, R11, RZ, 0x3c, !PT ;  /* 0x0000000b00007212 */ /* 0x000fc800078e3cff */
[----:B------:R-:W-:Y:S01]  /*1fe0*/  ISETP.GE.AND P2, PT, R0, RZ, PT ;  /* 0x000000ff0000720c */ /* 0x000fe20003f46270 */
[----:B0-----:R-:W0:Y:S02]  /*1ff0*/  MUFU.RCP R3, R3 ;  /* 0x0000000300037308 */ /* 0x001e240000001000 */
[----:B0-----:R-:W-:Y:S02]  /*2000*/  VIADD R4, R3, 0xffffffe ;  /* 0x0ffffffe03047836 */ /* 0x001fe40000000000 */
[----:B------:R-:W-:-:S04]  /*2010*/  IMAD.MOV R3, RZ, RZ, -R12 ;  /* 0x000000ffff037224 */ /* 0x000fc800078e0a0c */
[----:B------:R0:W1:Y:S02]  /*2020*/  F2I.FTZ.U32.TRUNC.NTZ R5, R4 ;  /* 0x0000000400057305 */ /* 0x000064000021f000 */
[----:B0-----:R-:W-:Y:S02]  /*2030*/  IMAD.MOV.U32 R4, RZ, RZ, RZ ;  /* 0x000000ffff047224 */ /* 0x001fe400078e00ff */
[----:B-1----:R-:W-:-:S04]  /*2040*/  IMAD.MOV R7, RZ, RZ, -R5 ;  /* 0x000000ffff077224 */ /* 0x002fc800078e0a05 */
[----:B------:R-:W-:-:S04]  /*2050*/  IMAD R7, R7, R6, RZ ;  /* 0x0000000607077224 */ /* 0x000fc800078e02ff */
[----:B------:R-:W-:-:S04]  /*2060*/  IMAD.HI.U32 R5, R5, R7, R4 ;  /* 0x0000000705057227 */ /* 0x000fc800078e0004 */
[----:B------:R-:W-:-:S04]  /*2070*/  IMAD.MOV.U32 R4, RZ, RZ, R10 ;  /* 0x000000ffff047224 */ /* 0x000fc800078e000a */
        /* <DEDUP_REMOVED lines=11> */
.L_x_1382:
[----:B------:R-:W-:Y:S05]  /*2130*/  BSYNC B0 ;  /* 0x0000000000007941 */ /* 0x000fea0003800000 */
.L_x_1381:
[----:B------:R-:W-:-:S05]  /*2140*/  IMAD R3, R14, R0, R9 ;  /* 0x000000000e037224 */ /* 0x000fca00078e0209 */
        /* <DEDUP_REMOVED lines=35> */
.L_x_1385:
[----:B------:R-:W-:Y:S05]  /*2380*/  BSYNC B6 ;  /* 0x0000000000067941 */ /* 0x000fea0003800000 */
.L_x_1384:
        /* <DEDUP_REMOVED lines=20> */
.L_x_1387:
[----:B------:R-:W-:Y:S05]  /*24d0*/  BSYNC B6 ;  /* 0x0000000000067941 */ /* 0x000fea0003800000 */
.L_x_1386:
[----:B------:R-:W2:Y:S01]  /*24e0*/  LDL.64 R36, [R1+0x60] ;  /* 0x0000600001247983 */ /* 0x000ea20000100a00 */
[----:B------:R-:W-:-:S03]  /*24f0*/  ULDC.64 UR4, c[0x0][0x9f8] ;  /* 0x00027e0000047ab9 */ /* 0x000fc60000000a00 */
[----:B------:R-:W2:Y:S01]  /*2500*/  LDL.64 R20, [R1+0x60] ;  /* 0x0000600001147983 */ /* 0x000ea20000100a00 */
[----:B------:R-:W-:Y:S01]  /*2510*/  ISETP.NE.U32.AND P0, PT, RZ, UR4, PT ;  /* 0x00000004ff007c0c */ /* 0x000fe2000bf05070 */
[----:B------:R-:W-:Y:S01]  /*2520*/  IMAD.MOV.U32 R0, RZ, RZ, R35 ;  /* 0x000000ffff007224 */ /* 0x000fe200078e0023 */
[----:B------:R-:W0:Y:S01]  /*2530*/  LDC.64 R8, c[0x0][0x408] ;  /* 0x00010200ff087b82 */ /* 0x000e220000000a00 */
[----:B------:R-:W1:Y:S01]  /*2540*/  S2R R29, SR_TID.X ;  /* 0x00000000001d7919 */ /* 0x000e620000002100 */
[----:B------:R-:W-:Y:S01]  /*2550*/  ISETP.NE.AND.EX P0, PT, RZ, UR5, PT, P0 ;  /* 0x00000005ff007c0c */ /* 0x000fe2000bf05300 */
[----:B------:R-:W-:-:S05]  /*2560*/  VIADD R3, R18, 0x10 ;  /* 0x0000001012037836 */ /* 0x000fca0000000000 */
[----:B------:R-:W3:Y:S08]  /*2570*/  LDC R11, c[0x0][0x3f4] ;  /* 0x0000fd00ff0b7b82 */ /* 0x000ef00000000800 */
[----:B------:R-:W4:Y:S01]  /*2580*/  @P0 LDC.64 R4, c[0x0][0x9f8] ;  /* 0x00027e00ff040b82 */ /* 0x000f220000000a00 */
[----:B------:R-:W-:-:S07]  /*2590*/  IMAD.IADD R78, R78, 0x1, R27 ;  /* 0x000000014e4e7824 */ /* 0x000fce00078e021b */
[----:B------:R-:W3:Y:S01]  /*25a0*/  LDC.64 R86, c[0x0][0x3f8] ;  /* 0x0000fe00ff567b82 */ /* 0x000ee20000000a00 */
[----:B-1----:R-:W-:Y:S01]  /*25b0*/  VIADD R31, R29, 0xffffff80 ;  /* 0xffffff801d1f7836 */ /* 0x002fe20000000000 */
[----:B------:R-:W-:Y:S01]  /*25c0*/  SHF.R.U32.HI R28, RZ, 0x7, R29 ;  /* 0x00000007ff1c7819 */ /* 0x000fe2000001161d */
[----:B----4-:R-:W-:-:S04]  /*25d0*/  @P0 IMAD.WIDE R4, R35, 0x4, R4 ;  /* 0x0000000423040825 */ /* 0x010fc800078e0204 */
[C---:B------:R-:W-:Y:S01]  /*25e0*/  VIADD R30, R29.reuse, 0xffffff80 ;  /* 0xffffff801d1e7836 */ /* 0x040fe20000000000 */
[----:B------:R1:W4:Y:S01]  /*25f0*/  @P0 LDG.E R0, desc[UR54][R4.64] ;  /* 0x0000003604000981 */ /* 0x000322000c1e1900 */
[----:B------:R-:W-:Y:S01]  /*2600*/  ISETP.NE.AND P6, PT, R28, 0x1, PT ;  /* 0x000000011c00780c */ /* 0x000fe20003fc5270 */
[----:B------:R-:W-:Y:S01]  /*2610*/  VIADD R6, R29, 0xffffff80 ;  /* 0xffffff801d067836 */ /* 0x000fe20000000000 */
[----:B------:R-:W-:Y:S02]  /*2620*/  LOP3.LUT R16, R16, 0xfffffffb, RZ, 0xc0, !PT ;  /* 0xfffffffb10107812 */ /* 0x000fe400078ec0ff */
[----:B------:R-:W-:Y:S02]  /*2630*/  LEA.HI R30, R30, R31, RZ, 0x1 ;  /* 0x0000001f1e1e7211 */ /* 0x000fe400078f08ff */
[----:B------:R-:W-:Y:S02]  /*2640*/  SHF.R.S32.HI R7, RZ, 0x1f, R6 ;  /* 0x0000001fff077819 */ /* 0x000fe40000011406 */
[----:B------:R-:W-:-:S02]  /*2650*/  SHF.R.S32.HI R30, RZ, 0x1, R30 ;  /* 0x00000001ff1e7819 */ /* 0x000fc4000001141e */
[----:B------:R-:W-:Y:S02]  /*2660*/  LEA.HI R7, R7, R6, RZ, 0x2 ;  /* 0x0000000607077211 */ /* 0x000fe400078f10ff */
[----:B------:R-:W-:Y:S01]  /*2670*/  SHF.R.S32.HI R13, RZ, 0x1f, R30 ;  /* 0x0000001fff0d7819 */ /* 0x000fe2000001141e */
[----:B------:R-:W-:Y:S05]  /*2680*/  @!P6 WARPSYNC.ALL ;  /* 0x000000000000e948 */ /* 0x000fea0003800000 */
[----:B------:R-:W-:Y:S01]  /*2690*/  ULDC UR4, c[0x0][0x2f4] ;  /* 0x0000bd0000047ab9 */ /* 0x000fe20000000800 */
[----:B------:R-:W-:Y:S01]  /*26a0*/  SHF.R.S32.HI R32, RZ, 0x2, R7 ;  /* 0x00000002ff207819 */ /* 0x000fe20000011407 */
[----:B0-----:R-:W-:Y:S01]  /*26b0*/  IMAD R6, R13, R8, RZ ;  /* 0x000000080d067224 */ /* 0x001fe200078e02ff */
[----:B------:R-:W-:Y:S01]  /*26c0*/  ISETP.GE.AND P1, PT, R3, UR4, PT ;  /* 0x0000000403007c0c */ /* 0x000fe2000bf26270 */
[----:B---3--:R-:W-:Y:S01]  /*26d0*/  IMAD.WIDE.U32 R70, R30, R86, R18 ;  /* 0x000000561e467225 */ /* 0x008fe200078e0012 */
[----:B------:R-:W-:-:S02]  /*26e0*/  ISETP.GE.AND P0, PT, R18, UR4, PT ;  /* 0x0000000412007c0c */ /* 0x000fc4000bf06270 */
[----:B-1----:R-:W-:Y:S01]  /*26f0*/  SEL R5, RZ, 0xffffffff, P1 ;  /* 0xffffffffff057807 */ /* 0x002fe20000800000 */
[C---:B------:R-:W-:Y:S01]  /*2700*/  IMAD R15, R30.reuse, R9, R6 ;  /* 0x000000091e0f7224 */ /* 0x040fe200078e0206 */
[----:B------:R-:W-:Y:S01]  /*2710*/  SHF.R.S32.HI R7, RZ, 0x1f, R7 ;  /* 0x0000001fff077819 */ /* 0x000fe20000011407 */
[----:B------:R-:W-:Y:S01]  /*2720*/  IMAD.WIDE.U32 R66, R30, R8, R18 ;  /* 0x000000081e427225 */ /* 0x000fe200078e0012 */
[----:B------:R-:W-:Y:S02]  /*2730*/  SEL R4, RZ, 0x1, P0 ;  /* 0x00000001ff047807 */ /* 0x000fe40000000000 */
[----:B------:R-:W-:Y:S01]  /*2740*/  LEA.HI R7, R7, R32, RZ, 0x2 ;  /* 0x0000002007077211 */ /* 0x000fe200078f10ff */
[----:B------:R-:W-:Y:S01]  /*2750*/  IMAD.SHL.U32 R5, R5, 0x2, RZ ;  /* 0x0000000205057824 */ /* 0x000fe200078e00ff */
[----:B------:R-:W-:Y:S01]  /*2760*/  ISETP.GE.AND P1, PT, R137, UR4, PT ;  /* 0x0000000489007c0c */ /* 0x000fe2000bf26270 */
[----:B------:R-:W-:Y:S01]  /*2770*/  IMAD.IADD R67, R67, 0x1, R15 ;  /* 0x0000000143437824 */ /* 0x000fe200078e020f */
[----:B------:R-:W-:-:S02]  /*2780*/  LOP3.LUT R7, R7, 0xfffffffc, RZ, 0xc0, !PT ;  /* 0xfffffffc07077812 */ /* 0x000fc400078ec0ff */
[----:B------:R-:W-:Y:S01]  /*2790*/  LOP3.LUT R5, R5, 0x2, R4, 0xe2, !PT ;  /* 0x0000000205057812 */ /* 0x000fe200078ee204 */
[----:B------:R-:W-:Y:S01]  /*27a0*/  VIADD R4, R18, 0x20 ;  /* 0x0000002012047836 */ /* 0x000fe20000000000 */
[-C--:B------:R-:W-:Y:S01]  /*27b0*/  ISETP.GE.AND P2, PT, R3, R11.reuse, PT ;  /* 0x0000000b0300720c */ /* 0x080fe20003f46270 */
[----:B------:R-:W-:Y:S01]  /*27c0*/  IMAD.IADD R32, R32, 0x1, -R7 ;  /* 0x0000000120207824 */ /* 0x000fe200078e0a07 */
[----:B------:R-:W-:Y:S02]  /*27d0*/  SEL R7, RZ, 0x8, P1 ;  /* 0x00000008ff077807 */ /* 0x000fe40000800000 */
[C---:B------:R-:W-:Y:S02]  /*27e0*/  ISETP.GE.AND P0, PT, R4.reuse, UR4, PT ;  /* 0x0000000404007c0c */ /* 0x040fe4000bf06270 */
[----:B------:R-:W-:Y:S02]  /*27f0*/  ISETP.GE.AND P1, PT, R4, R11, PT ;  /* 0x0000000b0400720c */ /* 0x000fe40003f26270 */
[----:B------:R-:W-:-:S02]  /*2800*/  SEL R6, RZ, 0x4, P0 ;  /* 0x00000004ff067807 */ /* 0x000fc40000000000 */
[----:B------:R-:W-:Y:S02]  /*2810*/  ISETP.GE.AND P0, PT, R136, UR4, PT ;  /* 0x0000000488007c0c */ /* 0x000fe4000bf06270 */
[----:B------:R-:W-:Y:S02]  /*2820*/  LOP3.LUT R5, R7, R5, R6, 0xfe, !PT ;  /* 0x0000000507057212 */ /* 0x000fe400078efe06 */
[----:B------:R-:W-:Y:S02]  /*2830*/  SEL R6, RZ, 0x10, P0 ;  /* 0x00000010ff067807 */ /* 0x000fe40000000000 */
[----:B------:R-:W-:Y:S02]  /*2840*/  LOP3.LUT P0, RZ, R32, 0x2, RZ, 0xc0, !PT ;  /* 0x0000000220ff7812 */ /* 0x000fe4000780c0ff */
[----:B------:R-:W-:Y:S01]  /*2850*/  LOP3.LUT R29, R5, R6, RZ, 0xfc, !PT ;  /* 0x00000006051d7212 */ /* 0x000fe200078efcff */
[----:B------:R-:W-:Y:S02]  /*2860*/  IMAD R6, R13, R86, RZ ;  /* 0x000000560d067224 */ /* 0x000fe400078e02ff */
[----:B--2---:R-:W-:-:S08]  /*2870*/  IMAD.MOV.U32 R20, RZ, RZ, R36 ;  /* 0x000000ffff147224 */ /* 0x004fd000078e0024 */
[----:B------:R-:W-:Y:S01]  /*2880*/  @P0 LOP3.LUT R16, R16, 0x4, RZ, 0xfc, !PT ;  /* 0x0000000410100812 */ /* 0x000fe200078efcff */
[----:B------:R-:W-:Y:S01]  /*2890*/  IMAD R13, R30, R87, R6 ;  /* 0x000000571e0d7224 */ /* 0x000fe200078e0206 */
[----:B------:R-:W-:Y:S02]  /*28a0*/  ISETP.GE.AND P0, PT, R18, R11, PT ;  /* 0x0000000b1200720c */ /* 0x000fe40003f06270 */
[----:B------:R-:W-:-:S05]  /*28b0*/  SHF.R.S32.HI R21, RZ, 0x1f, R20 ;  /* 0x0000001fff157819 */ /* 0x000fca0000011414 */
[----:B------:R0:W-:Y:S01]  /*28c0*/  STL [R1+0x64], R21 ;  /* 0x0000641501007387 */ /* 0x0001e20000100800 */
[C---:B------:R-:W-:Y:S01]  /*28d0*/  SEL R5, R11.reuse, RZ, P0 ;  /* 0x000000ff0b057207 */ /* 0x040fe20000000000 */
[C-C-:B------:R-:W-:Y:S02]  /*28e0*/  IMAD.WIDE.U32 R72, R30.reuse, R86, R20.reuse ;  /* 0x000000561e487225 */ /* 0x140fe400078e0014 */
[----:B------:R-:W2:Y:S01]  /*28f0*/  LDL R35, [R1+0x50] ;  /* 0x0000500001237983 */ /* 0x000ea20000100800 */
[C---:B------:R-:W-:Y:S01]  /*2900*/  SEL R10, R11.reuse, RZ, P2 ;  /* 0x000000ff0b0a7207 */ /* 0x040fe20001000000 */
[----:B------:R-:W-:Y:S02]  /*2910*/  IMAD.WIDE.U32 R68, R30, R8, R20 ;  /* 0x000000081e447225 */ /* 0x000fe400078e0014 */
[----:B------:R-:W3:Y:S04]  /*2920*/  LDL R34, [R1+0x54] ;  /* 0x0000540001227983 */ /* 0x000ee80000100800 */
[----:B------:R-:W3:Y:S04]  /*2930*/  LDL R31, [R1+0x58] ;  /* 0x00005800011f7983 */ /* 0x000ee80000100800 */
[----:B------:R-:W3:Y:S01]  /*2940*/  LDL R27, [R1+0xb4] ;  /* 0x0000b400011b7983 */ /* 0x000ee20000100800 */
[----:B------:R-:W-:Y:S01]  /*2950*/  SEL R7, R11, RZ, P1 ;  /* 0x000000ff0b077207 */ /* 0x000fe20000800000 */
[----:B------:R-:W-:-:S02]  /*2960*/  IMAD.IADD R6, R18, 0x1, R5 ;  /* 0x0000000112067824 */ /* 0x000fc400078e0205 */
[----:B------:R-:W-:Y:S02]  /*2970*/  IMAD.IADD R12, R3, 0x1, R10 ;  /* 0x00000001030c7824 */ /* 0x000fe400078e020a */
[----:B------:R-:W-:Y:S01]  /*2980*/  IMAD.IADD R14, R4, 0x1, R7 ;  /* 0x00000001040e7824 */ /* 0x000fe200078e0207 */
[----:B------:R-:W-:Y:S01]  /*2990*/  SHF.R.S32.HI R7, RZ, 0x1f, R6 ;  /* 0x0000001fff077819 */ /* 0x000fe20000011406 */
[----:B------:R-:W-:Y:S02]  /*29a0*/  IMAD.IADD R71, R71, 0x1, R13 ;  /* 0x0000000147477824 */ /* 0x000fe400078e020d */
[----:B------:R-:W-:Y:S01]  /*29b0*/  IMAD.IADD R73, R13, 0x1, R73 ;  /* 0x000000010d497824 */ /* 0x000fe200078e0249 */
[----:B------:R-:W-:Y:S01]  /*29c0*/  SHF.R.S32.HI R13, RZ, 0x1f, R12 ;  /* 0x0000001fff0d7819 */ /* 0x000fe2000001140c */
[----:B------:R-:W-:Y:S01]  /*29d0*/  IMAD.IADD R69, R15, 0x1, R69 ;  /* 0x000000010f457824 */ /* 0x000fe200078e0245 */
[----:B------:R-:W-:Y:S02]  /*29e0*/  LOP3.LUT R16, R16, 0xfffffffe, RZ, 0xc0, !PT ;  /* 0xfffffffe10107812 */ /* 0x000fe400078ec0ff */
[----:B------:R-:W-:-:S02]  /*29f0*/  LEA.HI R10, R7, R6, RZ, 0x5 ;  /* 0x00000006070a7211 */ /* 0x000fc400078f28ff */
[----:B------:R-:W-:Y:S02]  /*2a00*/  SHF.R.S32.HI R15, RZ, 0x1f, R14 ;  /* 0x0000001fff0f7819 */ /* 0x000fe4000001140e */
[----:B------:R-:W-:Y:S02]  /*2a10*/  LEA.HI R5, R7, R6, RZ, 0x3 ;  /* 0x0000000607057211 */ /* 0x000fe400078f18ff */
[CC--:B------:R-:W-:Y:S02]  /*2a20*/  LEA.HI R6, R13.reuse, R12.reuse, RZ, 0x3 ;  /* 0x0000000c0d067211 */ /* 0x0c0fe400078f18ff */
[----:B------:R-:W-:Y:S02]  /*2a30*/  @P2 LOP3.LUT R16, R16, 0x1, RZ, 0xfc, !PT ;  /* 0x0000000110102812 */ /* 0x000fe400078efcff */
[----:B------:R-:W-:Y:S01]  /*2a40*/  LEA.HI R13, R13, R12, RZ, 0x5 ;  /* 0x0000000c0d0d7211 */ /* 0x000fe200078f28ff */
[----:B------:R-:W-:Y:S01]  /*2a50*/  IMAD.SHL.U32 R12, R10, 0x80, RZ ;  /* 0x000000800a0c7824 */ /* 0x000fe200078e00ff */
[----:B------:R-:W-:-:S02]  /*2a60*/  LEA.HI R7, R15, R14, RZ, 0x3 ;  /* 0x0000000e0f077211 */ /* 0x000fc400078f18ff */
[----:B------:R-:W-:Y:S02]  /*2a70*/  LEA.HI R15, R15, R14, RZ, 0x5 ;  /* 0x0000000e0f0f7211 */ /* 0x000fe400078f28ff */
[----:B0----5:R-:W-:Y:S02]  /*2a80*/  SHF.R.S32.HI R21, RZ, 0x1f, R96 ;  /* 0x0000001fff157819 */ /* 0x021fe40000011460 */
[----:B------:R-:W-:Y:S01]  /*2a90*/  LOP3.LUT R16, R16, 0xfffffffd, RZ, 0xc0, !PT ;  /* 0xfffffffd10107812 */ /* 0x000fe200078ec0ff */
[----:B------:R-:W-:-:S03]  /*2aa0*/  IMAD.SHL.U32 R20, R15, 0x80, RZ ;  /* 0x000000800f147824 */ /* 0x000fc600078e00ff */
[----:B------:R-:W-:Y:S02]  /*2ab0*/  @P1 LOP3.LUT R16, R16, 0x2, RZ, 0xfc, !PT ;  /* 0x0000000210101812 */ /* 0x000fe400078efcff */
[----:B------:R-:W-:Y:S01]  /*2ac0*/  ISETP.GE.AND P1, PT, R138, UR4, PT ;  /* 0x000000048a007c0c */ /* 0x000fe2000bf26270 */
[----:B------:R-:W-:Y:S01]  /*2ad0*/  IMAD.SHL.U32 R14, R13, 0x80, RZ ;  /* 0x000000800d0e7824 */ /* 0x000fe200078e00ff */
[----:B------:R-:W-:Y:S01]  /*2ae0*/  LOP3.LUT R20, R20, 0xfffff000, RZ, 0xc0, !PT ;  /* 0xfffff00014147812 */ /* 0x000fe200078ec0ff */
[----:B------:R-:W-:-:S04]  /*2af0*/  IMAD.WIDE.U32 R70, R96, R86, R70 ;  /* 0x0000005660467225 */ /* 0x000fc800078e0046 */
[----:B------:R-:W-:-:S04]  /*2b00*/  IMAD.WIDE.U32 R72, R96, R86, R72 ;  /* 0x0000005660487225 */ /* 0x000fc800078e0048 */
[----:B------:R-:W-:Y:S01]  /*2b10*/  VIADD R99, R28, 0x8 ;  /* 0x000000081c637836 */ /* 0x000fe20000000000 */
[----:B------:R-:W-:Y:S01]  /*2b20*/  SEL R28, RZ, 0x20, P1 ;  /* 0x00000020ff1c7807 */ /* 0x000fe20000800000 */
[-C--:B------:R-:W-:Y:S01]  /*2b30*/  IMAD.WIDE.U32 R66, R96, R8.reuse, R66 ;  /* 0x0000000860427225 */ /* 0x080fe200078e0042 */
[----:B------:R-:W-:Y:S02]  /*2b40*/  LOP3.LUT R12, R12, 0xfffff000, RZ, 0xc0, !PT ;  /* 0xfffff0000c0c7812 */ /* 0x000fe400078ec0ff */
[----:B------:R-:W-:Y:S01]  /*2b50*/  LOP3.LUT R14, R14, 0xfffff000, RZ, 0xc0, !PT ;  /* 0xfffff0000e0e7812 */ /* 0x000fe200078ec0ff */
[----:B------:R-:W-:Y:S01]  /*2b60*/  IMAD.WIDE.U32 R68, R96, R8, R68 ;  /* 0x0000000860447225 */ /* 0x000fe200078e0044 */
[----:B------:R-:W-:Y:S02]  /*2b70*/  LOP3.LUT R28, R29, R28, RZ, 0xfc, !PT ;  /* 0x0000001c1d1c7212 */ /* 0x000fe400078efcff */
[----:B------:R-:W-:Y:S01]  /*2b80*/  SHF.L.U64.HI R80, R8, 0x7, R9 ;  /* 0x0000000708507819 */ /* 0x000fe20000010209 */
[----:B------:R-:W-:Y:S01]  /*2b90*/  IMAD.SHL.U32 R98, R11, 0x2, RZ ;  /* 0x000000020b627824 */ /* 0x000fe200078e00ff */
[----:B----4-:R-:W-:-:S02]  /*2ba0*/  SHF.R.S32.HI R79, RZ, 0x1f, R0 ;  /* 0x0000001fff4f7819 */ /* 0x010fc40000011400 */
[----:B------:R-:W-:Y:S01]  /*2bb0*/  LOP3.LUT R29, R29, 0x1, RZ, 0xc0, !PT ;  /* 0x000000011d1d7812 */ /* 0x000fe200078ec0ff */
[----:B------:R-:W-:Y:S01]  /*2bc0*/  @!P6 BAR.SYNC.DEFER_BLOCKING 0x9, 0x100 ;  /* 0x024400000000eb1d */ /* 0x000fe20000010000 */
[C---:B--2---:R-:W-:Y:S02]  /*2bd0*/  LOP3.LUT R10, R35.reuse, 0x18, R5, 0xf8, !PT ;  /* 0x00000018230a7812 */ /* 0x044fe400078ef805 */
[----:B------:R-:W-:Y:S02]  /*2be0*/  LOP3.LUT R15, R35, 0x18, R7, 0xf8, !PT ;  /* 0x00000018230f7812 */ /* 0x000fe400078ef807 */
[----:B---3--:R-:W-:Y:S01]  /*2bf0*/  LOP3.LUT R95, R10, R34, RZ, 0x3c, !PT ;  /* 0x000000220a5f7212 */ /* 0x008fe200078e3cff */
[C---:B------:R-:W-:Y:S02]  /*2c00*/  IMAD R10, R21.reuse, R8, RZ ;  /* 0x00000008150a7224 */ /* 0x040fe400078e02ff */
[----:B------:R-:W-:Y:S01]  /*2c10*/  IMAD R21, R21, R86, RZ ;  /* 0x0000005615157224 */ /* 0x000fe200078e02ff */
[----:B------:R-:W-:-:S02]  /*2c20*/  LOP3.LUT R13, R35, 0x18, R6, 0xf8, !PT ;  /* 0x00000018230d7812 */ /* 0x000fc400078ef806 */
[-C--:B------:R-:W-:Y:S01]  /*2c30*/  LOP3.LUT R15, R15, R34.reuse, RZ, 0x3c, !PT ;  /* 0x000000220f0f7212 */ /* 0x080fe200078e3cff */
[C---:B------:R-:W-:Y:S01]  /*2c40*/  IMAD R21, R96.reuse, R87, R21 ;  /* 0x0000005760157224 */ /* 0x040fe200078e0215 */
[----:B------:R-:W-:Y:S01]  /*2c50*/  LOP3.LUT R13, R13, R34, RZ, 0x3c, !PT ;  /* 0x000000220d0d7212 */ /* 0x000fe200078e3cff */
[----:B------:R-:W-:Y:S01]  /*2c60*/  IMAD R75, R96, R9, R10 ;  /* 0x00000009604b7224 */ /* 0x000fe200078e020a */
[----:B------:R-:W-:Y:S01]  /*2c70*/  IADD3 R93, R15, R20, R31 ;  /* 0x000000140f5d7210 */ /* 0x000fe20007ffe01f */
[----:B------:R-:W-:Y:S01]  /*2c80*/  IMAD R10, R27, 0xc0, R30 ;  /* 0x000000c01b0a7824 */ /* 0x000fe200078e021e */
[----:B------:R-:W-:Y:S01]  /*2c90*/  LOP3.LUT R20, R5, 0xfffffff8, RZ, 0xc0, !PT ;  /* 0xfffffff805147812 */ /* 0x000fe200078ec0ff */
[----:B------:R-:W-:Y:S01]  /*2ca0*/  IMAD.IADD R76, R71, 0x1, R21 ;  /* 0x00000001474c7824 */ /* 0x000fe200078e0215 */
[----:B------:R-:W-:Y:S01]  /*2cb0*/  LOP3.LUT R27, R7, 0xfffffff8, RZ, 0xc0, !PT ;  /* 0xfffffff8071b7812 */ /* 0x000fe200078ec0ff */
[----:B------:R-:W-:Y:S01]  /*2cc0*/  IMAD.IADD R74, R21, 0x1, R73 ;  /* 0x00000001154a7824 */ /* 0x000fe200078e0249 */
[----:B------:R-:W-:Y:S01]  /*2cd0*/  LOP3.LUT R21, R6, 0xfffffff8, RZ, 0xc0, !PT ;  /* 0xfffffff806157812 */ /* 0x000fe200078ec0ff */
[----:B------:R-:W-:Y:S01]  /*2ce0*/  IMAD.IADD R77, R67, 0x1, R75 ;  /* 0x00000001434d7824 */ /* 0x000fe200078e024b */
[--C-:B------:R-:W-:Y:S01]  /*2cf0*/  IADD3 R95, R95, R12, R31.reuse ;  /* 0x0000000c5f5f7210 */ /* 0x100fe20007ffe01f */
[----:B------:R-:W-:Y:S01]  /*2d00*/  IMAD.SHL.U32 R8, R8, 0x80, RZ ;  /* 0x0000008008087824 */ /* 0x000fe200078e00ff */
[----:B------:R-:W-:Y:S01]  /*2d10*/  IADD3 R94, R13, R14, R31 ;  /* 0x0000000e0d5e7210 */ /* 0x000fe20007ffe01f */
[C---:B------:R-:W-:Y:S01]  /*2d20*/  IMAD.SHL.U32 R9, R86.reuse, 0x80, RZ ;  /* 0x0000008056097824 */ /* 0x040fe200078e00ff */
[----:B------:R-:W-:Y:S01]  /*2d30*/  SHF.L.U64.HI R87, R86, 0x7, R87 ;  /* 0x0000000756577819 */ /* 0x000fe20000010257 */
[----:B------:R-:W-:Y:S01]  /*2d40*/  IMAD.IADD R75, R75, 0x1, R69 ;  /* 0x000000014b4b7824 */ /* 0x000fe200078e0245 */
[----:B------:R-:W-:-:S02]  /*2d50*/  SHF.R.S32.HI R92, RZ, 0x1f, R20 ;  /* 0x0000001fff5c7819 */ /* 0x000fc40000011414 */
[----:B------:R-:W-:Y:S02]  /*2d60*/  SHF.R.S32.HI R89, RZ, 0x1f, R21 ;  /* 0x0000001fff597819 */ /* 0x000fe40000011415 */
[----:B------:R-:W-:Y:S02]  /*2d70*/  SHF.R.S32.HI R88, RZ, 0x1f, R27 ;  /* 0x0000001fff587819 */ /* 0x000fe4000001141b */
[C---:B------:R-:W-:Y:S02]  /*2d80*/  LOP3.LUT R30, R28.reuse, 0x2, RZ, 0xc0, !PT ;  /* 0x000000021c1e7812 */ /* 0x040fe400078ec0ff */
[----:B------:R-:W-:-:S07]  /*2d90*/  LOP3.LUT R31, R28, 0x4, RZ, 0xc0, !PT ;  /* 0x000000041c1f7812 */ /* 0x000fce00078ec0ff */
.L_x_1446:
[----:B--2---:R-:W2:Y:S01]  /*2da0*/  LDL R37, [R1+0xa4] ;  /* 0x0000a40001257983 */ /* 0x004ea20000100800 */
[----:B0-----:R-:W0:Y:S01]  /*2db0*/  LDC R82, c[0x0][0x430] ;  /* 0x00010c00ff527b82 */ /* 0x001e220000000800 */
[----:B------:R-:W-:Y:S02]  /*2dc0*/  VIADD R11, R25, 0xffffffff ;  /* 0xffffffff190b7836 */ /* 0x000fe40000000000 */
[----:B------:R-:W-:Y:S02]  /*2dd0*/  IMAD.MOV.U32 R81, RZ, RZ, RZ ;  /* 0x000000ffff517224 */ /* 0x000fe400078e00ff */
[----:B------:R-:W-:-:S03]  /*2de0*/  IMAD R13, R11, 0x80, R10 ;  /* 0x000000800b0d7824 */ /* 0x000fc600078e020a */
[----:B------:R-:W1:Y:S01]  /*2df0*/  LDC R97, c[0x0][0x3f4] ;  /* 0x0000fd00ff617b82 */ /* 0x000e620000000800 */
[----:B------:R-:W-:Y:S01]  /*2e00*/  IMAD.IADD R38, R78, 0x1, R13 ;  /* 0x000000014e267824 */ /* 0x000fe200078e020d */
[----:B------:R-:W-:-:S03]  /*2e10*/  ISETP.GE.AND P1, PT, R13, R24, PT ;  /* 0x000000180d00720c */ /* 0x000fc60003f26270 */
[----:B------:R-:W-:Y:S01]  /*2e20*/  IMAD.MOV.U32 R34, RZ, RZ, R38 ;  /* 0x000000ffff227224 */ /* 0x000fe200078e0026 */
[----:B------:R-:W-:Y:S02]  /*2e30*/  ISETP.GT.OR P1, PT, R10, 0x7f, P1 ;  /* 0x0000007f0a00780c */ /* 0x000fe40000f24670 */
[----:B0-----:R-:W-:-:S11]  /*2e40*/  ISETP.NE.AND P2, PT, R82, 0x1, PT ;  /* 0x000000015200780c */ /* 0x001fd60003f45270 */
[----:B------:R-:W0:Y:S08]  /*2e50*/  @!P1 LDC.64 R14, c[0x0][0x428] ;  /* 0x00010a00ff0e9b82 */ /* 0x000e300000000a00 */
[----:B------:R-:W3:Y:S08]  /*2e60*/  @!P1 LDC.64 R12, c[0x0][0x418] ;  /* 0x00010600ff0c9b82 */ /* 0x000ef00000000a00 */
[----:B------:R-:W4:Y:S08]  /*2e70*/  @P2 LDC R25, c[0x0][0x434] ;  /* 0x00010d00ff192b82 */ /* 0x000f300000000800 */
[----:B------:R-:W1:Y:S01]  /*2e80*/  @P2 LDC R36, c[0x0][0x438] ;  /* 0x00010e00ff242b82 */ /* 0x000e620000000800 */
[----:B----4-:R-:W-:-:S05]  /*2e90*/  @P2 IMAD.HI.U32 R25, R38, R25, RZ ;  /* 0x0000001926192227 */ /* 0x010fca00078e00ff */
[----:B-1----:R-:W-:Y:S01]  /*2ea0*/  @P2 SHF.R.U32.HI R34, RZ, R36, R25 ;  /* 0x00000024ff222219 */ /* 0x002fe20000011619 */
[----:B0-----:R-:W-:-:S03]  /*2eb0*/  @!P1 IMAD R25, R79, R14, RZ ;  /* 0x0000000e4f199224 */ /* 0x001fc600078e02ff */
[--C-:B------:R-:W-:Y:S01]  /*2ec0*/  @!P1 SHF.R.S32.HI R35, RZ, 0x1f, R34.reuse ;  /* 0x0000001fff239819 */ /* 0x100fe20000011422 */
[C---:B------:R-:W-:Y:S02]  /*2ed0*/  @!P1 IMAD R25, R0.reuse, R15, R25 ;  /* 0x0000000f00199224 */ /* 0x040fe400078e0219 */
[----:B------:R-:W-:-:S04]  /*2ee0*/  @!P1 IMAD.WIDE.U32 R14, R0, R14, R34 ;  /* 0x0000000e000e9225 */ /* 0x000fc800078e0022 */
[----:B------:R-:W-:Y:S01]  /*2ef0*/  @!P1 IMAD.IADD R15, R15, 0x1, R25 ;  /* 0x000000010f0f9824 */ /* 0x000fe200078e0219 */
[----:B---3--:R-:W-:Y:S02]  /*2f00*/  @!P1 LEA R12, P2, R14, R12, 0x2 ;  /* 0x0000000c0e0c9211 */ /* 0x008fe400078410ff */
[----:B------:R-:W-:Y:S02]  /*2f10*/  LOP3.LUT P3, RZ, R32, 0x2, RZ, 0xc0, !PT ;  /* 0x0000000220ff7812 */ /* 0x000fe4000786c0ff */
[----:B------:R-:W-:Y:S02]  /*2f20*/  @!P1 LEA.HI.X R13, R14, R13, R15, 0x2, P2 ;  /* 0x0000000d0e0d9211 */ /* 0x000fe400010f140f */
[----:B------:R-:W-:Y:S01]  /*2f30*/  ISETP.GE.AND P2, PT, R97, 0x1, PT ;  /* 0x000000016100780c */ /* 0x000fe20003f46270 */
[----:B------:R-:W-:Y:S01]  /*2f40*/  IMAD.MOV R25, RZ, RZ, -R34 ;  /* 0x000000ffff197224 */ /* 0x000fe200078e0a22 */
[----:B------:R-:W-:Y:S05]  /*2f50*/  YIELD ;  /* 0x0000000000007946 */ /* 0x000fea0003800000 */
[----:B------:R-:W-:Y:S01]  /*2f60*/  BSSY B0, `(.L_x_1388) ;  /* 0x0000452000007945 */ /* 0x000fe20003800000 */
[----:B------:R0:W5:Y:S01]  /*2f70*/  @!P1 LDG.E R81, desc[UR54][R12.64] ;  /* 0x000000360c519981 */ /* 0x000162000c1e1900 */
[----:B------:R-:W-:Y:S01]  /*2f80*/  IMAD R82, R82, R25, R38 ;  /* 0x0000001952527224 */ /* 0x000fe200078e0226 */
        /* <DEDUP_REMOVED lines=11> */
[----:B------:R-:W-:-:S04]  /*3040*/  IMAD.WIDE.U32 R12, R82, UR4, RZ ;  /* 0x00000004520c7c25 */ /* 0x000fc8000f8e00ff */
[----:B------:R-:W-:Y:S02]  /*3050*/  IMAD R15, R83, UR4, RZ ;  /* 0x00000004530f7c24 */ /* 0x000fe4000f8e02ff */
[----:B------:R-:W-:Y:S02]  /*3060*/  IMAD R85, R11, -0x80, R24 ;  /* 0xffffff800b557824 */ /* 0x000fe400078e0218 */
[----:B------:R-:W-:Y:S01]  /*3070*/  IMAD R15, R82, UR5, R15 ;  /* 0x00000005520f7c24 */ /* 0x000fe2000f8e020f */
[----:B------:R-:W-:Y:S02]  /*3080*/  ULDC.64 UR4, c[0x0][0x310] ;  /* 0x0000c40000047ab9 */ /* 0x000fe40000000a00 */
[----:B------:R-:W-:Y:S01]  /*3090*/  IMAD R14, R84, UR4, RZ ;  /* 0x00000004540e7c24 */ /* 0x000fe2000f8e02ff */
[----:B------:R-:W-:Y:S01]  /*30a0*/  VIMNMX R85, R85, 0x80, PT ;  /* 0x0000008055557848 */ /* 0x000fe20003fe0100 */
[----:B------:R-:W-:Y:S02]  /*30b0*/  IMAD.IADD R13, R13, 0x1, R15 ;  /* 0x000000010d0d7824 */ /* 0x000fe400078e020f */
[C---:B------:R-:W-:Y:S01]  /*30c0*/  IMAD R15, R81.reuse, UR5, R14 ;  /* 0x00000005510f7c24 */ /* 0x040fe2000f8e020e */
[----:B------:R-:W-:Y:S01]  /*30d0*/  SHF.R.S32.HI R14, RZ, 0x1f, R25 ;  /* 0x0000001fff0e7819 */ /* 0x000fe20000011419 */
[----:B------:R-:W-:Y:S01]  /*30e0*/  IMAD.WIDE.U32 R12, R81, UR4, R12 ;  /* 0x00000004510c7c25 */ /* 0x000fe2000f8e000c */
[----:B------:R-:W-:-:S03]  /*30f0*/  ULDC.64 UR4, c[0x0][0x308] ;  /* 0x0000c20000047ab9 */ /* 0x000fc60000000a00 */
[----:B------:R-:W-:Y:S02]  /*3100*/  IMAD.IADD R13, R13, 0x1, R15 ;  /* 0x000000010d0d7824 */ /* 0x000fe400078e020f */
[----:B------:R-:W-:Y:S02]  /*3110*/  IMAD R15, R87, R25, RZ ;  /* 0x00000019570f7224 */ /* 0x000fe400078e02ff */
[----:B------:R-:W-:-:S04]  /*3120*/  IMAD.WIDE.U32 R12, R155, UR4, R12 ;  /* 0x000000049b0c7c25 */ /* 0x000fc8000f8e000c */
[----:B------:R-:W-:Y:S01]  /*3130*/  IMAD R61, R155, UR5, R13 ;  /* 0x000000059b3d7c24 */ /* 0x000fe2000f8e020d */
[----:B------:R-:W-:Y:S01]  /*3140*/  ULDC.64 UR4, c[0x0][0x2e8] ;  /* 0x0000ba0000047ab9 */ /* 0x000fe20000000a00 */
[----:B------:R-:W-:Y:S01]  /*3150*/  IMAD R13, R80, R25, RZ ;  /* 0x00000019500d7224 */ /* 0x000fe200078e02ff */
[----:B------:R-:W-:Y:S01]  /*3160*/  LEA R60, P2, R12, UR4, 0x1 ;  /* 0x000000040c3c7c11 */ /* 0x000fe2000f8408ff */
[----:B------:R-:W-:Y:S01]  /*3170*/  ULDC.U8 UR4, c[0x0][0x410] ;  /* 0x0001040000047ab9 */ /* 0x000fe20000000000 */
[----:B------:R-:W-:Y:S02]  /*3180*/  IMAD R37, R14, R9, R15 ;  /* 0x000000090e257224 */ /* 0x000fe400078e020f */
[----:B------:R-:W-:Y:S01]  /*3190*/  LEA.HI.X R61, R12, UR5, R61, 0x1, P2 ;  /* 0x000000050c3d7c11 */ /* 0x000fe200090f0c3d */
[----:B------:R-:W-:Y:S01]  /*31a0*/  IMAD R39, R14, R8, R13 ;  /* 0x000000080e277224 */ /* 0x000fe200078e020d */
[----:B------:R-:W-:Y:S01]  /*31b0*/  ISETP.NE.AND P2, PT, RZ, UR4, PT ;  /* 0x00000004ff007c0c */ /* 0x000fe2000bf45270 */
[----:B------:R-:W-:-:S04]  /*31c0*/  IMAD.WIDE.U32 R14, R9, R25, RZ ;  /* 0x00000019090e7225 */ /* 0x000fc800078e00ff */
[----:B------:R-:W-:-:S04]  /*31d0*/  IMAD.WIDE.U32 R12, R8, R25, RZ ;  /* 0x00000019080c7225 */ /* 0x000fc800078e00ff */
[----:B------:R-:W-:Y:S02]  /*31e0*/  IMAD.IADD R11, R15, 0x1, R37 ;  /* 0x000000010f0b7824 */ /* 0x000fe400078e0225 */
[----:B------:R-:W-:Y:S02]  /*31f0*/  IMAD.IADD R34, R13, 0x1, R39 ;  /* 0x000000010d227824 */ /* 0x000fe400078e0227 */
[----:B------:R-:W-:Y:S05]  /*3200*/  @!P2 BRA `(.L_x_1390) ;  /* 0x0000001c0084a947 */ /* 0x000fea0003800000 */
[----:B------:R-:W0:Y:S01]  /*3210*/  S2R R36, SR_TID.X ;  /* 0x0000000000247919 */ /* 0x000e220000002100 */
        /* <DEDUP_REMOVED lines=11> */
[C---:B0-----:R-:W-:Y:S02]  /*32d0*/  VIADD R40, R36.reuse, 0xffffff80 ;  /* 0xffffff8024287836 */ /* 0x041fe40000000000 */
[----:B------:R-:W-:-:S05]  /*32e0*/  VIADD R36, R36, 0xffffff80 ;  /* 0xffffff8024247836 */ /* 0x000fca0000000000 */
[----:B------:R-:W-:Y:S02]  /*32f0*/  LEA.HI R36, R36, R40, RZ, 0x1 ;  /* 0x0000002824247211 */ /* 0x000fe400078f08ff */
[----:B------:R-:W-:Y:S02]  /*3300*/  CS2R R40, SRZ ;  /* 0x0000000000287805 */ /* 0x000fe4000001ff00 */
[----:B------:R-:W-:-:S04]  /*3310*/  SHF.R.S32.HI R36, RZ, 0x1, R36 ;  /* 0x00000001ff247819 */ /* 0x000fc80000011424 */
[----:B------:R-:W-:Y:S02]  /*3320*/  ISETP.GE.AND P3, PT, R36, R85, PT ;  /* 0x000000552400720c */ /* 0x000fe40003f66270 */
[----:B------:R-:W-:-:S11]  /*3330*/  CS2R R36, SRZ ;  /* 0x0000000000247805 */ /* 0x000fd6000001ff00 */
[----:B------:R-:W-:Y:S05]  /*3340*/  @P3 BRA `(.L_x_1392) ;  /* 0x0000000000b83947 */ /* 0x000fea0003800000 */
[----:B------:R-:W2:Y:S04]  /*3350*/  LDL.64 R102, [R1+0x60] ;  /* 0x0000600001667983 */ /* 0x000ea80000100a00 */
[----:B------:R-:W3:Y:S04]  /*3360*/  LDL R91, [R1+0x90] ;  /* 0x00009000015b7983 */ /* 0x000ee80000100800 */
[----:B------:R-:W4:Y:S04]  /*3370*/  LDL R90, [R1+0x88] ;  /* 0x00008800015a7983 */ /* 0x000f280000100800 */
        /* <DEDUP_REMOVED lines=43> */
.L_x_1392:
[----:B------:R-:W-:Y:S05]  /*3630*/  BSYNC B1 ;  /* 0x0000000000017941 */ /* 0x000fea0003800000 */
.L_x_1391:
        /* <DEDUP_REMOVED lines=43> */
.L_x_1393:
[----:B------:R-:W2:Y:S01]  /*38f0*/  LDL R11, [R1+0xc] ;  /* 0x00000c00010b7983 */ /* 0x000ea20000100800 */
[----:B------:R-:W-:Y:S01]  /*3900*/  IMAD R34, R22, 0x8, R2 ;  /* 0x0000000816227824 */ /* 0x000fe200078e0202 */
[----:B------:R-:W-:Y:S01]  /*3910*/  BSSY B1, `(.L_x_1394) ;  /* 0x0000004000017945 */ /* 0x000fe20003800000 */
[----:B--2---:R-:W-:-:S04]  /*3920*/  SHF.L.U32 R86, R11, 0x1f, RZ ;  /* 0x0000001f0b567819 */ /* 0x004fc800000006ff */
[----:B------:R-:W0:Y:S02]  /*3930*/  SYNCS.PHASECHK.TRANS64.TRYWAIT P4, [R34+URZ+0x2d890], R86 ;  /* 0x02d89056220075a7 */ /* 0x000e24000808017f */
[----:B0-----:R-:W-:Y:S05]  /*3940*/  @!P4 BRA `(.L_x_1395) ;  /* 0x0000023400a8c947 */ /* 0x001fea0003800000 */
.L_x_1739:
[----:B------:R-:W-:Y:S05]  /*3950*/  BSYNC B1 ;  /* 0x0000000000017941 */ /* 0x000fea0003800000 */
.L_x_1394:
[----:B------:R-:W-:-:S03]  /*3960*/  UMOV UR4, 0xffffffff ;  /* 0xffffffff00047882 */ /* 0x000fc60000000000 */
[----:B------:R-:W-:Y:S05]  /*3970*/  BRA.DIV UR4, `(.L_x_1396) ;  /* 0x0000023604b07947 */ /* 0x000fea000b800000 */
[----:B------:R-:W1:Y:S04]  /*3980*/  SHFL.IDX PT, R61, R61, RZ, 0x1e1f ;  /* 0x001e1fff3d3d7589 */ /* 0x000e6800000e0000 */
[----:B------:R-:W2:Y:S02]  /*3990*/  SHFL.IDX PT, R60, R60, RZ, 0x1e1f ;  /* 0x001e1fff3c3c7589 */ /* 0x000ea400000e0000 */
.L_x_1743:
[----:B------:R-:W-:Y:S05]  /*39a0*/  @P3 BRA `(.L_x_1397) ;  /* 0x0000003800b43947 */ /* 0x000fea0003800000 */
[----:B------:R-:W-:Y:S01]  /*39b0*/  ISETP.NE.AND P3, PT, R29, RZ, PT ;  /* 0x000000ff1d00720c */ /* 0x000fe20003f65270 */
[----:B------:R-:W-:-:S12]  /*39c0*/  BSSY B1, `(.L_x_1398) ;  /* 0x000003a000017945 */ /* 0x000fd80003800000 */
[----:B------:R-:W-:Y:S05]  /*39d0*/  @!P3 BRA `(.L_x_1399) ;  /* 0x0000000000e0b947 */ /* 0x000fea0003800000 */
[----:B------:R-:W3:Y:S01]  /*39e0*/  LDL.64 R90, [R1+0x60] ;  /* 0x00006000015a7983 */ /* 0x000ee20000100a00 */
[----:B------:R-:W-:Y:S03]  /*39f0*/  BSSY B2, `(.L_x_1400) ;  /* 0x0000033000027945 */ /* 0x000fe60003800000 */
[----:B------:R4:W0:Y:S01]  /*3a00*/  LDS.128 R12, [R64+0x15000] ;  /* 0x01500000400c7984 */ /* 0x0008220000000c00 */
[----:B---3--:R-:W-:-:S13]  /*3a10*/  ISETP.GE.AND P3, PT, R90, R97, PT ;  /* 0x000000615a00720c */ /* 0x008fda0003f66270 */
[----:B0---4-:R-:W-:Y:S05]  /*3a20*/  @P3 BRA `(.L_x_1401) ;  /* 0x0000000000bc3947 */ /* 0x011fea0003800000 */
        /* <DEDUP_REMOVED lines=8> */
[C---:B------:R-:W-:Y:S01]  /*3ab0*/  IMAD.U32 R62, R13.reuse, 0x10000, RZ ;  /* 0x000100000d3e7824 */ /* 0x040fe200078e00ff */
        /* <DEDUP_REMOVED lines=8> */
[----:B------:R-:W-:-:S03]  /*3b40*/  LOP3.LUT R90, R14, 0xffff0000, RZ, 0xc0, !PT ;  /* 0xffff00000e5a7812 */ /* 0x000fc600078ec0ff */
[----:B------:R-:W-:Y:S01]  /*3b50*/  FFMA.FTZ R13, R62, R63, R13 ;  /* 0x0000003f3e0d7223 */ /* 0x000fe2000001000d */
[C---:B------:R-:W-:Y:S01]  /*3b60*/  IMAD.U32 R63, R56.reuse, 0x10000, RZ ;  /* 0x00010000383f7824 */ /* 0x040fe200078e00ff */
[----:B------:R-:W-:Y:S01]  /*3b70*/  LOP3.LUT R56, R56, 0xffff0000, RZ, 0xc0, !PT ;  /* 0xffff000038387812 */ /* 0x000fe200078ec0ff */
[----:B------:R-:W-:Y:S02]  /*3b80*/  IMAD.U32 R62, R14, 0x10000, RZ ;  /* 0x000100000e3e7824 */ /* 0x000fe400078e00ff */
[C---:B------:R-:W-:Y:S02]  /*3b90*/  IMAD.U32 R14, R59.reuse, 0x10000, RZ ;  /* 0x000100003b0e7824 */ /* 0x040fe400078e00ff */
        /* <DEDUP_REMOVED lines=24> */
.L_x_1401:
[----:B------:R-:W-:Y:S05]  /*3d20*/  BSYNC B2 ;  /* 0x0000000000027941 */ /* 0x000fea0003800000 */
.L_x_1400:
[----:B--2---:R-:W-:-:S04]  /*3d30*/  LEA R56, P3, R18, R60, 0x1 ;  /* 0x0000003c12387211 */ /* 0x004fc800078608ff */
[----:B-1----:R-:W-:-:S05]  /*3d40*/  LEA.HI.X R57, R18, R61, R19, 0x1, P3 ;  /* 0x0000003d12397211 */ /* 0x002fca00018f0c13 */
[----:B------:R3:W-:Y:S04]  /*3d50*/  ST.E.128 desc[UR54][R56.64], R12 ;  /* 0x0000000c38007985 */ /* 0x0007e8000c101d36 */
.L_x_1399:
[----:B------:R-:W-:Y:S05]  /*3d60*/  BSYNC B1 ;  /* 0x0000000000017941 */ /* 0x000fea0003800000 */
.L_x_1398:
        /* <DEDUP_REMOVED lines=55> */
.L_x_1405:
[----:B------:R-:W-:Y:S05]  /*40e0*/  BSYNC B2 ;  /* 0x0000000000027941 */ /* 0x000fea0003800000 */
.L_x_1404:
[----:B------:R-:W3:Y:S01]  /*40f0*/  LDL R11, [R1+0x68] ;  /* 0x00006800010b7983 */ /* 0x000ee20000100800 */
[----:B--2---:R-:W-:Y:S02]  /*4100*/  IMAD.MOV.U32 R52, RZ, RZ, R60 ;  /* 0x000000ffff347224 */ /* 0x004fe400078e003c */
[----:B-1----:R-:W-:Y:S02]  /*4110*/  IMAD.MOV.U32 R53, RZ, RZ, R61 ;  /* 0x000000ffff357224 */ /* 0x002fe400078e003d */
[----:B---3--:R-:W-:-:S04]  /*4120*/  IMAD.SHL.U32 R11, R11, 0x8, RZ ;  /* 0x000000080b0b7824 */ /* 0x008fc800078e00ff */
[----:B------:R-:W-:-:S05]  /*4130*/  IMAD.WIDE R52, R11, 0x2, R52 ;  /* 0x000000020b347825 */ /* 0x000fca00078e0234 */
[----:B------:R4:W-:Y:S02]  /*4140*/  ST.E.128 desc[UR54][R52.64], R12 ;  /* 0x0000000c34007985 */ /* 0x0009e4000c101d36 */
.L_x_1403:
[----:B------:R-:W-:Y:S05]  /*4150*/  BSYNC B1 ;  /* 0x0000000000017941 */ /* 0x000fea0003800000 */
.L_x_1402:
        /* <DEDUP_REMOVED lines=55> */
.L_x_1409:
[----:B------:R-:W-:Y:S05]  /*44d0*/  BSYNC B2 ;  /* 0x0000000000027941 */ /* 0x000fea0003800000 */
.L_x_1408:
[----:B------:R-:W3:Y:S01]  /*44e0*/  LDL R11, [R1+0x6c] ;  /* 0x00006c00010b7983 */ /* 0x000ee20000100800 */
[----:B--2---:R-:W-:Y:S02]  /*44f0*/  IMAD.MOV.U32 R48, RZ, RZ, R60 ;  /* 0x000000ffff307224 */ /* 0x004fe400078e003c */
[----:B-1----:R-:W-:Y:S02]  /*4500*/  IMAD.MOV.U32 R49, RZ, RZ, R61 ;  /* 0x000000ffff317224 */ /* 0x002fe400078e003d */
[----:B---3--:R-:W-:-:S04]  /*4510*/  IMAD.SHL.U32 R11, R11, 0x8, RZ ;  /* 0x000000080b0b7824 */ /* 0x008fc800078e00ff */
[----:B------:R-:W-:-:S05]  /*4520*/  IMAD.WIDE R48, R11, 0x2, R48 ;  /* 0x000000020b307825 */ /* 0x000fca00078e0230 */
[----:B------:R1:W-:Y:S02]  /*4530*/  ST.E.128 desc[UR54][R48.64], R12 ;  /* 0x0000000c30007985 */ /* 0x0003e4000c101d36 */
.L_x_1407:
[----:B------:R-:W-:Y:S05]  /*4540*/  BSYNC B1 ;  /* 0x0000000000017941 */ /* 0x000fea0003800000 */
.L_x_1406:
        /* <DEDUP_REMOVED lines=8> */
[----:B------:R-:W-:Y:S02]  /*45d0*/  SHF.R.U64 R11, R44, 0x10, R45 ;  /* 0x000000102c0b7819 */ /* 0x000fe4000000122d */
[--C-:B------:R-:W-:Y:S02]  /*45e0*/  SHF.R.U64 R44, R46, 0x10, R47.reuse ;  /* 0x000000102e2c7819 */ /* 0x100fe4000000122f */
[----:B------:R-:W-:Y:S02]  /*45f0*/  SHF.R.U32.HI R46, RZ, 0x10, R47 ;  /* 0x00000010ff2e7819 */ /* 0x000fe4000001162f */
[C---:B------:R-:W-:Y:S02]  /*4600*/  PRMT R44, R106.reuse, 0x5410, R44 ;  /* 0x000054106a2c7816 */ /* 0x040fe4000000002c */
[----:B------:R-:W-:Y:S02]  /*4610*/  PRMT R11, R105, 0x5410, R11 ;  /* 0x00005410690b7816 */ /* 0x000fe4000000000b */
[----:B------:R-:W-:-:S02]  /*4620*/  PRMT R106, R106, 0x5432, R46 ;  /* 0x000054326a6a7816 */ /* 0x000fc4000000002e */
[C---:B------:R-:W-:Y:S01]  /*4630*/  LOP3.LUT R48, R13.reuse, 0xffff0000, RZ, 0xc0, !PT ;  /* 0xffff00000d307812 */ /* 0x040fe200078ec0ff */
[----:B------:R-:W-:Y:S01]  /*4640*/  IMAD.U32 R13, R13, 0x10000, RZ ;  /* 0x000100000d0d7824 */ /* 0x000fe200078e00ff */
[C---:B------:R-:W-:Y:S01]  /*4650*/  LOP3.LUT R47, R44.reuse, 0xffff0000, RZ, 0xc0, !PT ;  /* 0xffff00002c2f7812 */ /* 0x040fe200078ec0ff */
[----:B------:R-:W-:Y:S01]  /*4660*/  IMAD.U32 R44, R44, 0x10000, RZ ;  /* 0x000100002c2c7824 */ /* 0x000fe200078e00ff */
[C---:B------:R-:W-:Y:S01]  /*4670*/  LOP3.LUT R46, R11.reuse, 0xffff0000, RZ, 0xc0, !PT ;  /* 0xffff00000b2e7812 */ /* 0x040fe200078ec0ff */
[----:B------:R-:W-:Y:S01]  /*4680*/  IMAD.U32 R11, R11, 0x10000, RZ ;  /* 0x000100000b0b7824 */ /* 0x000fe200078e00ff */
[----:B------:R-:W-:Y:S01]  /*4690*/  SHF.R.U32.HI R45, RZ, 0x10, R45 ;  /* 0x00000010ff2d7819 */ /* 0x000fe2000001162d */
[C---:B------:R-:W-:Y:S02]  /*46a0*/  FMUL.FTZ R49, R48.reuse, R47 ;  /* 0x0000002f30317220 */ /* 0x040fe40000410000 */
[-C--:B------:R-:W-:Y:S01]  /*46b0*/  FMUL.FTZ R48, R48, R46.reuse ;  /* 0x0000002e30307220 */ /* 0x080fe20000410000 */
[----:B------:R-:W-:Y:S01]  /*46c0*/  PRMT R45, R105, 0x5432, R45 ;  /* 0x00005432692d7816 */ /* 0x000fe2000000002d */
[----:B------:R-:W-:-:S02]  /*46d0*/  FFMA.FTZ R46, R13, R46, -R49 ;  /* 0x0000002e0d2e7223 */ /* 0x000fc40000010831 */
[----:B------:R-:W-:Y:S01]  /*46e0*/  FFMA.FTZ R13, R13, R47, R48 ;  /* 0x0000002f0d0d7223 */ /* 0x000fe20000010030 */
[----:B------:R-:W-:Y:S01]  /*46f0*/  LOP3.LUT R48, R14, 0xffff0000, RZ, 0xc0, !PT ;  /* 0xffff00000e307812 */ /* 0x000fe200078ec0ff */
[C---:B------:R-:W-:Y:S01]  /*4700*/  IMAD.U32 R47, R106.reuse, 0x10000, RZ ;  /* 0x000100006a2f7824 */ /* 0x040fe200078e00ff */
[----:B------:R-:W-:Y:S01]  /*4710*/  LOP3.LUT R106, R106, 0xffff0000, RZ, 0xc0, !PT ;  /* 0xffff00006a6a7812 */ /* 0x000fe200078ec0ff */
[C---:B------:R-:W-:Y:S01]  /*4720*/  IMAD.U32 R49, R45.reuse, 0x10000, RZ ;  /* 0x000100002d317824 */ /* 0x040fe200078e00ff */
[----:B------:R-:W-:Y:S01]  /*4730*/  LOP3.LUT R45, R45, 0xffff0000, RZ, 0xc0, !PT ;  /* 0xffff00002d2d7812 */ /* 0x000fe200078ec0ff */
[----:B------:R-:W-:Y:S01]  /*4740*/  FMUL.FTZ R50, R48, R47 ;  /* 0x0000002f30327220 */ /* 0x000fe20000410000 */
[----:B------:R-:W-:Y:S02]  /*4750*/  IMAD.U32 R14, R14, 0x10000, RZ ;  /* 0x000100000e0e7824 */ /* 0x000fe400078e00ff */
[-C--:B------:R-:W-:Y:S01]  /*4760*/  FMUL.FTZ R48, R48, R49.reuse ;  /* 0x0000003130307220 */ /* 0x080fe20000410000 */
[----:B------:R-:W-:Y:S01]  /*4770*/  F2FP.BF16.F32.PACK_AB R13, R13, R46 ;  /* 0x0000002e0d0d723e */ /* 0x000fe200000010ff */
[----:B------:R-:W-:-:S02]  /*4780*/  FFMA.FTZ R50, R14, R49, -R50 ;  /* 0x000000310e327223 */ /* 0x000fc40000010832 */
[----:B------:R-:W-:Y:S01]  /*4790*/  FFMA.FTZ R48, R14, R47, R48 ;  /* 0x0000002f0e307223 */ /* 0x000fe20000010030 */
[C---:B------:R-:W-:Y:S01]  /*47a0*/  LOP3.LUT R14, R15.reuse, 0xffff0000, RZ, 0xc0, !PT ;  /* 0xffff00000f0e7812 */ /* 0x040fe200078ec0ff */
[----:B------:R-:W-:-:S04]  /*47b0*/  IMAD.U32 R15, R15, 0x10000, RZ ;  /* 0x000100000f0f7824 */ /* 0x000fc800078e00ff */
[C---:B------:R-:W-:Y:S01]  /*47c0*/  FMUL.FTZ R47, R14.reuse, R106 ;  /* 0x0000006a0e2f7220 */ /* 0x040fe20000410000 */
[----:B------:R-:W-:-:S03]  /*47d0*/  FMUL.FTZ R14, R14, R45 ;  /* 0x0000002d0e0e7220 */ /* 0x000fc60000410000 */
[C---:B------:R-:W-:Y:S01]  /*47e0*/  FFMA.FTZ R47, R15.reuse, R45, -R47 ;  /* 0x0000002d0f2f7223 */ /* 0x040fe2000001082f */
[----:B------:R-:W-:Y:S01]  /*47f0*/  FFMA.FTZ R14, R15, R106, R14 ;  /* 0x0000006a0f0e7223 */ /* 0x000fe2000001000e */
[C---:B------:R-:W-:Y:S01]  /*4800*/  LOP3.LUT R15, R12.reuse, 0xffff0000, RZ, 0xc0, !PT ;  /* 0xffff00000c0f7812 */ /* 0x040fe200078ec0ff */
[----:B------:R-:W-:-:S04]  /*4810*/  IMAD.U32 R12, R12, 0x10000, RZ ;  /* 0x000100000c0c7824 */ /* 0x000fc800078e00ff */
[C---:B------:R-:W-:Y:S01]  /*4820*/  FMUL.FTZ R45, R15.reuse, R44 ;  /* 0x0000002c0f2d7220 */ /* 0x040fe20000410000 */
[----:B------:R-:W-:-:S03]  /*4830*/  FMUL.FTZ R15, R15, R11 ;  /* 0x0000000b0f0f7220 */ /* 0x000fc60000410000 */
[C---:B------:R-:W-:Y:S01]  /*4840*/  FFMA.FTZ R45, R12.reuse, R11, -R45 ;  /* 0x0000000b0c2d7223 */ /* 0x040fe2000001082d */
[----:B------:R-:W-:Y:S01]  /*4850*/  FFMA.FTZ R12, R12, R44, R15 ;  /* 0x0000002c0c0c7223 */ /* 0x000fe2000001000f */
[----:B------:R-:W-:Y:S02]  /*4860*/  F2FP.BF16.F32.PACK_AB R15, R14, R47 ;  /* 0x0000002f0e0f723e */ /* 0x000fe400000010ff */
[----:B------:R-:W-:Y:S02]  /*4870*/  F2FP.BF16.F32.PACK_AB R14, R48, R50 ;  /* 0x00000032300e723e */ /* 0x000fe400000010ff */
[----:B------:R-:W-:-:S07]  /*4880*/  F2FP.BF16.F32.PACK_AB R12, R12, R45 ;  /* 0x0000002d0c0c723e */ /* 0x000fce00000010ff */
.L_x_1413:
[----:B------:R-:W-:Y:S05]  /*4890*/  BSYNC B2 ;  /* 0x0000000000027941 */ /* 0x000fea0003800000 */
.L_x_1412:
[----:B------:R-:W3:Y:S01]  /*48a0*/  LDL R11, [R1+0x80] ;  /* 0x00008000010b7983 */ /* 0x000ee20000100800 */
[----:B--2---:R-:W-:-:S04]  /*48b0*/  LEA R44, P3, R137, R60, 0x1 ;  /* 0x0000003c892c7211 */ /* 0x004fc800078608ff */
[----:B---3--:R-:W-:-:S05]  /*48c0*/  LEA.HI.X R45, R137, R61, R11, 0x1, P3 ;  /* 0x0000003d892d7211 */ /* 0x008fca00018f0c0b */
[----:B------:R1:W-:Y:S04]  /*48d0*/  ST.E.128 desc[UR54][R44.64], R12 ;  /* 0x0000000c2c007985 */ /* 0x0003e8000c101d36 */
.L_x_1411:
[----:B------:R-:W-:Y:S05]  /*48e0*/  BSYNC B1 ;  /* 0x0000000000017941 */ /* 0x000fea0003800000 */
.L_x_1410:
        /* <DEDUP_REMOVED lines=13> */
[----:B------:R-:W-:Y:S01]  /*49c0*/  SHF.R.U64 R41, R42, 0x10, R43 ;  /* 0x000000102a297819 */ /* 0x000fe2000000122b */
[----:B--2---:R-:W-:Y:S01]  /*49d0*/  IMAD.U32 R42, R13, 0x10000, RZ ;  /* 0x000100000d2a7824 */ /* 0x004fe200078e00ff */
[----:B------:R-:W-:Y:S02]  /*49e0*/  PRMT R11, R103, 0x5410, R46 ;  /* 0x00005410670b7816 */ /* 0x000fe4000000002e */
[----:B------:R-:W-:Y:S02]  /*49f0*/  PRMT R41, R104, 0x5410, R41 ;  /* 0x0000541068297816 */ /* 0x000fe40000000029 */
[----:B------:R-:W-:-:S02]  /*4a00*/  LOP3.LUT R46, R13, 0xffff0000, RZ, 0xc0, !PT ;  /* 0xffff00000d2e7812 */ /* 0x000fc400078ec0ff */
[C---:B------:R-:W-:Y:S01]  /*4a10*/  LOP3.LUT R47, R41.reuse, 0xffff0000, RZ, 0xc0, !PT ;  /* 0xffff0000292f7812 */ /* 0x040fe200078ec0ff */
[----:B------:R-:W-:Y:S01]  /*4a20*/  IMAD.U32 R41, R41, 0x10000, RZ ;  /* 0x0001000029297824 */ /* 0x000fe200078e00ff */
[----:B------:R-:W-:Y:S02]  /*4a30*/  LOP3.LUT R49, R11, 0xffff0000, RZ, 0xc0, !PT ;  /* 0xffff00000b317812 */ /* 0x000fe400078ec0ff */
[----:B------:R-:W-:Y:S01]  /*4a40*/  SHF.R.U32.HI R43, RZ, 0x10, R43 ;  /* 0x00000010ff2b7819 */ /* 0x000fe2000001162b */
[C---:B------:R-:W-:Y:S01]  /*4a50*/  FMUL.FTZ R13, R46.reuse, R47 ;  /* 0x0000002f2e0d7220 */ /* 0x040fe20000410000 */
[----:B------:R-:W-:Y:S01]  /*4a60*/  PRMT R40, R103, 0x5432, R40 ;  /* 0x0000543267287816 */ /* 0x000fe20000000028 */
[-C--:B------:R-:W-:Y:S01]  /*4a70*/  FMUL.FTZ R46, R46, R49.reuse ;  /* 0x000000312e2e7220 */ /* 0x080fe20000410000 */
[----:B------:R-:W-:Y:S01]  /*4a80*/  PRMT R43, R104, 0x5432, R43 ;  /* 0x00005432682b7816 */ /* 0x000fe2000000002b */
[C---:B------:R-:W-:Y:S02]  /*4a90*/  FFMA.FTZ R13, R42.reuse, R49, -R13 ;  /* 0x000000312a0d7223 */ /* 0x040fe4000001080d */
[----:B------:R-:W-:Y:S01]  /*4aa0*/  FFMA.FTZ R42, R42, R47, R46 ;  /* 0x0000002f2a2a7223 */ /* 0x000fe2000001002e */
[----:B------:R-:W-:Y:S01]  /*4ab0*/  LOP3.LUT R46, R14, 0xffff0000, RZ, 0xc0, !PT ;  /* 0xffff00000e2e7812 */ /* 0x000fe200078ec0ff */
[C---:B------:R-:W-:Y:S01]  /*4ac0*/  IMAD.U32 R47, R43.reuse, 0x10000, RZ ;  /* 0x000100002b2f7824 */ /* 0x040fe200078e00ff */
[----:B------:R-:W-:Y:S01]  /*4ad0*/  LOP3.LUT R43, R43, 0xffff0000, RZ, 0xc0, !PT ;  /* 0xffff00002b2b7812 */ /* 0x000fe200078ec0ff */
[----:B------:R-:W-:Y:S01]  /*4ae0*/  IMAD.U32 R49, R40, 0x10000, RZ ;  /* 0x0001000028317824 */ /* 0x000fe200078e00ff */
[----:B------:R-:W-:Y:S01]  /*4af0*/  F2FP.BF16.F32.PACK_AB R13, R42, R13 ;  /* 0x0000000d2a0d723e */ /* 0x000fe200000010ff */
[----:B------:R-:W-:Y:S01]  /*4b00*/  FMUL.FTZ R51, R46, R47 ;  /* 0x0000002f2e337220 */ /* 0x000fe20000410000 */
[----:B------:R-:W-:-:S02]  /*4b10*/  IMAD.U32 R14, R14, 0x10000, RZ ;  /* 0x000100000e0e7824 */ /* 0x000fc400078e00ff */
[-C--:B------:R-:W-:Y:S02]  /*4b20*/  FMUL.FTZ R46, R46, R49.reuse ;  /* 0x000000312e2e7220 */ /* 0x080fe40000410000 */
[C---:B------:R-:W-:Y:S02]  /*4b30*/  FFMA.FTZ R48, R14.reuse, R49, -R51 ;  /* 0x000000310e307223 */ /* 0x040fe40000010833 */
[----:B------:R-:W-:Y:S01]  /*4b40*/  FFMA.FTZ R47, R14, R47, R46 ;  /* 0x0000002f0e2f7223 */ /* 0x000fe2000001002e */
[----:B------:R-:W-:Y:S02]  /*4b50*/  LOP3.LUT R14, R40, 0xffff0000, RZ, 0xc0, !PT ;  /* 0xffff0000280e7812 */ /* 0x000fe400078ec0ff */
[C---:B------:R-:W-:Y:S01]  /*4b60*/  LOP3.LUT R40, R15.reuse, 0xffff0000, RZ, 0xc0, !PT ;  /* 0xffff00000f287812 */ /* 0x040fe200078ec0ff */
[----:B------:R-:W-:-:S04]  /*4b70*/  IMAD.U32 R15, R15, 0x10000, RZ ;  /* 0x000100000f0f7824 */ /* 0x000fc800078e00ff */
[C---:B------:R-:W-:Y:S01]  /*4b80*/  FMUL.FTZ R46, R40.reuse, R43 ;  /* 0x0000002b282e7220 */ /* 0x040fe20000410000 */
[----:B------:R-:W-:-:S03]  /*4b90*/  FMUL.FTZ R40, R40, R14 ;  /* 0x0000000e28287220 */ /* 0x000fc60000410000 */
[C---:B------:R-:W-:Y:S01]  /*4ba0*/  FFMA.FTZ R14, R15.reuse, R14, -R46 ;  /* 0x0000000e0f0e7223 */ /* 0x040fe2000001082e */
[----:B------:R-:W-:Y:S01]  /*4bb0*/  FFMA.FTZ R15, R15, R43, R40 ;  /* 0x0000002b0f0f7223 */ /* 0x000fe20000010028 */
[----:B------:R-:W-:Y:S01]  /*4bc0*/  IMAD.U32 R40, R11, 0x10000, RZ ;  /* 0x000100000b287824 */ /* 0x000fe200078e00ff */
[C---:B------:R-:W-:Y:S01]  /*4bd0*/  LOP3.LUT R11, R12.reuse, 0xffff0000, RZ, 0xc0, !PT ;  /* 0xffff00000c0b7812 */ /* 0x040fe200078ec0ff */
[----:B------:R-:W-:Y:S02]  /*4be0*/  IMAD.U32 R12, R12, 0x10000, RZ ;  /* 0x000100000c0c7824 */ /* 0x000fe400078e00ff */
[----:B------:R-:W-:Y:S02]  /*4bf0*/  F2FP.BF16.F32.PACK_AB R15, R15, R14 ;  /* 0x0000000e0f0f723e */ /* 0x000fe400000010ff */
[C---:B------:R-:W-:Y:S01]  /*4c00*/  FMUL.FTZ R43, R11.reuse, R41 ;  /* 0x000000290b2b7220 */ /* 0x040fe20000410000 */
[----:B------:R-:W-:Y:S01]  /*4c10*/  FMUL.FTZ R46, R11, R40 ;  /* 0x000000280b2e7220 */ /* 0x000fe20000410000 */
[----:B------:R-:W-:-:S02]  /*4c20*/  F2FP.BF16.F32.PACK_AB R14, R47, R48 ;  /* 0x000000302f0e723e */ /* 0x000fc400000010ff */
[C---:B------:R-:W-:Y:S01]  /*4c30*/  FFMA.FTZ R43, R12.reuse, R40, -R43 ;  /* 0x000000280c2b7223 */ /* 0x040fe2000001082b */
[----:B------:R-:W-:-:S05]  /*4c40*/  FFMA.FTZ R46, R12, R41, R46 ;  /* 0x000000290c2e7223 */ /* 0x000fca000001002e */
[----:B------:R-:W-:-:S07]  /*4c50*/  F2FP.BF16.F32.PACK_AB R12, R46, R43 ;  /* 0x0000002b2e0c723e */ /* 0x000fce00000010ff */
.L_x_1417:
[----:B------:R-:W-:Y:S05]  /*4c60*/  BSYNC B2 ;  /* 0x0000000000027941 */ /* 0x000fea0003800000 */
.L_x_1416:
[----:B--2---:R1:W-:Y:S02]  /*4c70*/  ST.E.128 desc[UR54][R44.64], R12 ;  /* 0x0000000c2c007985 */ /* 0x0043e4000c101d36 */
.L_x_1415:
[----:B------:R-:W-:Y:S05]  /*4c80*/  BSYNC B1 ;  /* 0x0000000000017941 */ /* 0x000fea0003800000 */
.L_x_1414:
        /* <DEDUP_REMOVED lines=10> */
[----:B------:R-:W-:Y:S02]  /*4d30*/  SHF.R.U64 R43, R38, 0x10, R39 ;  /* 0x00000010262b7819 */ /* 0x000fe40000001227 */
[--C-:B------:R-:W-:Y:S01]  /*4d40*/  SHF.R.U64 R44, R36, 0x10, R37.reuse ;  /* 0x00000010242c7819 */ /* 0x100fe20000001225 */
[C---:B--2---:R-:W-:Y:S01]  /*4d50*/  IMAD.U32 R36, R14.reuse, 0x10000, RZ ;  /* 0x000100000e247824 */ /* 0x044fe200078e00ff */
[----:B------:R-:W-:Y:S02]  /*4d60*/  SHF.R.U32.HI R42, RZ, 0x10, R37 ;  /* 0x00000010ff2a7819 */ /* 0x000fe40000011625 */
[----:B------:R-:W-:Y:S02]  /*4d70*/  SHF.R.U32.HI R45, RZ, 0x10, R39 ;  /* 0x00000010ff2d7819 */ /* 0x000fe40000011627 */
[----:B------:R-:W-:Y:S01]  /*4d80*/  LOP3.LUT R37, R14, 0xffff0000, RZ, 0xc0, !PT ;  /* 0xffff00000e257812 */ /* 0x000fe200078ec0ff */
[C---:B------:R-:W-:Y:S01]  /*4d90*/  IMAD.U32 R14, R15.reuse, 0x10000, RZ ;  /* 0x000100000f0e7824 */ /* 0x040fe200078e00ff */
[----:B------:R-:W-:-:S02]  /*4da0*/  LOP3.LUT R11, R15, 0xffff0000, RZ, 0xc0, !PT ;  /* 0xffff00000f0b7812 */ /* 0x000fc400078ec0ff */
[C---:B------:R-:W-:Y:S02]  /*4db0*/  PRMT R39, R102.reuse, 0x5410, R43 ;  /* 0x0000541066277816 */ /* 0x040fe4000000002b */
[----:B------:R-:W-:Y:S02]  /*4dc0*/  PRMT R15, R101, 0x5410, R44 ;  /* 0x00005410650f7816 */ /* 0x000fe4000000002c */
[----:B------:R-:W-:Y:S02]  /*4dd0*/  PRMT R102, R102, 0x5432, R45 ;  /* 0x0000543266667816 */ /* 0x000fe4000000002d */
[----:B------:R-:W-:Y:S02]  /*4de0*/  LOP3.LUT R43, R13, 0xffff0000, RZ, 0xc0, !PT ;  /* 0xffff00000d2b7812 */ /* 0x000fe400078ec0ff */
[----:B------:R-:W-:Y:S01]  /*4df0*/  LOP3.LUT R46, R39, 0xffff0000, RZ, 0xc0, !PT ;  /* 0xffff0000272e7812 */ /* 0x000fe200078ec0ff */
[C---:B------:R-:W-:Y:S01]  /*4e00*/  IMAD.U32 R38, R102.reuse, 0x10000, RZ ;  /* 0x0001000066267824 */ /* 0x040fe200078e00ff */
[----:B------:R-:W-:Y:S01]  /*4e10*/  PRMT R101, R101, 0x5432, R42 ;  /* 0x0000543265657816 */ /* 0x000fe2000000002a */
[----:B------:R-:W-:Y:S01]  /*4e20*/  IMAD.U32 R42, R13, 0x10000, RZ ;  /* 0x000100000d2a7824 */ /* 0x000fe200078e00ff */
[----:B------:R-:W-:Y:S01]  /*4e30*/  LOP3.LUT R44, R15, 0xffff0000, RZ, 0xc0, !PT ;  /* 0xffff00000f2c7812 */ /* 0x000fe200078ec0ff */
[----:B------:R-:W-:Y:S01]  /*4e40*/  FMUL.FTZ R13, R43, R46 ;  /* 0x0000002e2b0d7220 */ /* 0x000fe20000410000 */
[----:B------:R-:W-:Y:S01]  /*4e50*/  FMUL.FTZ R47, R37, R38 ;  /* 0x00000026252f7220 */ /* 0x000fe20000410000 */
[----:B------:R-:W-:Y:S01]  /*4e60*/  IMAD.U32 R45, R101, 0x10000, RZ ;  /* 0x00010000652d7824 */ /* 0x000fe200078e00ff */
[----:B------:R-:W-:Y:S01]  /*4e70*/  LOP3.LUT R102, R102, 0xffff0000, RZ, 0xc0, !PT ;  /* 0xffff000066667812 */ /* 0x000fe200078ec0ff */
[-C--:B------:R-:W-:Y:S01]  /*4e80*/  FMUL.FTZ R43, R43, R44.reuse ;  /* 0x0000002c2b2b7220 */ /* 0x080fe20000410000 */
[C---:B------:R-:W-:Y:S01]  /*4e90*/  FFMA.FTZ R13, R42.reuse, R44, -R13 ;  /* 0x0000002c2a0d7223 */ /* 0x040fe2000001080d */
[----:B------:R-:W-:Y:S01]  /*4ea0*/  LOP3.LUT R101, R101, 0xffff0000, RZ, 0xc0, !PT ;  /* 0xffff000065657812 */ /* 0x000fe200078ec0ff */
[----:B------:R-:W-:Y:S01]  /*4eb0*/  FMUL.FTZ R37, R37, R45 ;  /* 0x0000002d25257220 */ /* 0x000fe20000410000 */
[----:B------:R-:W-:Y:S01]  /*4ec0*/  FFMA.FTZ R42, R42, R46, R43 ;  /* 0x0000002e2a2a7223 */ /* 0x000fe2000001002b */
[C---:B------:R-:W-:Y:S01]  /*4ed0*/  LOP3.LUT R44, R12.reuse, 0xffff0000, RZ, 0xc0, !PT ;  /* 0xffff00000c2c7812 */ /* 0x040fe200078ec0ff */
[----:B------:R-:W-:-:S02]  /*4ee0*/  IMAD.U32 R43, R12, 0x10000, RZ ;  /* 0x000100000c2b7824 */ /* 0x000fc400078e00ff */
[C---:B------:R-:W-:Y:S01]  /*4ef0*/  FFMA.FTZ R12, R36.reuse, R45, -R47 ;  /* 0x0000002d240c7223 */ /* 0x040fe2000001082f */
[----:B------:R-:W-:Y:S02]  /*4f00*/  IMAD.U32 R39, R39, 0x10000, RZ ;  /* 0x0001000027277824 */ /* 0x000fe400078e00ff */
[----:B------:R-:W-:Y:S01]  /*4f10*/  FMUL.FTZ R45, R11, R102 ;  /* 0x000000660b2d7220 */ /* 0x000fe20000410000 */
[----:B------:R-:W-:Y:S02]  /*4f20*/  IMAD.U32 R15, R15, 0x10000, RZ ;  /* 0x000100000f0f7824 */ /* 0x000fe400078e00ff */
[----:B------:R-:W-:Y:S01]  /*4f30*/  FFMA.FTZ R37, R36, R38, R37 ;  /* 0x0000002624257223 */ /* 0x000fe20000010025 */
[----:B------:R-:W-:Y:S01]  /*4f40*/  FMUL.FTZ R11, R11, R101 ;  /* 0x000000650b0b7220 */ /* 0x000fe20000410000 */
        /* <DEDUP_REMOVED lines=9> */
[----:B------:R-:W-:-:S07]  /*4fe0*/  F2FP.BF16.F32.PACK_AB R12, R39, R36 ;  /* 0x00000024270c723e */ /* 0x000fce00000010ff */
.L_x_1419:
[----:B------:R-:W-:Y:S05]  /*4ff0*/  BSYNC B1 ;  /* 0x0000000000017941 */ /* 0x000fea0003800000 */
.L_x_1418:
[----:B--2---:R1:W-:Y:S01]  /*5000*/  ST.E.128 desc[UR54][R40.64], R12 ;  /* 0x0000000c28007985 */ /* 0x0043e2000c101d36 */
[----:B------:R-:W-:Y:S05]  /*5010*/  BRA `(.L_x_1397) ;  /* 0x0000002400187947 */ /* 0x000fea0003800000 */
.L_x_1390:
        /* <DEDUP_REMOVED lines=12> */
[----:B------:R-:W-:Y:S01]  /*50e0*/  CS2R R56, SRZ ;  /* 0x0000000000387805 */ /* 0x000fe2000001ff00 */
[----:B0-----:R-:W-:-:S02]  /*50f0*/  VIADD R37, R36, 0xffffff80 ;  /* 0xffffff8024257836 */ /* 0x001fc40000000000 */
[----:B------:R-:W-:-:S05]  /*5100*/  VIADD R36, R36, 0xffffff80 ;  /* 0xffffff8024247836 */ /* 0x000fca0000000000 */
[----:B------:R-:W-:-:S04]  /*5110*/  LEA.HI R36, R36, R37, RZ, 0x1 ;  /* 0x0000002524247211 */ /* 0x000fc800078f08ff */
[----:B------:R-:W-:-:S04]  /*5120*/  SHF.R.S32.HI R36, RZ, 0x1, R36 ;  /* 0x00000001ff247819 */ /* 0x000fc80000011424 */
[----:B------:R-:W-:Y:S02]  /*5130*/  ISETP.GE.AND P3, PT, R36, R85, PT ;  /* 0x000000552400720c */ /* 0x000fe40003f66270 */
[----:B------:R-:W-:-:S11]  /*5140*/  CS2R R36, SRZ ;  /* 0x0000000000247805 */ /* 0x000fd6000001ff00 */
[----:B------:R-:W-:Y:S05]  /*5150*/  @P3 BRA `(.L_x_1421) ;  /* 0x00000000007c3947 */ /* 0x000fea0003800000 */
        /* <DEDUP_REMOVED lines=31> */
.L_x_1421:
[----:B------:R-:W-:Y:S05]  /*5350*/  BSYNC B1 ;  /* 0x0000000000017941 */ /* 0x000fea0003800000 */
.L_x_1420:
        /* <DEDUP_REMOVED lines=43> */
.L_x_1422:
[----:B------:R-:W2:Y:S01]  /*5610*/  LDL R11, [R1+0xc] ;  /* 0x00000c00010b7983 */ /* 0x000ea20000100800 */
[----:B------:R-:W-:Y:S01]  /*5620*/  IMAD R34, R22, 0x8, R2 ;  /* 0x0000000816227824 */ /* 0x000fe200078e0202 */
[----:B------:R-:W-:Y:S01]  /*5630*/  BSSY B1, `(.L_x_1423) ;  /* 0x0000004000017945 */ /* 0x000fe20003800000 */
[----:B--2---:R-:W-:-:S04]  /*5640*/  SHF.L.U32 R86, R11, 0x1f, RZ ;  /* 0x0000001f0b567819 */ /* 0x004fc800000006ff */
[----:B------:R-:W0:Y:S02]  /*5650*/  SYNCS.PHASECHK.TRANS64.TRYWAIT P4, [R34+URZ+0x2d890], R86 ;  /* 0x02d89056220075a7 */ /* 0x000e24000808017f */
[----:B0-----:R-:W-:Y:S05]  /*5660*/  @!P4 BRA `(.L_x_1424) ;  /* 0x0000021800c0c947 */ /* 0x001fea0003800000 */
.L_x_1744:
[----:B------:R-:W-:Y:S05]  /*5670*/  BSYNC B1 ;  /* 0x0000000000017941 */ /* 0x000fea0003800000 */
.L_x_1423:
[----:B------:R-:W-:-:S03]  /*5680*/  UMOV UR4, 0xffffffff ;  /* 0xffffffff00047882 */ /* 0x000fc60000000000 */
[----:B------:R-:W-:Y:S05]  /*5690*/  BRA.DIV UR4, `(.L_x_1425) ;  /* 0x0000021a04c87947 */ /* 0x000fea000b800000 */
[----:B------:R1:W2:Y:S04]  /*56a0*/  SHFL.IDX PT, R91, R61, RZ, 0x1e1f ;  /* 0x001e1fff3d5b7589 */ /* 0x0002a800000e0000 */
[----:B------:R1:W3:Y:S02]  /*56b0*/  SHFL.IDX PT, R90, R60, RZ, 0x1e1f ;  /* 0x001e1fff3c5a7589 */ /* 0x0002e400000e0000 */
.L_x_1748:
[----:B------:R-:W-:Y:S05]  /*56c0*/  @P3 BRA `(.L_x_1397) ;  /* 0x0000001c006c3947 */ /* 0x000fea0003800000 */
[----:B------:R-:W4:Y:S01]  /*56d0*/  LDC R11, c[0x0][0x2f4] ;  /* 0x0000bd00ff0b7b82 */ /* 0x000f220000000800 */
[----:B------:R-:W-:Y:S01]  /*56e0*/  ISETP.NE.AND P3, PT, R29, RZ, PT ;  /* 0x000000ff1d00720c */ /* 0x000fe20003f65270 */
[----:B------:R-:W-:Y:S01]  /*56f0*/  BSSY B1, `(.L_x_1426) ;  /* 0x0000080000017945 */ /* 0x000fe20003800000 */
[----:B----4-:R-:W-:-:S11]  /*5700*/  IMAD.IADD R101, R11, 0x1, -R98 ;  /* 0x000000010b657824 */ /* 0x010fd600078e0a62 */
[----:B------:R-:W-:Y:S05]  /*5710*/  @!P3 BRA `(.L_x_1427) ;  /* 0x0000000400f4b947 */ /* 0x000fea0003800000 */
[----:B-1----:R-:W4:Y:S04]  /*5720*/  LDL R60, [R1+0x50] ;  /* 0x00005000013c7983 */ /* 0x002f280000100800 */
[----:B------:R-:W5:Y:S04]  /*5730*/  LDL R15, [R1+0x54] ;  /* 0x00005400010f7983 */ /* 0x000f680000100800 */
[----:B------:R-:W2:Y:S01]  /*5740*/  LDL R14, [R1+0x58] ;  /* 0x00005800010e7983 */ /* 0x000ea20000100800 */
[----:B------:R-:W-:Y:S01]  /*5750*/  SEL R12, R98, R101, !P0 ;  /* 0x00000065620c7207 */ /* 0x000fe20004000000 */
[----:B------:R-:W-:Y:S01]  /*5760*/  BSSY B2, `(.L_x_1428) ;  /* 0x0000072000027945 */ /* 0x000fe20003800000 */
[----:B------:R-:W-:-:S02]  /*5770*/  ISETP.GE.AND P3, PT, R18, R97, PT ;  /* 0x000000611200720c */ /* 0x000fc40003f66270 */
[----:B------:R-:W-:-:S04]  /*5780*/  SHF.R.S32.HI R13, RZ, 0x1f, R12 ;  /* 0x0000001fff0d7819 */ /* 0x000fc8000001140c */
[----:B------:R-:W-:-:S04]  /*5790*/  LEA.HI R13, R13, R12, RZ, 0x4 ;  /* 0x0000000c0d0d7211 */ /* 0x000fc800078f20ff */
[----:B------:R-:W-:-:S04]  /*57a0*/  SHF.R.S32.HI R13, RZ, 0x4, R13 ;  /* 0x00000004ff0d7819 */ /* 0x000fc8000001140d */
[----:B------:R-:W-:-:S04]  /*57b0*/  LEA.HI.SX32 R102, R5, R13, 0x1d ;  /* 0x0000000d05667211 */ /* 0x000fc800078feaff */
[----:B------:R-:W-:-:S04]  /*57c0*/  SHF.R.S32.HI R12, RZ, 0x1f, R102 ;  /* 0x0000001fff0c7819 */ /* 0x000fc80000011466 */
[----:B------:R-:W-:Y:S01]  /*57d0*/  LEA.HI R12, R12, R102, RZ, 0x2 ;  /* 0x000000660c0c7211 */ /* 0x000fe200078f10ff */
[----:B------:R-:W-:-:S04]  /*57e0*/  IMAD.SHL.U32 R102, R102, 0x8, RZ ;  /* 0x0000000866667824 */ /* 0x000fc800078e00ff */
[----:B------:R-:W-:-:S05]  /*57f0*/  IMAD.SHL.U32 R12, R12, 0x400, RZ ;  /* 0x000004000c0c7824 */ /* 0x000fca00078e00ff */
[----:B------:R-:W-:Y:S02]  /*5800*/  LOP3.LUT R12, R12, 0x7ffff000, RZ, 0xc0, !PT ;  /* 0x7ffff0000c0c7812 */ /* 0x000fe400078ec0ff */
[----:B----4-:R-:W-:-:S04]  /*5810*/  LOP3.LUT R13, R60, 0x18, R102, 0xf8, !PT ;  /* 0x000000183c0d7812 */ /* 0x010fc800078ef866 */
[----:B-----5:R-:W-:-:S04]  /*5820*/  LOP3.LUT R13, R13, R15, RZ, 0x3c, !PT ;  /* 0x0000000f0d0d7212 */ /* 0x020fc800078e3cff */
[----:B--2---:R-:W-:-:S05]  /*5830*/  IADD3 R12, R13, R12, R14 ;  /* 0x0000000c0d0c7210 */ /* 0x004fca0007ffe00e */
[C---:B------:R-:W-:Y:S02]  /*5840*/  IMAD R60, R22.reuse, 0x3000, R12 ;  /* 0x00003000163c7824 */ /* 0x040fe400078e020c */
[----:B------:R-:W-:Y:S02]  /*5850*/  IMAD R12, R22, 0x3000, R95 ;  /* 0x00003000160c7824 */ /* 0x000fe400078e025f */
[--C-:B------:R-:W-:Y:S02]  /*5860*/  IMAD R60, R60, 0x2, R2.reuse ;  /* 0x000000023c3c7824 */ /* 0x100fe400078e0202 */
[----:B------:R-:W-:-:S04]  /*5870*/  IMAD R12, R12, 0x2, R2 ;  /* 0x000000020c0c7824 */ /* 0x000fc800078e0202 */
[----:B------:R-:W1:Y:S04]  /*5880*/  LDS.128 R60, [R60+0x15400] ;  /* 0x015400003c3c7984 */ /* 0x000e680000000c00 */
[----:B------:R-:W2:Y:S01]  /*5890*/  LDS.128 R12, [R12+0x15400] ;  /* 0x015400000c0c7984 */ /* 0x000ea20000000c00 */
        /* <DEDUP_REMOVED lines=20> */
[----:B--2---:R-:W-:Y:S02]  /*59e0*/  IMAD.U32 R105, R13, 0x10000, RZ ;  /* 0x000100000d697824 */ /* 0x004fe400078e00ff */
        /* <DEDUP_REMOVED lines=25> */
[----:B------:R-:W-:Y:S02]  /*5b80*/  IMAD.U32 R58, R60, 0x10000, RZ ;  /* 0x000100003c3a7824 */ /* 0x000fe400078e00ff */
[----:B------:R-:W-:Y:S01]  /*5b90*/  FFMA.FTZ R104, R104, R105, R103 ;  /* 0x0000006968687223 */ /* 0x000fe20000010067 */
[----:B------:R-:W-:Y:S01]  /*5ba0*/  FMUL.FTZ R103, R63, R57 ;  /* 0x000000393f677220 */ /* 0x000fe20000410000 */
[C---:B------:R-:W-:Y:S01]  /*5bb0*/  IMAD.U32 R59, R44.reuse, 0x10000, RZ ;  /* 0x000100002c3b7824 */ /* 0x040fe200078e00ff */
[----:B------:R-:W-:-:S02]  /*5bc0*/  LOP3.LUT R44, R44, 0xffff0000, RZ, 0xc0, !PT ;  /* 0xffff00002c2c7812 */ /* 0x000fc400078ec0ff */
        /* <DEDUP_REMOVED lines=43> */
.L_x_1429:
[----:B------:R-:W-:Y:S05]  /*5e80*/  BSYNC B2 ;  /* 0x0000000000027941 */ /* 0x000fea0003800000 */
.L_x_1428:
[----:B---3--:R-:W-:-:S04]  /*5e90*/  LEA R44, P3, R20, R90, 0x1 ;  /* 0x0000005a142c7211 */ /* 0x008fc800078608ff */
[----:B------:R-:W-:Y:S02]  /*5ea0*/  LEA.HI.X R45, R20, R91, R92, 0x1, P3 ;  /* 0x0000005b142d7211 */ /* 0x000fe400018f0c5c */
[----:B------:R-:W-:-:S03]  /*5eb0*/  ISETP.GE.AND P3, PT, R102, R11, PT ;  /* 0x0000000b6600720c */ /* 0x000fc60003f66270 */
[----:B--2---:R2:W-:Y:S10]  /*5ec0*/  ST.E.128 desc[UR54][R44.64], R12 ;  /* 0x0000000c2c007985 */ /* 0x0045f4000c101d36 */
[----:B--2---:R-:W-:-:S05]  /*5ed0*/  @!P3 IMAD.WIDE R12, R102, 0x2, R90 ;  /* 0x00000002660cb825 */ /* 0x004fca00078e025a */
[----:B-1----:R4:W-:Y:S02]  /*5ee0*/  @!P3 ST.E.128 desc[UR54][R12.64], R60 ;  /* 0x0000003c0c00b985 */ /* 0x0029e4000c101d36 */
.L_x_1427:
[----:B------:R-:W-:Y:S05]  /*5ef0*/  BSYNC B1 ;  /* 0x0000000000017941 */ /* 0x000fea0003800000 */
.L_x_1426:
[----:B------:R-:W-:Y:S01]  /*5f00*/  ISETP.NE.AND P3, PT, R30, RZ, PT ;  /* 0x000000ff1e00720c */ /* 0x000fe20003f65270 */
[----:B------:R-:W-:-:S12]  /*5f10*/  BSSY B1, `(.L_x_1430) ;  /* 0x0000081000017945 */ /* 0x000fd80003800000 */
[----:B------:R-:W-:Y:S05]  /*5f20*/  @!P3 BRA `(.L_x_1431) ;  /* 0x0000000400fcb947 */ /* 0x000fea0003800000 */
[----:B------:R-:W5:Y:S04]  /*5f30*/  LDL R44, [R1+0x50] ;  /* 0x00005000012c7983 */ /* 0x000f680000100800 */
[----:B------:R-:W2:Y:S04]  /*5f40*/  LDL R15, [R1+0x54] ;  /* 0x00005400010f7983 */ /* 0x000ea80000100800 */
[----:B------:R-:W3:Y:S01]  /*5f50*/  LDL R14, [R1+0x58] ;  /* 0x00005800010e7983 */ /* 0x000ee20000100800 */
[----:B------:R-:W-:Y:S01]  /*5f60*/  LOP3.LUT P4, RZ, R16, 0x1, RZ, 0xc0, !PT ;  /* 0x0000000110ff7812 */ /* 0x000fe2000788c0ff */
[----:B------:R-:W-:Y:S01]  /*5f70*/  BSSY B2, `(.L_x_1432) ;  /* 0x0000074000027945 */ /* 0x000fe20003800000 */
[----:B------:R-:W-:-:S02]  /*5f80*/  ISETP.GE.AND P3, PT, R3, R97, PT ;  /* 0x000000610300720c */ /* 0x000fc40003f66270 */
        /* <DEDUP_REMOVED lines=10> */
[----:B-----5:R-:W-:-:S04]  /*6030*/  LOP3.LUT R13, R44, 0x18, R56, 0xf8, !PT ;  /* 0x000000182c0d7812 */ /* 0x020fc800078ef838 */
[----:B--2---:R-:W-:-:S04]  /*6040*/  LOP3.LUT R13, R13, R15, RZ, 0x3c, !PT ;  /* 0x0000000f0d0d7212 */ /* 0x004fc800078e3cff */
[----:B---3--:R-:W-:-:S05]  /*6050*/  IADD3 R12, R13, R12, R14 ;  /* 0x0000000c0d0c7210 */ /* 0x008fca0007ffe00e */
[C---:B------:R-:W-:Y:S02]  /*6060*/  IMAD R44, R22.reuse, 0x3000, R12 ;  /* 0x00003000162c7824 */ /* 0x040fe400078e020c */
[----:B------:R-:W-:Y:S02]  /*6070*/  IMAD R12, R22, 0x3000, R94 ;  /* 0x00003000160c7824 */ /* 0x000fe400078e025e */
[--C-:B------:R-:W-:Y:S02]  /*6080*/  IMAD R44, R44, 0x2, R2.reuse ;  /* 0x000000022c2c7824 */ /* 0x100fe400078e0202 */
[----:B------:R-:W-:-:S04]  /*6090*/  IMAD R12, R12, 0x2, R2 ;  /* 0x000000020c0c7824 */ /* 0x000fc800078e0202 */
[----:B------:R-:W2:Y:S04]  /*60a0*/  LDS.128 R44, [R44+0x15400] ;  /* 0x015400002c2c7984 */ /* 0x000ea80000000c00 */
[----:B------:R-:W3:Y:S01]  /*60b0*/  LDS.128 R12, [R12+0x15400] ;  /* 0x015400000c0c7984 */ /* 0x000ee20000000c00 */
[----:B------:R-:W-:Y:S05]  /*60c0*/  @P3 BRA `(.L_x_1433) ;  /* 0x0000000400783947 */ /* 0x000fea0003800000 */
[----:B------:R-:W-:Y:S01]  /*60d0*/  SHF.R.U32.HI R58, RZ, 0x10, R53 ;  /* 0x00000010ff3a7819 */ /* 0x000fe20000011635 */
[----:B-12---:R-:W-:Y:S01]  /*60e0*/  IMAD.U32 R61, R45, 0x10000, RZ ;  /* 0x000100002d3d7824 */ /* 0x006fe200078e00ff */
[--C-:B------:R-:W-:Y:S01]  /*60f0*/  SHF.R.U64 R40, R40, 0x10, R41.reuse ;  /* 0x0000001028287819 */ /* 0x100fe20000001229 */
[----:B---3--:R-:W-:Y:S01]  /*6100*/  IMAD.U32 R59, R13, 0x10000, RZ ;  /* 0x000100000d3b7824 */ /* 0x008fe200078e00ff */
        /* <DEDUP_REMOVED lines=87> */
[----:B------:R-:W-:-:S03]  /*6680*/  F2FP.BF16.F32.PACK_AB R40, R40, R54 ;  /* 0x000000362828723e */ /* 0x000fc600000010ff */
[----:B------:R-:W-:Y:S02]  /*6690*/  IMAD.MOV.U32 R14, RZ, RZ, R43 ;  /* 0x000000ffff0e7224 */ /* 0x000fe400078e002b */
[----:B------:R-:W-:-:S07]  /*66a0*/  IMAD.MOV.U32 R46, RZ, RZ, R40 ;  /* 0x000000ffff2e7224 */ /* 0x000fce00078e0028 */
.L_x_1433:
[----:B------:R-:W-:Y:S05]  /*66b0*/  BSYNC B2 ;  /* 0x0000000000027941 */ /* 0x000fea0003800000 */
.L_x_1432:
[----:B------:R-:W-:-:S04]  /*66c0*/  LEA R40, P3, R21, R90, 0x1 ;  /* 0x0000005a15287211 */ /* 0x000fc800078608ff */
[----:B------:R-:W-:Y:S02]  /*66d0*/  LEA.HI.X R41, R21, R91, R89, 0x1, P3 ;  /* 0x0000005b15297211 */ /* 0x000fe400018f0c59 */
[----:B------:R-:W-:-:S03]  /*66e0*/  ISETP.GE.AND P3, PT, R56, R11, PT ;  /* 0x0000000b3800720c */ /* 0x000fc60003f66270 */
[----:B---3--:R3:W-:Y:S10]  /*66f0*/  ST.E.128 desc[UR54][R40.64], R12 ;  /* 0x0000000c28007985 */ /* 0x0087f4000c101d36 */
[----:B---3--:R-:W-:-:S05]  /*6700*/  @!P3 IMAD.WIDE R12, R56, 0x2, R90 ;  /* 0x00000002380cb825 */ /* 0x008fca00078e025a */
[----:B--2---:R2:W-:Y:S02]  /*6710*/  @!P3 ST.E.128 desc[UR54][R12.64], R44 ;  /* 0x0000002c0c00b985 */ /* 0x0045e4000c101d36 */
.L_x_1431:
[----:B------:R-:W-:Y:S05]  /*6720*/  BSYNC B1 ;  /* 0x0000000000017941 */ /* 0x000fea0003800000 */
.L_x_1430:
[----:B------:R-:W-:-:S13]  /*6730*/  ISETP.NE.AND P3, PT, R31, RZ, PT ;  /* 0x000000ff1f00720c */ /* 0x000fda0003f65270 */
[----:B------:R-:W-:Y:S05]  /*6740*/  @!P3 BRA `(.L_x_1397) ;  /* 0x0000000c004cb947 */ /* 0x000fea0003800000 */
[----:B------:R-:W5:Y:S04]  /*6750*/  LDL R40, [R1+0x50] ;  /* 0x0000500001287983 */ /* 0x000f680000100800 */
[----:B------:R-:W5:Y:S04]  /*6760*/  LDL R15, [R1+0x54] ;  /* 0x00005400010f7983 */ /* 0x000f680000100800 */
[----:B------:R-:W5:Y:S01]  /*6770*/  LDL R14, [R1+0x58] ;  /* 0x00005800010e7983 */ /* 0x000f620000100800 */
[----:B------:R-:W-:Y:S01]  /*6780*/  LOP3.LUT P4, RZ, R16, 0x2, RZ, 0xc0, !PT ;  /* 0x0000000210ff7812 */ /* 0x000fe2000788c0ff */
[----:B------:R-:W-:Y:S01]  /*6790*/  BSSY B1, `(.L_x_1434) ;  /* 0x0000076000017945 */ /* 0x000fe20003800000 */
[----:B--23--:R-:W-:-:S02]  /*67a0*/  LEA R44, P3, R27, R90, 0x1 ;  /* 0x0000005a1b2c7211 */ /* 0x00cfc400078608ff */
[----:B------:R-:W-:Y:S02]  /*67b0*/  SEL R101, R98, R101, !P4 ;  /* 0x0000006562657207 */ /* 0x000fe40006000000 */
[----:B------:R-:W-:Y:S02]  /*67c0*/  LEA.HI.X R45, R27, R91, R88, 0x1, P3 ;  /* 0x0000005b1b2d7211 */ /* 0x000fe400018f0c58 */
[----:B----4-:R-:W-:Y:S02]  /*67d0*/  SHF.R.S32.HI R12, RZ, 0x1f, R101 ;  /* 0x0000001fff0c7819 */ /* 0x010fe40000011465 */
[----:B------:R-:W-:Y:S02]  /*67e0*/  ISETP.GE.AND P3, PT, R4, R97, PT ;  /* 0x000000610400720c */ /* 0x000fe40003f66270 */
[----:B------:R-:W-:-:S04]  /*67f0*/  LEA.HI R12, R12, R101, RZ, 0x4 ;  /* 0x000000650c0c7211 */ /* 0x000fc800078f20ff */
[----:B------:R-:W-:-:S04]  /*6800*/  SHF.R.S32.HI R12, RZ, 0x4, R12 ;  /* 0x00000004ff0c7819 */ /* 0x000fc8000001140c */
[----:B------:R-:W-:-:S04]  /*6810*/  LEA.HI.SX32 R12, R7, R12, 0x1d ;  /* 0x0000000c070c7211 */ /* 0x000fc800078feaff */
[----:B------:R-:W-:Y:S01]  /*6820*/  SHF.R.S32.HI R13, RZ, 0x1f, R12 ;  /* 0x0000001fff0d7819 */ /* 0x000fe2000001140c */
[----:B------:R-:W-:-:S03]  /*6830*/  IMAD.SHL.U32 R46, R12, 0x8, RZ ;  /* 0x000000080c2e7824 */ /* 0x000fc600078e00ff */
[----:B------:R-:W-:-:S05]  /*6840*/  LEA.HI R13, R13, R12, RZ, 0x2 ;  /* 0x0000000c0d0d7211 */ /* 0x000fca00078f10ff */
[----:B------:R-:W-:-:S05]  /*6850*/  IMAD.SHL.U32 R13, R13, 0x400, RZ ;  /* 0x000004000d0d7824 */ /* 0x000fca00078e00ff */
[----:B------:R-:W-:Y:S02]  /*6860*/  LOP3.LUT R13, R13, 0x7ffff000, RZ, 0xc0, !PT ;  /* 0x7ffff0000d0d7812 */ /* 0x000fe400078ec0ff */
[----:B-----5:R-:W-:-:S04]  /*6870*/  LOP3.LUT R12, R40, 0x18, R46, 0xf8, !PT ;  /* 0x00000018280c7812 */ /* 0x020fc800078ef82e */
[----:B------:R-:W-:-:S04]  /*6880*/  LOP3.LUT R12, R12, R15, RZ, 0x3c, !PT ;  /* 0x0000000f0c0c7212 */ /* 0x000fc800078e3cff */
[----:B------:R-:W-:-:S05]  /*6890*/  IADD3 R13, R12, R13, R14 ;  /* 0x0000000d0c0d7210 */ /* 0x000fca0007ffe00e */
[C---:B------:R-:W-:Y:S02]  /*68a0*/  IMAD R15, R22.reuse, 0x3000, R13 ;  /* 0x00003000160f7824 */ /* 0x040fe400078e020d */
[----:B------:R-:W-:Y:S02]  /*68b0*/  IMAD R13, R22, 0x3000, R93 ;  /* 0x00003000160d7824 */ /* 0x000fe400078e025d */
[--C-:B------:R-:W-:Y:S02]  /*68c0*/  IMAD R40, R15, 0x2, R2.reuse ;  /* 0x000000020f287824 */ /* 0x100fe400078e0202 */
[----:B------:R-:W-:-:S04]  /*68d0*/  IMAD R13, R13, 0x2, R2 ;  /* 0x000000020d0d7824 */ /* 0x000fc800078e0202 */
[----:B------:R-:W2:Y:S04]  /*68e0*/  LDS.128 R40, [R40+0x15400] ;  /* 0x0154000028287984 */ /* 0x000ea80000000c00 */
[----:B------:R-:W3:Y:S01]  /*68f0*/  LDS.128 R12, [R13+0x15400] ;  /* 0x015400000d0c7984 */ /* 0x000ee20000000c00 */
[----:B------:R-:W-:Y:S05]  /*6900*/  @P3 BRA `(.L_x_1435) ;  /* 0x0000000400783947 */ /* 0x000fea0003800000 */
[--C-:B------:R-:W-:Y:S01]  /*6910*/  SHF.R.U64 R38, R38, 0x10, R39.reuse ;  /* 0x0000001026267819 */ /* 0x100fe20000001227 */
[----:B--2---:R-:W-:Y:S01]  /*6920*/  IMAD.U32 R53, R41, 0x10000, RZ ;  /* 0x0001000029357824 */ /* 0x004fe200078e00ff */
[----:B------:R-:W-:Y:S02]  /*6930*/  SHF.R.U32.HI R47, RZ, 0x10, R39 ;  /* 0x00000010ff2f7819 */ /* 0x000fe40000011627 */
[----:B------:R-:W-:Y:S02]  /*6940*/  SHF.R.U64 R39, R48, 0x10, R49 ;  /* 0x0000001030277819 */ /* 0x000fe40000001231 */
[----:B------:R-:W-:Y:S02]  /*6950*/  SHF.R.U64 R36, R36, 0x10, R37 ;  /* 0x0000001024247819 */ /* 0x000fe40000001225 */
[----:B------:R-:W-:Y:S02]  /*6960*/  SHF.R.U32.HI R48, RZ, 0x10, R49 ;  /* 0x00000010ff307819 */ /* 0x000fe40000011631 */
[----:B------:R-:W-:-:S02]  /*6970*/  SHF.R.U32.HI R37, RZ, 0x10, R37 ;  /* 0x00000010ff257819 */ /* 0x000fc40000011625 */
[C---:B------:R-:W-:Y:S02]  /*6980*/  PRMT R39, R111.reuse, 0x5410, R39 ;  /* 0x000054106f277816 */ /* 0x040fe40000000027 */
[----:B------:R-:W-:Y:S01]  /*6990*/  PRMT R111, R111, 0x5432, R48 ;  /* 0x000054326f6f7816 */ /* 0x000fe20000000030 */
[----:B---3--:R-:W-:Y:S01]  /*69a0*/  IMAD.U32 R48, R13, 0x10000, RZ ;  /* 0x000100000d307824 */ /* 0x008fe200078e00ff */
[----:B------:R-:W-:Y:S02]  /*69b0*/  PRMT R37, R109, 0x5432, R37 ;  /* 0x000054326d257816 */ /* 0x000fe40000000025 */
[--C-:B------:R-:W-:Y:S01]  /*69c0*/  SHF.R.U64 R49, R50, 0x10, R51.reuse ;  /* 0x0000001032317819 */ /* 0x100fe20000001233 */
[----:B------:R-:W-:Y:S01]  /*69d0*/  IMAD.U32 R52, R111, 0x10000, RZ ;  /* 0x000100006f347824 */ /* 0x000fe200078e00ff */
[----:B------:R-:W-:Y:S01]  /*69e0*/  SHF.R.U32.HI R50, RZ, 0x10, R51 ;  /* 0x00000010ff327819 */ /* 0x000fe20000011633 */
[----:B------:R-:W-:Y:S01]  /*69f0*/  IMAD.U32 R51, R37, 0x10000, RZ ;  /* 0x0001000025337824 */ /* 0x000fe200078e00ff */
[----:B------:R-:W-:Y:S01]  /*6a00*/  LOP3.LUT R41, R41, 0xffff0000, RZ, 0xc0, !PT ;  /* 0xffff000029297812 */ /* 0x000fe200078ec0ff */
[-C--:B------:R-:W-:Y:S01]  /*6a10*/  FMUL.FTZ R54, R53, R52.reuse ;  /* 0x0000003435367220 */ /* 0x080fe20000410000 */
[----:B------:R-:W-:Y:S01]  /*6a20*/  LOP3.LUT R37, R37, 0xffff0000, RZ, 0xc0, !PT ;  /* 0xffff000025257812 */ /* 0x000fe200078ec0ff */
[-C--:B------:R-:W-:Y:S01]  /*6a30*/  FMUL.FTZ R53, R53, R51.reuse ;  /* 0x0000003335357220 */ /* 0x080fe20000410000 */
[----:B------:R-:W-:Y:S01]  /*6a40*/  LOP3.LUT R13, R13, 0xffff0000, RZ, 0xc0, !PT ;  /* 0xffff00000d0d7812 */ /* 0x000fe200078ec0ff */
[----:B------:R-:W-:Y:S01]  /*6a50*/  FFMA.FTZ R51, R48, R51, -R54 ;  /* 0x0000003330337223 */ /* 0x000fe20000010836 */
[----:B------:R-:W-:Y:S01]  /*6a60*/  PRMT R49, R110, 0x5410, R49 ;  /* 0x000054106e317816 */ /* 0x000fe20000000031 */
[----:B------:R-:W-:Y:S01]  /*6a70*/  FFMA.FTZ R48, R48, R52, R53 ;  /* 0x0000003430307223 */ /* 0x000fe20000010035 */
[----:B------:R-:W-:Y:S01]  /*6a80*/  LOP3.LUT R52, R111, 0xffff0000, RZ, 0xc0, !PT ;  /* 0xffff00006f347812 */ /* 0x000fe200078ec0ff */
[----:B------:R-:W-:Y:S01]  /*6a90*/  IMAD.U32 R54, R43, 0x10000, RZ ;  /* 0x000100002b367824 */ /* 0x000fe200078e00ff */
[----:B------:R-:W-:-:S02]  /*6aa0*/  PRMT R110, R110, 0x5432, R50 ;  /* 0x000054326e6e7816 */ /* 0x000fc40000000032 */
[----:B------:R-:W-:Y:S01]  /*6ab0*/  PRMT R47, R108, 0x5432, R47 ;  /* 0x000054326c2f7816 */ /* 0x000fe2000000002f */
[CC--:B------:R-:W-:Y:S01]  /*6ac0*/  FMUL.FTZ R53, R41.reuse, R52.reuse ;  /* 0x0000003429357220 */ /* 0x0c0fe20000410000 */
[-C--:B------:R-:W-:Y:S01]  /*6ad0*/  FMUL.FTZ R41, R41, R37.reuse ;  /* 0x0000002529297220 */ /* 0x080fe20000410000 */
[----:B------:R-:W-:Y:S02]  /*6ae0*/  PRMT R36, R109, 0x5410, R36 ;  /* 0x000054106d247816 */ /* 0x000fe40000000024 */
[C---:B------:R-:W-:Y:S01]  /*6af0*/  FFMA.FTZ R37, R13.reuse, R37, -R53 ;  /* 0x000000250d257223 */ /* 0x040fe20000010835 */
[----:B------:R-:W-:Y:S01]  /*6b00*/  FFMA.FTZ R13, R13, R52, R41 ;  /* 0x000000340d0d7223 */ /* 0x000fe20000010029 */
[C---:B------:R-:W-:Y:S01]  /*6b10*/  IMAD.U32 R53, R110.reuse, 0x10000, RZ ;  /* 0x000100006e357824 */ /* 0x040fe200078e00ff */
[----:B------:R-:W-:Y:S01]  /*6b20*/  LOP3.LUT R110, R110, 0xffff0000, RZ, 0xc0, !PT ;  /* 0xffff00006e6e7812 */ /* 0x000fe200078ec0ff */
[C---:B------:R-:W-:Y:S01]  /*6b30*/  IMAD.U32 R41, R47.reuse, 0x10000, RZ ;  /* 0x000100002f297824 */ /* 0x040fe200078e00ff */
[----:B------:R-:W-:Y:S01]  /*6b40*/  LOP3.LUT R47, R47, 0xffff0000, RZ, 0xc0, !PT ;  /* 0xffff00002f2f7812 */ /* 0x000fe200078ec0ff */
[----:B------:R-:W-:-:S02]  /*6b50*/  IMAD.U32 R52, R15, 0x10000, RZ ;  /* 0x000100000f347824 */ /* 0x000fc400078e00ff */
[C---:B------:R-:W-:Y:S01]  /*6b60*/  FMUL.FTZ R50, R54.reuse, R53 ;  /* 0x0000003536327220 */ /* 0x040fe20000410000 */
[-C--:B------:R-:W-:Y:S01]  /*6b70*/  FMUL.FTZ R54, R54, R41.reuse ;  /* 0x0000002936367220 */ /* 0x080fe20000410000 */
[----:B------:R-:W-:Y:S02]  /*6b80*/  LOP3.LUT R15, R15, 0xffff0000, RZ, 0xc0, !PT ;  /* 0xffff00000f0f7812 */ /* 0x000fe400078ec0ff */
[C---:B------:R-:W-:Y:S01]  /*6b90*/  FFMA.FTZ R50, R52.reuse, R41, -R50 ;  /* 0x0000002934327223 */ /* 0x040fe20000010832 */
[----:B------:R-:W-:Y:S01]  /*6ba0*/  FFMA.FTZ R41, R52, R53, R54 ;  /* 0x0000003534297223 */ /* 0x000fe20000010036 */
[----:B------:R-:W-:Y:S01]  /*6bb0*/  LOP3.LUT R52, R43, 0xffff0000, RZ, 0xc0, !PT ;  /* 0xffff00002b347812 */ /* 0x000fe200078ec0ff */
[C---:B------:R-:W-:Y:S01]  /*6bc0*/  IMAD.U32 R53, R40.reuse, 0x10000, RZ ;  /* 0x0001000028357824 */ /* 0x040fe200078e00ff */
[----:B------:R-:W-:Y:S01]  /*6bd0*/  LOP3.LUT R40, R40, 0xffff0000, RZ, 0xc0, !PT ;  /* 0xffff000028287812 */ /* 0x000fe200078ec0ff */
[----:B------:R-:W-:Y:S01]  /*6be0*/  IMAD.U32 R54, R36, 0x10000, RZ ;  /* 0x0001000024367824 */ /* 0x000fe200078e00ff */
[----:B------:R-:W-:Y:S01]  /*6bf0*/  PRMT R38, R108, 0x5410, R38 ;  /* 0x000054106c267816 */ /* 0x000fe20000000026 */
[----:B------:R-:W-:Y:S01]  /*6c00*/  FMUL.FTZ R43, R52, R110 ;  /* 0x0000006e342b7220 */ /* 0x000fe20000410000 */
[----:B------:R-:W-:-:S02]  /*6c10*/  F2FP.BF16.F32.PACK_AB R37, R37, R51 ;  /* 0x000000332525723e */ /* 0x000fc400000010ff */
[----:B------:R-:W-:Y:S01]  /*6c20*/  F2FP.BF16.F32.PACK_AB R48, R13, R48 ;  /* 0x000000300d30723e */ /* 0x000fe200000010ff */
[-C--:B------:R-:W-:Y:S01]  /*6c30*/  FFMA.FTZ R43, R15, R47.reuse, -R43 ;  /* 0x0000002f0f2b7223 */ /* 0x080fe2000001082b */
[----:B------:R-:W-:Y:S01]  /*6c40*/  FMUL.FTZ R47, R52, R47 ;  /* 0x0000002f342f7220 */ /* 0x000fe20000410000 */
[C---:B------:R-:W-:Y:S01]  /*6c50*/  IMAD.U32 R52, R39.reuse, 0x10000, RZ ;  /* 0x0001000027347824 */ /* 0x040fe200078e00ff */
[----:B------:R-:W-:Y:S01]  /*6c60*/  LOP3.LUT R39, R39, 0xffff0000, RZ, 0xc0, !PT ;  /* 0xffff000027277812 */ /* 0x000fe200078ec0ff */
[----:B------:R-:W-:Y:S02]  /*6c70*/  IMAD.MOV.U32 R13, RZ, RZ, R37 ;  /* 0x000000ffff0d7224 */ /* 0x000fe400078e0025 */
[----:B------:R-:W-:Y:S01]  /*6c80*/  FFMA.FTZ R15, R15, R110, R47 ;  /* 0x0000006e0f0f7223 */ /* 0x000fe2000001002f */
[C---:B------:R-:W-:Y:S01]  /*6c90*/  FMUL.FTZ R55, R53.reuse, R52 ;  /* 0x0000003435377220 */ /* 0x040fe20000410000 */
[----:B------:R-:W-:Y:S02]  /*6ca0*/  IMAD.U32 R47, R12, 0x10000, RZ ;  /* 0x000100000c2f7824 */ /* 0x000fe400078e00ff */
[----:B------:R-:W-:Y:S01]  /*6cb0*/  FMUL.FTZ R53, R53, R54 ;  /* 0x0000003635357220 */ /* 0x000fe20000410000 */
[----:B------:R-:W-:Y:S01]  /*6cc0*/  FMUL.FTZ R57, R40, R39 ;  /* 0x0000002728397220 */ /* 0x000fe20000410000 */
[----:B------:R-:W-:Y:S01]  /*6cd0*/  F2FP.BF16.F32.PACK_AB R43, R43, R50 ;  /* 0x000000322b2b723e */ /* 0x000fe200000010ff */
[C---:B------:R-:W-:Y:S01]  /*6ce0*/  FFMA.FTZ R55, R47.reuse, R54, -R55 ;  /* 0x000000362f377223 */ /* 0x040fe20000010837 */
[----:B------:R-:W-:Y:S01]  /*6cf0*/  FFMA.FTZ R53, R47, R52, R53 ;  /* 0x000000342f357223 */ /* 0x000fe20000010035 */
[----:B------:R-:W-:Y:S01]  /*6d00*/  LOP3.LUT R47, R36, 0xffff0000, RZ, 0xc0, !PT ;  /* 0xffff0000242f7812 */ /* 0x000fe200078ec0ff */
[----:B------:R-:W-:Y:S01]  /*6d10*/  IMAD.U32 R52, R38, 0x10000, RZ ;  /* 0x0001000026347824 */ /* 0x000fe200078e00ff */
[----:B------:R-:W-:-:S03]  /*6d20*/  LOP3.LUT R36, R12, 0xffff0000, RZ, 0xc0, !PT ;  /* 0xffff00000c247812 */ /* 0x000fc600078ec0ff */
[-C--:B------:R-:W-:Y:S02]  /*6d30*/  FMUL.FTZ R40, R40, R47.reuse ;  /* 0x0000002f28287220 */ /* 0x080fe40000410000 */
[----:B------:R-:W-:Y:S01]  /*6d40*/  FFMA.FTZ R12, R36, R47, -R57 ;  /* 0x0000002f240c7223 */ /* 0x000fe20000010839 */
[----:B------:R-:W-:Y:S02]  /*6d50*/  IMAD.U32 R47, R42, 0x10000, RZ ;  /* 0x000100002a2f7824 */ /* 0x000fe400078e00ff */
[----:B------:R-:W-:Y:S01]  /*6d60*/  FFMA.FTZ R36, R36, R39, R40 ;  /* 0x0000002724247223 */ /* 0x000fe20000010028 */
[C---:B------:R-:W-:Y:S01]  /*6d70*/  IMAD.U32 R40, R49.reuse, 0x10000, RZ ;  /* 0x0001000031287824 */ /* 0x040fe200078e00ff */
[----:B------:R-:W-:Y:S01]  /*6d80*/  LOP3.LUT R42, R42, 0xffff0000, RZ, 0xc0, !PT ;  /* 0xffff00002a2a7812 */ /* 0x000fe200078ec0ff */
[C---:B------:R-:W-:Y:S01]  /*6d90*/  IMAD.U32 R39, R14.reuse, 0x10000, RZ ;  /* 0x000100000e277824 */ /* 0x040fe200078e00ff */
[----:B------:R-:W-:Y:S01]  /*6da0*/  LOP3.LUT R49, R49, 0xffff0000, RZ, 0xc0, !PT ;  /* 0xffff000031317812 */ /* 0x000fe200078ec0ff */
[C---:B------:R-:W-:Y:S01]  /*6db0*/  FMUL.FTZ R54, R47.reuse, R40 ;  /* 0x000000282f367220 */ /* 0x040fe20000410000 */
[----:B------:R-:W-:Y:S01]  /*6dc0*/  FMUL.FTZ R47, R47, R52 ;  /* 0x000000342f2f7220 */ /* 0x000fe20000410000 */
[----:B------:R-:W-:-:S02]  /*6dd0*/  LOP3.LUT R14, R14, 0xffff0000, RZ, 0xc0, !PT ;  /* 0xffff00000e0e7812 */ /* 0x000fc400078ec0ff */
[C---:B------:R-:W-:Y:S01]  /*6de0*/  FFMA.FTZ R54, R39.reuse, R52, -R54 ;  /* 0x0000003427367223 */ /* 0x040fe20000010836 */
[----:B------:R-:W-:Y:S01]  /*6df0*/  FFMA.FTZ R39, R39, R40, R47 ;  /* 0x0000002827277223 */ /* 0x000fe2000001002f */
[----:B------:R-:W-:Y:S01]  /*6e00*/  LOP3.LUT R47, R38, 0xffff0000, RZ, 0xc0, !PT ;  /* 0xffff0000262f7812 */ /* 0x000fe200078ec0ff */
[----:B------:R-:W-:Y:S01]  /*6e10*/  FMUL.FTZ R57, R42, R49 ;  /* 0x000000312a397220 */ /* 0x000fe20000410000 */
[----:B------:R-:W-:Y:S01]  /*6e20*/  F2FP.BF16.F32.PACK_AB R38, R15, R41 ;  /* 0x000000290f26723e */ /* 0x000fe200000010ff */
[----:B------:R-:W-:Y:S01]  /*6e30*/  IMAD.MOV.U32 R15, RZ, RZ, R43 ;  /* 0x000000ffff0f7224 */ /* 0x000fe200078e002b */
[----:B------:R-:W-:Y:S01]  /*6e40*/  F2FP.BF16.F32.PACK_AB R12, R12, R55 ;  /* 0x000000370c0c723e */ /* 0x000fe200000010ff */
[-C--:B------:R-:W-:Y:S01]  /*6e50*/  FMUL.FTZ R42, R42, R47.reuse ;  /* 0x0000002f2a2a7220 */ /* 0x080fe20000410000 */
[----:B------:R-:W-:Y:S01]  /*6e60*/  FFMA.FTZ R47, R14, R47, -R57 ;  /* 0x0000002f0e2f7223 */ /* 0x000fe20000010839 */
[----:B------:R-:W-:Y:S01]  /*6e70*/  F2FP.BF16.F32.PACK_AB R40, R36, R53 ;  /* 0x000000352428723e */ /* 0x000fe200000010ff */
[----:B------:R-:W-:-:S02]  /*6e80*/  IMAD.MOV.U32 R41, RZ, RZ, R48 ;  /* 0x000000ffff297224 */ /* 0x000fc400078e0030 */
[----:B------:R-:W-:Y:S01]  /*6e90*/  FFMA.FTZ R14, R14, R49, R42 ;  /* 0x000000310e0e7223 */ /* 0x000fe2000001002a */
[----:B------:R-:W-:Y:S01]  /*6ea0*/  IMAD.MOV.U32 R43, RZ, RZ, R38 ;  /* 0x000000ffff2b7224 */ /* 0x000fe200078e0026 */
[----:B------:R-:W-:-:S03]  /*6eb0*/  F2FP.BF16.F32.PACK_AB R42, R47, R54 ;  /* 0x000000362f2a723e */ /* 0x000fc600000010ff */
[----:B------:R-:W-:Y:S02]  /*6ec0*/  F2FP.BF16.F32.PACK_AB R39, R14, R39 ;  /* 0x000000270e27723e */ /* 0x000fe400000010ff */
[----:B------:R-:W-:-:S03]  /*6ed0*/  IMAD.MOV.U32 R14, RZ, RZ, R42 ;  /* 0x000000ffff0e7224 */ /* 0x000fc600078e002a */
[----:B------:R-:W-:-:S07]  /*6ee0*/  IMAD.MOV.U32 R42, RZ, RZ, R39 ;  /* 0x000000ffff2a7224 */ /* 0x000fce00078e0027 */
.L_x_1435:
[----:B------:R-:W-:Y:S05]  /*6ef0*/  BSYNC B1 ;  /* 0x0000000000017941 */ /* 0x000fea0003800000 */
.L_x_1434:
[----:B---3--:R3:W-:Y:S01]  /*6f00*/  ST.E.128 desc[UR54][R44.64], R12 ;  /* 0x0000000c2c007985 */ /* 0x0087e2000c101d36 */
[----:B------:R-:W-:-:S13]  /*6f10*/  ISETP.GE.AND P3, PT, R46, R11, PT ;  /* 0x0000000b2e00720c */ /* 0x000fda0003f66270 */
[----:B------:R-:W-:Y:S05]  /*6f20*/  @P3 BRA `(.L_x_1397) ;  /* 0x0000000400543947 */ /* 0x000fea0003800000 */
[----:B------:R-:W-:-:S05]  /*6f30*/  IMAD.WIDE R90, R46, 0x2, R90 ;  /* 0x000000022e5a7825 */ /* 0x000fca00078e025a */
[----:B--2---:R2:W-:Y:S01]  /*6f40*/  ST.E.128 desc[UR54][R90.64], R40 ;  /* 0x000000285a007985 */ /* 0x0045e2000c101d36 */
[----:B------:R-:W-:Y:S05]  /*6f50*/  BRA `(.L_x_1397) ;  /* 0x0000000400487947 */ /* 0x000fea0003800000 */
.L_x_1389:
[----:B------:R-:W-:-:S06]  /*6f60*/  UISETP.NE.AND UP0, UPT, UR39, 0x3, UPT ;  /* 0x000000032700788c */ /* 0x000fcc000bf05270 */
[----:B------:R-:W-:-:S13]  /*6f70*/  PLOP3.LUT P2, PT, PT, PT, UP0, 0x80, 0x0 ;  /* 0x000000000000781c */ /* 0x000fda0003f4f008 */
[----:B------:R-:W-:Y:S05]  /*6f80*/  @!P2 BRA `(.L_x_1436) ;  /* 0x000000000004a947 */ /* 0x000fea0003800000 */
[----:B------:R-:W-:Y:S01]  /*6f90*/  BPT.TRAP 0x1 ;  /* 0x000000040000795c */ /* 0x000fe20000300000 */
.L_x_1436:
[----:B------:R-:W2:Y:S01]  /*6fa0*/  LDL R12, [R1+0xc] ;  /* 0x00000c00010c7983 */ /* 0x000ea20000100800 */
[----:B------:R-:W-:Y:S01]  /*6fb0*/  IMAD R34, R22, 0x8, R2 ;  /* 0x0000000816227824 */ /* 0x000fe200078e0202 */
[----:B------:R-:W-:Y:S01]  /*6fc0*/  BSSY B1, `(.L_x_1437) ;  /* 0x0000005000017945 */ /* 0x000fe20003800000 */
[----:B------:R-:W-:Y:S02]  /*6fd0*/  SHF.R.S32.HI R83, RZ, 0x1f, R82 ;  /* 0x0000001fff537819 */ /* 0x000fe40000011452 */
[----:B--2---:R-:W-:-:S04]  /*6fe0*/  SHF.L.U32 R86, R12, 0x1f, RZ ;  /* 0x0000001f0c567819 */ /* 0x004fc800000006ff */
[----:B------:R-:W0:Y:S02]  /*6ff0*/  SYNCS.PHASECHK.TRANS64.TRYWAIT P3, [R34+URZ+0x2d890], R86 ;  /* 0x02d89056220075a7 */ /* 0x000e24000806017f */
[----:B0-----:R-:W-:Y:S05]  /*7000*/  @!P3 BRA `(.L_x_1438) ;  /* 0x0000020000b8b947 */ /* 0x001fea0003800000 */
.L_x_1749:
[----:B------:R-:W-:Y:S05]  /*7010*/  BSYNC B1 ;  /* 0x0000000000017941 */ /* 0x000fea0003800000 */
.L_x_1437:
[----:B------:R-:W1:Y:S01]  /*7020*/  S2R R36, SR_TID.X ;  /* 0x0000000000247919 */ /* 0x000e620000002100 */
        /* <DEDUP_REMOVED lines=18> */
[----:B------:R-:W-:Y:S01]  /*7150*/  LEA R43, P3, R12, UR6, 0x1 ;  /* 0x000000060c2b7c11 */ /* 0x000fe2000f8608ff */
[C---:B-1----:R-:W-:Y:S02]  /*7160*/  VIADD R37, R36.reuse, 0xffffff80 ;  /* 0xffffff8024257836 */ /* 0x042fe40000000000 */
[----:B------:R-:W-:Y:S01]  /*7170*/  VIADD R36, R36, 0xffffff80 ;  /* 0xffffff8024247836 */ /* 0x000fe20000000000 */
[----:B------:R-:W-:-:S04]  /*7180*/  LEA.HI.X R13, R12, UR7, R13, 0x1, P3 ;  /* 0x000000070c0d7c11 */ /* 0x000fc800098f0c0d */
[----:B------:R-:W-:-:S04]  /*7190*/  LEA.HI R36, R36, R37, RZ, 0x1 ;  /* 0x0000002524247211 */ /* 0x000fc800078f08ff */
[----:B------:R-:W-:-:S04]  /*71a0*/  SHF.R.S32.HI R36, RZ, 0x1, R36 ;  /* 0x00000001ff247819 */ /* 0x000fc80000011424 */
[----:B------:R-:W-:Y:S01]  /*71b0*/  ISETP.GT.AND P3, PT, R85, R36, PT ;  /* 0x000000245500720c */ /* 0x000fe20003f64270 */
[----:B------:R-:W-:-:S12]  /*71c0*/  BRA.DIV UR4, `(.L_x_1439) ;  /* 0x00000202045c7947 */ /* 0x000fd8000b800000 */
[----:B------:R1:W2:Y:S04]  /*71d0*/  SHFL.IDX PT, R42, R13, RZ, 0x1e1f ;  /* 0x001e1fff0d2a7589 */ /* 0x0002a800000e0000 */
[----:B------:R-:W3:Y:S02]  /*71e0*/  SHFL.IDX PT, R43, R43, RZ, 0x1e1f ;  /* 0x001e1fff2b2b7589 */ /* 0x000ee400000e0000 */
.L_x_1753:
[----:B------:R-:W-:Y:S05]  /*71f0*/  @!P3 BRA `(.L_x_1397) ;  /* 0x0000000000a0b947 */ /* 0x000fea0003800000 */
[----:B-1----:R-:W4:Y:S01]  /*7200*/  LDL R13, [R1+0x80] ;  /* 0x00008000010d7983 */ /* 0x002f220000100800 */
[----:B------:R-:W-:-:S03]  /*7210*/  ULDC UR4, c[0x0][0x2f4] ;  /* 0x0000bd0000047ab9 */ /* 0x000fc60000000800 */
[----:B------:R-:W5:Y:S04]  /*7220*/  LDL R12, [R1+0x7c] ;  /* 0x00007c00010c7983 */ /* 0x000f680000100800 */
[----:B------:R-:W5:Y:S04]  /*7230*/  LDL R11, [R1+0x68] ;  /* 0x00006800010b7983 */ /* 0x000f680000100800 */
[----:B------:R-:W5:Y:S01]  /*7240*/  LDL R45, [R1+0x6c] ;  /* 0x00006c00012d7983 */ /* 0x000f620000100800 */
[C---:B------:R-:W-:Y:S02]  /*7250*/  ISETP.GE.AND P5, PT, R18.reuse, UR4, PT ;  /* 0x0000000412007c0c */ /* 0x040fe4000bfa6270 */
[----:B------:R-:W-:Y:S01]  /*7260*/  ISETP.GE.AND P4, PT, R137, UR4, PT ;  /* 0x0000000489007c0c */ /* 0x000fe2000bf86270 */
[----:B------:R-:W5:Y:S10]  /*7270*/  LDL R44, [R1+0x78] ;  /* 0x00007800012c7983 */ /* 0x000f740000100800 */
[----:B---3--:R-:W-:-:S04]  /*7280*/  @!P5 LEA R40, P3, R18, R43, 0x1 ;  /* 0x0000002b1228d211 */ /* 0x008fc800078608ff */
[----:B--2---:R-:W-:Y:S02]  /*7290*/  @!P5 LEA.HI.X R41, R18, R42, R19, 0x1, P3 ;  /* 0x0000002a1229d211 */ /* 0x004fe400018f0c13 */
[----:B------:R-:W-:-:S04]  /*72a0*/  @!P4 LEA R38, P3, R137, R43, 0x1 ;  /* 0x0000002b8926c211 */ /* 0x000fc800078608ff */
[----:B----4-:R-:W-:Y:S02]  /*72b0*/  @!P4 LEA.HI.X R39, R137, R42, R13, 0x1, P3 ;  /* 0x0000002a8927c211 */ /* 0x010fe400018f0c0d */
[----:B------:R-:W-:-:S13]  /*72c0*/  ISETP.GE.AND P3, PT, R136, UR4, PT ;  /* 0x0000000488007c0c */ /* 0x000fda000bf66270 */
[----:B------:R-:W-:-:S04]  /*72d0*/  @!P3 LEA R36, P6, R136, R43, 0x1 ;  /* 0x0000002b8824b211 */ /* 0x000fc800078c08ff */
[----:B-----5:R-:W-:Y:S02]  /*72e0*/  @!P3 LEA.HI.X R37, R136, R42, R12, 0x1, P6 ;  /* 0x0000002a8825b211 */ /* 0x020fe400030f0c0c */
[----:B------:R-:W1:Y:S04]  /*72f0*/  @!P5 LDS.128 R12, [R64+0x15000] ;  /* 0x01500000400cd984 */ /* 0x000e680000000c00 */
[----:B-1----:R1:W-:Y:S01]  /*7300*/  @!P5 ST.E.128 desc[UR54][R40.64], R12 ;  /* 0x0000000c2800d985 */ /* 0x0023e2000c101d36 */
[----:B------:R-:W-:-:S13]  /*7310*/  ISETP.GE.AND P5, PT, R3, UR4, PT ;  /* 0x0000000403007c0c */ /* 0x000fda000bfa6270 */
[----:B------:R-:W2:Y:S01]  /*7320*/  @!P5 LDS.128 R12, [R35+0x15000] ;  /* 0x01500000230cd984 */ /* 0x000ea20000000c00 */
[----:B------:R-:W-:Y:S02]  /*7330*/  @!P5 IMAD.SHL.U32 R11, R11, 0x8, RZ ;  /* 0x000000080b0bd824 */ /* 0x000fe400078e00ff */
        /* <DEDUP_REMOVED lines=20> */
.L_x_1397:
[----:B------:R-:W-:Y:S05]  /*7480*/  BSYNC B0 ;  /* 0x0000000000007941 */ /* 0x000fea0003800000 */
.L_x_1388:
        /* <DEDUP_REMOVED lines=16> */
.L_x_1441:
[----:B------:R-:W-:Y:S05]  /*7590*/  BSYNC B0 ;  /* 0x0000000000007941 */ /* 0x000fea0003800000 */
.L_x_1440:
[----:B------:R-:W5:Y:S01]  /*75a0*/  SYNCS.PHASECHK.TRANS64.TRYWAIT P2, [R34+URZ+0x2d8b0], R86 ;  /* 0x02d8b056220075a7 */ /* 0x000f62000804017f */
[----:B------:R-:W-:Y:S04]  /*75b0*/  BSSY B0, `(.L_x_1442) ;  /* 0x0000002000007945 */ /* 0x000fe80003800000 */
[----:B-----5:R-:W-:Y:S05]  /*75c0*/  @!P2 BRA `(.L_x_1443) ;  /* 0x000001fc00a4a947 */ /* 0x020fea0003800000 */
.L_x_1754:
[----:B------:R-:W-:Y:S05]  /*75d0*/  BSYNC B0 ;  /* 0x0000000000007941 */ /* 0x000fea0003800000 */
.L_x_1442:
[----:B-1-34-:R-:W1:Y:S01]  /*75e0*/  S2R R14, SR_TID.X ;  /* 0x00000000000e7919 */ /* 0x01ae620000002100 */
[----:B------:R-:W-:Y:S01]  /*75f0*/  ULDC.64 UR4, c[0x0][0x328] ;  /* 0x0000ca0000047ab9 */ /* 0x000fe20000000a00 */
[----:B------:R-:W-:Y:S01]  /*7600*/  ULDC.64 UR6, c[0x0][0x318] ;  /* 0x0000c60000067ab9 */ /* 0x000fe20000000a00 */
[----:B------:R-:W-:Y:S01]  /*7610*/  IMAD R83, R83, UR4, RZ ;  /* 0x0000000453537c24 */ /* 0x000fe2000f8e02ff */
[----:B------:R-:W-:Y:S01]  /*7620*/  BSSY B0, `(.L_x_1444) ;  /* 0x000003c000007945 */ /* 0x000fe20003800000 */
[----:B--2---:R-:W-:-:S04]  /*7630*/  IMAD.WIDE.U32 R12, R82, UR4, RZ ;  /* 0x00000004520c7c25 */ /* 0x004fc8000f8e00ff */
        /* <DEDUP_REMOVED lines=10> */
[----:B------:R-:W-:Y:S01]  /*76e0*/  LEA R11, P2, R12, UR6, 0x1 ;  /* 0x000000060c0b7c11 */ /* 0x000fe2000f8408ff */
[C---:B-1----:R-:W-:Y:S02]  /*76f0*/  VIADD R15, R14.reuse, 0xffffff80 ;  /* 0xffffff800e0f7836 */ /* 0x042fe40000000000 */
[----:B------:R-:W-:Y:S01]  /*7700*/  VIADD R14, R14, 0xffffff80 ;  /* 0xffffff800e0e7836 */ /* 0x000fe20000000000 */
[----:B------:R-:W-:Y:S01]  /*7710*/  LEA.HI.X R12, R12, UR7, R13, 0x1, P2 ;  /* 0x000000070c0c7c11 */ /* 0x000fe200090f0c0d */
[----:B------:R0:W1:Y:S03]  /*7720*/  SHFL.IDX PT, R40, R11, RZ, 0x1e1f ;  /* 0x001e1fff0b287589 */ /* 0x00006600000e0000 */
[----:B------:R-:W-:Y:S01]  /*7730*/  LEA.HI R14, R14, R15, RZ, 0x1 ;  /* 0x0000000f0e0e7211 */ /* 0x000fe200078f08ff */
[----:B------:R0:W2:Y:S03]  /*7740*/  SHFL.IDX PT, R41, R12, RZ, 0x1e1f ;  /* 0x001e1fff0c297589 */ /* 0x0000a600000e0000 */
[----:B------:R-:W-:-:S04]  /*7750*/  SHF.R.S32.HI R14, RZ, 0x1, R14 ;  /* 0x00000001ff0e7819 */ /* 0x000fc8000001140e */
[----:B------:R-:W-:-:S13]  /*7760*/  ISETP.GT.AND P2, PT, R85, R14, PT ;  /* 0x0000000e5500720c */ /* 0x000fda0003f44270 */
[----:B01----:R-:W-:Y:S05]  /*7770*/  @!P2 BRA `(.L_x_1445) ;  /* 0x000000000098a947 */ /* 0x003fea0003800000 */
[----:B------:R-:W3:Y:S01]  /*7780*/  LDL R15, [R1+0x80] ;  /* 0x00008000010f7983 */ /* 0x000ee20000100800 */
[----:B------:R-:W-:-:S03]  /*7790*/  ULDC UR4, c[0x0][0x2f4] ;  /* 0x0000bd0000047ab9 */ /* 0x000fc60000000800 */
[----:B------:R-:W4:Y:S04]  /*77a0*/  LDL R14, [R1+0x7c] ;  /* 0x00007c00010e7983 */ /* 0x000f280000100800 */
[----:B------:R-:W5:Y:S04]  /*77b0*/  LDL R46, [R1+0x68] ;  /* 0x00006800012e7983 */ /* 0x000f680000100800 */
[----:B------:R-:W5:Y:S01]  /*77c0*/  LDL R45, [R1+0x6c] ;  /* 0x00006c00012d7983 */ /* 0x000f620000100800 */
[C---:B------:R-:W-:Y:S02]  /*77d0*/  ISETP.GE.AND P5, PT, R18.reuse, UR4, PT ;  /* 0x0000000412007c0c */ /* 0x040fe4000bfa6270 */
[----:B------:R-:W-:Y:S01]  /*77e0*/  ISETP.GE.AND P4, PT, R137, UR4, PT ;  /* 0x0000000489007c0c */ /* 0x000fe2000bf86270 */
[----:B------:R-:W5:Y:S10]  /*77f0*/  LDL R44, [R1+0x78] ;  /* 0x00007800012c7983 */ /* 0x000f740000100800 */
[----:B------:R-:W-:-:S04]  /*7800*/  @!P5 LEA R42, P2, R18, R40, 0x1 ;  /* 0x00000028122ad211 */ /* 0x000fc800078408ff */
        /* <DEDUP_REMOVED lines=10> */
[----:B-----5:R-:W-:-:S04]  /*78b0*/  @!P5 IMAD.SHL.U32 R11, R46, 0x8, RZ ;  /* 0x000000082e0bd824 */ /* 0x020fc800078e00ff */
        /* <DEDUP_REMOVED lines=12> */
[----:B------:R-:W-:Y:S01]  /*7980*/  @!P5 LEA.HI.X R41, R138, R41, R44, 0x1, P6 ;  /* 0x000000298a29d211 */ /* 0x000fe200030f0c2c */
[----:B0-----:R-:W-:Y:S04]  /*7990*/  @!P4 ST.E.128 desc[UR54][R38.64], R12 ;  /* 0x0000000c2600c985 */ /* 0x001fe8000c101d36 */
[----:B------:R-:W0:Y:S04]  /*79a0*/  @!P2 LDS.128 R12, [R64+0x4000] ;  /* 0x00400000400ca984 */ /* 0x000e280000000c00 */
[----:B0-----:R-:W-:Y:S04]  /*79b0*/  @!P2 ST.E.128 desc[UR54][R36.64], R12 ;  /* 0x0000000c2400a985 */ /* 0x001fe8000c101d36 */
[----:B------:R-:W0:Y:S04]  /*79c0*/  @!P5 LDS.128 R12, [R35+0x4000] ;  /* 0x00400000230cd984 */ /* 0x000e280000000c00 */
[----:B0-----:R0:W-:Y:S02]  /*79d0*/  @!P5 ST.E.128 desc[UR54][R40.64], R12 ;  /* 0x0000000c2800d985 */ /* 0x0011e4000c101d36 */
.L_x_1445:
[----:B------:R-:W-:Y:S05]  /*79e0*/  BSYNC B0 ;  /* 0x0000000000007941 */ /* 0x000fea0003800000 */
.L_x_1444:
[----:B0-----:R-:W3:Y:S01]  /*79f0*/  LDL.LU R12, [R1+0xc] ;  /* 0x00000c00010c7983 */ /* 0x001ee20000300800 */
[----:B------:R-:W-:Y:S02]  /*7a00*/  VIADD R22, R22, 0x1 ;  /* 0x0000000116167836 */ /* 0x000fe40000000000 */
[----:B------:R-:W-:Y:S01]  /*7a10*/  @!P3 VIADD R34, R34, 0x2d8c0 ;  /* 0x0002d8c02222b836 */ /* 0x000fe20000000000 */
[----:B------:R-:W-:Y:S01]  /*7a20*/  @!PT LDS RZ, [RZ] ;  /* 0x00000000fffff984 */ /* 0x000fe20000000800 */
[----:B------:R-:W-:Y:S01]  /*7a30*/  @!PT LDS RZ, [RZ] ;  /* 0x00000000fffff984 */ /* 0x000fe20000000800 */
[----:B------:R-:W-:Y:S01]  /*7a40*/  @!PT LDS RZ, [RZ] ;  /* 0x00000000fffff984 */ /* 0x000fe20000000800 */
[----:B------:R-:W-:Y:S01]  /*7a50*/  @!PT LDS RZ, [RZ] ;  /* 0x00000000fffff984 */ /* 0x000fe20000000800 */
[----:B------:R0:W-:Y:S06]  /*7a60*/  MEMBAR.ALL.CTA ;  /* 0x0000000000007992 */ /* 0x0001ec0000008000 */
[----:B0-----:R-:W0:Y:S02]  /*7a70*/  FENCE.VIEW.ASYNC.S ;  /* 0x00000000000073c6 */ /* 0x001e240000000000 */
[----:B0-----:R0:W-:Y:S01]  /*7a80*/  BAR.SYNC.DEFER_BLOCKING R99, 0x80 ;  /* 0x000200630000751d */ /* 0x0011e20000010000 */
[----:B------:R-:W-:-:S02]  /*7a90*/  ISETP.NE.AND P2, PT, R22, 0x2, PT ;  /* 0x000000021600780c */ /* 0x000fc40003f45270 */
[----:B------:R-:W-:Y:S02]  /*7aa0*/  @!P3 PRMT R34, RZ, 0x654, R34 ;  /* 0x00000654ff22b816 */ /* 0x000fe40000000022 */
[----:B------:R-:W-:Y:S02]  /*7ab0*/  SEL R11, RZ, 0x1, P2 ;  /* 0x00000001ff0b7807 */ /* 0x000fe40001000000 */
[----:B------:R-:W-:Y:S01]  /*7ac0*/  SEL R22, R22, RZ, P2 ;  /* 0x000000ff16167207 */ /* 0x000fe20001000000 */
[----:B------:R0:W-:Y:S01]  /*7ad0*/  @!P3 SYNCS.ARRIVE.TRANS64.RED.A1T0 RZ, [R34+URZ], RZ ;  /* 0x000000ff22ffb9a7 */ /* 0x0001e2000810043f */
[----:B---3--:R-:W-:-:S05]  /*7ae0*/  LOP3.LUT R12, R12, R11, RZ, 0x3c, !PT ;  /* 0x0000000b0c0c7212 */ /* 0x008fca00078e3cff */
[----:B------:R0:W-:Y:S01]  /*7af0*/  STL [R1+0xc], R12 ;  /* 0x00000c0c01007387 */ /* 0x0001e20000100800 */
[----:B------:R-:W-:Y:S05]  /*7b00*/  @P1 BRA `(.L_x_1446) ;  /* 0xffffffb000a41947 */ /* 0x000fea000383ffff */
[----:B0-----:R-:W0:Y:S01]  /*7b10*/  S2R R12, SR_TID.X ;  /* 0x00000000000c7919 */ /* 0x001e220000002100 */
[----:B------:R-:W-:Y:S02]  /*7b20*/  PLOP3.LUT P0, PT, PT, PT, PT, 0x8, 0x0 ;  /* 0x000000000000781c */ /* 0x000fe40003f0e170 */
[----:B0-----:R-:W-:-:S04]  /*7b30*/  SHF.R.U32.HI R12, RZ, 0x7, R12 ;  /* 0x00000007ff0c7819 */ /* 0x001fc8000001160c */
[----:B------:R-:W-:-:S13]  /*7b40*/  ISETP.NE.AND P4, PT, R12, 0x1, PT ;  /* 0x000000010c00780c */ /* 0x000fda0003f85270 */
[----:B------:R-:W-:Y:S06]  /*7b50*/  @!P4 BAR.ARV 0x9, 0x100 ;  /* 0x024400000000cb1d */ /* 0x000fec0000002000 */
.L_x_1383:
[----:B------:R-:W3:Y:S01]  /*7b60*/  LDL R8, [R1+0x5c] ;  /* 0x00005c0001087983 */ /* 0x000ee20000100800 */
[----:B------:R-:W0:Y:S01]  /*7b70*/  LDC R0, c[0x0][0x448] ;  /* 0x00011200ff007b82 */ /* 0x000e220000000800 */
[----:B------:R-:W-:-:S07]  /*7b80*/  IADD3 R7, R157, 0x1, -R154 ;  /* 0x000000019d077810 */ /* 0x000fce0007ffe89a */
[----:B------:R-:W1:Y:S01]  /*7b90*/  LDC.64 R4, c[0x0][0x9e0] ;  /* 0x00027800ff047b82 */ /* 0x000e620000000a00 */
[----:B0-----:R-:W-:Y:S02]  /*7ba0*/  ISETP.NE.AND P1, PT, R0, 0x1, PT ;  /* 0x000000010000780c */ /* 0x001fe40003f25270 */
[----:B-1----:R-:W-:-:S11]  /*7bb0*/  ISETP.GE.AND P2, PT, R5, 0x1, PT ;  /* 0x000000010500780c */ /* 0x002fd60003f46270 */
[----:B------:R-:W0:Y:S08]  /*7bc0*/  @P1 LDC R3, c[0x0][0x44c] ;  /* 0x00011300ff031b82 */ /* 0x000e300000000800 */
[----:B------:R-:W1:Y:S01]  /*7bd0*/  @P1 LDC R6, c[0x0][0x450] ;  /* 0x00011400ff061b82 */ /* 0x000e620000000800 */
[----:B---3--:R-:W-:-:S04]  /*7be0*/  VIADD R0, R8, 0xbf ;  /* 0x000000bf08007836 */ /* 0x008fc80000000000 */
[----:B0-----:R-:W-:-:S05]  /*7bf0*/  @P1 IMAD.HI.U32 R3, R0, R3, RZ ;  /* 0x0000000300031227 */ /* 0x001fca00078e00ff */
[----:B-1----:R-:W-:-:S05]  /*7c00*/  @P1 SHF.R.U32.HI R0, RZ, R6, R3 ;  /* 0x00000006ff001219 */ /* 0x002fca0000011603 */
[----:B------:R-:W-:Y:S01]  /*7c10*/  IMAD.IADD R3, R7, 0x1, R0 ;  /* 0x0000000107037824 */ /* 0x000fe200078e0200 */
[----:B------:R-:W-:Y:S06]  /*7c20*/  @P0 BRA `(.L_x_1447) ;  /* 0x00000000000c0947 */ /* 0x000fec0003800000 */
[----:B------:R-:W0:Y:S01]  /*7c30*/  FENCE.VIEW.ASYNC.G ;  /* 0x00000000000073c6 */ /* 0x000e220000000100 */
[----:B------:R-:W-:Y:S05]  /*7c40*/  WARPSYNC.ALL ;  /* 0x0000000000007948 */ /* 0x000fea0003800000 */
[----:B0-----:R-:W-:Y:S06]  /*7c50*/  BAR.ARV 0xc, 0x200 ;  /* 0x0308000000007b1d */ /* 0x001fec0000002000 */
.L_x_1447:
[----:B------:R-:W-:Y:S01]  /*7c60*/  IMAD.IADD R4, R3, 0x1, R4 ;  /* 0x0000000103047824 */ /* 0x000fe200078e0204 */
[----:B------:R-:W-:Y:S06]  /*7c70*/  @!P2 BRA `(.L_x_1448) ;  /* 0x000000000048a947 */ /* 0x000fec0003800000 */
        /* <DEDUP_REMOVED lines=11> */
.L_x_1450:
[----:B------:R-:W-:-:S13]  /*7d30*/  ISETP.NE.AND P0, PT, R5, 0x1, PT ;  /* 0x000000010500780c */ /* 0x000fda0003f05270 */
[----:B------:R-:W0:Y:S02]  /*7d40*/  @P0 LDC.64 R6, c[0x0][0x9e8] ;  /* 0x00027a00ff060b82 */ /* 0x000e240000000a00 */
[----:B0-----:R-:W-:-:S05]  /*7d50*/  @P0 IMAD.HI.U32 R6, R0, R6, RZ ;  /* 0x0000000600060227 */ /* 0x001fca00078e00ff */
[----:B------:R-:W-:-:S07]  /*7d60*/  @P0 SHF.R.U32.HI R0, RZ, R7, R6 ;  /* 0x00000007ff000219 */ /* 0x000fce0000011606 */
.L_x_1451:
[----:B------:R-:W-:Y:S05]  /*7d70*/  BSYNC B0 ;  /* 0x0000000000007941 */ /* 0x000fea0003800000 */
.L_x_1449:
[----:B------:R-:W-:-:S05]  /*7d80*/  IMAD R3, R0, R5, R5 ;  /* 0x0000000500037224 */ /* 0x000fca00078e0205 */
[----:B------:R-:W-:-:S07]  /*7d90*/  VIMNMX R4, R4, R3, PT ;  /* 0x0000000304047248 */ /* 0x000fce0003fe0100 */
.L_x_1448:
[----:B------:R-:W0:Y:S01]  /*7da0*/  @P1 LDC R0, c[0x0][0x44c] ;  /* 0x00011300ff001b82 */ /* 0x000e220000000800 */
[----:B------:R-:W-:Y:S01]  /*7db0*/  VIADD R4, R4, 0x7f ;  /* 0x0000007f04047836 */ /* 0x000fe20000000000 */
[----:B------:R-:W-:-:S04]  /*7dc0*/  ULDC UR4, c[0x0][0x9dc] ;  /* 0x0002770000047ab9 */ /* 0x000fc80000000800 */
[----:B------:R-:W-:Y:S02]  /*7dd0*/  SHF.R.S32.HI R3, RZ, 0x1f, R4 ;  /* 0x0000001fff037819 */ /* 0x000fe40000011404 */
[----:B------:R-:W1:Y:S02]  /*7de0*/  @P1 LDC R7, c[0x0][0x450] ;  /* 0x00011400ff071b82 */ /* 0x000e640000000800 */
[----:B------:R-:W-:-:S04]  /*7df0*/  LEA.HI R3, R3, R4, RZ, 0x7 ;  /* 0x0000000403037211 */ /* 0x000fc800078f38ff */
[----:B------:R-:W-:-:S04]  /*7e00*/  SHF.R.S32.HI R3, RZ, 0x7, R3 ;  /* 0x00000007ff037819 */ /* 0x000fc80000011403 */
[----:B------:R-:W-:Y:S01]  /*7e10*/  VIMNMX R100, R100, R3, PT ;  /* 0x0000000364647248 */ /* 0x000fe20003fe0100 */
[----:B0-----:R-:W-:-:S04]  /*7e20*/  @P1 IMAD.HI.U32 R6, R8, R0, RZ ;  /* 0x0000000008061227 */ /* 0x001fc800078e00ff */
[----:B------:R-:W-:Y:S01]  /*7e30*/  IMAD.MOV.U32 R0, RZ, RZ, R8 ;  /* 0x000000ffff007224 */ /* 0x000fe200078e0008 */
        /* <DEDUP_REMOVED lines=14> */
.L_x_1454:
[----:B------:R-:W-:-:S13]  /*7f20*/  ISETP.NE.AND P0, PT, R5, 0x1, PT ;  /* 0x000000010500780c */ /* 0x000fda0003f05270 */
[----:B------:R-:W0:Y:S02]  /*7f30*/  @P0 LDC.64 R6, c[0x0][0x9e8] ;  /* 0x00027a00ff060b82 */ /* 0x000e240000000a00 */
[----:B0-----:R-:W-:-:S05]  /*7f40*/  @P0 IMAD.HI.U32 R4, R0, R6, RZ ;  /* 0x0000000600040227 */ /* 0x001fca00078e00ff */
[----:B------:R-:W-:-:S07]  /*7f50*/  @P0 SHF.R.U32.HI R0, RZ, R7, R4 ;  /* 0x00000007ff000219 */ /* 0x000fce0000011604 */
.L_x_1455:
[----:B------:R-:W-:Y:S05]  /*7f60*/  BSYNC B0 ;  /* 0x0000000000007941 */ /* 0x000fea0003800000 */
.L_x_1453:
[----:B------:R-:W-:-:S05]  /*7f70*/  IMAD R0, R0, R5, RZ ;  /* 0x0000000500007224 */ /* 0x000fca00078e02ff */
[----:B------:R-:W-:-:S07]  /*7f80*/  VIMNMX R3, R3, R0, !PT ;  /* 0x0000000003037248 */ /* 0x000fce0007fe0100 */
.L_x_1452:
[----:B------:R-:W-:Y:S01]  /*7f90*/  SHF.R.S32.HI R0, RZ, 0x1f, R3 ;  /* 0x0000001fff007819 */ /* 0x000fe20000011403 */
[----:B------:R-:W-:Y:S01]  /*7fa0*/  BSSY B0, `(.L_x_1456) ;  /* 0x0000027000007945 */ /* 0x000fe20003800000 */
[----:B------:R-:W-:Y:S02]  /*7fb0*/  IMAD.MOV.U32 R97, RZ, RZ, RZ ;  /* 0x000000ffff617224 */ /* 0x000fe400078e00ff */
[----:B------:R-:W-:-:S04]  /*7fc0*/  LEA.HI R0, R0, R3, RZ, 0x7 ;  /* 0x0000000300007211 */ /* 0x000fc800078f38ff */
[----:B------:R-:W-:-:S04]  /*7fd0*/  SHF.R.S32.HI R0, RZ, 0x7, R0 ;  /* 0x00000007ff007819 */ /* 0x000fc80000011400 */
[----:B------:R-:W-:-:S04]  /*7fe0*/  VIMNMX R9, RZ, R0, !PT ;  /* 0x00000000ff097248 */ /* 0x000fc80007fe0100 */
[----:B------:R-:W-:-:S13]  /*7ff0*/  ISETP.GT.AND P0, PT, R100, R9, PT ;  /* 0x000000096400720c */ /* 0x000fda0003f04270 */
[----:B------:R-:W-:Y:S05]  /*8000*/  @!P0 BRA `(.L_x_1457) ;  /* 0x0000000000808947 */ /* 0x000fea0003800000 */
[----:B------:R-:W3:Y:S01]  /*8010*/  LDL R4, [R1+0xa8] ;  /* 0x0000a80001047983 */ /* 0x000ee20000100800 */
[----:B------:R-:W-:Y:S01]  /*8020*/  ULDC UR4, c[0x0][0x9f0] ;  /* 0x00027c0000047ab9 */ /* 0x000fe20000000800 */
[----:B---3--:R-:W-:-:S04]  /*8030*/  ISETP.NE.AND P0, PT, R4, RZ, PT ;  /* 0x000000ff0400720c */ /* 0x008fc80003f05270 */
        /* <DEDUP_REMOVED lines=29> */
.L_x_1457:
[----:B------:R-:W-:Y:S05]  /*8210*/  BSYNC B0 ;  /* 0x0000000000007941 */ /* 0x000fea0003800000 */
.L_x_1456:
[----:B------:R-:W3:Y:S01]  /*8220*/  LDL R0, [R1+0xb0] ;  /* 0x0000b00001007983 */ /* 0x000ee20000100800 */
        /* <DEDUP_REMOVED lines=25> */
[----:B---3--:R-:W-:-:S02]  /*83c0*/  IMAD R4, R0, R97, R9 ;  /* 0x0000006100047224 */ /* 0x008fc400078e0209 */
[----:B------:R-:W-:-:S03]  /*83d0*/  IMAD.MOV.U32 R0, RZ, RZ, RZ ;  /* 0x000000ffff007224 */ /* 0x000fc600078e00ff */
[----:B------:R0:W-:Y:S01]  /*83e0*/  STL [R1+0xa0], R4 ;  /* 0x0000a00401007387 */ /* 0x0001e20000100800 */
[----:B------:R-:W-:Y:S02]  /*83f0*/  VIADDMNMX R97, R4, R97, R100, PT ;  /* 0x0000006104617246 */ /* 0x000fe40003800164 */
[----:B------:R-:W-:Y:S02]  /*8400*/  CS2R R100, SRZ ;  /* 0x0000000000647805 */ /* 0x000fe4000001ff00 */
[----:B------:R-:W-:-:S13]  /*8410*/  ISETP.GT.AND P1, PT, R97, R4, PT ;  /* 0x000000046100720c */ /* 0x000fda0003f24270 */
[----:B0-----:R-:W-:Y:S05]  /*8420*/  @!P1 BRA `(.L_x_1458) ;  /* 0x0000013c00409947 */ /* 0x001fea0003800000 */
[----:B------:R-:W0:Y:S01]  /*8430*/  S2R R4, SR_TID.X ;  /* 0x0000000000047919 */ /* 0x000e220000002100 */
[----:B------:R-:W-:Y:S01]  /*8440*/  UMOV UR4, 0xffffffff ;  /* 0xffffffff00047882 */ /* 0x000fe20000000000 */
[----:B0-----:R-:W-:-:S05]  /*8450*/  VIADD R40, R4, 0xffffff80 ;  /* 0xffffff8004287836 */ /* 0x001fca0000000000 */
[----:B--2---:R-:W-:-:S04]  /*8460*/  SHF.R.S32.HI R41, RZ, 0x1f, R40 ;  /* 0x0000001fff297819 */ /* 0x004fc80000011428 */
[----:B------:R-:W-:-:S04]  /*8470*/  LEA.HI R13, R41, R40, RZ, 0x7 ;  /* 0x00000028290d7211 */ /* 0x000fc800078f38ff */
[----:B------:R-:W-:Y:S01]  /*8480*/  SHF.R.S32.HI R13, RZ, 0x7, R13 ;  /* 0x00000007ff0d7819 */ /* 0x000fe2000001140d */
[----:B------:R-:W-:Y:S06]  /*8490*/  BRA.DIV UR4, `(.L_x_1459) ;  /* 0x000001f204047947 */ /* 0x000fec000b800000 */
[----:B------:R-:W0:Y:S04]  /*84a0*/  SHFL.IDX PT, R0, R13, RZ, 0x1f ;  /* 0x00001fff0d007589 */ /* 0x000e2800000e0000 */
[----:B0-----:R1:W-:Y:S02]  /*84b0*/  STL [R1+0x48], R0 ;  /* 0x0000480001007387 */ /* 0x0013e40000100800 */
.L_x_1757:
[----:B------:R-:W1:Y:S01]  /*84c0*/  LDL R3, [R1+0x48] ;  /* 0x0000480001037983 */ /* 0x000e620000100800 */
[----:B------:R-:W-:Y:S01]  /*84d0*/  VIADD R4, R2, 0x21800 ;  /* 0x0002180002047836 */ /* 0x000fe20000000000 */
[----:B------:R-:W-:Y:S04]  /*84e0*/  BSSY B6, `(.L_x_1460) ;  /* 0x000001e000067945 */ /* 0x000fe80003800000 */
[----:B------:R-:W-:Y:S01]  /*84f0*/  LOP3.LUT P0, RZ, R4, 0x3ff, RZ, 0xc0, !PT ;  /* 0x000003ff04ff7812 */ /* 0x000fe2000780c0ff */
[----:B-1----:R-:W-:-:S05]  /*8500*/  IMAD.HI R0, R3, 0x55555556, RZ ;  /* 0x5555555603007827 */ /* 0x002fca00078e02ff */
[----:B------:R-:W-:-:S05]  /*8510*/  LEA.HI R141, R0, R0, RZ, 0x1 ;  /* 0x00000000008d7211 */ /* 0x000fca00078f08ff */
[----:B------:R-:W-:-:S04]  /*8520*/  IMAD R141, R141, -0x3, R3 ;  /* 0xfffffffd8d8d7824 */ /* 0x000fc800078e0203 */
[C---:B------:R-:W-:Y:S02]  /*8530*/  IMAD R3, R141.reuse, 0x2000, R4 ;  /* 0x000020008d037824 */ /* 0x040fe400078e0204 */
[----:B------:R-:W-:-:S03]  /*8540*/  IMAD R0, R141, 0x1000, R2 ;  /* 0x000010008d007824 */ /* 0x000fc600078e0202 */
[----:B------:R-:W-:Y:S01]  /*8550*/  SHF.R.U32.HI R3, RZ, 0x4, R3 ;  /* 0x00000004ff037819 */ /* 0x000fe20000011603 */
[----:B------:R-:W-:-:S03]  /*8560*/  VIADD R0, R0, 0xc400 ;  /* 0x0000c40000007836 */ /* 0x000fc60000000000 */
[----:B------:R-:W-:Y:S02]  /*8570*/  LOP3.LUT R3, R3, 0x3fff, RZ, 0xc0, !PT ;  /* 0x00003fff03037812 */ /* 0x000fe400078ec0ff */
[----:B------:R-:W-:-:S03]  /*8580*/  SHF.R.U32.HI R0, RZ, 0x4, R0 ;  /* 0x00000004ff007819 */ /* 0x000fc60000011600 */
[----:B------:R1:W-:Y:S01]  /*8590*/  STL [R1+0x94], R3 ;  /* 0x0000940301007387 */ /* 0x0003e20000100800 */
[----:B------:R-:W-:Y:S01]  /*85a0*/  LOP3.LUT R44, R0, 0x3fff, RZ, 0xc0, !PT ;  /* 0x00003fff002c7812 */ /* 0x000fe200078ec0ff */
        /* <DEDUP_REMOVED lines=17> */
.L_x_1461:
[----:B------:R-:W-:Y:S05]  /*86c0*/  BSYNC B6 ;  /* 0x0000000000067941 */ /* 0x000fea0003800000 */
.L_x_1460:
[----:B------:R-:W-:Y:S02]  /*86d0*/  ULDC UR4, c[0x0][0x3f4] ;  /* 0x0000fd0000047ab9 */ /* 0x000fe40000000800 */
[----:B------:R-:W-:-:S13]  /*86e0*/  ISETP.LT.AND P0, PT, RZ, UR4, PT ;  /* 0x00000004ff007c0c */ /* 0x000fda000bf01270 */
[----:B------:R-:W-:Y:S05]  /*86f0*/  @P0 BRA `(.L_x_1462) ;  /* 0x0000000000400947 */ /* 0x000fea0003800000 */
[----:B------:R-:W-:-:S04]  /*8700*/  ULEA.HI UR4, UR37, UR37, URZ, 0x1 ;  /* 0x0000002525047291 */ /* 0x000fc8000f8f083f */
[----:B------:R-:W-:-:S04]  /*8710*/  ULOP3.LUT UR4, UR4, 0xfffffffe, URZ, 0xc0, !UPT ;  /* 0xfffffffe04047892 */ /* 0x000fc8000f8ec03f */
[----:B------:R-:W-:-:S06]  /*8720*/  UIADD3 UR4, UR37, -UR4, URZ ;  /* 0x8000000425047290 */ /* 0x000fcc000fffe03f */
[----:B-1----:R-:W-:-:S05]  /*8730*/  IMAD.U32 R3, RZ, RZ, UR4 ;  /* 0x00000004ff037e24 */ /* 0x002fca000f8e00ff */
[----:B------:R-:W-:-:S04]  /*8740*/  SHF.L.U32 R3, R3, 0x1f, RZ ;  /* 0x0000001f03037819 */ /* 0x000fc800000006ff */
[----:B------:R1:W2:Y:S03]  /*8750*/  SYNCS.PHASECHK.TRANS64.TRYWAIT P0, [R2+URZ+0x2d800], R3 ;  /* 0x02d80003020075a7 */ /* 0x0002a6000800017f */
[----:B--2---:R-:W-:Y:S05]  /*8760*/  @!P0 NANOSLEEP.SYNCS 0x989680 ;  /* 0x009896800000895d */ /* 0x004fea0003900000 */
[----:B------:R-:W2:Y:S01]  /*8770*/  @!P0 SYNCS.PHASECHK.TRANS64 P0, [R2+URZ+0x2d800], R3 ;  /* 0x02d80003020085a7 */ /* 0x000ea2000800007f */
[----:B------:R-:W-:Y:S04]  /*8780*/  BSSY B0, `(.L_x_1463) ;  /* 0x0000006000007945 */ /* 0x000fe80003800000 */
[----:B--2---:R-:W-:Y:S05]  /*8790*/  @P0 BRA `(.L_x_1464) ;  /* 0x0000000000100947 */ /* 0x004fea0003800000 */
.L_x_1465:
[----:B--2---:R2:W3:Y:S02]  /*87a0*/  SYNCS.PHASECHK.TRANS64.TRYWAIT P0, [R2+URZ+0x2d800], R3 ;  /* 0x02d80003020075a7 */ /* 0x0044e4000800017f */
[----:B---3--:R-:W-:Y:S05]  /*87b0*/  @!P0 NANOSLEEP.SYNCS 0x989680 ;  /* 0x009896800000895d */ /* 0x008fea0003900000 */
[----:B------:R-:W3:Y:S02]  /*87c0*/  @!P0 SYNCS.PHASECHK.TRANS64 P0, [R2+URZ+0x2d800], R3 ;  /* 0x02d80003020085a7 */ /* 0x000ee4000800007f */
[----:B---3--:R-:W-:Y:S05]  /*87d0*/  @!P0 BRA `(.L_x_1465) ;  /* 0xfffffffc00f08947 */ /* 0x008fea000383ffff */
.L_x_1464:
[----:B------:R-:W-:Y:S05]  /*87e0*/  BSYNC B0 ;  /* 0x0000000000007941 */ /* 0x000fea0003800000 */
.L_x_1463:
[----:B------:R-:W-:Y:S05]  /*87f0*/  BRA `(.L_x_1466) ;  /* 0x0000004000a07947 */ /* 0x000fea0003800000 */
.L_x_1462:
[----:B------:R-:W-:Y:S01]  /*8800*/  ULOP3.LUT UP0, URZ, UR40, 0x1bf, URZ, 0xc0, !UPT ;  /* 0x000001bf283f7892 */ /* 0x000fe2000f80c03f */
[----:B-----5:R-:W-:Y:S01]  /*8810*/  SHF.R.S32.HI R0, RZ, 0x1f, R96 ;  /* 0x0000001fff007819 */ /* 0x020fe20000011460 */
[----:B------:R-:W-:Y:S01]  /*8820*/  ULDC.64 UR4, c[0x0][0x3f8] ;  /* 0x0000fe0000047ab9 */ /* 0x000fe20000000a00 */
[----:B------:R-:W-:Y:S01]  /*8830*/  ULDC.64 UR6, c[0x0][0x408] ;  /* 0x0001020000067ab9 */ /* 0x000fe20000000a00 */
[----:B------:R-:W-:Y:S02]  /*8840*/  IMAD.WIDE.U32 R24, R96, UR4, RZ ;  /* 0x0000000460187c25 */ /* 0x000fe4000f8e00ff */
[----:B------:R-:W-:Y:S02]  /*8850*/  PLOP3.LUT P0, PT, PT, PT, UP0, 0x80, 0x0 ;  /* 0x000000000000781c */ /* 0x000fe40003f0f008 */
[C---:B-1----:R-:W-:Y:S02]  /*8860*/  IMAD R3, R0.reuse, UR4, RZ ;  /* 0x0000000400037c24 */ /* 0x042fe4000f8e02ff */
[----:B------:R-:W-:-:S02]  /*8870*/  IMAD R5, R0, UR6, RZ ;  /* 0x0000000600057c24 */ /* 0x000fc4000f8e02ff */
[C---:B------:R-:W-:Y:S02]  /*8880*/  IMAD R3, R96.reuse, UR5, R3 ;  /* 0x0000000560037c24 */ /* 0x040fe4000f8e0203 */
[C---:B------:R-:W-:Y:S02]  /*8890*/  IMAD R5, R96.reuse, UR7, R5 ;  /* 0x0000000760057c24 */ /* 0x040fe4000f8e0205 */
[----:B------:R-:W-:-:S04]  /*88a0*/  IMAD.WIDE.U32 R26, R96, UR6, RZ ;  /* 0x00000006601a7c25 */ /* 0x000fc8000f8e00ff */
[----:B------:R-:W-:Y:S02]  /*88b0*/  IMAD.IADD R29, R3, 0x1, R25 ;  /* 0x00000001031d7824 */ /* 0x000fe400078e0219 */
[----:B------:R-:W-:Y:S01]  /*88c0*/  IMAD.IADD R31, R5, 0x1, R27 ;  /* 0x00000001051f7824 */ /* 0x000fe200078e021b */
        /* <DEDUP_REMOVED lines=17> */
.L_x_1467:
[----:B------:R-:W2:Y:S01]  /*89e0*/  LDL R20, [R1+0x5c] ;  /* 0x00005c0001147983 */ /* 0x000ea20000100800 */
[----:B------:R-:W-:Y:S01]  /*89f0*/  ULDC.U8 UR4, c[0x0][0x410] ;  /* 0x0001040000047ab9 */ /* 0x000fe20000000000 */
[----:B------:R-:W1:Y:S01]  /*8a00*/  S2R R21, SR_TID.X ;  /* 0x0000000000157919 */ /* 0x000e620000002100 */
[----:B------:R-:W-:Y:S01]  /*8a10*/  ISETP.NE.AND P0, PT, RZ, UR4, PT ;  /* 0x00000004ff007c0c */ /* 0x000fe2000bf05270 */
[----:B------:R-:W-:Y:S01]  /*8a20*/  BSSY B0, `(.L_x_1468) ;  /* 0x00003fd000007945 */ /* 0x000fe20003800000 */
[C---:B-1----:R-:W-:Y:S02]  /*8a30*/  VIADD R59, R21.reuse, 0xffffff80 ;  /* 0xffffff80153b7836 */ /* 0x042fe40000000000 */
[----:B------:R-:W-:-:S05]  /*8a40*/  VIADD R58, R21, 0xffffff80 ;  /* 0xffffff80153a7836 */ /* 0x000fca0000000000 */
[----:B------:R-:W-:-:S04]  /*8a50*/  LEA.HI R58, R58, R59, RZ, 0x1 ;  /* 0x0000003b3a3a7211 */ /* 0x000fc800078f08ff */
[----:B------:R-:W-:-:S05]  /*8a60*/  SHF.R.S32.HI R58, RZ, 0x1, R58 ;  /* 0x00000001ff3a7819 */ /* 0x000fca000001143a */
[----:B--2---:R-:W-:Y:S01]  /*8a70*/  IMAD.IADD R6, R58, 0x1, R20 ;  /* 0x000000013a067824 */ /* 0x004fe200078e0214 */
[----:B------:R-:W-:Y:S06]  /*8a80*/  @!P0 BRA `(.L_x_1469) ;  /* 0x0000001c00e48947 */ /* 0x000fec0003800000 */
[----:B------:R-:W1:Y:S01]  /*8a90*/  LDC R5, c[0x0][0x448] ;  /* 0x00011200ff057b82 */ /* 0x000e620000000800 */
[----:B------:R-:W-:Y:S01]  /*8aa0*/  ULDC.64 UR4, c[0x0][0x3f8] ;  /* 0x0000fe0000047ab9 */ /* 0x000fe20000000a00 */
[----:B------:R-:W-:Y:S01]  /*8ab0*/  ULDC.64 UR6, c[0x0][0x408] ;  /* 0x0001020000067ab9 */ /* 0x000fe20000000a00 */
[----:B------:R-:W-:Y:S02]  /*8ac0*/  IMAD.MOV.U32 R25, RZ, RZ, R29 ;  /* 0x000000ffff197224 */ /* 0x000fe400078e001d */
[----:B------:R-:W-:Y:S01]  /*8ad0*/  IMAD.MOV.U32 R27, RZ, RZ, R31 ;  /* 0x000000ffff1b7224 */ /* 0x000fe200078e001f */
[----:B-1----:R-:W-:-:S13]  /*8ae0*/  ISETP.NE.AND P0, PT, R5, 0x1, PT ;  /* 0x000000010500780c */ /* 0x002fda0003f05270 */
[----:B------:R-:W1:Y:S08]  /*8af0*/  @P0 LDC R3, c[0x0][0x44c] ;  /* 0x00011300ff030b82 */ /* 0x000e700000000800 */
[----:B------:R-:W2:Y:S01]  /*8b00*/  @P0 LDC R7, c[0x0][0x450] ;  /* 0x00011400ff070b82 */ /* 0x000ea20000000800 */
[----:B-1----:R-:W-:-:S04]  /*8b10*/  @P0 IMAD.HI.U32 R0, R6, R3, RZ ;  /* 0x0000000306000227 */ /* 0x002fc800078e00ff */
[----:B------:R-:W-:Y:S01]  /*8b20*/  IMAD.MOV.U32 R3, RZ, RZ, R6 ;  /* 0x000000ffff037224 */ /* 0x000fe200078e0006 */
[----:B--2---:R-:W-:-:S04]  /*8b30*/  @P0 SHF.R.U32.HI R3, RZ, R7, R0 ;  /* 0x00000007ff030219 */ /* 0x004fc80000011600 */
[----:B------:R-:W-:Y:S01]  /*8b40*/  SHF.R.S32.HI R0, RZ, 0x1f, R3 ;  /* 0x0000001fff007819 */ /* 0x000fe20000011403 */
[----:B------:R-:W-:-:S04]  /*8b50*/  IMAD.WIDE.U32 R24, R3, UR4, R24 ;  /* 0x0000000403187c25 */ /* 0x000fc8000f8e0018 */
[C---:B------:R-:W-:Y:S02]  /*8b60*/  IMAD R4, R0.reuse, UR4, RZ ;  /* 0x0000000400047c24 */ /* 0x040fe4000f8e02ff */
[----:B------:R-:W-:Y:S02]  /*8b70*/  IMAD R0, R0, UR6, RZ ;  /* 0x0000000600007c24 */ /* 0x000fe4000f8e02ff */
[C---:B------:R-:W-:Y:S01]  /*8b80*/  IMAD R13, R3.reuse, UR5, R4 ;  /* 0x00000005030d7c24 */ /* 0x040fe2000f8e0204 */
[----:B------:R-:W-:Y:S01]  /*8b90*/  ULDC.64 UR4, c[0x0][0x3e8] ;  /* 0x0000fa0000047ab9 */ /* 0x000fe20000000a00 */
[C---:B------:R-:W-:Y:S01]  /*8ba0*/  IMAD.WIDE.U32 R26, R3.reuse, UR6, R26 ;  /* 0x00000006031a7c25 */ /* 0x040fe2000f8e001a */
[----:B------:R-:W-:Y:S01]  /*8bb0*/  LEA R38, P0, R24, UR4, 0x1 ;  /* 0x0000000418267c11 */ /* 0x000fe2000f8008ff */
[----:B------:R-:W-:Y:S02]  /*8bc0*/  UMOV UR4, 0xffffffff ;  /* 0xffffffff00047882 */ /* 0x000fe40000000000 */
[----:B------:R-:W-:Y:S01]  /*8bd0*/  IMAD R3, R3, UR7, R0 ;  /* 0x0000000703037c24 */ /* 0x000fe2000f8e0200 */
[----:B------:R-:W-:Y:S01]  /*8be0*/  ULDC.64 UR6, c[0x0][0x400] ;  /* 0x0001000000067ab9 */ /* 0x000fe20000000a00 */
[----:B------:R-:W-:Y:S01]  /*8bf0*/  IMAD.IADD R13, R25, 0x1, R13 ;  /* 0x00000001190d7824 */ /* 0x000fe200078e020d */
[----:B------:R-:W-:Y:S01]  /*8c00*/  LEA R39, P1, R26, UR6, 0x1 ;  /* 0x000000061a277c11 */ /* 0x000fe2000f8208ff */
[----:B------:R-:W-:-:S03]  /*8c10*/  IMAD.IADD R3, R27, 0x1, R3 ;  /* 0x000000011b037824 */ /* 0x000fc600078e0203 */
[----:B------:R-:W-:Y:S02]  /*8c20*/  LEA.HI.X R13, R24, UR5, R13, 0x1, P0 ;  /* 0x00000005180d7c11 */ /* 0x000fe400080f0c0d */
[----:B------:R-:W-:Y:S01]  /*8c30*/  LEA.HI.X R0, R26, UR7, R3, 0x1, P1 ;  /* 0x000000071a007c11 */ /* 0x000fe200088f0c03 */
[----:B------:R-:W-:Y:S06]  /*8c40*/  BRA.DIV UR4, `(.L_x_1470) ;  /* 0x000001ea04407947 */ /* 0x000fec000b800000 */
[----:B------:R1:W2:Y:S04]  /*8c50*/  SHFL.IDX PT, R3, R13, RZ, 0x1e1f ;  /* 0x001e1fff0d037589 */ /* 0x0002a800000e0000 */
[----:B------:R-:W3:Y:S04]  /*8c60*/  SHFL.IDX PT, R38, R38, RZ, 0x1e1f ;  /* 0x001e1fff26267589 */ /* 0x000ee800000e0000 */
[----:B------:R-:W4:Y:S04]  /*8c70*/  SHFL.IDX PT, R0, R0, RZ, 0x1e1f ;  /* 0x001e1fff00007589 */ /* 0x000f2800000e0000 */
[----:B-1----:R-:W0:Y:S02]  /*8c80*/  SHFL.IDX PT, R39, R39, RZ, 0x1e1f ;  /* 0x001e1fff27277589 */ /* 0x002e2400000e0000 */
.L_x_1763:
[----:B------:R-:W-:Y:S01]  /*8c90*/  IMAD R42, R154, R5, RZ ;  /* 0x000000059a2a7224 */ /* 0x000fe200078e02ff */
[----:B------:R-:W-:Y:S01]  /*8ca0*/  BSSY B1, `(.L_x_1471) ;  /* 0x000005e000017945 */ /* 0x000fe20003800000 */
[----:B------:R-:W-:Y:S02]  /*8cb0*/  CS2R R34, SRZ ;  /* 0x0000000000227805 */ /* 0x000fe4000001ff00 */
[----:B------:R-:W-:Y:S02]  /*8cc0*/  CS2R R30, SRZ ;  /* 0x00000000001e7805 */ /* 0x000fe4000001ff00 */
[----:B------:R-:W-:Y:S02]  /*8cd0*/  CS2R R26, SRZ ;  /* 0x00000000001a7805 */ /* 0x000fe4000001ff00 */
[----:B------:R-:W-:Y:S01]  /*8ce0*/  ISETP.GE.AND P0, PT, R6, R42, PT ;  /* 0x0000002a0600720c */ /* 0x000fe20003f06270 */
[----:B------:R-:W-:Y:S01]  /*8cf0*/  IMAD R42, R33, -0xc0, R42 ;  /* 0xffffff40212a7824 */ /* 0x000fe200078e022a */
[----:B------:R-:W-:-:S02]  /*8d00*/  CS2R R20, SRZ ;  /* 0x0000000000147805 */ /* 0x000fc4000001ff00 */
[----:B------:R-:W-:Y:S02]  /*8d10*/  CS2R R12, SRZ ;  /* 0x00000000000c7805 */ /* 0x000fe4000001ff00 */
[----:B------:R-:W-:Y:S02]  /*8d20*/  CS2R R8, SRZ ;  /* 0x0000000000087805 */ /* 0x000fe4000001ff00 */
[----:B------:R-:W-:Y:S02]  /*8d30*/  CS2R R36, SRZ ;  /* 0x0000000000247805 */ /* 0x000fe4000001ff00 */
[----:B------:R-:W-:Y:S02]  /*8d40*/  CS2R R32, SRZ ;  /* 0x0000000000207805 */ /* 0x000fe4000001ff00 */
[----:B------:R-:W-:Y:S02]  /*8d50*/  CS2R R28, SRZ ;  /* 0x00000000001c7805 */ /* 0x000fe4000001ff00 */
[----:B------:R-:W-:-:S02]  /*8d60*/  CS2R R24, SRZ ;  /* 0x0000000000187805 */ /* 0x000fc4000001ff00 */
[----:B0-----:R-:W-:Y:S02]  /*8d70*/  CS2R R14, SRZ ;  /* 0x00000000000e7805 */ /* 0x001fe4000001ff00 */
[----:B------:R-:W-:Y:S01]  /*8d80*/  CS2R R10, SRZ ;  /* 0x00000000000a7805 */ /* 0x000fe2000001ff00 */
[----:B------:R-:W-:Y:S06]  /*8d90*/  @P0 BRA `(.L_x_1472) ;  /* 0x0000000400380947 */ /* 0x000fec0003800000 */
[----:B------:R-:W2:Y:S01]  /*8da0*/  LDL R50, [R1+0x90] ;  /* 0x0000900001327983 */ /* 0x000ea20000100800 */
[----:B------:R-:W-:-:S03]  /*8db0*/  ULDC UR4, c[0x0][0x3f4] ;  /* 0x0000fd0000047ab9 */ /* 0x000fc60000000800 */
[----:B------:R-:W3:Y:S04]  /*8dc0*/  LDL R49, [R1+0x88] ;  /* 0x0000880001317983 */ /* 0x000ee80000100800 */
[----:B------:R-:W4:Y:S04]  /*8dd0*/  LDL R48, [R1+0x8c] ;  /* 0x00008c0001307983 */ /* 0x000f280000100800 */
[----:B------:R-:W4:Y:S04]  /*8de0*/  LDL R45, [R1+0x84] ;  /* 0x00008400012d7983 */ /* 0x000f280000100800 */
[----:B------:R-:W4:Y:S04]  /*8df0*/  LDL.64 R46, [R1+0x60] ;  /* 0x00006000012e7983 */ /* 0x000f280000100a00 */
        /* <DEDUP_REMOVED lines=16> */
[----:B------:R-:W-:Y:S02]  /*8f00*/  @!P3 IADD3 R24, P5, R39, R24, RZ ;  /* 0x000000182718b210 */ /* 0x000fe40007fbe0ff */
[----:B------:R-:W-:Y:S01]  /*8f10*/  SHF.L.U64.HI R4, R49, 0x1, R4 ;  /* 0x0000000131047819 */ /* 0x000fe20000010204 */
[--C-:B------:R-:W-:Y:S01]  /*8f20*/  @!P3 IMAD.X R27, R3, 0x1, R5.reuse, P4 ;  /* 0x00000001031bb824 */ /* 0x100fe200020e0605 */
[-C--:B------:R-:W-:Y:S01]  /*8f30*/  @!P2 IADD3 R20, P4, R38, R14.reuse, RZ ;  /* 0x0000000e2614a210 */ /* 0x080fe20007f9e0ff */
[----:B------:R-:W-:Y:S01]  /*8f40*/  @!P3 IMAD.X R25, R0, 0x1, R5, P5 ;  /* 0x000000010019b824 */ /* 0x000fe200028e0605 */
[----:B------:R-:W-:Y:S01]  /*8f50*/  @!P2 IADD3 R14, P5, R39, R14, RZ ;  /* 0x0000000e270ea210 */ /* 0x000fe20007fbe0ff */
[----:B------:R-:W-:Y:S01]  /*8f60*/  IMAD.SHL.U32 R31, R43, 0x2, RZ ;  /* 0x000000022b1f7824 */ /* 0x000fe200078e00ff */
[----:B------:R-:W-:Y:S01]  /*8f70*/  SHF.R.S32.HI R7, RZ, 0x1f, R48 ;  /* 0x0000001fff077819 */ /* 0x000fe20000011430 */
[--C-:B------:R-:W-:Y:S01]  /*8f80*/  @!P2 IMAD.X R21, R3, 0x1, R4.reuse, P4 ;  /* 0x000000010315a824 */ /* 0x100fe200020e0604 */
[-C--:B------:R-:W-:Y:S01]  /*8f90*/  @!P1 IADD3 R12, P4, R38, R10.reuse, RZ ;  /* 0x0000000a260c9210 */ /* 0x080fe20007f9e0ff */
[----:B------:R-:W-:Y:S01]  /*8fa0*/  @!P2 IMAD.X R15, R0, 0x1, R4, P5 ;  /* 0x00000001000fa824 */ /* 0x000fe200028e0604 */
[----:B------:R-:W-:Y:S01]  /*8fb0*/  SHF.L.U64.HI R7, R48, 0x1, R7 ;  /* 0x0000000130077819 */ /* 0x000fe20000010207 */
[----:B------:R-:W5:Y:S01]  /*8fc0*/  @!P3 LD.E.64 R32, desc[UR54][R26.64] ;  /* 0x000000361a20b980 */ /* 0x000f62000c101b00 */
[----:B------:R-:W-:-:S02]  /*8fd0*/  @!P1 IADD3 R10, P5, R39, R10, RZ ;  /* 0x0000000a270a9210 */ /* 0x000fc40007fbe0ff */
[----:B------:R-:W-:Y:S01]  /*8fe0*/  SHF.R.S32.HI R6, RZ, 0x1f, R45 ;  /* 0x0000001fff067819 */ /* 0x000fe2000001142d */
[--C-:B------:R-:W-:Y:S01]  /*8ff0*/  @!P1 IMAD.X R13, R3, 0x1, R7.reuse, P4 ;  /* 0x00000001030d9824 */ /* 0x100fe200020e0607 */
[----:B------:R-:W-:Y:S01]  /*9000*/  ISETP.GE.AND P4, PT, R46, UR4, PT ;  /* 0x000000042e007c0c */ /* 0x000fe2000bf86270 */
[----:B------:R-:W-:Y:S01]  /*9010*/  @!P1 IMAD.X R11, R0, 0x1, R7, P5 ;  /* 0x00000001000b9824 */ /* 0x000fe200028e0607 */
[----:B------:R-:W-:Y:S02]  /*9020*/  SHF.L.U64.HI R6, R45, 0x1, R6 ;  /* 0x000000012d067819 */ /* 0x000fe40000010206 */
[----:B------:R-:W-:Y:S02]  /*9030*/  @!P0 IADD3 R8, P5, R38, R28, RZ ;  /* 0x0000001c26088210 */ /* 0x000fe40007fbe0ff */
[----:B------:R-:W-:-:S03]  /*9040*/  SHF.R.S32.HI R30, RZ, 0x1f, R43 ;  /* 0x0000001fff1e7819 */ /* 0x000fc6000001142b */
[----:B------:R-:W-:Y:S01]  /*9050*/  @!P0 IMAD.X R9, R3, 0x1, R6, P5 ;  /* 0x0000000103098824 */ /* 0x000fe200028e0606 */
[----:B------:R-:W-:-:S03]  /*9060*/  @!P0 IADD3 R4, P5, R39, R28, RZ ;  /* 0x0000001c27048210 */ /* 0x000fc60007fbe0ff */
[----:B------:R-:W-:Y:S02]  /*9070*/  @!P4 IMAD.MOV.U32 R28, RZ, RZ, R38 ;  /* 0x000000ffff1cc224 */ /* 0x000fe400078e0026 */
[----:B------:R-:W-:Y:S01]  /*9080*/  @!P0 IMAD.X R5, R0, 0x1, R6, P5 ;  /* 0x0000000100058824 */ /* 0x000fe200028e0606 */
[----:B------:R-:W-:Y:S01]  /*9090*/  ISETP.GE.AND P5, PT, R43, UR4, PT ;  /* 0x000000042b007c0c */ /* 0x000fe2000bfa6270 */
[----:B------:R-:W-:Y:S02]  /*90a0*/  @!P4 IMAD.MOV.U32 R29, RZ, RZ, R3 ;  /* 0x000000ffff1dc224 */ /* 0x000fe400078e0003 */
        /* <DEDUP_REMOVED lines=29> */
.L_x_1472:
[----:B------:R-:W-:Y:S05]  /*9280*/  BSYNC B1 ;  /* 0x0000000000017941 */ /* 0x000fea0003800000 */
.L_x_1471:
        /* <DEDUP_REMOVED lines=49> */
[----:B------:R-:W-:Y:S01]  /*95a0*/  PRMT R51, R0, 0x7610, R51 ;  /* 0x0000761000337816 */ /* 0x000fe20000000033 */
[----:B------:R-:W-:Y:S01]  /*95b0*/  IMAD.MOV.U32 R0, RZ, RZ, R10 ;  /* 0x000000ffff007224 */ /* 0x000fe200078e000a */
[----:B------:R-:W-:Y:S01]  /*95c0*/  PRMT R52, R4, 0x7610, R52 ;  /* 0x0000761004347816 */ /* 0x000fe20000000034 */
[----:B------:R-:W-:Y:S01]  /*95d0*/  IMAD.MOV.U32 R4, RZ, RZ, R11 ;  /* 0x000000ffff047224 */ /* 0x000fe200078e000b */
[----:B------:R-:W-:-:S02]  /*95e0*/  PRMT R47, R5, 0x7610, R47 ;  /* 0x00007610052f7816 */ /* 0x000fc4000000002f */
[----:B------:R-:W-:Y:S01]  /*95f0*/  PRMT R48, R6, 0x7610, R48 ;  /* 0x0000761006307816 */ /* 0x000fe20000000030 */
[----:B0-----:R-:W-:Y:S06]  /*9600*/  @!P0 BRA `(.L_x_1474) ;  /* 0x000001e000408947 */ /* 0x001fec0003800000 */
.L_x_1764:
[----:B------:R-:W-:Y:S05]  /*9610*/  BSYNC B1 ;  /* 0x0000000000017941 */ /* 0x000fea0003800000 */
.L_x_1473:
[----:B------:R-:W-:Y:S02]  /*9620*/  PRMT R42, R0, 0x7610, R42 ;  /* 0x00007610002a7816 */ /* 0x000fe4000000002a */
[----:B------:R-:W-:Y:S01]  /*9630*/  PRMT R43, R4, 0x7610, R43 ;  /* 0x00007610042b7816 */ /* 0x000fe2000000002b */
[----:B------:R-:W-:Y:S06]  /*9640*/  @P1 BRA `(.L_x_1475) ;  /* 0x0000003000e81947 */ /* 0x000fec0003800000 */
[----:B------:R-:W2:Y:S01]  /*9650*/  LDL.64 R62, [R1+0x60] ;  /* 0x00006000013e7983 */ /* 0x000ea20000100a00 */
[----:B------:R-:W2:Y:S03]  /*9660*/  LDC R4, c[0x0][0x3f4] ;  /* 0x0000fd00ff047b82 */ /* 0x000ea60000000800 */
[----:B------:R-:W3:Y:S04]  /*9670*/  LDL R66, [R1+0xa4] ;  /* 0x0000a40001427983 */ /* 0x000ee80000100800 */
[----:B------:R-:W4:Y:S04]  /*9680*/  LDL R61, [R1+0x90] ;  /* 0x00009000013d7983 */ /* 0x000f280000100800 */
[----:B------:R-:W5:Y:S04]  /*9690*/  LDL R59, [R1+0x88] ;  /* 0x00008800013b7983 */ /* 0x000f680000100800 */
[----:B------:R-:W5:Y:S04]  /*96a0*/  LDL R58, [R1+0x8c] ;  /* 0x00008c00013a7983 */ /* 0x000f680000100800 */
[----:B------:R-:W5:Y:S04]  /*96b0*/  LDL R7, [R1+0x84] ;  /* 0x0000840001077983 */ /* 0x000f680000100800 */
[----:B------:R-:W5:Y:S01]  /*96c0*/  LDL R6, [R1+0x98] ;  /* 0x0000980001067983 */ /* 0x000f620000100800 */
[----:B------:R-:W-:-:S04]  /*96d0*/  LEA.HI R40, R41, R40, RZ, 0x2 ;  /* 0x0000002829287211 */ /* 0x000fc800078f10ff */
[--C-:B------:R-:W-:Y:S02]  /*96e0*/  SHF.R.S32.HI R0, RZ, 0x2, R40.reuse ;  /* 0x00000002ff007819 */ /* 0x100fe40000011428 */
[----:B0-----:R-:W-:-:S04]  /*96f0*/  SHF.R.S32.HI R3, RZ, 0x1f, R40 ;  /* 0x0000001fff037819 */ /* 0x001fc80000011428 */
[----:B------:R-:W-:-:S04]  /*9700*/  LEA.HI R3, R3, R0, RZ, 0x2 ;  /* 0x0000000003037211 */ /* 0x000fc800078f10ff */
[----:B------:R-:W-:Y:S01]  /*9710*/  LOP3.LUT R5, R3, 0xfffffffc, RZ, 0xc0, !PT ;  /* 0xfffffffc03057812 */ /* 0x000fe200078ec0ff */
[----:B------:R-:W-:Y:S04]  /*9720*/  BSSY B1, `(.L_x_1476) ;  /* 0x000003a000017945 */ /* 0x000fe80003800000 */
[----:B------:R-:W-:-:S05]  /*9730*/  IMAD.IADD R5, R0, 0x1, -R5 ;  /* 0x0000000100057824 */ /* 0x000fca00078e0a05 */
[----:B------:R-:W-:Y:S02]  /*9740*/  LOP3.LUT P0, RZ, R5, 0x2, RZ, 0xc0, !PT ;  /* 0x0000000205ff7812 */ /* 0x000fe4000780c0ff */
[----:B--2---:R-:W-:Y:S01]  /*9750*/  ISETP.GE.AND P6, PT, R62, R4, PT ;  /* 0x000000043e00720c */ /* 0x004fe20003fc6270 */
[----:B---3--:R-:W-:-:S04]  /*9760*/  IMAD R3, R66, 0x2, R2 ;  /* 0x0000000242037824 */ /* 0x008fc800078e0202 */
[----:B------:R-:W-:Y:S01]  /*9770*/  VIADD R0, R3, 0x20 ;  /* 0x0000002003007836 */ /* 0x000fe20000000000 */
[-C--:B----4-:R-:W-:Y:S02]  /*9780*/  ISETP.GE.AND P1, PT, R61, R4.reuse, PT ;  /* 0x000000043d00720c */ /* 0x090fe40003f26270 */
[-C--:B-----5:R-:W-:Y:S02]  /*9790*/  ISETP.GE.AND P2, PT, R59, R4.reuse, PT ;  /* 0x000000043b00720c */ /* 0x0a0fe40003f46270 */
[-C--:B------:R-:W-:Y:S02]  /*97a0*/  ISETP.GE.AND P3, PT, R58, R4.reuse, PT ;  /* 0x000000043a00720c */ /* 0x080fe40003f66270 */
        /* <DEDUP_REMOVED lines=49> */
.L_x_1477:
[----:B------:R-:W-:Y:S05]  /*9ac0*/  BSYNC B1 ;  /* 0x0000000000017941 */ /* 0x000fea0003800000 */
.L_x_1476:
[----:B------:R-:W-:Y:S01]  /*9ad0*/  BSSY B1, `(.L_x_1478) ;  /* 0x0000031000017945 */ /* 0x000fe20003800000 */
[----:B------:R-:W-:-:S03]  /*9ae0*/  @P0 VIADD R0, R3, 0xffffffe0 ;  /* 0xffffffe003000836 */ /* 0x000fc60000000000 */
[----:B------:R-:W-:Y:S05]  /*9af0*/  @P1 BRA `(.L_x_1479) ;  /* 0x0000000000b81947 */ /* 0x000fea0003800000 */
[----:B0-----:R-:W0:Y:S01]  /*9b00*/  LDS.128 R4, [R0+0xc400] ;  /* 0x00c4000000047984 */ /* 0x001e220000000c00 */
        /* <DEDUP_REMOVED lines=22> */
[-C--:B------:R-:W-:Y:S01]  /*9c70*/  FFMA.FTZ R41, R32, R35.reuse, -R31 ;  /* 0x0000002320297223 */ /* 0x080fe2000001081f */
[C---:B------:R-:W-:Y:S01]  /*9c80*/  IMAD.U32 R7, R5.reuse, 0x10000, RZ ;  /* 0x0001000005077824 */ /* 0x040fe200078e00ff */
[----:B------:R-:W-:Y:S01]  /*9c90*/  LOP3.LUT R4, R4, 0xffff0000, RZ, 0xc0, !PT ;  /* 0xffff000004047812 */ /* 0x000fe200078ec0ff */
[C---:B------:R-:W-:Y:S01]  /*9ca0*/  IMAD.U32 R31, R34.reuse, 0x10000, RZ ;  /* 0x00010000221f7824 */ /* 0x040fe200078e00ff */
[----:B------:R-:W-:Y:S01]  /*9cb0*/  LOP3.LUT R5, R5, 0xffff0000, RZ, 0xc0, !PT ;  /* 0xffff000005057812 */ /* 0x000fe200078ec0ff */
[----:B------:R-:W-:Y:S01]  /*9cc0*/  FMUL.FTZ R59, R33, R35 ;  /* 0x00000023213b7220 */ /* 0x000fe20000410000 */
[C---:B------:R-:W-:Y:S01]  /*9cd0*/  LOP3.LUT R30, R37.reuse, 0xffff0000, RZ, 0xc0, !PT ;  /* 0xffff0000251e7812 */ /* 0x040fe200078ec0ff */
[----:B------:R-:W-:Y:S01]  /*9ce0*/  IMAD.U32 R33, R37, 0x10000, RZ ;  /* 0x0001000025217824 */ /* 0x000fe200078e00ff */
[----:B------:R-:W-:Y:S01]  /*9cf0*/  LOP3.LUT R34, R34, 0xffff0000, RZ, 0xc0, !PT ;  /* 0xffff000022227812 */ /* 0x000fe200078ec0ff */
[----:B------:R-:W-:Y:S01]  /*9d00*/  FFMA.FTZ R40, R32, R40, R59 ;  /* 0x0000002820287223 */ /* 0x000fe2000001003b */
[C---:B------:R-:W-:Y:S01]  /*9d10*/  FMUL.FTZ R32, R4.reuse, R31 ;  /* 0x0000001f04207220 */ /* 0x040fe20000410000 */
[-C--:B------:R-:W-:Y:S01]  /*9d20*/  FMUL.FTZ R35, R4, R33.reuse ;  /* 0x0000002104237220 */ /* 0x080fe20000410000 */
[C---:B------:R-:W-:Y:S01]  /*9d30*/  FMUL.FTZ R36, R5.reuse, R30 ;  /* 0x0000001e05247220 */ /* 0x040fe20000410000 */
[-C--:B------:R-:W-:Y:S01]  /*9d40*/  FMUL.FTZ R37, R5, R34.reuse ;  /* 0x0000002205257220 */ /* 0x080fe20000410000 */
[C---:B------:R-:W-:Y:S01]  /*9d50*/  FFMA.FTZ R33, R6.reuse, R33, R32 ;  /* 0x0000002106217223 */ /* 0x040fe20000010020 */
[----:B------:R-:W-:Y:S01]  /*9d60*/  FFMA.FTZ R4, R6, R31, -R35 ;  /* 0x0000001f06047223 */ /* 0x000fe20000010823 */
[C---:B------:R-:W-:Y:S01]  /*9d70*/  FFMA.FTZ R5, R7.reuse, R34, -R36 ;  /* 0x0000002207057223 */ /* 0x040fe20000010824 */
[----:B------:R-:W-:Y:S01]  /*9d80*/  FFMA.FTZ R30, R7, R30, R37 ;  /* 0x0000001e071e7223 */ /* 0x000fe20000010025 */
[----:B------:R-:W-:-:S02]  /*9d90*/  F2FP.BF16.F32.PACK_AB R6, R58, R57 ;  /* 0x000000393a06723e */ /* 0x000fc400000010ff */
[----:B------:R-:W-:Y:S02]  /*9da0*/  F2FP.BF16.F32.PACK_AB R7, R40, R41 ;  /* 0x000000292807723e */ /* 0x000fe400000010ff */
[----:B------:R-:W-:Y:S02]  /*9db0*/  F2FP.BF16.F32.PACK_AB R4, R33, R4 ;  /* 0x000000042104723e */ /* 0x000fe400000010ff */
[----:B------:R-:W-:-:S05]  /*9dc0*/  F2FP.BF16.F32.PACK_AB R5, R30, R5 ;  /* 0x000000051e05723e */ /* 0x000fca00000010ff */
[----:B------:R1:W-:Y:S02]  /*9dd0*/  STS.128 [R0+0xc400], R4 ;  /* 0x00c4000400007388 */ /* 0x0003e40000000c00 */
.L_x_1479:
[----:B------:R-:W-:Y:S05]  /*9de0*/  BSYNC B1 ;  /* 0x0000000000017941 */ /* 0x000fea0003800000 */
.L_x_1478:
[----:B------:R-:W-:Y:S04]  /*9df0*/  BSSY B1, `(.L_x_1480) ;  /* 0x0000030000017945 */ /* 0x000fe80003800000 */
[----:B------:R-:W-:Y:S05]  /*9e00*/  @P2 BRA `(.L_x_1481) ;  /* 0x0000000000b82947 */ /* 0x000fea0003800000 */
[----:B01----:R-:W0:Y:S01]  /*9e10*/  LDS.128 R4, [R3+0xf400] ;  /* 0x00f4000003047984 */ /* 0x003e220000000c00 */
[--C-:B------:R-:W-:Y:S02]  /*9e20*/  SHF.R.U64 R31, R28, 0x10, R29.reuse ;  /* 0x000000101c1f7819 */ /* 0x100fe4000000121d */
[----:B------:R-:W-:Y:S02]  /*9e30*/  SHF.R.U32.HI R28, RZ, 0x10, R29 ;  /* 0x00000010ff1c7819 */ /* 0x000fe4000001161d */
[--C-:B------:R-:W-:Y:S02]  /*9e40*/  SHF.R.U64 R29, R26, 0x10, R27.reuse ;  /* 0x000000101a1d7819 */ /* 0x100fe4000000121b */
[----:B------:R-:W-:Y:S02]  /*9e50*/  SHF.R.U32.HI R26, RZ, 0x10, R27 ;  /* 0x00000010ff1a7819 */ /* 0x000fe4000001161b */
[----:B------:R-:W-:Y:S02]  /*9e60*/  PRMT R55, R55, 0x5410, R28 ;  /* 0x0000541037377816 */ /* 0x000fe4000000001c */
[----:B------:R-:W-:-:S02]  /*9e70*/  PRMT R53, R53, 0x5410, R26 ;  /* 0x0000541035357816 */ /* 0x000fc4000000001a */
[----:B------:R-:W-:Y:S01]  /*9e80*/  PRMT R56, R56, 0x5410, R31 ;  /* 0x0000541038387816 */ /* 0x000fe2000000001f */
[----:B------:R-:W-:Y:S01]  /*9e90*/  IMAD.U32 R30, R55, 0x10000, RZ ;  /* 0x00010000371e7824 */ /* 0x000fe200078e00ff */
[----:B------:R-:W-:Y:S01]  /*9ea0*/  PRMT R54, R54, 0x5410, R29 ;  /* 0x0000541036367816 */ /* 0x000fe2000000001d */
[C---:B------:R-:W-:Y:S01]  /*9eb0*/  IMAD.U32 R31, R53.reuse, 0x10000, RZ ;  /* 0x00010000351f7824 */ /* 0x040fe200078e00ff */
[----:B------:R-:W-:Y:S02]  /*9ec0*/  LOP3.LUT R53, R53, 0xffff0000, RZ, 0xc0, !PT ;  /* 0xffff000035357812 */ /* 0x000fe400078ec0ff */
[----:B------:R-:W-:Y:S02]  /*9ed0*/  LOP3.LUT R55, R55, 0xffff0000, RZ, 0xc0, !PT ;  /* 0xffff000037377812 */ /* 0x000fe400078ec0ff */
[C---:B0-----:R-:W-:Y:S01]  /*9ee0*/  LOP3.LUT R27, R6.reuse, 0xffff0000, RZ, 0xc0, !PT ;  /* 0xffff0000061b7812 */ /* 0x041fe200078ec0ff */
[----:B------:R-:W-:Y:S01]  /*9ef0*/  IMAD.U32 R26, R6, 0x10000, RZ ;  /* 0x00010000061a7824 */ /* 0x000fe200078e00ff */
[C---:B------:R-:W-:Y:S01]  /*9f00*/  LOP3.LUT R29, R7.reuse, 0xffff0000, RZ, 0xc0, !PT ;  /* 0xffff0000071d7812 */ /* 0x040fe200078ec0ff */
[----:B------:R-:W-:-:S02]  /*9f10*/  IMAD.U32 R28, R7, 0x10000, RZ ;  /* 0x00010000071c7824 */ /* 0x000fc400078e00ff */
[CC--:B------:R-:W-:Y:S01]  /*9f20*/  FMUL.FTZ R32, R27.reuse, R30.reuse ;  /* 0x0000001e1b207220 */ /* 0x0c0fe20000410000 */
[----:B------:R-:W-:Y:S01]  /*9f30*/  FMUL.FTZ R33, R27, R31 ;  /* 0x0000001f1b217220 */ /* 0x000fe20000410000 */
[C---:B------:R-:W-:Y:S01]  /*9f40*/  FMUL.FTZ R27, R29.reuse, R53 ;  /* 0x000000351d1b7220 */ /* 0x040fe20000410000 */
[----:B------:R-:W-:Y:S02]  /*9f50*/  IMAD.U32 R6, R4, 0x10000, RZ ;  /* 0x0001000004067824 */ /* 0x000fe400078e00ff */
[----:B------:R-:W-:Y:S01]  /*9f60*/  FFMA.FTZ R35, R26, R31, R32 ;  /* 0x0000001f1a237223 */ /* 0x000fe20000010020 */
[-C--:B------:R-:W-:Y:S01]  /*9f70*/  FMUL.FTZ R31, R29, R55.reuse ;  /* 0x000000371d1f7220 */ /* 0x080fe20000410000 */
[----:B------:R-:W-:Y:S01]  /*9f80*/  FFMA.FTZ R55, R28, R55, -R27 ;  /* 0x000000371c377223 */ /* 0x000fe2000001081b */
        /* <DEDUP_REMOVED lines=22> */
.L_x_1481:
[----:B------:R-:W-:Y:S05]  /*a0f0*/  BSYNC B1 ;  /* 0x0000000000017941 */ /* 0x000fea0003800000 */
.L_x_1480:
        /* <DEDUP_REMOVED lines=48> */
.L_x_1483:
[----:B------:R-:W-:Y:S05]  /*a400*/  BSYNC B1 ;  /* 0x0000000000017941 */ /* 0x000fea0003800000 */
.L_x_1482:
        /* <DEDUP_REMOVED lines=48> */
.L_x_1485:
[----:B------:R-:W-:Y:S05]  /*a710*/  BSYNC B1 ;  /* 0x0000000000017941 */ /* 0x000fea0003800000 */
.L_x_1484:
        /* <DEDUP_REMOVED lines=48> */
.L_x_1469:
        /* <DEDUP_REMOVED lines=17> */
[----:B------:R-:W-:-:S04]  /*ab30*/  IMAD.WIDE.U32 R26, R3, UR6, R26 ;  /* 0x00000006031a7c25 */ /* 0x000fc8000f8e001a */
[----:B------:R-:W-:Y:S01]  /*ab40*/  IMAD R5, R3, UR7, R0 ;  /* 0x0000000703057c24 */ /* 0x000fe2000f8e0200 */
[----:B------:R-:W-:Y:S01]  /*ab50*/  ULDC.64 UR6, c[0x0][0x400] ;  /* 0x0001000000067ab9 */ /* 0x000fe20000000a00 */
[----:B------:R-:W-:Y:S01]  /*ab60*/  IMAD.IADD R13, R25, 0x1, R13 ;  /* 0x00000001190d7824 */ /* 0x000fe200078e020d */
[----:B------:R-:W-:Y:S01]  /*ab70*/  LEA R3, P0, R24, UR4, 0x1 ;  /* 0x0000000418037c11 */ /* 0x000fe2000f8008ff */
[----:B------:R-:W-:Y:S01]  /*ab80*/  IMAD.IADD R5, R27, 0x1, R5 ;  /* 0x000000011b057824 */ /* 0x000fe200078e0205 */
[----:B------:R-:W-:Y:S01]  /*ab90*/  LEA R38, P1, R26, UR6, 0x1 ;  /* 0x000000061a267c11 */ /* 0x000fe2000f8208ff */
[----:B------:R-:W-:Y:S01]  /*aba0*/  UMOV UR4, 0xffffffff ;  /* 0xffffffff00047882 */ /* 0x000fe20000000000 */
[----:B------:R-:W-:Y:S02]  /*abb0*/  LEA.HI.X R13, R24, UR5, R13, 0x1, P0 ;  /* 0x00000005180d7c11 */ /* 0x000fe400080f0c0d */
[----:B------:R-:W-:Y:S01]  /*abc0*/  LEA.HI.X R26, R26, UR7, R5, 0x1, P1 ;  /* 0x000000071a1a7c11 */ /* 0x000fe200088f0c05 */
[----:B------:R-:W-:Y:S08]  /*abd0*/  BRA.DIV UR4, `(.L_x_1486) ;  /* 0x000001ca04e07947 */ /* 0x000ff0000b800000 */
[----:B------:R1:W2:Y:S04]  /*abe0*/  SHFL.IDX PT, R0, R13, RZ, 0x1e1f ;  /* 0x001e1fff0d007589 */ /* 0x0002a800000e0000 */
[----:B------:R-:W3:Y:S04]  /*abf0*/  SHFL.IDX PT, R3, R3, RZ, 0x1e1f ;  /* 0x001e1fff03037589 */ /* 0x000ee800000e0000 */
[----:B------:R1:W4:Y:S04]  /*ac00*/  SHFL.IDX PT, R37, R26, RZ, 0x1e1f ;  /* 0x001e1fff1a257589 */ /* 0x00032800000e0000 */
[----:B------:R-:W0:Y:S02]  /*ac10*/  SHFL.IDX PT, R38, R38, RZ, 0x1e1f ;  /* 0x001e1fff26267589 */ /* 0x000e2400000e0000 */
.L_x_1770:
[----:B------:R-:W-:Y:S01]  /*ac20*/  IMAD R7, R154, R7, RZ ;  /* 0x000000079a077224 */ /* 0x000fe200078e02ff */
[----:B------:R-:W-:Y:S01]  /*ac30*/  BSSY B1, `(.L_x_1487) ;  /* 0x000003a000017945 */ /* 0x000fe20003800000 */
[----:B------:R-:W-:Y:S02]  /*ac40*/  CS2R R4, SRZ ;  /* 0x0000000000047805 */ /* 0x000fe4000001ff00 */
[----:B------:R-:W-:Y:S01]  /*ac50*/  CS2R R8, SRZ ;  /* 0x0000000000087805 */ /* 0x000fe2000001ff00 */
[----:B------:R-:W-:Y:S01]  /*ac60*/  IMAD R40, R33, -0xc0, R7 ;  /* 0xffffff4021287824 */ /* 0x000fe200078e0207 */
[----:B------:R-:W-:Y:S02]  /*ac70*/  ISETP.GE.AND P0, PT, R6, R7, PT ;  /* 0x000000070600720c */ /* 0x000fe40003f06270 */
[----:B------:R-:W-:Y:S02]  /*ac80*/  CS2R R6, SRZ ;  /* 0x0000000000067805 */ /* 0x000fe4000001ff00 */
[----:B------:R-:W-:-:S02]  /*ac90*/  CS2R R10, SRZ ;  /* 0x00000000000a7805 */ /* 0x000fc4000001ff00 */
[----:B-1----:R-:W-:Y:S02]  /*aca0*/  CS2R R12, SRZ ;  /* 0x00000000000c7805 */ /* 0x002fe4000001ff00 */
[----:B0-----:R-:W-:Y:S02]  /*acb0*/  CS2R R14, SRZ ;  /* 0x00000000000e7805 */ /* 0x001fe4000001ff00 */
[----:B------:R-:W-:Y:S02]  /*acc0*/  CS2R R24, SRZ ;  /* 0x0000000000187805 */ /* 0x000fe4000001ff00 */
[----:B------:R-:W-:Y:S02]  /*acd0*/  CS2R R26, SRZ ;  /* 0x00000000001a7805 */ /* 0x000fe4000001ff00 */
[----:B------:R-:W-:Y:S02]  /*ace0*/  CS2R R28, SRZ ;  /* 0x00000000001c7805 */ /* 0x000fe4000001ff00 */
[----:B------:R-:W-:-:S02]  /*acf0*/  CS2R R30, SRZ ;  /* 0x00000000001e7805 */ /* 0x000fc4000001ff00 */
[----:B------:R-:W-:Y:S02]  /*ad00*/  CS2R R32, SRZ ;  /* 0x0000000000207805 */ /* 0x000fe4000001ff00 */
[----:B------:R-:W-:Y:S01]  /*ad10*/  CS2R R34, SRZ ;  /* 0x0000000000227805 */ /* 0x000fe2000001ff00 */
[----:B------:R-:W-:Y:S06]  /*ad20*/  @P0 BRA `(.L_x_1488) ;  /* 0x0000000000a80947 */ /* 0x000fec0003800000 */
[----:B------:R-:W4:Y:S04]  /*ad30*/  LDL R21, [R1+0x68] ;  /* 0x0000680001157983 */ /* 0x000f280000100800 */
[----:B------:R-:W4:Y:S01]  /*ad40*/  LDL R20, [R1+0x6c] ;  /* 0x00006c0001147983 */ /* 0x000f220000100800 */
        /* <DEDUP_REMOVED lines=15> */
[----:B------:R-:W-:Y:S01]  /*ae40*/  @!P2 IMAD.SHL.U32 R36, R18, 0x2, RZ ;  /* 0x000000021224a824 */ /* 0x000fe200078e00ff */
[----:B------:R-:W-:Y:S02]  /*ae50*/  CS2R R14, SRZ ;  /* 0x00000000000e7805 */ /* 0x000fe4000001ff00 */
[----:B------:R-:W-:Y:S02]  /*ae60*/  CS2R R24, SRZ ;  /* 0x0000000000187805 */ /* 0x000fe4000001ff00 */
[----:B------:R-:W-:Y:S01]  /*ae70*/  CS2R R26, SRZ ;  /* 0x00000000001a7805 */ /* 0x000fe2000001ff00 */
[----:B------:R-:W-:-:S02]  /*ae80*/  @!P3 IMAD.SHL.U32 R13, R21, 0x8, RZ ;  /* 0x00000008150db824 */ /* 0x000fc400078e00ff */
[----:B------:R-:W-:Y:S01]  /*ae90*/  @!P4 IMAD.SHL.U32 R39, R20, 0x8, RZ ;  /* 0x000000081427c824 */ /* 0x000fe200078e00ff */
[-C--:B------:R-:W-:Y:S01]  /*aea0*/  @!P2 IADD3 R20, P0, R3, R36.reuse, RZ ;  /* 0x000000240314a210 */ /* 0x080fe20007f1e0ff */
[----:B------:R-:W-:Y:S01]  /*aeb0*/  @!P3 IMAD.WIDE R4, R13, 0x2, R6 ;  /* 0x000000020d04b825 */ /* 0x000fe200078e0206 */
[----:B------:R-:W-:Y:S02]  /*aec0*/  @!P2 IADD3 R36, P1, R38, R36, RZ ;  /* 0x000000242624a210 */ /* 0x000fe40007f3e0ff */
[----:B------:R-:W-:Y:S01]  /*aed0*/  @!P2 SHF.L.U64.HI R3, R18, 0x1, R19 ;  /* 0x000000011203a819 */ /* 0x000fe20000010213 */
[----:B------:R-:W-:Y:S01]  /*aee0*/  @!P4 IMAD.WIDE R6, R39, 0x2, R6 ;  /* 0x000000022706c825 */ /* 0x000fe200078e0206 */
[----:B------:R0:W5:Y:S03]  /*aef0*/  @!P3 LD.E.128 R28, desc[UR54][R4.64] ;  /* 0x00000036041cb980 */ /* 0x000166000c101d00 */
[--C-:B------:R-:W-:Y:S01]  /*af00*/  @!P3 IMAD.WIDE R12, R13, 0x2, R8.reuse ;  /* 0x000000020d0cb825 */ /* 0x100fe200078e0208 */
[----:B------:R1:W5:Y:S03]  /*af10*/  @!P4 LD.E.128 R32, desc[UR54][R6.64] ;  /* 0x000000360620c980 */ /* 0x000366000c101d00 */
[----:B------:R-:W-:Y:S01]  /*af20*/  @!P4 IMAD.WIDE R38, R39, 0x2, R8 ;  /* 0x000000022726c825 */ /* 0x000fe200078e0208 */
[----:B------:R-:W-:-:S02]  /*af30*/  CS2R R8, SRZ ;  /* 0x0000000000087805 */ /* 0x000fc4000001ff00 */
[----:B0-----:R-:W-:Y:S01]  /*af40*/  CS2R R4, SRZ ;  /* 0x0000000000047805 */ /* 0x001fe2000001ff00 */
[--C-:B------:R-:W-:Y:S02]  /*af50*/  @!P2 IMAD.X R21, R0, 0x1, R3.reuse, P0 ;  /* 0x000000010015a824 */ /* 0x100fe400000e0603 */
[----:B------:R-:W-:Y:S01]  /*af60*/  @!P2 IMAD.X R37, R37, 0x1, R3, P1 ;  /* 0x000000012525a824 */ /* 0x000fe200008e0603 */
[----:B------:R0:W5:Y:S01]  /*af70*/  @!P3 LD.E.128 R8, desc[UR54][R12.64] ;  /* 0x000000360c08b980 */ /* 0x000162000c101d00 */
[----:B-1----:R-:W-:-:S03]  /*af80*/  CS2R R6, SRZ ;  /* 0x0000000000067805 */ /* 0x002fc6000001ff00 */
[----:B------:R1:W5:Y:S04]  /*af90*/  @!P2 LD.E.128 R24, desc[UR54][R20.64] ;  /* 0x000000361418a980 */ /* 0x000368000c101d00 */
[----:B------:R1:W5:Y:S01]  /*afa0*/  @!P2 LD.E.128 R4, desc[UR54][R36.64] ;  /* 0x000000362404a980 */ /* 0x000362000c101d00 */
[----:B0-----:R-:W-:-:S06]  /*afb0*/  CS2R R12, SRZ ;  /* 0x00000000000c7805 */ /* 0x001fcc000001ff00 */
[----:B------:R1:W5:Y:S02]  /*afc0*/  @!P4 LD.E.128 R12, desc[UR54][R38.64] ;  /* 0x00000036260cc980 */ /* 0x000364000c101d00 */
.L_x_1488:
[----:B------:R-:W-:Y:S05]  /*afd0*/  BSYNC B1 ;  /* 0x0000000000017941 */ /* 0x000fea0003800000 */
.L_x_1487:
[----:B---3--:R-:W0:Y:S01]  /*afe0*/  S2R R3, SR_TID.X ;  /* 0x0000000000037919 */ /* 0x008e220000002100 */
[----:B------:R-:W-:Y:S01]  /*aff0*/  ULEA.HI UR4, UR37, UR37, URZ, 0x1 ;  /* 0x0000002525047291 */ /* 0x000fe2000f8f083f */
[----:B--2--5:R-:W-:Y:S01]  /*b000*/  IMAD.MOV.U32 R0, RZ, RZ, R4 ;  /* 0x000000ffff007224 */ /* 0x024fe200078e0004 */
[----:B------:R-:W-:Y:S01]  /*b010*/  VIMNMX R40, R40, 0xc0, PT ;  /* 0x000000c028287848 */ /* 0x000fe20003fe0100 */
[----:B-1----:R-:W-:Y:S01]  /*b020*/  IMAD.MOV.U32 R20, RZ, RZ, R6 ;  /* 0x000000ffff147224 */ /* 0x002fe200078e0006 */
[----:B------:R-:W-:Y:S01]  /*b030*/  ULOP3.LUT UR4, UR4, 0xfffffffe, URZ, 0xc0, !UPT ;  /* 0xfffffffe04047892 */ /* 0x000fe2000f8ec03f */
[----:B----4-:R-:W-:Y:S01]  /*b040*/  IMAD.MOV.U32 R37, RZ, RZ, R12 ;  /* 0x000000ffff257224 */ /* 0x010fe200078e000c */
[----:B------:R-:W-:Y:S01]  /*b050*/  PRMT R52, R0, 0x7610, R52 ;  /* 0x0000761000347816 */ /* 0x000fe20000000034 */
[----:B------:R-:W-:Y:S01]  /*b060*/  IMAD.MOV.U32 R0, RZ, RZ, R7 ;  /* 0x000000ffff007224 */ /* 0x000fe200078e0007 */
[----:B------:R-:W-:Y:S01]  /*b070*/  UIADD3 UR4, UR37, -UR4, URZ ;  /* 0x8000000425047290 */ /* 0x000fe2000fffe03f */
[----:B------:R-:W-:Y:S01]  /*b080*/  IMAD.MOV.U32 R38, RZ, RZ, R13 ;  /* 0x000000ffff267224 */ /* 0x000fe200078e000d */
[----:B------:R-:W-:Y:S01]  /*b090*/  PRMT R20, R20, 0x5410, R20 ;  /* 0x0000541014147816 */ /* 0x000fe20000000014 */
[----:B------:R-:W-:Y:S03]  /*b0a0*/  BSSY B1, `(.L_x_1489) ;  /* 0x0000031000017945 */ /* 0x000fe60003800000 */
[----:B------:R-:W-:Y:S01]  /*b0b0*/  PRMT R20, R37, 0x7610, R20 ;  /* 0x0000761025147816 */ /* 0x000fe20000000014 */
[----:B------:R-:W-:-:S05]  /*b0c0*/  IMAD.MOV.U32 R37, RZ, RZ, R24 ;  /* 0x000000ffff257224 */ /* 0x000fca00078e0018 */
[----:B------:R-:W-:Y:S01]  /*b0d0*/  PRMT R55, R37, 0x7610, R55 ;  /* 0x0000761025377816 */ /* 0x000fe20000000037 */
[----:B------:R-:W-:-:S05]  /*b0e0*/  IMAD.MOV.U32 R37, RZ, RZ, R28 ;  /* 0x000000ffff257224 */ /* 0x000fca00078e001c */
[----:B------:R-:W-:Y:S01]  /*b0f0*/  PRMT R65, R37, 0x7610, R65 ;  /* 0x0000761025417816 */ /* 0x000fe20000000041 */
[----:B------:R-:W-:Y:S02]  /*b100*/  IMAD.MOV.U32 R37, RZ, RZ, R32 ;  /* 0x000000ffff257224 */ /* 0x000fe400078e0020 */
[----:B0-----:R-:W-:-:S03]  /*b110*/  VIADD R36, R3, 0xffffff80 ;  /* 0xffffff8003247836 */ /* 0x001fc60000000000 */
[----:B------:R-:W-:Y:S01]  /*b120*/  PRMT R48, R37, 0x7610, R48 ;  /* 0x0000761025307816 */ /* 0x000fe20000000030 */
[----:B------:R-:W-:Y:S02]  /*b130*/  VIADD R21, R3, 0xffffff80 ;  /* 0xffffff8003157836 */ /* 0x000fe40000000000 */
[----:B------:R-:W-:-:S03]  /*b140*/  IMAD.MOV.U32 R3, RZ, RZ, R5 ;  /* 0x000000ffff037224 */ /* 0x000fc600078e0005 */
[----:B------:R-:W-:Y:S01]  /*b150*/  LEA.HI R21, R21, R36, RZ, 0x1 ;  /* 0x0000002415157211 */ /* 0x000fe200078f08ff */
[----:B------:R-:W-:Y:S01]  /*b160*/  IMAD.MOV.U32 R36, RZ, RZ, R9 ;  /* 0x000000ffff247224 */ /* 0x000fe200078e0009 */
[----:B------:R-:W-:Y:S01]  /*b170*/  PRMT R54, R3, 0x7610, R54 ;  /* 0x0000761003367816 */ /* 0x000fe20000000036 */
[----:B------:R-:W-:Y:S01]  /*b180*/  IMAD.U32 R3, RZ, RZ, UR4 ;  /* 0x00000004ff037e24 */ /* 0x000fe2000f8e00ff */
[----:B------:R-:W-:Y:S02]  /*b190*/  SHF.R.S32.HI R21, RZ, 0x1, R21 ;  /* 0x00000001ff157819 */ /* 0x000fe40000011415 */
[----:B------:R-:W-:Y:S01]  /*b1a0*/  PRMT R60, R36, 0x7610, R60 ;  /* 0x00007610243c7816 */ /* 0x000fe2000000003c */
[----:B------:R-:W-:Y:S01]  /*b1b0*/  IMAD.MOV.U32 R36, RZ, RZ, R11 ;  /* 0x000000ffff247224 */ /* 0x000fe200078e000b */
[----:B------:R-:W-:Y:S02]  /*b1c0*/  SHF.L.U32 R3, R3, 0x1f, RZ ;  /* 0x0000001f03037819 */ /* 0x000fe400000006ff */
[----:B------:R-:W-:Y:S01]  /*b1d0*/  ISETP.GE.AND P1, PT, R21, R40, PT ;  /* 0x000000281500720c */ /* 0x000fe20003f26270 */
[----:B------:R-:W-:Y:S01]  /*b1e0*/  IMAD.MOV.U32 R21, RZ, RZ, R8 ;  /* 0x000000ffff157224 */ /* 0x000fe200078e0008 */
[----:B------:R-:W0:Y:S01]  /*b1f0*/  SYNCS.PHASECHK.TRANS64.TRYWAIT P0, [R2+URZ+0x2d800], R3 ;  /* 0x02d80003020075a7 */ /* 0x000e22000800017f */
[----:B------:R-:W-:Y:S01]  /*b200*/  PRMT R58, R36, 0x7610, R58 ;  /* 0x00007610243a7816 */ /* 0x000fe2000000003a */
[----:B------:R-:W-:-:S02]  /*b210*/  IMAD.MOV.U32 R36, RZ, RZ, R15 ;  /* 0x000000ffff247224 */ /* 0x000fc400078e000f */
[----:B------:R-:W-:Y:S01]  /*b220*/  PRMT R21, R21, 0x5410, R0 ;  /* 0x0000541015157816 */ /* 0x000fe20000000000 */
[----:B------:R-:W-:Y:S02]  /*b230*/  IMAD.MOV.U32 R0, RZ, RZ, R10 ;  /* 0x000000ffff007224 */ /* 0x000fe400078e000a */
[----:B------:R-:W-:Y:S01]  /*b240*/  PRMT R46, R36, 0x7610, R46 ;  /* 0x00007610242e7816 */ /* 0x000fe2000000002e */
[----:B------:R-:W-:Y:S01]  /*b250*/  IMAD.MOV.U32 R36, RZ, RZ, R27 ;  /* 0x000000ffff247224 */ /* 0x000fe200078e001b */
[----:B------:R-:W-:Y:S02]  /*b260*/  PRMT R59, R21, 0x7610, R59 ;  /* 0x00007610153b7816 */ /* 0x000fe4000000003b */
[----:B------:R-:W-:Y:S01]  /*b270*/  PRMT R61, R0, 0x7610, R61 ;  /* 0x00007610003d7816 */ /* 0x000fe2000000003d */
[----:B------:R-:W-:Y:S01]  /*b280*/  IMAD.MOV.U32 R0, RZ, RZ, R14 ;  /* 0x000000ffff007224 */ /* 0x000fe200078e000e */
[----:B------:R-:W-:Y:S01]  /*b290*/  PRMT R21, R38, 0x7610, R21 ;  /* 0x0000761026157816 */ /* 0x000fe20000000015 */
[----:B------:R-:W-:-:S03]  /*b2a0*/  IMAD.MOV.U32 R38, RZ, RZ, R25 ;  /* 0x000000ffff267224 */ /* 0x000fc600078e0019 */
        /* <DEDUP_REMOVED lines=15> */
[----:B0-----:R-:W-:Y:S06]  /*b3a0*/  @!P0 BRA `(.L_x_1490) ;  /* 0x000001c4005c8947 */ /* 0x001fec0003800000 */
.L_x_1771:
[----:B------:R-:W-:Y:S05]  /*b3b0*/  BSYNC B1 ;  /* 0x0000000000017941 */ /* 0x000fea0003800000 */
.L_x_1489:
[----:B------:R-:W-:Y:S02]  /*b3c0*/  PRMT R50, R0, 0x7610, R50 ;  /* 0x0000761000327816 */ /* 0x000fe40000000032 */
[----:B------:R-:W-:Y:S01]  /*b3d0*/  PRMT R47, R36, 0x7610, R47 ;  /* 0x00007610242f7816 */ /* 0x000fe2000000002f */
[----:B------:R-:W-:Y:S06]  /*b3e0*/  @P1 BRA `(.L_x_1475) ;  /* 0x0000001400801947 */ /* 0x000fec0003800000 */
[----:B------:R1:W5:Y:S01]  /*b3f0*/  LDL R76, [R1+0x50] ;  /* 0x00005000014c7983 */ /* 0x0003620000100800 */
[----:B0-----:R-:W0:Y:S03]  /*b400*/  LDC R3, c[0x0][0x3f4] ;  /* 0x0000fd00ff037b82 */ /* 0x001e260000000800 */
[----:B------:R1:W5:Y:S04]  /*b410*/  LDL R74, [R1+0x54] ;  /* 0x00005400014a7983 */ /* 0x0003680000100800 */
[----:B------:R1:W5:Y:S01]  /*b420*/  LDL R72, [R1+0x58] ;  /* 0x0000580001487983 */ /* 0x0003620000100800 */
[C---:B------:R-:W-:Y:S01]  /*b430*/  VIADD R0, R18.reuse, 0x10 ;  /* 0x0000001012007836 */ /* 0x040fe20000000000 */
[----:B------:R-:W-:Y:S01]  /*b440*/  BSSY B1, `(.L_x_1491) ;  /* 0x000006e000017945 */ /* 0x000fe20003800000 */
[C---:B------:R-:W-:Y:S01]  /*b450*/  VIADD R36, R18.reuse, 0x20 ;  /* 0x0000002012247836 */ /* 0x040fe20000000000 */
[----:B0-----:R-:W-:-:S02]  /*b460*/  ISETP.GE.AND P0, PT, R18, R3, PT ;  /* 0x000000031200720c */ /* 0x001fc40003f06270 */
[-C--:B------:R-:W-:Y:S02]  /*b470*/  ISETP.GE.AND P1, PT, R0, R3.reuse, PT ;  /* 0x000000030000720c */ /* 0x080fe40003f26270 */
[----:B------:R-:W-:-:S09]  /*b480*/  ISETP.GE.AND P2, PT, R36, R3, PT ;  /* 0x000000032400720c */ /* 0x000fd20003f46270 */
[----:B-1----:R-:W-:Y:S05]  /*b490*/  @P0 BRA `(.L_x_1492) ;  /* 0x0000000400a00947 */ /* 0x002fea0003800000 */
[----:B------:R-:W2:Y:S04]  /*b4a0*/  LDL R37, [R1+0xb4] ;  /* 0x0000b40001257983 */ /* 0x000ea80000100800 */
[----:B------:R-:W3:Y:S01]  /*b4b0*/  LDL R77, [R1+0xbc] ;  /* 0x0000bc00014d7983 */ /* 0x000ee20000100800 */
[----:B------:R-:W-:Y:S02]  /*b4c0*/  SHF.R.U64 R57, R4, 0x10, R5 ;  /* 0x0000001004397819 */ /* 0x000fe40000001205 */
[--C-:B------:R-:W-:Y:S02]  /*b4d0*/  SHF.R.U64 R53, R24, 0x10, R25.reuse ;  /* 0x0000001018357819 */ /* 0x100fe40000001219 */
[----:B------:R-:W-:Y:S02]  /*b4e0*/  SHF.R.U32.HI R51, RZ, 0x10, R25 ;  /* 0x00000010ff337819 */ /* 0x000fe40000011619 */
[----:B------:R-:W-:-:S02]  /*b4f0*/  SHF.R.U64 R25, R26, 0x10, R27 ;  /* 0x000000101a197819 */ /* 0x000fc4000000121b */
[----:B------:R-:W-:Y:S02]  /*b500*/  SHF.R.U32.HI R26, RZ, 0x10, R27 ;  /* 0x00000010ff1a7819 */ /* 0x000fe4000001161b */
[----:B------:R-:W-:Y:S02]  /*b510*/  SHF.R.U32.HI R27, RZ, 0x10, R5 ;  /* 0x00000010ff1b7819 */ /* 0x000fe40000011605 */
[----:B------:R-:W-:Y:S02]  /*b520*/  PRMT R57, R52, 0x5410, R57 ;  /* 0x0000541034397816 */ /* 0x000fe40000000039 */
[----:B------:R-:W-:Y:S02]  /*b530*/  SHF.R.U64 R24, R6, 0x10, R7 ;  /* 0x0000001006187819 */ /* 0x000fe40000001207 */
        /* <DEDUP_REMOVED lines=9> */
[----:B------:R-:W-:-:S02]  /*b5d0*/  PRMT R4, R21, 0x5432, R4 ;  /* 0x0000543215047816 */ /* 0x000fc40000000004 */
[----:B------:R-:W-:Y:S02]  /*b5e0*/  LOP3.LUT R27, R27, 0xffff0000, RZ, 0xc0, !PT ;  /* 0xffff00001b1b7812 */ /* 0x000fe400078ec0ff */
[----:B--2---:R-:W-:-:S04]  /*b5f0*/  LEA.HI R0, R3, R37, RZ, 0x1d ;  /* 0x0000002503007211 */ /* 0x004fc800078fe8ff */
[----:B------:R-:W-:-:S04]  /*b600*/  SHF.R.S32.HI R37, RZ, 0x1f, R0 ;  /* 0x0000001fff257819 */ /* 0x000fc80000011400 */
[----:B------:R-:W-:Y:S01]  /*b610*/  LEA.HI R37, R37, R0, RZ, 0x2 ;  /* 0x0000000025257211 */ /* 0x000fe200078f10ff */
[----:B------:R-:W-:-:S03]  /*b620*/  IMAD.SHL.U32 R0, R0, 0x8, RZ ;  /* 0x0000000800007824 */ /* 0x000fc600078e00ff */
[----:B------:R-:W-:Y:S02]  /*b630*/  SHF.R.S32.HI R37, RZ, 0x2, R37 ;  /* 0x00000002ff257819 */ /* 0x000fe40000011425 */
[----:B-----5:R-:W-:-:S03]  /*b640*/  LOP3.LUT R0, R76, 0x18, R0, 0xf8, !PT ;  /* 0x000000184c007812 */ /* 0x020fc600078ef800 */
        /* <DEDUP_REMOVED lines=13> */
[C---:B-1----:R-:W-:Y:S01]  /*b720*/  LOP3.LUT R52, R40.reuse, 0xffff0000, RZ, 0xc0, !PT ;  /* 0xffff000028347812 */ /* 0x042fe200078ec0ff */
[----:B------:R-:W-:Y:S01]  /*b730*/  IMAD.U32 R66, R40, 0x10000, RZ ;  /* 0x0001000028427824 */ /* 0x000fe200078e00ff */
[C---:B------:R-:W-:Y:S01]  /*b740*/  LOP3.LUT R40, R41.reuse, 0xffff0000, RZ, 0xc0, !PT ;  /* 0xffff000029287812 */ /* 0x040fe200078ec0ff */
[----:B------:R-:W-:Y:S01]  /*b750*/  IMAD.U32 R67, R41, 0x10000, RZ ;  /* 0x0001000029437824 */ /* 0x000fe200078e00ff */
[----:B------:R-:W-:Y:S01]  /*b760*/  LOP3.LUT R38, R39, 0xffff0000, RZ, 0xc0, !PT ;  /* 0xffff000027267812 */ /* 0x000fe200078ec0ff */
[----:B------:R-:W-:-:S02]  /*b770*/  IMAD.U32 R41, R53, 0x10000, RZ ;  /* 0x0001000035297824 */ /* 0x000fc400078e00ff */
[----:B------:R-:W-:Y:S01]  /*b780*/  FMUL.FTZ R71, R66, R69 ;  /* 0x0000004542477220 */ /* 0x000fe20000410000 */
[C---:B------:R-:W-:Y:S01]  /*b790*/  IMAD.U32 R39, R42.reuse, 0x10000, RZ ;  /* 0x000100002a277824 */ /* 0x040fe200078e00ff */
[----:B------:R-:W-:Y:S01]  /*b7a0*/  LOP3.LUT R37, R42, 0xffff0000, RZ, 0xc0, !PT ;  /* 0xffff00002a257812 */ /* 0x000fe200078ec0ff */
[C---:B------:R-:W-:Y:S01]  /*b7b0*/  IMAD.U32 R68, R43.reuse, 0x10000, RZ ;  /* 0x000100002b447824 */ /* 0x040fe200078e00ff */
[----:B------:R-:W-:Y:S01]  /*b7c0*/  LOP3.LUT R42, R43, 0xffff0000, RZ, 0xc0, !PT ;  /* 0xffff00002b2a7812 */ /* 0x000fe200078ec0ff */
[-C--:B------:R-:W-:Y:S01]  /*b7d0*/  FMUL.FTZ R43, R66, R41.reuse ;  /* 0x00000029422b7220 */ /* 0x080fe20000410000 */
[----:B------:R-:W-:Y:S01]  /*b7e0*/  FFMA.FTZ R41, R54, R41, -R71 ;  /* 0x0000002936297223 */ /* 0x000fe20000010847 */
[----:B------:R-:W-:Y:S02]  /*b7f0*/  IMAD.U32 R66, R51, 0x10000, RZ ;  /* 0x0001000033427824 */ /* 0x000fe400078e00ff */
[----:B------:R-:W-:Y:S01]  /*b800*/  FMUL.FTZ R73, R67, R70 ;  /* 0x0000004643497220 */ /* 0x000fe20000410000 */
[----:B------:R-:W-:-:S02]  /*b810*/  IMAD.U32 R71, R4, 0x10000, RZ ;  /* 0x0001000004477824 */ /* 0x000fc400078e00ff */
[----:B------:R-:W-:Y:S01]  /*b820*/  FFMA.FTZ R43, R54, R69, R43 ;  /* 0x00000045362b7223 */ /* 0x000fe2000001002b */
[----:B------:R-:W-:Y:S02]  /*b830*/  IMAD.U32 R69, R5, 0x10000, RZ ;  /* 0x0001000005457824 */ /* 0x000fe400078e00ff */
[-C--:B------:R-:W-:Y:S01]  /*b840*/  FMUL.FTZ R75, R67, R66.reuse ;  /* 0x00000042434b7220 */ /* 0x080fe20000410000 */
[----:B------:R-:W-:Y:S01]  /*b850*/  FFMA.FTZ R54, R56, R66, -R73 ;  /* 0x0000004238367223 */ /* 0x000fe20000010849 */
[C---:B------:R-:W-:Y:S01]  /*b860*/  FMUL.FTZ R66, R68.reuse, R71 ;  /* 0x0000004744427220 */ /* 0x040fe20000410000 */
[----:B------:R-:W-:Y:S01]  /*b870*/  LOP3.LUT R67, R57, 0xffff0000, RZ, 0xc0, !PT ;  /* 0xffff000039437812 */ /* 0x000fe200078ec0ff */
[-C--:B------:R-:W-:Y:S01]  /*b880*/  FMUL.FTZ R68, R68, R69.reuse ;  /* 0x0000004544447220 */ /* 0x080fe20000410000 */
[----:B------:R-:W-:Y:S01]  /*b890*/  FFMA.FTZ R57, R56, R70, R75 ;  /* 0x0000004638397223 */ /* 0x000fe2000001004b */
[----:B------:R-:W-:Y:S01]  /*b8a0*/  LOP3.LUT R53, R53, 0xffff0000, RZ, 0xc0, !PT ;  /* 0xffff000035357812 */ /* 0x000fe200078ec0ff */
[----:B------:R-:W-:Y:S01]  /*b8b0*/  FFMA.FTZ R56, R55, R69, -R66 ;  /* 0x0000004537387223 */ /* 0x000fe20000010842 */
[C---:B------:R-:W-:Y:S01]  /*b8c0*/  FMUL.FTZ R69, R52.reuse, R67 ;  /* 0x0000004334457220 */ /* 0x040fe20000410000 */
[----:B------:R-:W-:Y:S01]  /*b8d0*/  LOP3.LUT R51, R51, 0xffff0000, RZ, 0xc0, !PT ;  /* 0xffff000033337812 */ /* 0x000fe200078ec0ff */
[----:B------:R-:W-:Y:S01]  /*b8e0*/  FFMA.FTZ R55, R55, R71, R68 ;  /* 0x0000004737377223 */ /* 0x000fe20000010044 */
[-C--:B------:R-:W-:Y:S01]  /*b8f0*/  FMUL.FTZ R71, R52, R53.reuse ;  /* 0x0000003534477220 */ /* 0x080fe20000410000 */
[----:B------:R-:W-:Y:S01]  /*b900*/  FFMA.FTZ R52, R26, R53, -R69 ;  /* 0x000000351a347223 */ /* 0x000fe20000010845 */
[C---:B------:R-:W-:Y:S01]  /*b910*/  FMUL.FTZ R53, R40.reuse, R27 ;  /* 0x0000001b28357220 */ /* 0x040fe20000410000 */
[----:B------:R-:W-:Y:S01]  /*b920*/  FMUL.FTZ R40, R40, R51 ;  /* 0x0000003328287220 */ /* 0x000fe20000410000 */
[C---:B------:R-:W-:Y:S01]  /*b930*/  IMAD.U32 R68, R7.reuse, 0x10000, RZ ;  /* 0x0001000007447824 */ /* 0x040fe200078e00ff */
[----:B------:R-:W-:Y:S01]  /*b940*/  LOP3.LUT R7, R7, 0xffff0000, RZ, 0xc0, !PT ;  /* 0xffff000007077812 */ /* 0x000fe200078ec0ff */
[----:B------:R-:W-:-:S02]  /*b950*/  IMAD.U32 R66, R6, 0x10000, RZ ;  /* 0x0001000006427824 */ /* 0x000fc400078e00ff */
[C---:B------:R-:W-:Y:S01]  /*b960*/  FFMA.FTZ R53, R36.reuse, R51, -R53 ;  /* 0x0000003324357223 */ /* 0x040fe20000010835 */
[----:B------:R-:W-:Y:S01]  /*b970*/  FFMA.FTZ R40, R36, R27, R40 ;  /* 0x0000001b24287223 */ /* 0x000fe20000010028 */
[----:B------:R-:W-:Y:S01]  /*b980*/  LOP3.LUT R6, R6, 0xffff0000, RZ, 0xc0, !PT ;  /* 0xffff000006067812 */ /* 0x000fe200078ec0ff */
[C---:B------:R-:W-:Y:S01]  /*b990*/  FMUL.FTZ R70, R39.reuse, R68 ;  /* 0x0000004427467220 */ /* 0x040fe20000410000 */
[-C--:B------:R-:W-:Y:S01]  /*b9a0*/  FMUL.FTZ R36, R39, R66.reuse ;  /* 0x0000004227247220 */ /* 0x080fe20000410000 */
[----:B------:R-:W-:Y:S01]  /*b9b0*/  LOP3.LUT R27, R4, 0xffff0000, RZ, 0xc0, !PT ;  /* 0xffff0000041b7812 */ /* 0x000fe200078ec0ff */
[----:B------:R-:W-:Y:S01]  /*b9c0*/  FFMA.FTZ R26, R26, R67, R71 ;  /* 0x000000431a1a7223 */ /* 0x000fe20000010047 */
[----:B------:R-:W-:Y:S01]  /*b9d0*/  LOP3.LUT R5, R5, 0xffff0000, RZ, 0xc0, !PT ;  /* 0xffff000005057812 */ /* 0x000fe200078ec0ff */
[C---:B------:R-:W-:Y:S01]  /*b9e0*/  FFMA.FTZ R70, R25.reuse, R66, -R70 ;  /* 0x0000004219467223 */ /* 0x040fe20000010846 */
        /* <DEDUP_REMOVED lines=19> */
.L_x_1492:
[----:B------:R-:W-:Y:S05]  /*bb20*/  BSYNC B1 ;  /* 0x0000000000017941 */ /* 0x000fea0003800000 */
.L_x_1491:
[----:B------:R-:W-:Y:S04]  /*bb30*/  BSSY B1, `(.L_x_1493) ;  /* 0x0000075000017945 */ /* 0x000fe80003800000 */
[----:B------:R-:W-:Y:S05]  /*bb40*/  @P1 BRA `(.L_x_1494) ;  /* 0x0000000400cc1947 */ /* 0x000fea0003800000 */
[----:B0-----:R-:W2:Y:S04]  /*bb50*/  LDL R6, [R1+0x88] ;  /* 0x0000880001067983 */ /* 0x001ea80000100800 */
[----:B------:R-:W2:Y:S04]  /*bb60*/  LDL.64 R4, [R1+0x60] ;  /* 0x0000600001047983 */ /* 0x000ea80000100a00 */
[----:B------:R-:W3:Y:S01]  /*bb70*/  LDL R0, [R1+0x68] ;  /* 0x0000680001007983 */ /* 0x000ee20000100800 */
[----:B------:R-:W-:Y:S02]  /*bb80*/  SHF.R.U64 R38, R28, 0x10, R29 ;  /* 0x000000101c267819 */ /* 0x000fe4000000121d */
[----:B------:R-:W-:-:S02]  /*bb90*/  SHF.R.U64 R28, R8, 0x10, R9 ;  /* 0x00000010081c7819 */ /* 0x000fc40000001209 */
[----:B------:R-:W-:Y:S02]  /*bba0*/  SHF.R.U64 R8, R10, 0x10, R11 ;  /* 0x000000100a087819 */ /* 0x000fe4000000120b */
[----:B------:R-:W-:Y:S02]  /*bbb0*/  PRMT R59, R59, 0x5410, R28 ;  /* 0x000054103b3b7816 */ /* 0x000fe4000000001c */
[----:B------:R-:W-:Y:S02]  /*bbc0*/  SHF.R.U32.HI R9, RZ, 0x10, R9 ;  /* 0x00000010ff097819 */ /* 0x000fe40000011609 */
[----:B------:R-:W-:Y:S01]  /*bbd0*/  SHF.R.U32.HI R11, RZ, 0x10, R11 ;  /* 0x00000010ff0b7819 */ /* 0x000fe2000001160b */
[----:B------:R-:W-:Y:S01]  /*bbe0*/  IMAD.U32 R39, R59, 0x10000, RZ ;  /* 0x000100003b277824 */ /* 0x000fe200078e00ff */
[----:B------:R-:W-:Y:S02]  /*bbf0*/  PRMT R65, R65, 0x5410, R38 ;  /* 0x0000541041417816 */ /* 0x000fe40000000026 */
[----:B------:R-:W-:-:S02]  /*bc00*/  PRMT R61, R61, 0x5410, R8 ;  /* 0x000054103d3d7816 */ /* 0x000fc40000000008 */
[----:B------:R-:W-:Y:S02]  /*bc10*/  SHF.R.U32.HI R29, RZ, 0x10, R29 ;  /* 0x00000010ff1d7819 */ /* 0x000fe4000001161d */
[----:B------:R-:W-:Y:S02]  /*bc20*/  SHF.R.U64 R30, R30, 0x10, R31 ;  /* 0x000000101e1e7819 */ /* 0x000fe4000000121f */
[----:B------:R-:W-:Y:S02]  /*bc30*/  PRMT R60, R60, 0x5410, R9 ;  /* 0x000054103c3c7816 */ /* 0x000fe40000000009 */
[----:B------:R-:W-:Y:S02]  /*bc40*/  PRMT R58, R58, 0x5410, R11 ;  /* 0x000054103a3a7816 */ /* 0x000fe4000000000b */
[----:B------:R-:W-:Y:S01]  /*bc50*/  SHF.R.U32.HI R31, RZ, 0x10, R31 ;  /* 0x00000010ff1f7819 */ /* 0x000fe2000001161f */
[----:B------:R-:W-:Y:S01]  /*bc60*/  IMAD.U32 R42, R60, 0x10000, RZ ;  /* 0x000100003c2a7824 */ /* 0x000fe200078e00ff */
[----:B------:R-:W-:Y:S01]  /*bc70*/  PRMT R64, R64, 0x5410, R29 ;  /* 0x0000541040407816 */ /* 0x000fe2000000001d */
[----:B------:R-:W-:Y:S01]  /*bc80*/  IMAD.U32 R41, R58, 0x10000, RZ ;  /* 0x000100003a297824 */ /* 0x000fe200078e00ff */
[----:B------:R-:W-:-:S02]  /*bc90*/  PRMT R62, R62, 0x5410, R31 ;  /* 0x000054103e3e7816 */ /* 0x000fc4000000001f */
[----:B------:R-:W-:Y:S02]  /*bca0*/  PRMT R63, R63, 0x5410, R30 ;  /* 0x000054103f3f7816 */ /* 0x000fe4000000001e */
[----:B------:R-:W-:Y:S02]  /*bcb0*/  LOP3.LUT R59, R59, 0xffff0000, RZ, 0xc0, !PT ;  /* 0xffff00003b3b7812 */ /* 0x000fe400078ec0ff */
[----:B------:R-:W-:Y:S01]  /*bcc0*/  LOP3.LUT R60, R60, 0xffff0000, RZ, 0xc0, !PT ;  /* 0xffff00003c3c7812 */ /* 0x000fe200078ec0ff */
[----:B--2---:R-:W-:Y:S01]  /*bcd0*/  IMAD.IADD R4, R4, 0x1, R6 ;  /* 0x0000000104047824 */ /* 0x004fe200078e0206 */
[----:B---3--:R-:W-:-:S04]  /*bce0*/  LEA.HI R0, R3, R0, RZ, 0x1d ;  /* 0x0000000003007211 */ /* 0x008fc800078fe8ff */
[----:B------:R-:W-:-:S04]  /*bcf0*/  SHF.R.S32.HI R5, RZ, 0x1f, R4 ;  /* 0x0000001fff057819 */ /* 0x000fc80000011404 */
[CC--:B------:R-:W-:Y:S02]  /*bd00*/  LEA.HI R6, R5.reuse, R4.reuse, RZ, 0x5 ;  /* 0x0000000405067211 */ /* 0x0c0fe400078f28ff */
[----:B------:R-:W-:Y:S02]  /*bd10*/  LEA.HI R4, R5, R4, RZ, 0x3 ;  /* 0x0000000405047211 */ /* 0x000fe400078f18ff */
[----:B------:R-:W-:Y:S02]  /*bd20*/  SHF.R.S32.HI R5, RZ, 0x1f, R0 ;  /* 0x0000001fff057819 */ /* 0x000fe40000011400 */
[----:B------:R-:W-:Y:S02]  /*bd30*/  SHF.R.S32.HI R7, RZ, 0x5, R6 ;  /* 0x00000005ff077819 */ /* 0x000fe40000011406 */
[----:B-----5:R-:W-:Y:S01]  /*bd40*/  LOP3.LUT R6, R76, 0x18, R4, 0xf8, !PT ;  /* 0x000000184c067812 */ /* 0x020fe200078ef804 */
[----:B------:R-:W-:Y:S01]  /*bd50*/  IMAD.SHL.U32 R4, R0, 0x8, RZ ;  /* 0x0000000800047824 */ /* 0x000fe200078e00ff */
[----:B------:R-:W-:Y:S01]  /*bd60*/  LEA.HI R5, R5, R0, RZ, 0x2 ;  /* 0x0000000005057211 */ /* 0x000fe200078f10ff */
[----:B------:R-:W-:Y:S01]  /*bd70*/  IMAD R7, R7, 0x1800, R72 ;  /* 0x0000180007077824 */ /* 0x000fe200078e0248 */
[----:B------:R-:W-:-:S02]  /*bd80*/  LOP3.LUT R6, R6, R74, RZ, 0x3c, !PT ;  /* 0x0000004a06067212 */ /* 0x000fc400078e3cff */
[----:B------:R-:W-:Y:S02]  /*bd90*/  LOP3.LUT R4, R76, 0x18, R4, 0xf8, !PT ;  /* 0x000000184c047812 */ /* 0x000fe400078ef804 */
[----:B------:R-:W-:Y:S01]  /*bda0*/  SHF.R.S32.HI R5, RZ, 0x2, R5 ;  /* 0x00000002ff057819 */ /* 0x000fe20000011405 */
[----:B------:R-:W-:Y:S01]  /*bdb0*/  IMAD.IADD R0, R7, 0x1, R6 ;  /* 0x0000000107007824 */ /* 0x000fe200078e0206 */
[----:B------:R-:W-:-:S03]  /*bdc0*/  LOP3.LUT R4, R4, R74, RZ, 0x3c, !PT ;  /* 0x0000004a04047212 */ /* 0x000fc600078e3cff */
[----:B------:R-:W-:Y:S01]  /*bdd0*/  IMAD R5, R5, 0x1800, R72 ;  /* 0x0000180005057824 */ /* 0x000fe200078e0248 */
[----:B------:R-:W-:-:S03]  /*bde0*/  LEA R0, R0, UR40, 0x1 ;  /* 0x0000002800007c11 */ /* 0x000fc6000f8e08ff */
[----:B------:R-:W-:Y:S02]  /*bdf0*/  IMAD.IADD R25, R5, 0x1, R4 ;  /* 0x0000000105197824 */ /* 0x000fe400078e0204 */
[----:B------:R-:W0:Y:S02]  /*be00*/  LDS.128 R4, [R0] ;  /* 0x0000000000047984 */ /* 0x000e240000000c00 */
        /* <DEDUP_REMOVED lines=10> */
[C---:B------:R-:W-:Y:S01]  /*beb0*/  IMAD.U32 R8, R24.reuse, 0x10000, RZ ;  /* 0x0001000018087824 */ /* 0x040fe200078e00ff */
[----:B------:R-:W-:Y:S01]  /*bec0*/  LOP3.LUT R31, R24, 0xffff0000, RZ, 0xc0, !PT ;  /* 0xffff0000181f7812 */ /* 0x000fe200078ec0ff */
[----:B------:R-:W-:Y:S01]  /*bed0*/  IMAD.U32 R11, R25, 0x10000, RZ ;  /* 0x00010000190b7824 */ /* 0x000fe200078e00ff */
[----:B------:R-:W-:Y:S01]  /*bee0*/  LOP3.LUT R6, R7, 0xffff0000, RZ, 0xc0, !PT ;  /* 0xffff000007067812 */ /* 0x000fe200078ec0ff */
[----:B------:R-:W-:-:S02]  /*bef0*/  IMAD.U32 R25, R65, 0x10000, RZ ;  /* 0x0001000041197824 */ /* 0x000fc400078e00ff */
[----:B------:R-:W-:Y:S01]  /*bf00*/  FMUL.FTZ R40, R8, R39 ;  /* 0x0000002708287220 */ /* 0x000fe20000410000 */
[----:B------:R-:W-:Y:S01]  /*bf10*/  IMAD.U32 R24, R27, 0x10000, RZ ;  /* 0x000100001b187824 */ /* 0x000fe200078e00ff */
[----:B------:R-:W-:Y:S01]  /*bf20*/  LOP3.LUT R7, R26, 0xffff0000, RZ, 0xc0, !PT ;  /* 0xffff00001a077812 */ /* 0x000fe200078ec0ff */
[-C--:B------:R-:W-:Y:S01]  /*bf30*/  FMUL.FTZ R52, R8, R25.reuse ;  /* 0x0000001908347220 */ /* 0x080fe20000410000 */
[----:B------:R-:W-:Y:S01]  /*bf40*/  FFMA.FTZ R8, R9, R25, -R40 ;  /* 0x0000001909087223 */ /* 0x000fe20000010828 */
[----:B------:R-:W-:Y:S01]  /*bf50*/  IMAD.U32 R38, R26, 0x10000, RZ ;  /* 0x000100001a267824 */ /* 0x000fe200078e00ff */
[----:B------:R-:W-:Y:S01]  /*bf60*/  LOP3.LUT R26, R27, 0xffff0000, RZ, 0xc0, !PT ;  /* 0xffff00001b1a7812 */ /* 0x000fe200078ec0ff */
[----:B------:R-:W-:Y:S02]  /*bf70*/  IMAD.U32 R40, R64, 0x10000, RZ ;  /* 0x0001000040287824 */ /* 0x000fe400078e00ff */
[----:B------:R-:W-:Y:S01]  /*bf80*/  FMUL.FTZ R54, R11, R42 ;  /* 0x0000002a0b367220 */ /* 0x000fe20000410000 */
[----:B------:R-:W-:Y:S01]  /*bf90*/  FFMA.FTZ R9, R9, R39, R52 ;  /* 0x0000002709097223 */ /* 0x000fe20000010034 */
[----:B------:R-:W-:-:S02]  /*bfa0*/  IMAD.U32 R27, R62, 0x10000, RZ ;  /* 0x000100003e1b7824 */ /* 0x000fc400078e00ff */
[C---:B------:R-:W-:Y:S01]  /*bfb0*/  FMUL.FTZ R39, R24.reuse, R41 ;  /* 0x0000002918277220 */ /* 0x040fe20000410000 */
[-C--:B------:R-:W-:Y:S01]  /*bfc0*/  FMUL.FTZ R52, R11, R40.reuse ;  /* 0x000000280b347220 */ /* 0x080fe20000410000 */
[----:B------:R-:W-:Y:S01]  /*bfd0*/  FFMA.FTZ R11, R29, R40, -R54 ;  /* 0x000000281d0b7223 */ /* 0x000fe20000010836 */
[-C--:B------:R-:W-:Y:S01]  /*bfe0*/  FMUL.FTZ R40, R24, R27.reuse ;  /* 0x0000001b18287220 */ /* 0x080fe20000410000 */
[----:B------:R-:W-:Y:S01]  /*bff0*/  LOP3.LUT R65, R65, 0xffff0000, RZ, 0xc0, !PT ;  /* 0xffff000041417812 */ /* 0x000fe200078ec0ff */
[----:B------:R-:W-:Y:S01]  /*c000*/  FFMA.FTZ R24, R30, R27, -R39 ;  /* 0x0000001b1e187223 */ /* 0x000fe20000010827 */
[----:B------:R-:W-:Y:S01]  /*c010*/  FMUL.FTZ R27, R31, R59 ;  /* 0x0000003b1f1b7220 */ /* 0x000fe20000410000 */
[----:B------:R-:W-:Y:S01]  /*c020*/  FFMA.FTZ R25, R29, R42, R52 ;  /* 0x0000002a1d197223 */ /* 0x000fe20000010034 */
[----:B------:R-:W-:Y:S02]  /*c030*/  IMAD.U32 R29, R61, 0x10000, RZ ;  /* 0x000100003d1d7824 */ /* 0x000fe400078e00ff */
[-C--:B------:R-:W-:Y:S01]  /*c040*/  FMUL.FTZ R31, R31, R65.reuse ;  /* 0x000000411f1f7220 */ /* 0x080fe20000410000 */
[----:B------:R-:W-:Y:S01]  /*c050*/  FFMA.FTZ R65, R28, R65, -R27 ;  /* 0x000000411c417223 */ /* 0x000fe2000001081b */
[----:B------:R-:W-:Y:S01]  /*c060*/  FFMA.FTZ R41, R30, R41, R40 ;  /* 0x000000291e297223 */ /* 0x000fe20000010028 */
[----:B------:R-:W-:-:S02]  /*c070*/  IMAD.U32 R27, R63, 0x10000, RZ ;  /* 0x000100003f1b7824 */ /* 0x000fc400078e00ff */
[----:B------:R-:W-:Y:S01]  /*c080*/  FMUL.FTZ R30, R38, R29 ;  /* 0x0000001d261e7220 */ /* 0x000fe20000410000 */
        /* <DEDUP_REMOVED lines=10> */
[C---:B------:R-:W-:Y:S01]  /*c130*/  FMUL.FTZ R5, R7.reuse, R61 ;  /* 0x0000003d07057220 */ /* 0x040fe20000410000 */
[----:B------:R-:W-:Y:S01]  /*c140*/  FMUL.FTZ R40, R7, R63 ;  /* 0x0000003f07287220 */ /* 0x000fe20000410000 */
[-C--:B------:R-:W-:Y:S01]  /*c150*/  FMUL.FTZ R37, R37, R64.reuse ;  /* 0x0000004025257220 */ /* 0x080fe20000410000 */
[C---:B------:R-:W-:Y:S01]  /*c160*/  FMUL.FTZ R7, R26.reuse, R31 ;  /* 0x0000001f1a077220 */ /* 0x040fe20000410000 */
[----:B------:R-:W-:Y:S01]  /*c170*/  FMUL.FTZ R26, R26, R27 ;  /* 0x0000001b1a1a7220 */ /* 0x000fe20000410000 */
[C---:B------:R-:W-:Y:S01]  /*c180*/  FFMA.FTZ R64, R10.reuse, R64, -R39 ;  /* 0x000000400a407223 */ /* 0x040fe20000010827 */
[----:B------:R-:W-:Y:S01]  /*c190*/  FFMA.FTZ R10, R10, R60, R37 ;  /* 0x0000003c0a0a7223 */ /* 0x000fe20000010025 */
        /* <DEDUP_REMOVED lines=14> */
.L_x_1494:
[----:B------:R-:W-:Y:S05]  /*c280*/  BSYNC B1 ;  /* 0x0000000000017941 */ /* 0x000fea0003800000 */
.L_x_1493:
[----:B------:R-:W-:Y:S05]  /*c290*/  @P2 BRA `(.L_x_1475) ;  /* 0x0000000400d42947 */ /* 0x000fea0003800000 */
[----:B01----:R-:W2:Y:S04]  /*c2a0*/  LDL.64 R4, [R1+0x60] ;  /* 0x0000600001047983 */ /* 0x003ea80000100a00 */
[----:B------:R-:W3:Y:S01]  /*c2b0*/  LDL R0, [R1+0x84] ;  /* 0x0000840001007983 */ /* 0x000ee20000100800 */
[----:B--2---:R-:W-:-:S03]  /*c2c0*/  IMAD.MOV.U32 R6, RZ, RZ, R4 ;  /* 0x000000ffff067224 */ /* 0x004fc600078e0004 */
[----:B------:R-:W2:Y:S01]  /*c2d0*/  LDL R4, [R1+0x6c] ;  /* 0x00006c0001047983 */ /* 0x000ea20000100800 */
[----:B------:R-:W-:Y:S02]  /*c2e0*/  IMAD.MOV.U32 R7, RZ, RZ, R5 ;  /* 0x000000ffff077224 */ /* 0x000fe400078e0005 */
[----:B---3--:R-:W-:-:S05]  /*c2f0*/  IMAD.IADD R0, R6, 0x1, R0 ;  /* 0x0000000106007824 */ /* 0x008fca00078e0200 */
[----:B------:R-:W-:-:S04]  /*c300*/  SHF.R.S32.HI R5, RZ, 0x1f, R0 ;  /* 0x0000001fff057819 */ /* 0x000fc80000011400 */
[CC--:B------:R-:W-:Y:S02]  /*c310*/  LEA.HI R6, R5.reuse, R0.reuse, RZ, 0x5 ;  /* 0x0000000005067211 */ /* 0x0c0fe400078f28ff */
[----:B------:R-:W-:-:S04]  /*c320*/  LEA.HI R0, R5, R0, RZ, 0x3 ;  /* 0x0000000005007211 */ /* 0x000fc800078f18ff */
[----:B-----5:R-:W-:Y:S02]  /*c330*/  LOP3.LUT R5, R76, 0x18, R0, 0xf8, !PT ;  /* 0x000000184c057812 */ /* 0x020fe400078ef800 */
[----:B------:R-:W-:Y:S02]  /*c340*/  SHF.R.S32.HI R6, RZ, 0x5, R6 ;  /* 0x00000005ff067819 */ /* 0x000fe40000011406 */
[----:B------:R-:W-:-:S03]  /*c350*/  LOP3.LUT R5, R5, R74, RZ, 0x3c, !PT ;  /* 0x0000004a05057212 */ /* 0x000fc600078e3cff */
[----:B------:R-:W-:-:S04]  /*c360*/  IMAD R6, R6, 0x1800, R72 ;  /* 0x0000180006067824 */ /* 0x000fc800078e0248 */
[----:B------:R-:W-:Y:S01]  /*c370*/  IMAD.IADD R5, R6, 0x1, R5 ;  /* 0x0000000106057824 */ /* 0x000fe200078e0205 */
[----:B------:R-:W-:Y:S02]  /*c380*/  SHF.R.U64 R29, R32, 0x10, R33 ;  /* 0x00000010201d7819 */ /* 0x000fe40000001221 */
[--C-:B------:R-:W-:Y:S02]  /*c390*/  SHF.R.U64 R25, R12, 0x10, R13.reuse ;  /* 0x000000100c197819 */ /* 0x100fe4000000120d */
[----:B------:R-:W-:Y:S02]  /*c3a0*/  SHF.R.U32.HI R28, RZ, 0x10, R13 ;  /* 0x00000010ff1c7819 */ /* 0x000fe4000001160d */
[----:B------:R-:W-:Y:S02]  /*c3b0*/  SHF.R.U64 R27, R34, 0x10, R35 ;  /* 0x00000010221b7819 */ /* 0x000fe40000001223 */
[----:B------:R-:W-:Y:S02]  /*c3c0*/  PRMT R48, R48, 0x5410, R29 ;  /* 0x0000541030307816 */ /* 0x000fe4000000001d */
[----:B------:R-:W-:-:S02]  /*c3d0*/  PRMT R26, R20, 0x5410, R25 ;  /* 0x00005410141a7816 */ /* 0x000fc40000000019 */
[----:B------:R-:W-:Y:S02]  /*c3e0*/  SHF.R.U32.HI R32, RZ, 0x10, R33 ;  /* 0x00000010ff207819 */ /* 0x000fe40000011621 */
[--C-:B------:R-:W-:Y:S02]  /*c3f0*/  SHF.R.U64 R12, R14, 0x10, R15.reuse ;  /* 0x000000100e0c7819 */ /* 0x100fe4000000120f */
[----:B------:R-:W-:Y:S01]  /*c400*/  PRMT R28, R21, 0x5410, R28 ;  /* 0x00005410151c7816 */ /* 0x000fe2000000001c */
[----:B------:R-:W-:Y:S01]  /*c410*/  IMAD.U32 R29, R26, 0x10000, RZ ;  /* 0x000100001a1d7824 */ /* 0x000fe200078e00ff */
[----:B------:R-:W-:Y:S02]  /*c420*/  SHF.R.U32.HI R15, RZ, 0x10, R15 ;  /* 0x00000010ff0f7819 */ /* 0x000fe4000001160f */
[----:B------:R-:W-:Y:S01]  /*c430*/  PRMT R50, R50, 0x5410, R27 ;  /* 0x0000541032327816 */ /* 0x000fe2000000001b */
[----:B------:R-:W-:Y:S01]  /*c440*/  IMAD.U32 R27, R48, 0x10000, RZ ;  /* 0x00010000301b7824 */ /* 0x000fe200078e00ff */
[----:B------:R-:W-:Y:S01]  /*c450*/  SHF.R.U32.HI R34, RZ, 0x10, R35 ;  /* 0x00000010ff227819 */ /* 0x000fe20000011623 */
[----:B------:R-:W-:Y:S01]  /*c460*/  IMAD.U32 R30, R28, 0x10000, RZ ;  /* 0x000100001c1e7824 */ /* 0x000fe200078e00ff */
[----:B------:R-:W-:-:S02]  /*c470*/  PRMT R49, R49, 0x5410, R32 ;  /* 0x0000541031317816 */ /* 0x000fc40000000020 */
[----:B------:R-:W-:Y:S02]  /*c480*/  PRMT R45, R45, 0x5410, R12 ;  /* 0x000054102d2d7816 */ /* 0x000fe4000000000c */
[----:B------:R-:W-:Y:S02]  /*c490*/  PRMT R46, R46, 0x5410, R15 ;  /* 0x000054102e2e7816 */ /* 0x000fe4000000000f */
[----:B------:R-:W-:-:S03]  /*c4a0*/  PRMT R47, R47, 0x5410, R34 ;  /* 0x000054102f2f7816 */ /* 0x000fc60000000022 */
[----:B------:R-:W-:Y:S01]  /*c4b0*/  IMAD.U32 R32, R46, 0x10000, RZ ;  /* 0x000100002e207824 */ /* 0x000fe200078e00ff */
[----:B------:R-:W-:Y:S02]  /*c4c0*/  LOP3.LUT R28, R28, 0xffff0000, RZ, 0xc0, !PT ;  /* 0xffff00001c1c7812 */ /* 0x000fe400078ec0ff */
[----:B------:R-:W-:Y:S02]  /*c4d0*/  LOP3.LUT R46, R46, 0xffff0000, RZ, 0xc0, !PT ;  /* 0xffff00002e2e7812 */ /* 0x000fe400078ec0ff */
[----:B--2---:R-:W-:-:S04]  /*c4e0*/  LEA.HI R3, R3, R4, RZ, 0x1d ;  /* 0x0000000403037211 */ /* 0x004fc800078fe8ff */
[----:B------:R-:W-:Y:S01]  /*c4f0*/  SHF.R.S32.HI R4, RZ, 0x1f, R3 ;  /* 0x0000001fff047819 */ /* 0x000fe20000011403 */
[----:B------:R-:W-:-:S03]  /*c500*/  IMAD.SHL.U32 R0, R3, 0x8, RZ ;  /* 0x0000000803007824 */ /* 0x000fc600078e00ff */
[----:B------:R-:W-:Y:S02]  /*c510*/  LEA.HI R4, R4, R3, RZ, 0x2 ;  /* 0x0000000304047211 */ /* 0x000fe400078f10ff */
[----:B------:R-:W-:Y:S02]  /*c520*/  LOP3.LUT R0, R76, 0x18, R0, 0xf8, !PT ;  /* 0x000000184c007812 */ /* 0x000fe400078ef800 */
[----:B------:R-:W-:Y:S02]  /*c530*/  SHF.R.S32.HI R4, RZ, 0x2, R4 ;  /* 0x00000002ff047819 */ /* 0x000fe40000011404 */
[----:B------:R-:W-:-:S03]  /*c540*/  LOP3.LUT R3, R0, R74, RZ, 0x3c, !PT ;  /* 0x0000004a00037212 */ /* 0x000fc600078e3cff */
[----:B------:R-:W-:-:S04]  /*c550*/  IMAD R4, R4, 0x1800, R72 ;  /* 0x0000180004047824 */ /* 0x000fc800078e0248 */
[----:B------:R-:W-:-:S04]  /*c560*/  IMAD.IADD R3, R4, 0x1, R3 ;  /* 0x0000000104037824 */ /* 0x000fc800078e0203 */
[----:B------:R-:W-:Y:S01]  /*c570*/  IMAD R3, R3, 0x2, R2 ;  /* 0x0000000203037824 */ /* 0x000fe200078e0202 */
[----:B------:R-:W-:-:S04]  /*c580*/  LEA R0, R5, UR40, 0x1 ;  /* 0x0000002805007c11 */ /* 0x000fc8000f8e08ff */
[----:B------:R-:W0:Y:S04]  /*c590*/  LDS.128 R8, [R3+0xc400] ;  /* 0x00c4000003087984 */ /* 0x000e280000000c00 */
[----:B------:R-:W1:Y:S01]  /*c5a0*/  LDS.128 R4, [R0] ;  /* 0x0000000000047984 */ /* 0x000e620000000c00 */
[----:B0-----:R-:W-:Y:S02]  /*c5b0*/  IMAD.U32 R20, R8, 0x10000, RZ ;  /* 0x0001000008147824 */ /* 0x001fe400078e00ff */
[----:B------:R-:W-:Y:S02]  /*c5c0*/  IMAD.U32 R21, R9, 0x10000, RZ ;  /* 0x0001000009157824 */ /* 0x000fe400078e00ff */
[----:B-1----:R-:W-:Y:S02]  /*c5d0*/  IMAD.U32 R12, R4, 0x10000, RZ ;  /* 0x00010000040c7824 */ /* 0x002fe400078e00ff */
[C---:B------:R-:W-:Y:S01]  /*c5e0*/  FMUL.FTZ R31, R20.reuse, R29 ;  /* 0x0000001d141f7220 */ /* 0x040fe20000410000 */
[----:B------:R-:W-:Y:S01]  /*c5f0*/  FMUL.FTZ R33, R20, R27 ;  /* 0x0000001b14217220 */ /* 0x000fe20000410000 */
[----:B------:R-:W-:-:S02]  /*c600*/  IMAD.U32 R13, R5, 0x10000, RZ ;  /* 0x00010000050d7824 */ /* 0x000fc400078e00ff */
[----:B------:R-:W-:Y:S01]  /*c610*/  FMUL.FTZ R34, R21, R30 ;  /* 0x0000001e15227220 */ /* 0x000fe20000410000 */
[----:B------:R-:W-:Y:S02]  /*c620*/  IMAD.U32 R20, R49, 0x10000, RZ ;  /* 0x0001000031147824 */ /* 0x000fe400078e00ff */
[C---:B------:R-:W-:Y:S01]  /*c630*/  FFMA.FTZ R31, R12.reuse, R27, -R31 ;  /* 0x0000001b0c1f7223 */ /* 0x040fe2000001081f */
[----:B------:R-:W-:Y:S02]  /*c640*/  IMAD.U32 R25, R11, 0x10000, RZ ;  /* 0x000100000b197824 */ /* 0x000fe400078e00ff */
[----:B------:R-:W-:Y:S01]  /*c650*/  FFMA.FTZ R33, R12, R29, R33 ;  /* 0x0000001d0c217223 */ /* 0x000fe20000010021 */
[----:B------:R-:W-:Y:S02]  /*c660*/  IMAD.U32 R12, R47, 0x10000, RZ ;  /* 0x000100002f0c7824 */ /* 0x000fe400078e00ff */
[-C--:B------:R-:W-:Y:S01]  /*c670*/  FMUL.FTZ R36, R21, R20.reuse ;  /* 0x0000001415247220 */ /* 0x080fe20000410000 */
[----:B------:R-:W-:Y:S01]  /*c680*/  FFMA.FTZ R34, R13, R20, -R34 ;  /* 0x000000140d227223 */ /* 0x000fe20000010822 */
[----:B------:R-:W-:Y:S01]  /*c690*/  FMUL.FTZ R20, R25, R32 ;  /* 0x0000002019147220 */ /* 0x000fe20000410000 */
[----:B------:R-:W-:Y:S01]  /*c6a0*/  IMAD.U32 R15, R7, 0x10000, RZ ;  /* 0x00010000070f7824 */ /* 0x000fe200078e00ff */
[----:B------:R-:W-:Y:S01]  /*c6b0*/  LOP3.LUT R8, R8, 0xffff0000, RZ, 0xc0, !PT ;  /* 0xffff000008087812 */ /* 0x000fe200078ec0ff */
[----:B------:R-:W-:Y:S01]  /*c6c0*/  FMUL.FTZ R25, R25, R12 ;  /* 0x0000000c19197220 */ /* 0x000fe20000410000 */
[----:B------:R-:W-:Y:S01]  /*c6d0*/  LOP3.LUT R21, R26, 0xffff0000, RZ, 0xc0, !PT ;  /* 0xffff00001a157812 */ /* 0x000fe200078ec0ff */
[----:B------:R-:W-:Y:S01]  /*c6e0*/  FFMA.FTZ R36, R13, R30, R36 ;  /* 0x0000001e0d247223 */ /* 0x000fe20000010024 */
[----:B------:R-:W-:Y:S01]  /*c6f0*/  LOP3.LUT R13, R48, 0xffff0000, RZ, 0xc0, !PT ;  /* 0xffff0000300d7812 */ /* 0x000fe200078ec0ff */
[C---:B------:R-:W-:Y:S01]  /*c700*/  FFMA.FTZ R29, R15.reuse, R12, -R20 ;  /* 0x0000000c0f1d7223 */ /* 0x040fe20000010814 */
[----:B------:R-:W-:Y:S01]  /*c710*/  LOP3.LUT R4, R4, 0xffff0000, RZ, 0xc0, !PT ;  /* 0xffff000004047812 */ /* 0x000fe200078ec0ff */
[----:B------:R-:W-:Y:S01]  /*c720*/  FFMA.FTZ R32, R15, R32, R25 ;  /* 0x000000200f207223 */ /* 0x000fe20000010019 */
[----:B------:R-:W-:Y:S01]  /*c730*/  LOP3.LUT R9, R9, 0xffff0000, RZ, 0xc0, !PT ;  /* 0xffff000009097812 */ /* 0x000fe200078ec0ff */
[C---:B------:R-:W-:Y:S01]  /*c740*/  FMUL.FTZ R15, R8.reuse, R21 ;  /* 0x00000015080f7220 */ /* 0x040fe20000410000 */
[----:B------:R-:W-:Y:S01]  /*c750*/  LOP3.LUT R12, R49, 0xffff0000, RZ, 0xc0, !PT ;  /* 0xffff0000310c7812 */ /* 0x000fe200078ec0ff */
[-C--:B------:R-:W-:Y:S01]  /*c760*/  FMUL.FTZ R25, R8, R13.reuse ;  /* 0x0000000d08197220 */ /* 0x080fe20000410000 */
[----:B------:R-:W-:Y:S01]  /*c770*/  LOP3.LUT R5, R5, 0xffff0000, RZ, 0xc0, !PT ;  /* 0xffff000005057812 */ /* 0x000fe200078ec0ff */
[----:B------:R-:W-:Y:S01]  /*c780*/  FFMA.FTZ R8, R4, R13, -R15 ;  /* 0x0000000d04087223 */ /* 0x000fe2000001080f */
[----:B------:R-:W-:-:S02]  /*c790*/  IMAD.U32 R24, R10, 0x10000, RZ ;  /* 0x000100000a187824 */ /* 0x000fc400078e00ff */
[----:B------:R-:W-:Y:S01]  /*c7a0*/  FMUL.FTZ R26, R9, R28 ;  /* 0x0000001c091a7220 */ /* 0x000fe20000410000 */
[----:B------:R-:W-:Y:S02]  /*c7b0*/  IMAD.U32 R15, R45, 0x10000, RZ ;  /* 0x000100002d0f7824 */ /* 0x000fe400078e00ff */
[-C--:B------:R-:W-:Y:S01]  /*c7c0*/  FMUL.FTZ R27, R9, R12.reuse ;  /* 0x0000000c091b7220 */ /* 0x080fe20000410000 */
[----:B------:R-:W-:Y:S02]  /*c7d0*/  IMAD.U32 R13, R50, 0x10000, RZ ;  /* 0x00010000320d7824 */ /* 0x000fe400078e00ff */
[----:B------:R-:W-:Y:S01]  /*c7e0*/  FFMA.FTZ R20, R4, R21, R25 ;  /* 0x0000001504147223 */ /* 0x000fe20000010019 */
[----:B------:R-:W-:Y:S01]  /*c7f0*/  IMAD.U32 R14, R6, 0x10000, RZ ;  /* 0x00010000060e7824 */ /* 0x000fe200078e00ff */
[----:B------:R-:W-:Y:S01]  /*c800*/  LOP3.LUT R10, R10, 0xffff0000, RZ, 0xc0, !PT ;  /* 0xffff00000a0a7812 */ /* 0x000fe200078ec0ff */
[C---:B------:R-:W-:Y:S01]  /*c810*/  FMUL.FTZ R21, R24.reuse, R15 ;  /* 0x0000000f18157220 */ /* 0x040fe20000410000 */
[----:B------:R-:W-:Y:S01]  /*c820*/  LOP3.LUT R11, R11, 0xffff0000, RZ, 0xc0, !PT ;  /* 0xffff00000b0b7812 */ /* 0x000fe200078ec0ff */
[C---:B------:R-:W-:Y:S01]  /*c830*/  FFMA.FTZ R9, R5.reuse, R12, -R26 ;  /* 0x0000000c05097223 */ /* 0x040fe2000001081a */
[----:B------:R-:W-:Y:S01]  /*c840*/  FFMA.FTZ R27, R5, R28, R27 ;  /* 0x0000001c051b7223 */ /* 0x000fe2000001001b */
[----:B------:R-:W-:Y:S01]  /*c850*/  FMUL.FTZ R25, R24, R13 ;  /* 0x0000000d18197220 */ /* 0x000fe20000410000 */
[----:B------:R-:W-:-:S02]  /*c860*/  LOP3.LUT R45, R45, 0xffff0000, RZ, 0xc0, !PT ;  /* 0xffff00002d2d7812 */ /* 0x000fc400078ec0ff */
[----:B------:R-:W-:Y:S02]  /*c870*/  LOP3.LUT R5, R50, 0xffff0000, RZ, 0xc0, !PT ;  /* 0xffff000032057812 */ /* 0x000fe400078ec0ff */
[----:B------:R-:W-:Y:S01]  /*c880*/  LOP3.LUT R4, R47, 0xffff0000, RZ, 0xc0, !PT ;  /* 0xffff00002f047812 */ /* 0x000fe200078ec0ff */
[----:B------:R-:W-:Y:S01]  /*c890*/  FFMA.FTZ R21, R14, R13, -R21 ;  /* 0x0000000d0e157223 */ /* 0x000fe20000010815 */
[----:B------:R-:W-:Y:S01]  /*c8a0*/  LOP3.LUT R6, R6, 0xffff0000, RZ, 0xc0, !PT ;  /* 0xffff000006067812 */ /* 0x000fe200078ec0ff */
[----:B------:R-:W-:Y:S01]  /*c8b0*/  FFMA.FTZ R25, R14, R15, R25 ;  /* 0x0000000f0e197223 */ /* 0x000fe20000010019 */
[----:B------:R-:W-:Y:S01]  /*c8c0*/  LOP3.LUT R7, R7, 0xffff0000, RZ, 0xc0, !PT ;  /* 0xffff000007077812 */ /* 0x000fe200078ec0ff */
[C---:B------:R-:W-:Y:S01]  /*c8d0*/  FMUL.FTZ R13, R10.reuse, R45 ;  /* 0x0000002d0a0d7220 */ /* 0x040fe20000410000 */
[C---:B------:R-:W-:Y:S01]  /*c8e0*/  FMUL.FTZ R14, R11.reuse, R46 ;  /* 0x0000002e0b0e7220 */ /* 0x040fe20000410000 */
[-C--:B------:R-:W-:Y:S01]  /*c8f0*/  FMUL.FTZ R12, R10, R5.reuse ;  /* 0x000000050a0c7220 */ /* 0x080fe20000410000 */
[-C--:B------:R-:W-:Y:S01]  /*c900*/  FMUL.FTZ R11, R11, R4.reuse ;  /* 0x000000040b0b7220 */ /* 0x080fe20000410000 */
[C---:B------:R-:W-:Y:S01]  /*c910*/  FFMA.FTZ R10, R6.reuse, R5, -R13 ;  /* 0x00000005060a7223 */ /* 0x040fe2000001080d */
[C---:B------:R-:W-:Y:S01]  /*c920*/  FFMA.FTZ R14, R7.reuse, R4, -R14 ;  /* 0x00000004070e7223 */ /* 0x040fe2000001080e */
        /* <DEDUP_REMOVED lines=12> */
.L_x_1475:
[----:B------:R-:W-:Y:S05]  /*c9f0*/  BSYNC B0 ;  /* 0x0000000000007941 */ /* 0x000fea0003800000 */
.L_x_1468:
[----:B------:R-:W-:Y:S01]  /*ca00*/  @!PT LDS RZ, [RZ] ;  /* 0x00000000fffff984 */ /* 0x000fe20000000800 */
[----:B------:R-:W-:Y:S01]  /*ca10*/  @!PT LDS RZ, [RZ] ;  /* 0x00000000fffff984 */ /* 0x000fe20000000800 */
[----:B------:R-:W-:Y:S01]  /*ca20*/  @!PT LDS RZ, [RZ] ;  /* 0x00000000fffff984 */ /* 0x000fe20000000800 */
[----:B------:R-:W-:Y:S01]  /*ca30*/  @!PT LDS RZ, [RZ] ;  /* 0x00000000fffff984 */ /* 0x000fe20000000800 */
[----:B------:R1:W-:Y:S06]  /*ca40*/  MEMBAR.ALL.CTA ;  /* 0x0000000000007992 */ /* 0x0003ec0000008000 */
[----:B-1----:R-:W1:Y:S01]  /*ca50*/  FENCE.VIEW.ASYNC.S ;  /* 0x00000000000073c6 */ /* 0x002e620000000000 */
[----:B------:R-:W-:Y:S05]  /*ca60*/  WARPSYNC.ALL ;  /* 0x0000000000007948 */ /* 0x000fea0003800000 */
[----:B-1----:R-:W-:Y:S06]  /*ca70*/  BAR.SYNC.DEFER_BLOCKING 0xd, 0x180 ;  /* 0x0346000000007b1d */ /* 0x002fec0000010000 */
.L_x_1466:
[----:B0--3--:R-:W-:-:S05]  /*ca80*/  IMAD.U32 R0, RZ, RZ, UR39 ;  /* 0x00000027ff007e24 */ /* 0x009fca000f8e00ff */
[----:B------:R-:W-:-:S13]  /*ca90*/  ISETP.NE.AND P0, PT, R0, 0x3, PT ;  /* 0x000000030000780c */ /* 0x000fda0003f05270 */
[----:B------:R-:W-:Y:S05]  /*caa0*/  @!P0 BRA `(.L_x_1495) ;  /* 0x0000000000048947 */ /* 0x000fea0003800000 */
[----:B------:R-:W-:Y:S01]  /*cab0*/  BPT.TRAP 0x1 ;  /* 0x000000040000795c */ /* 0x000fe20000300000 */
.L_x_1495:
[----:B------:R-:W-:Y:S01]  /*cac0*/  IMAD R0, R17, 0x8, R2 ;  /* 0x0000000811007824 */ /* 0x000fe200078e0202 */
[----:B--2-4-:R-:W-:-:S04]  /*cad0*/  SHF.L.U32 R5, R23, 0x1f, RZ ;  /* 0x0000001f17057819 */ /* 0x014fc800000006ff */
[----:B------:R0:W2:Y:S01]  /*cae0*/  SYNCS.PHASECHK.TRANS64.TRYWAIT P1, [R0+URZ+0x2d830], R5 ;  /* 0x02d83005000075a7 */ /* 0x0000a2000802017f */
[----:B------:R-:W-:Y:S05]  /*caf0*/  @!P0 BRA `(.L_x_1496) ;  /* 0x0000000000048947 */ /* 0x000fea0003800000 */
[----:B------:R-:W-:Y:S01]  /*cb00*/  BPT.TRAP 0x1 ;  /* 0x000000040000795c */ /* 0x000fe20000300000 */
.L_x_1496:
[----:B-1----:R-:W-:Y:S01]  /*cb10*/  VIADD R3, R2, 0x15400 ;  /* 0x0001540002037836 */ /* 0x002fe20000000000 */
[----:B------:R-:W-:Y:S01]  /*cb20*/  LOP3.LUT R6, R44, 0x10000, RZ, 0xfc, !PT ;  /* 0x000100002c067812 */ /* 0x000fe200078efcff */
[----:B------:R-:W-:-:S03]  /*cb30*/  IMAD.MOV.U32 R7, RZ, RZ, -0x7fffffe0 ;  /* 0x80000020ff077424 */ /* 0x000fc600078e00ff */
[----:B------:R-:W-:Y:S02]  /*cb40*/  SHF.R.U32.HI R3, RZ, 0x4, R3 ;  /* 0x00000004ff037819 */ /* 0x000fe40000011603 */
[----:B------:R1:W-:Y:S02]  /*cb50*/  STL.64 [R1+0x10], R6 ;  /* 0x0000100601007387 */ /* 0x0003e40000100a00 */
[----:B------:R-:W-:-:S04]  /*cb60*/  LOP3.LUT R3, R3, 0x3fff, RZ, 0xc0, !PT ;  /* 0x00003fff03037812 */ /* 0x000fc800078ec0ff */
[----:B------:R-:W-:-:S05]  /*cb70*/  LOP3.LUT R3, R3, 0x10000, RZ, 0xfc, !PT ;  /* 0x0001000003037812 */ /* 0x000fca00078efcff */
[----:B------:R1:W-:Y:S01]  /*cb80*/  STL [R1+0x4c], R3 ;  /* 0x00004c0301007387 */ /* 0x0003e20000100800 */
[----:B--2---:R-:W-:Y:S05]  /*cb90*/  @P1 BRA `(.L_x_1497) ;  /* 0x0000000000081947 */ /* 0x004fea0003800000 */
[----:B------:R-:W2:Y:S02]  /*cba0*/  SYNCS.PHASECHK.TRANS64.TRYWAIT P1, [R0+URZ+0x2d830], R5 ;  /* 0x02d83005000075a7 */ /* 0x000ea4000802017f */
[----:B--2---:R-:W-:Y:S05]  /*cbb0*/  @!P1 BRA `(.L_x_1498) ;  /* 0x000001ac006c9947 */ /* 0x004fea0003800000 */
.L_x_1497:
[----:B-1----:R-:W3:Y:S04]  /*cbc0*/  LDL R3, [R1+0x4c] ;  /* 0x00004c0001037983 */ /* 0x002ee80000100800 */
[----:B------:R-:W4:Y:S01]  /*cbd0*/  LDL.64 R8, [R1+0x10] ;  /* 0x0000100001087983 */ /* 0x000f220000100a00 */
[----:B0-2---:R-:W-:Y:S01]  /*cbe0*/  IMAD.MOV.U32 R5, RZ, RZ, -0x7fffffe0 ;  /* 0x80000020ff057424 */ /* 0x005fe200078e00ff */
[----:B------:R-:W-:Y:S05]  /*cbf0*/  WARPSYNC.ALL ;  /* 0x0000000000007948 */ /* 0x000fea0003800000 */
[----:B------:R-:W-:Y:S01]  /*cc00*/  R2UR UR7, R5 ;  /* 0x00000000050772ca */ /* 0x000fe200000e0000 */
[----:B-----5:R-:W-:Y:S01]  /*cc10*/  WARPGROUP.ARRIVE ;  /* 0x00000000000079c5 */ /* 0x020fe20000000000 */
[----:B------:R-:W-:-:S02]  /*cc20*/  IMAD.MOV.U32 R7, RZ, RZ, -0x7fffffe0 ;  /* 0x80000020ff077424 */ /* 0x000fc400078e00ff */
[----:B------:R-:W-:Y:S02]  /*cc30*/  IMAD.MOV.U32 R21, RZ, RZ, -0x7fffffe0 ;  /* 0x80000020ff157424 */ /* 0x000fe400078e00ff */
[----:B------:R-:W-:Y:S02]  /*cc40*/  IMAD.MOV.U32 R15, RZ, RZ, -0x7fffffe0 ;  /* 0x80000020ff0f7424 */ /* 0x000fe400078e00ff */
[----:B------:R-:W-:Y:S02]  /*cc50*/  IMAD.MOV.U32 R13, RZ, RZ, -0x7fffffe0 ;  /* 0x80000020ff0d7424 */ /* 0x000fe400078e00ff */
[----:B------:R-:W-:Y:S02]  /*cc60*/  IMAD.MOV.U32 R11, RZ, RZ, -0x7fffffe0 ;  /* 0x80000020ff0b7424 */ /* 0x000fe400078e00ff */
[----:B------:R-:W-:Y:S02]  /*cc70*/  IMAD.MOV.U32 R5, RZ, RZ, -0x7fffffe0 ;  /* 0x80000020ff057424 */ /* 0x000fe400078e00ff */
[----:B---3--:R-:W-:Y:S01]  /*cc80*/  IMAD R4, R17, 0x600, R3 ;  /* 0x0000060011047824 */ /* 0x008fe200078e0203 */
[----:B----4-:R-:W-:-:S03]  /*cc90*/  R2UR UR4, R8 ;  /* 0x00000000080472ca */ /* 0x010fc600000e0000 */
[----:B------:R-:W-:Y:S01]  /*cca0*/  VIADD R6, R4, 0x2 ;  /* 0x0000000204067836 */ /* 0x000fe20000000000 */
[----:B------:R-:W-:Y:S01]  /*ccb0*/  R2UR UR5, R9 ;  /* 0x00000000090572ca */ /* 0x000fe200000e0000 */
[----:B------:R-:W-:Y:S01]  /*ccc0*/  VIADD R20, R8, 0x2 ;  /* 0x0000000208147836 */ /* 0x000fe20000000000 */
[----:B------:R-:W-:Y:S01]  /*ccd0*/  R2UR UR6, R4 ;  /* 0x00000000040672ca */ /* 0x000fe200000e0000 */
[C---:B------:R-:W-:Y:S02]  /*cce0*/  VIADD R14, R8.reuse, 0x300 ;  /* 0x00000300080e7836 */ /* 0x040fe40000000000 */
[C---:B------:R-:W-:Y:S01]  /*ccf0*/  VIADD R12, R8.reuse, 0x302 ;  /* 0x00000302080c7836 */ /* 0x040fe20000000000 */
[----:B------:R0:W-:Y:S01]  /*cd00*/  STL.64 [R1+0x38], R20 ;  /* 0x0000381401007387 */ /* 0x0001e20000100a00 */
[----:B------:R-:W-:-:S03]  /*cd10*/  VIADD R10, R8, 0x600 ;  /* 0x00000600080a7836 */ /* 0x000fc60000000000 */
[----:B------:R0:W-:Y:S04]  /*cd20*/  STL.64 [R1+0x30], R14 ;  /* 0x0000300e01007387 */ /* 0x0001e80000100a00 */
[----:B------:R0:W-:Y:S01]  /*cd30*/  STL.64 [R1+0x28], R12 ;  /* 0x0000280c01007387 */ /* 0x0001e20000100a00 */
[----:B------:R-:W-:Y:S01]  /*cd40*/  HGMMA.64x128x16.F32.BF16 R24, gdesc[UR4], RZ, !UPT, gsb0 ;  /* 0x01e00000041879f0 */ /* 0x000fe2000c0018ff */
[----:B------:R-:W-:Y:S01]  /*cd50*/  R2UR UR6, R6 ;  /* 0x00000000060672ca */ /* 0x000fe200000e0000 */
[----:B------:R-:W-:Y:S01]  /*cd60*/  VIADD R6, R4, 0x200 ;  /* 0x0000020004067836 */ /* 0x000fe20000000000 */
[----:B------:R-:W-:Y:S01]  /*cd70*/  R2UR UR7, R7 ;  /* 0x00000000070772ca */ /* 0x000fe200000e0000 */
[----:B------:R-:W-:Y:S01]  /*cd80*/  IMAD.MOV.U32 R7, RZ, RZ, -0x7fffffe0 ;  /* 0x80000020ff077424 */ /* 0x000fe200078e00ff */
[----:B------:R-:W-:Y:S01]  /*cd90*/  R2UR UR4, R20 ;  /* 0x00000000140472ca */ /* 0x000fe200000e0000 */
[----:B------:R0:W-:Y:S01]  /*cda0*/  STL.64 [R1+0x20], R10 ;  /* 0x0000200a01007387 */ /* 0x0001e20000100a00 */
[----:B------:R-:W-:Y:S01]  /*cdb0*/  R2UR UR5, R21 ;  /* 0x00000000150572ca */ /* 0x000fe200000e0000 */
[----:B------:R-:W-:-:S02]  /*cdc0*/  WARPGROUP.DEPBAR.LE gsb0, 0x0 ;  /* 0x00008000000079c5 */ /* 0x000fc40000010000 */
        /* <DEDUP_REMOVED lines=41> */
.L_x_1499:
[----:B------:R-:W2:Y:S01]  /*d060*/  LDL R3, [R1+0x9c] ;  /* 0x00009c0001037983 */ /* 0x000ea20000100800 */
[----:B------:R-:W0:Y:S01]  /*d070*/  LDC R142, c[0x0][0x448] ;  /* 0x00011200ff8e7b82 */ /* 0x000e220000000800 */
[----:B------:R-:W-:Y:S02]  /*d080*/  ULDC UR4, c[0x0][0x9d8] ;  /* 0x0002760000047ab9 */ /* 0x000fe40000000800 */
[----:B------:R-:W2:Y:S01]  /*d090*/  LDL R88, [R1+0x5c] ;  /* 0x00005c0001587983 */ /* 0x000ea20000100800 */
[----:B------:R-:W-:Y:S01]  /*d0a0*/  FMUL.FTZ R9, R29, UR4 ;  /* 0x000000041d097c20 */ /* 0x000fe20008410000 */
[----:B------:R-:W-:Y:S01]  /*d0b0*/  FMUL.FTZ R29, R43, UR4 ;  /* 0x000000042b1d7c20 */ /* 0x000fe20008410000 */
[----:B------:R-:W-:Y:S01]  /*d0c0*/  FMUL.FTZ R43, R57, UR4 ;  /* 0x00000004392b7c20 */ /* 0x000fe20008410000 */
[----:B------:R-:W-:Y:S01]  /*d0d0*/  FMUL.FTZ R57, R71, UR4 ;  /* 0x0000000447397c20 */ /* 0x000fe20008410000 */
[----:B------:R-:W-:Y:S01]  /*d0e0*/  FMUL.FTZ R12, R32, UR4 ;  /* 0x00000004200c7c20 */ /* 0x000fe20008410000 */
[----:B------:R-:W-:-:S02]  /*d0f0*/  VIADD R0, R0, 0x2d840 ;  /* 0x0002d84000007836 */ /* 0x000fc40000000000 */
[----:B------:R-:W-:Y:S01]  /*d100*/  FMUL.FTZ R11, R31, UR4 ;  /* 0x000000041f0b7c20 */ /* 0x000fe20008410000 */
[----:B------:R-:W-:Y:S02]  /*d110*/  IMAD.U32 R71, RZ, RZ, UR38 ;  /* 0x00000026ff477e24 */ /* 0x000fe4000f8e00ff */
[----:B------:R-:W-:Y:S01]  /*d120*/  FMUL.FTZ R32, R46, UR4 ;  /* 0x000000042e207c20 */ /* 0x000fe20008410000 */
[----:B------:R-:W-:Y:S01]  /*d130*/  FMUL.FTZ R31, R45, UR4 ;  /* 0x000000042d1f7c20 */ /* 0x000fe20008410000 */
[----:B------:R-:W-:Y:S01]  /*d140*/  FMUL.FTZ R46, R60, UR4 ;  /* 0x000000043c2e7c20 */ /* 0x000fe20008410000 */
[----:B------:R-:W-:Y:S01]  /*d150*/  FMUL.FTZ R45, R59, UR4 ;  /* 0x000000043b2d7c20 */ /* 0x000fe20008410000 */
[----:B------:R-:W-:Y:S01]  /*d160*/  FMUL.FTZ R60, R74, UR4 ;  /* 0x000000044a3c7c20 */ /* 0x000fe20008410000 */
[----:B------:R-:W-:Y:S01]  /*d170*/  FMUL.FTZ R59, R73, UR4 ;  /* 0x00000004493b7c20 */ /* 0x000fe20008410000 */
[----:B------:R-:W-:Y:S01]  /*d180*/  PRMT R0, R71, 0x654, R0 ;  /* 0x0000065447007816 */ /* 0x000fe20000000000 */
[----:B------:R-:W-:Y:S01]  /*d190*/  IMAD.MOV.U32 R73, RZ, RZ, -0x80 ;  /* 0xffffff80ff497424 */ /* 0x000fe200078e00ff */
[----:B------:R-:W-:Y:S01]  /*d1a0*/  ULDC.64 UR6, c[0x0][0x9e0] ;  /* 0x0002780000067ab9 */ /* 0x000fe20000000a00 */
[----:B------:R-:W-:Y:S01]  /*d1b0*/  FMUL.FTZ R6, R26, UR4 ;  /* 0x000000041a067c20 */ /* 0x000fe20008410000 */
[----:B------:R-:W-:Y:S01]  /*d1c0*/  FMUL.FTZ R7, R27, UR4 ;  /* 0x000000041b077c20 */ /* 0x000fe20008410000 */
[----:B------:R-:W-:Y:S01]  /*d1d0*/  FMUL.FTZ R8, R28, UR4 ;  /* 0x000000041c087c20 */ /* 0x000fe20008410000 */
[----:B0-----:R-:W-:Y:S01]  /*d1e0*/  ISETP.NE.AND P1, PT, R142, 0x1, PT ;  /* 0x000000018e00780c */ /* 0x001fe20003f25270 */
        /* <DEDUP_REMOVED lines=10> */
[----:B------:R-:W-:Y:S01]  /*d290*/  UISETP.GE.AND UP0, UPT, UR7, 0x1, UPT ;  /* 0x000000010700788c */ /* 0x000fe2000bf06270 */
[----:B------:R-:W-:Y:S01]  /*d2a0*/  LOP3.LUT R16, R16, 0xffffffdf, RZ, 0xc0, !PT ;  /* 0xffffffdf10107812 */ /* 0x000fe200078ec0ff */
[----:B------:R-:W0:Y:S01]  /*d2b0*/  @P1 LDC R5, c[0x0][0x44c] ;  /* 0x00011300ff051b82 */ /* 0x000e220000000800 */
[----:B------:R-:W-:Y:S01]  /*d2c0*/  FMUL.FTZ R33, R47, UR4 ;  /* 0x000000042f217c20 */ /* 0x000fe20008410000 */
[----:B------:R-:W-:Y:S01]  /*d2d0*/  FMUL.FTZ R34, R48, UR4 ;  /* 0x0000000430227c20 */ /* 0x000fe20008410000 */
[----:B------:R-:W-:Y:S01]  /*d2e0*/  FMUL.FTZ R35, R49, UR4 ;  /* 0x0000000431237c20 */ /* 0x000fe20008410000 */
[----:B------:R-:W-:Y:S01]  /*d2f0*/  FMUL.FTZ R36, R50, UR4 ;  /* 0x0000000432247c20 */ /* 0x000fe20008410000 */
[----:B------:R-:W-:Y:S01]  /*d300*/  FMUL.FTZ R37, R51, UR4 ;  /* 0x0000000433257c20 */ /* 0x000fe20008410000 */
[----:B------:R-:W-:Y:S01]  /*d310*/  FMUL.FTZ R40, R54, UR4 ;  /* 0x0000000436287c20 */ /* 0x000fe20008410000 */
[----:B------:R-:W-:Y:S01]  /*d320*/  FMUL.FTZ R41, R55, UR4 ;  /* 0x0000000437297c20 */ /* 0x000fe20008410000 */
[----:B------:R-:W1:Y:S01]  /*d330*/  @P1 LDC R4, c[0x0][0x450] ;  /* 0x00011400ff041b82 */ /* 0x000e620000000800 */
        /* <DEDUP_REMOVED lines=11> */
[----:B------:R3:W-:Y:S01]  /*d3f0*/  SYNCS.ARRIVE.TRANS64.RED.A1T0 RZ, [R0+URZ], RZ ;  /* 0x000000ff00ff79a7 */ /* 0x0007e2000810043f */
        /* <DEDUP_REMOVED lines=10> */
[----:B---3--:R-:W-:Y:S01]  /*d4a0*/  FMUL.FTZ R0, R86, UR4 ;  /* 0x0000000456007c20 */ /* 0x008fe20008410000 */
[----:B------:R-:W-:Y:S01]  /*d4b0*/  FMUL.FTZ R71, R87, UR4 ;  /* 0x0000000457477c20 */ /* 0x000fe20008410000 */
[----:B------:R-:W-:Y:S01]  /*d4c0*/  @P1 LOP3.LUT R16, R16, 0x20, RZ, 0xfc, !PT ;  /* 0x0000002010101812 */ /* 0x000fe200078efcff */
[----:B------:R-:W3:Y:S01]  /*d4d0*/  MUFU.TANH R6, R6 ;  /* 0x0000000600067308 */ /* 0x000ee20000002400 */
[C-C-:B------:R-:W-:Y:S01]  /*d4e0*/  IADD3 R79, -R156.reuse, 0x1, R73.reuse ;  /* 0x000000019c4f7810 */ /* 0x140fe20007ffe149 */
[----:B------:R-:W-:Y:S01]  /*d4f0*/  ULDC UR52, c[0x0][0x9dc] ;  /* 0x0002770000347ab9 */ /* 0x000fe20000000800 */
[----:B------:R-:W-:Y:S01]  /*d500*/  IADD3 R78, -R156, R157, R73 ;  /* 0x0000009d9c4e7210 */ /* 0x000fe20007ffe149 */
[----:B------:R-:W-:Y:S01]  /*d510*/  ULOP3.LUT UR52, URZ, UR52, URZ, 0x33, !UPT ;  /* 0x000000343f347292 */ /* 0x000fe2000f8e333f */
[----:B------:R-:W-:-:S02]  /*d520*/  IADD3 R79, -R154, R79, R157 ;  /* 0x0000004f9a4f7210 */ /* 0x000fc40007ffe19d */
[----:B------:R-:W-:Y:S01]  /*d530*/  LEA R77, R97, 0xffffff80, 0x7 ;  /* 0xffffff80614d7811 */ /* 0x000fe200078e38ff */
        /* <DEDUP_REMOVED lines=27> */
[----:B------:R-:W3:Y:S01]  /*d6f0*/  MUFU.TANH R44, R44 ;  /* 0x0000002c002c7308 */ /* 0x000ee20000002400 */
[----:B--2---:R-:W-:-:S07]  /*d700*/  IMAD.IADD R3, R3, 0x1, R88 ;  /* 0x0000000103037824 */ /* 0x004fce00078e0258 */
[----:B------:R-:W2:Y:S01]  /*d710*/  MUFU.TANH R45, R45 ;  /* 0x0000002d002d7308 */ /* 0x000ea20000002400 */
[----:B0-----:R-:W-:-:S05]  /*d720*/  @P1 IMAD.HI.U32 R5, R3, R5, RZ ;  /* 0x0000000503051227 */ /* 0x001fca00078e00ff */
[----:B-1----:R-:W-:Y:S01]  /*d730*/  @P1 SHF.R.U32.HI R3, RZ, R4, R5 ;  /* 0x00000004ff031219 */ /* 0x002fe20000011605 */
        /* <DEDUP_REMOVED lines=11> */
[----:B------:R-:W-:Y:S01]  /*d7f0*/  PLOP3.LUT P1, PT, PT, PT, UP0, 0x40, 0x0 ;  /* 0x000000000000781c */ /* 0x000fe20003f2e808 */
[----:B------:R-:W1:Y:S01]  /*d800*/  MUFU.TANH R4, R4 ;  /* 0x0000000400047308 */ /* 0x000e620000002400 */
[----:B------:R-:W-:-:S02]  /*d810*/  VIADD R80, R79, UR6 ;  /* 0x000000064f507c36 */ /* 0x000fc40008000000 */
[----:B------:R-:W-:-:S05]  /*d820*/  VIADD R79, R79, UR52 ;  /* 0x000000344f4f7c36 */ /* 0x000fca0008000000 */
[----:B------:R-:W1:Y:S08]  /*d830*/  MUFU.TANH R5, R5 ;  /* 0x0000000500057308 */ /* 0x000e700000002400 */
[----:B------:R-:W1:Y:S01]  /*d840*/  MUFU.TANH R24, R24 ;  /* 0x0000001800187308 */ /* 0x000e620000002400 */
[----:B0-----:R-:W-:Y:S01]  /*d850*/  VIADDMNMX R76, R74, R80, R78, PT ;  /* 0x000000504a4c7246 */ /* 0x001fe2000380014e */
[----:B------:R-:W-:-:S06]  /*d860*/  IMAD.IADD R75, R79, 0x1, R74 ;  /* 0x000000014f4b7824 */ /* 0x000fcc00078e024a */
        /* <DEDUP_REMOVED lines=32> */
[----:B------:R-:W-:Y:S01]  /*da70*/  IADD3 R74, -R154, R157, R74 ;  /* 0x0000009d9a4a7210 */ /* 0x000fe20007ffe14a */
[----:B------:R-:W-:Y:S03]  /*da80*/  BSSY B0, `(.L_x_1501) ;  /* 0x0000010000007945 */ /* 0x000fe60003800000 */
[----:B------:R-:W-:-:S13]  /*da90*/  ISETP.GT.AND P1, PT, R74, -0x1, PT ;  /* 0xffffffff4a00780c */ /* 0x000fda0003f24270 */
[----:B------:R-:W-:Y:S05]  /*daa0*/  @P1 BRA `(.L_x_1502) ;  /* 0x0000000000201947 */ /* 0x000fea0003800000 */
[----:B------:R-:W-:Y:S01]  /*dab0*/  UISETP.NE.AND UP1, UPT, UR7, 0x1, UPT ;  /* 0x000000010700788c */ /* 0x000fe2000bf25270 */
[----:B------:R-:W-:-:S05]  /*dac0*/  LOP3.LUT R74, RZ, R74, RZ, 0x33, !PT ;  /* 0x0000004aff4a7212 */ /* 0x000fca00078e33ff */
[----:B------:R-:W-:-:S05]  /*dad0*/  PLOP3.LUT P1, PT, PT, PT, UP1, 0x80, 0x0 ;  /* 0x000000000000781c */ /* 0x000fca0003f2f018 */
[----:B------:R-:W-:-:S08]  /*dae0*/  @UP1 ULDC.64 UR4, c[0x0][0x9e8] ;  /* 0x00027a0000041ab9 */ /* 0x000fd00000000a00 */
[----:B------:R-:W-:-:S05]  /*daf0*/  @P1 IMAD.HI.U32 R81, R74, UR4, RZ ;  /* 0x000000044a511c27 */ /* 0x000fca000f8e00ff */
[----:B------:R-:W-:-:S04]  /*db00*/  @P1 SHF.R.U32.HI R74, RZ, UR5, R81 ;  /* 0x00000005ff4a1c19 */ /* 0x000fc80008011651 */
[----:B------:R-:W-:Y:S01]  /*db10*/  LOP3.LUT R74, RZ, R74, RZ, 0x33, !PT ;  /* 0x0000004aff4a7212 */ /* 0x000fe200078e33ff */
[----:B------:R-:W-:Y:S06]  /*db20*/  BRA `(.L_x_1503) ;  /* 0x0000000000147947 */ /* 0x000fec0003800000 */
.L_x_1502:
[----:B------:R-:W-:-:S06]  /*db30*/  UISETP.NE.AND UP1, UPT, UR7, 0x1, UPT ;  /* 0x000000010700788c */ /* 0x000fcc000bf25270 */
[----:B------:R-:W-:-:S05]  /*db40*/  PLOP3.LUT P1, PT, PT, PT, UP1, 0x80, 0x0 ;  /* 0x000000000000781c */ /* 0x000fca0003f2f018 */
[----:B------:R-:W-:-:S08]  /*db50*/  @UP1 ULDC.64 UR4, c[0x0][0x9e8] ;  /* 0x00027a0000041ab9 */ /* 0x000fd00000000a00 */
[----:B------:R-:W-:-:S05]  /*db60*/  @P1 IMAD.HI.U32 R81, R74, UR4, RZ ;  /* 0x000000044a511c27 */ /* 0x000fca000f8e00ff */
[----:B------:R-:W-:-:S07]  /*db70*/  @P1 SHF.R.U32.HI R74, RZ, UR5, R81 ;  /* 0x00000005ff4a1c19 */ /* 0x000fce0008011651 */
.L_x_1503:
[----:B------:R-:W-:Y:S05]  /*db80*/  BSYNC B0 ;  /* 0x0000000000007941 */ /* 0x000fea0003800000 */
.L_x_1501:
[----:B------:R-:W-:-:S04]  /*db90*/  IMAD R74, R74, UR7, -R77 ;  /* 0x000000074a4a7c24 */ /* 0x000fc8000f8e0a4d */
[----:B------:R-:W-:-:S05]  /*dba0*/  IMAD.IADD R74, R74, 0x1, -R156 ;  /* 0x000000014a4a7824 */ /* 0x000fca00078e0a9c */
[----:B------:R-:W-:Y:S02]  /*dbb0*/  VIMNMX R75, R75, R74, !PT ;  /* 0x0000004a4b4b7248 */ /* 0x000fe40007fe0100 */
[----:B------:R-:W-:-:S07]  /*dbc0*/  VIADDMNMX R76, R74, UR7, R76, PT ;  /* 0x000000074a4c7c46 */ /* 0x000fce000b80014c */
.L_x_1500:
[C---:B------:R-:W-:Y:S01]  /*dbd0*/  ISETP.GE.AND P2, PT, R73.reuse, 0x9, PT ;  /* 0x000000094900780c */ /* 0x040fe20003f46270 */
[----:B------:R-:W1:Y:S01]  /*dbe0*/  SHFL.IDX PT, R3, R3, 0x1, 0x1c1f ;  /* 0x003c1f0003037f89 */ /* 0x000e6200000e0000 */
[----:B------:R-:W-:Y:S02]  /*dbf0*/  ISETP.GE.AND P1, PT, R73, 0x2, PT ;  /* 0x000000024900780c */ /* 0x000fe40003f26270 */
[----:B------:R-:W-:Y:S02]  /*dc00*/  LOP3.LUT R16, R16, 0xfffffffe, RZ, 0xc0, !PT ;  /* 0xfffffffe10107812 */ /* 0x000fe400078ec0ff */
[----:B------:R-:W-:Y:S02]  /*dc10*/  ISETP.GT.AND P3, PT, R75, 0x1, !P1 ;  /* 0x000000014b00780c */ /* 0x000fe40004f64270 */
[----:B------:R-:W-:Y:S02]  /*dc20*/  ISETP.GE.AND P4, PT, R73, 0xa, PT ;  /* 0x0000000a4900780c */ /* 0x000fe40003f86270 */
[----:B------:R-:W-:-:S02]  /*dc30*/  ISETP.LT.OR P3, PT, R76, 0x2, P3 ;  /* 0x000000024c00780c */ /* 0x000fc40001f61670 */
[----:B------:R-:W-:Y:S02]  /*dc40*/  ISETP.GE.AND P6, PT, R73, 0x1, PT ;  /* 0x000000014900780c */ /* 0x000fe40003fc6270 */
[----:B------:R-:W-:Y:S02]  /*dc50*/  @P2 LOP3.LUT R16, R16, 0x1, RZ, 0xfc, !PT ;  /* 0x0000000110102812 */ /* 0x000fe400078efcff */
[----:B------:R-:W-:Y:S02]  /*dc60*/  ISETP.GT.AND P2, PT, R75, 0x8, !P2 ;  /* 0x000000084b00780c */ /* 0x000fe40005744270 */
[----:B------:R-:W-:Y:S02]  /*dc70*/  FSEL R74, R5, -INF , !P3 ;  /* 0xff800000054a7808 */ /* 0x000fe40005800000 */
[----:B------:R-:W-:Y:S02]  /*dc80*/  ISETP.LT.OR P2, PT, R76, 0x9, P2 ;  /* 0x000000094c00780c */ /* 0x000fe40001741670 */
[----:B------:R-:W-:-:S02]  /*dc90*/  ISETP.GE.AND P3, PT, R73, 0x11, PT ;  /* 0x000000114900780c */ /* 0x000fc40003f66270 */
[----:B------:R-:W-:Y:S01]  /*dca0*/  LOP3.LUT R16, R16, 0xfffffffd, RZ, 0xc0, !PT ;  /* 0xfffffffd10107812 */ /* 0x000fe200078ec0ff */
[----:B-1----:R-:W-:Y:S01]  /*dcb0*/  IMAD.IADD R79, R79, 0x1, R3 ;  /* 0x000000014f4f7824 */ /* 0x002fe200078e0203 */
[----:B------:R-:W-:Y:S02]  /*dcc0*/  FSEL R8, R8, -INF , !P2 ;  /* 0xff80000008087808 */ /* 0x000fe40005000000 */
[----:B------:R-:W-:Y:S02]  /*dcd0*/  ISETP.GT.AND P2, PT, R75, 0x9, !P4 ;  /* 0x000000094b00780c */ /* 0x000fe40006744270 */
[----:B------:R-:W-:Y:S02]  /*dce0*/  @P4 LOP3.LUT R16, R16, 0x2, RZ, 0xfc, !PT ;  /* 0x0000000210104812 */ /* 0x000fe400078efcff */
[----:B------:R-:W-:Y:S02]  /*dcf0*/  ISETP.LT.OR P2, PT, R76, 0xa, P2 ;  /* 0x0000000a4c00780c */ /* 0x000fe40001741670 */
[----:B------:R-:W-:-:S02]  /*dd00*/  LOP3.LUT R16, R16, 0xfffffffb, RZ, 0xc0, !PT ;  /* 0xfffffffb10107812 */ /* 0x000fc400078ec0ff */
[----:B------:R-:W-:Y:S02]  /*dd10*/  FSEL R9, R9, -INF , !P2 ;  /* 0xff80000009097808 */ /* 0x000fe40005000000 */
[----:B------:R-:W-:Y:S02]  /*dd20*/  @P3 LOP3.LUT R16, R16, 0x4, RZ, 0xfc, !PT ;  /* 0x0000000410103812 */ /* 0x000fe400078efcff */
[----:B------:R-:W-:Y:S02]  /*dd30*/  ISETP.GT.AND P2, PT, R75, 0x10, !P3 ;  /* 0x000000104b00780c */ /* 0x000fe40005f44270 */
[----:B------:R-:W-:Y:S02]  /*dd40*/  ISETP.GE.AND P3, PT, R73, 0x12, PT ;  /* 0x000000124900780c */ /* 0x000fe40003f66270 */
[----:B------:R-:W-:Y:S02]  /*dd50*/  ISETP.LT.OR P2, PT, R76, 0x11, P2 ;  /* 0x000000114c00780c */ /* 0x000fe40001741670 */
[----:B------:R-:W-:-:S02]  /*dd60*/  LOP3.LUT R16, R16, 0xfdffffff, RZ, 0xc0, !PT ;  /* 0xfdffffff10107812 */ /* 0x000fc400078ec0ff */
[----:B------:R-:W-:Y:S02]  /*dd70*/  FSEL R12, R12, -INF , !P2 ;  /* 0xff8000000c0c7808 */ /* 0x000fe40005000000 */
[----:B------:R-:W-:Y:S02]  /*dd80*/  ISETP.GT.AND P2, PT, R75, 0x11, !P3 ;  /* 0x000000114b00780c */ /* 0x000fe40005f44270 */
[----:B------:R-:W-:Y:S02]  /*dd90*/  VIADDMNMX R78, R3, R80, R78, PT ;  /* 0x00000050034e7246 */ /* 0x000fe4000380014e */
[----:B------:R-:W-:Y:S02]  /*dda0*/  ISETP.LT.OR P2, PT, R76, 0x12, P2 ;  /* 0x000000124c00780c */ /* 0x000fe40001741670 */
[----:B------:R-:W-:Y:S02]  /*ddb0*/  @P3 LOP3.LUT R16, R16, 0x2000000, RZ, 0xfc, !PT ;  /* 0x0200000010103812 */ /* 0x000fe400078efcff */
[----:B------:R-:W-:-:S02]  /*ddc0*/  ISETP.GE.AND P3, PT, R73, 0x19, PT ;  /* 0x000000194900780c */ /* 0x000fc40003f66270 */
        /* <DEDUP_REMOVED lines=55> */
[----:B0-----:R-:W-:Y:S02]  /*e140*/  FSEL R38, R38, -INF , !P2 ;  /* 0xff80000026267808 */ /* 0x001fe40005000000 */
        /* <DEDUP_REMOVED lines=88> */
[----:B------:R-:W-:Y:S02]  /*e6d0*/  FSEL R70, R70, -INF , !P5 ;  /* 0xff80000046467808 */ /* 0x000fe40006800000 */
[----:B------:R-:W-:-:S04]  /*e6e0*/  ISETP.GT.AND P5, PT, R75, RZ, !P6 ;  /* 0x000000ff4b00720c */ /* 0x000fc800077a4270 */
        /* <DEDUP_REMOVED lines=17> */
[----:B------:R-:W-:Y:S01]  /*e800*/  @P5 IMAD.HI.U32 R5, R3, UR4, RZ ;  /* 0x0000000403055c27 */ /* 0x000fe2000f8e00ff */
[----:B------:R-:W-:-:S13]  /*e810*/  PLOP3.LUT P5, PT, PT, PT, UP1, 0x80, 0x0 ;  /* 0x000000000000781c */ /* 0x000fda0003faf018 */
[----:B------:R-:W-:-:S04]  /*e820*/  @P5 SHF.R.U32.HI R3, RZ, UR5, R5 ;  /* 0x00000005ff035c19 */ /* 0x000fc80008011605 */
[----:B------:R-:W-:Y:S01]  /*e830*/  LOP3.LUT R3, RZ, R3, RZ, 0x33, !PT ;  /* 0x00000003ff037212 */ /* 0x000fe200078e33ff */
[----:B------:R-:W-:Y:S06]  /*e840*/  BRA `(.L_x_1507) ;  /* 0x0000000000187947 */ /* 0x000fec0003800000 */
.L_x_1506:
[----:B------:R-:W-:-:S06]  /*e850*/  UISETP.NE.AND UP1, UPT, UR7, 0x1, UPT ;  /* 0x000000010700788c */ /* 0x000fcc000bf25270 */
[----:B------:R-:W-:-:S05]  /*e860*/  PLOP3.LUT P5, PT, PT, PT, UP1, 0x80, 0x0 ;  /* 0x000000000000781c */ /* 0x000fca0003faf018 */
[----:B------:R-:W-:-:S08]  /*e870*/  @UP1 ULDC.64 UR4, c[0x0][0x9e8] ;  /* 0x00027a0000041ab9 */ /* 0x000fd00000000a00 */
[----:B------:R-:W-:Y:S01]  /*e880*/  @P5 IMAD.HI.U32 R5, R3, UR4, RZ ;  /* 0x0000000403055c27 */ /* 0x000fe2000f8e00ff */
[----:B------:R-:W-:-:S13]  /*e890*/  PLOP3.LUT P5, PT, PT, PT, UP1, 0x80, 0x0 ;  /* 0x000000000000781c */ /* 0x000fda0003faf018 */
[----:B------:R-:W-:-:S07]  /*e8a0*/  @P5 SHF.R.U32.HI R3, RZ, UR5, R5 ;  /* 0x00000005ff035c19 */ /* 0x000fce0008011605 */
.L_x_1507:
[----:B------:R-:W-:Y:S05]  /*e8b0*/  BSYNC B0 ;  /* 0x0000000000007941 */ /* 0x000fea0003800000 */
.L_x_1505:
[----:B------:R-:W-:-:S04]  /*e8c0*/  IMAD R3, R3, UR7, -R77 ;  /* 0x0000000703037c24 */ /* 0x000fc8000f8e0a4d */
[----:B------:R-:W-:-:S05]  /*e8d0*/  IMAD.IADD R3, R3, 0x1, -R156 ;  /* 0x0000000103037824 */ /* 0x000fca00078e0a9c */
[----:B------:R-:W-:Y:S02]  /*e8e0*/  VIMNMX R79, R79, R3, !PT ;  /* 0x000000034f4f7248 */ /* 0x000fe40007fe0100 */
[----:B------:R-:W-:-:S07]  /*e8f0*/  VIADDMNMX R78, R3, UR7, R78, PT ;  /* 0x00000007034e7c46 */ /* 0x000fce000b80014e */
.L_x_1504:
[----:B------:R-:W-:Y:S01]  /*e900*/  ISETP.GT.AND P1, PT, R79, 0x1, !P1 ;  /* 0x000000014f00780c */ /* 0x000fe20004f24270 */
[----:B------:R-:W-:Y:S01]  /*e910*/  ULDC UR51, c[0x0][0x988] ;  /* 0x0002620000337ab9 */ /* 0x000fe20000000800 */
[----:B------:R-:W2:Y:S02]  /*e920*/  LDL R82, [R1] ;  /* 0x0000000001527983 */ /* 0x000ea40000100800 */
[----:B------:R-:W-:Y:S02]  /*e930*/  ISETP.LT.OR P1, PT, R78, 0x2, P1 ;  /* 0x000000024e00780c */ /* 0x000fe40000f21670 */
[----:B------:R-:W3:Y:S02]  /*e940*/  LDL R83, [R1+0x70] ;  /* 0x0000700001537983 */ /* 0x000ee40000100800 */
[----:B------:R-:W-:Y:S02]  /*e950*/  FSEL R7, R7, -INF , !P1 ;  /* 0xff80000007077808 */ /* 0x000fe40004800000 */
[----:B------:R-:W-:Y:S01]  /*e960*/  LOP3.LUT P1, RZ, R16, 0x1, RZ, 0xc0, !PT ;  /* 0x0000000110ff7812 */ /* 0x000fe2000782c0ff */
[----:B------:R-:W4:Y:S03]  /*e970*/  LDL R81, [R1+0x8] ;  /* 0x0000080001517983 */ /* 0x000f260000100800 */
[----:B------:R-:W-:Y:S01]  /*e980*/  ISETP.GT.AND P1, PT, R79, 0x8, !P1 ;  /* 0x000000084f00780c */ /* 0x000fe20004f24270 */
[----:B------:R-:W5:Y:S03]  /*e990*/  LDL R80, [R1+0x4] ;  /* 0x0000040001507983 */ /* 0x000f660000100800 */
[----:B------:R-:W-:-:S04]  /*e9a0*/  ISETP.LT.OR P1, PT, R78, 0x9, P1 ;  /* 0x000000094e00780c */ /* 0x000fc80000f21670 */
[----:B------:R-:W-:Y:S02]  /*e9b0*/  FSEL R10, R10, -INF , !P1 ;  /* 0xff8000000a0a7808 */ /* 0x000fe40004800000 */
[----:B------:R-:W-:-:S04]  /*e9c0*/  LOP3.LUT P1, RZ, R16, 0x2, RZ, 0xc0, !PT ;  /* 0x0000000210ff7812 */ /* 0x000fc8000782c0ff */
[----:B------:R-:W-:Y:S02]  /*e9d0*/  ISETP.GT.AND P1, PT, R79, 0x9, !P1 ;  /* 0x000000094f00780c */ /* 0x000fe40004f24270 */
[----:B------:R-:W-:Y:S02]  /*e9e0*/  LOP3.LUT P5, RZ, R16, 0x4, RZ, 0xc0, !PT ;  /* 0x0000000410ff7812 */ /* 0x000fe400078ac0ff */
[----:B------:R-:W-:-:S04]  /*e9f0*/  ISETP.LT.OR P1, PT, R78, 0xa, P1 ;  /* 0x0000000a4e00780c */ /* 0x000fc80000f21670 */
[----:B------:R-:W-:Y:S02]  /*ea00*/  FSEL R11, R11, -INF , !P1 ;  /* 0xff8000000b0b7808 */ /* 0x000fe40004800000 */
        /* <DEDUP_REMOVED lines=31> */
[----:B------:R-:W-:Y:S02]  /*ec00*/  LOP3.LUT P1, RZ, R16, 0x40000, RZ, 0xc0, !PT ;  /* 0x0004000010ff7812 */ /* 0x000fe4000782c0ff */
[----:B------:R-:W-:Y:S02]  /*ec10*/  FMNMX.FTZ R3, R4, R74, !PT ;  /* 0x0000004a04037209 */ /* 0x000fe40007810000 */
[----:B------:R-:W-:Y:S02]  /*ec20*/  ISETP.GT.AND P1, PT, R79, 0x30, !P1 ;  /* 0x000000304f00780c */ /* 0x000fe40004f24270 */
[----:B------:R-:W-:Y:S02]  /*ec30*/  FMNMX.FTZ R3, R8, R3, !PT ;  /* 0x0000000308037209 */ /* 0x000fe40007810000 */
        /* <DEDUP_REMOVED lines=15> */
[----:B------:R-:W-:Y:S02]  /*ed30*/  LOP3.LUT P5, RZ, R16, 0x8000, RZ, 0xc0, !PT ;  /* 0x0000800010ff7812 */ /* 0x000fe400078ac0ff */
[----:B------:R-:W-:Y:S02]  /*ed40*/  FMNMX.FTZ R3, R27, R3, !PT ;  /* 0x000000031b037209 */ /* 0x000fe40007810000 */
[----:B------:R-:W-:Y:S02]  /*ed50*/  FSEL R40, R40, -INF , !P1 ;  /* 0xff80000028287808 */ /* 0x000fe40004800000 */
[----:B------:R-:W-:-:S02]  /*ed60*/  ISETP.GT.AND P1, PT, R79, 0x39, !P5 ;  /* 0x000000394f00780c */ /* 0x000fc40006f24270 */
[----:B------:R-:W-:Y:S02]  /*ed70*/  FMNMX.FTZ R3, R30, R3, !PT ;  /* 0x000000031e037209 */ /* 0x000fe40007810000 */
[----:B------:R-:W-:Y:S02]  /*ed80*/  ISETP.LT.OR P1, PT, R78, 0x3a, P1 ;  /* 0x0000003a4e00780c */ /* 0x000fe40000f21670 */
[----:B------:R-:W-:Y:S02]  /*ed90*/  FMNMX.FTZ R3, R31, R3, !PT ;  /* 0x000000031f037209 */ /* 0x000fe40007810000 */
[----:B------:R-:W-:Y:S02]  /*eda0*/  FSEL R41, R41, -INF , !P1 ;  /* 0xff80000029297808 */ /* 0x000fe40004800000 */
[----:B------:R-:W-:Y:S02]  /*edb0*/  FMNMX.FTZ R3, R34, R3, !PT ;  /* 0x0000000322037209 */ /* 0x000fe40007810000 */
        /* <DEDUP_REMOVED lines=43> */
[----:B------:R-:W-:Y:S01]  /*f070*/  LOP3.LUT P1, RZ, R16, 0x100, RZ, 0xc0, !PT ;  /* 0x0000010010ff7812 */ /* 0x000fe2000782c0ff */
[----:B------:R-:W0:Y:S03]  /*f080*/  SHFL.BFLY PT, R5, R3, 0x2, 0x1f ;  /* 0x0c401f0003057f89 */ /* 0x000e2600000e0000 */
[----:B------:R-:W-:-:S04]  /*f090*/  ISETP.GT.AND P1, PT, R79, 0x58, !P1 ;  /* 0x000000584f00780c */ /* 0x000fc80004f24270 */
[----:B------:R-:W-:-:S04]  /*f0a0*/  ISETP.LT.OR P1, PT, R78, 0x59, P1 ;  /* 0x000000594e00780c */ /* 0x000fc80000f21670 */
[----:B------:R-:W-:Y:S02]  /*f0b0*/  FSEL R56, R56, -INF , !P1 ;  /* 0xff80000038387808 */ /* 0x000fe40004800000 */
[----:B------:R-:W-:-:S04]  /*f0c0*/  LOP3.LUT P1, RZ, R16, 0x80, RZ, 0xc0, !PT ;  /* 0x0000008010ff7812 */ /* 0x000fc8000782c0ff */
[----:B------:R-:W-:-:S04]  /*f0d0*/  ISETP.GT.AND P1, PT, R79, 0x59, !P1 ;  /* 0x000000594f00780c */ /* 0x000fc80004f24270 */
[----:B------:R-:W-:Y:S02]  /*f0e0*/  ISETP.LT.OR P1, PT, R78, 0x5a, P1 ;  /* 0x0000005a4e00780c */ /* 0x000fe40000f21670 */
[----:B0-----:R-:W-:Y:S02]  /*f0f0*/  FMNMX.FTZ R5, R3, R5, !PT ;  /* 0x0000000503057209 */ /* 0x001fe40007810000 */
[----:B------:R-:W-:Y:S02]  /*f100*/  FSEL R57, R57, -INF , !P1 ;  /* 0xff80000039397808 */ /* 0x000fe40004800000 */
[----:B------:R-:W-:Y:S01]  /*f110*/  LOP3.LUT P1, RZ, R16, 0x40, RZ, 0xc0, !PT ;  /* 0x0000004010ff7812 */ /* 0x000fe2000782c0ff */
[----:B------:R-:W0:Y:S03]  /*f120*/  SHFL.BFLY PT, R3, R5, 0x1, 0x1f ;  /* 0x0c201f0005037f89 */ /* 0x000e2600000e0000 */
[----:B------:R-:W-:-:S04]  /*f130*/  ISETP.GT.AND P1, PT, R79, 0x60, !P1 ;  /* 0x000000604f00780c */ /* 0x000fc80004f24270 */
[----:B------:R-:W-:-:S04]  /*f140*/  ISETP.LT.OR P1, PT, R78, 0x61, P1 ;  /* 0x000000614e00780c */ /* 0x000fc80000f21670 */
[----:B------:R-:W-:Y:S02]  /*f150*/  FSEL R60, R60, -INF , !P1 ;  /* 0xff8000003c3c7808 */ /* 0x000fe40004800000 */
[----:B------:R-:W-:-:S04]  /*f160*/  LOP3.LUT P1, RZ, R16, 0x10, RZ, 0xc0, !PT ;  /* 0x0000001010ff7812 */ /* 0x000fc8000782c0ff */
[----:B------:R-:W-:Y:S02]  /*f170*/  ISETP.GT.AND P1, PT, R79, 0x61, !P1 ;  /* 0x000000614f00780c */ /* 0x000fe40004f24270 */
[----:B------:R-:W-:Y:S02]  /*f180*/  LOP3.LUT P5, RZ, R16, 0x8, RZ, 0xc0, !PT ;  /* 0x0000000810ff7812 */ /* 0x000fe400078ac0ff */
[----:B------:R-:W-:-:S04]  /*f190*/  ISETP.LT.OR P1, PT, R78, 0x62, P1 ;  /* 0x000000624e00780c */ /* 0x000fc80000f21670 */
[----:B------:R-:W-:Y:S02]  /*f1a0*/  FSEL R61, R61, -INF , !P1 ;  /* 0xff8000003d3d7808 */ /* 0x000fe40004800000 */
[----:B------:R-:W-:Y:S02]  /*f1b0*/  ISETP.GT.AND P1, PT, R79, 0x68, !P5 ;  /* 0x000000684f00780c */ /* 0x000fe40006f24270 */
[----:B0-----:R-:W-:Y:S02]  /*f1c0*/  FMNMX.FTZ R5, R5, R3, !PT ;  /* 0x0000000305057209 */ /* 0x001fe40007810000 */
[----:B------:R-:W-:-:S03]  /*f1d0*/  ISETP.LT.OR P1, PT, R78, 0x69, P1 ;  /* 0x000000694e00780c */ /* 0x000fc60000f21670 */
[----:B------:R-:W-:Y:S01]  /*f1e0*/  FMUL.FTZ R3, R5, UR51 ;  /* 0x0000003305037c20 */ /* 0x000fe20008410000 */
[----:B------:R-:W-:Y:S02]  /*f1f0*/  FSEL R65, R65, -INF , !P1 ;  /* 0xff80000041417808 */ /* 0x000fe40004800000 */
[----:B------:R-:W-:Y:S02]  /*f200*/  FSETP.NEU.FTZ.AND P1, PT, R5, -INF , PT ;  /* 0xff8000000500780b */ /* 0x000fe40003f3d000 */
[----:B------:R-:W-:Y:S02]  /*f210*/  ISETP.GT.AND P6, PT, R79, RZ, !P6 ;  /* 0x000000ff4f00720c */ /* 0x000fe400077c4270 */
[----:B------:R-:W-:Y:S02]  /*f220*/  FSEL R3, R3, RZ, P1 ;  /* 0x000000ff03037208 */ /* 0x000fe40000800000 */
[----:B------:R-:W-:-:S03]  /*f230*/  ISETP.LT.OR P6, PT, R78, 0x1, P6 ;  /* 0x000000014e00780c */ /* 0x000fc600037c1670 */
        /* <DEDUP_REMOVED lines=32> */
[----:B------:R-:W-:-:S04]  /*f440*/  FSEL R72, R6, -INF , !P6 ;  /* 0xff80000006487808 */ /* 0x000fc80007000000 */
[----:B------:R-:W-:-:S04]  /*f450*/  FMNMX.FTZ R75, R72, R7, !PT ;  /* 0x00000007484b7209 */ /* 0x000fc80007810000 */
        /* <DEDUP_REMOVED lines=20> */
[----:B------:R-:W-:Y:S02]  /*f5a0*/  FMNMX.FTZ R6, R56, R75, !PT ;  /* 0x0000004b38067209 */ /* 0x000fe40007810000 */
[----:B------:R-:W-:Y:S02]  /*f5b0*/  LOP3.LUT P5, RZ, R16, 0x4000000, RZ, 0xc0, !PT ;  /* 0x0400000010ff7812 */ /* 0x000fe400078ac0ff */
[----:B------:R-:W-:Y:S02]  /*f5c0*/  FMNMX.FTZ R75, R57, R6, !PT ;  /* 0x00000006394b7209 */ /* 0x000fe40007810000 */
[----:B------:R-:W-:Y:S02]  /*f5d0*/  ISETP.GT.AND P1, PT, R79, 0x69, !P5 ;  /* 0x000000694f00780c */ /* 0x000fe40006f24270 */
[----:B------:R-:W-:Y:S02]  /*f5e0*/  FMNMX.FTZ R6, R60, R75, !PT ;  /* 0x0000004b3c067209 */ /* 0x000fe40007810000 */
[----:B------:R-:W-:-:S02]  /*f5f0*/  ISETP.LT.OR P1, PT, R78, 0x6a, P1 ;  /* 0x0000006a4e00780c */ /* 0x000fc40000f21670 */
[----:B------:R-:W-:Y:S02]  /*f600*/  ISETP.GT.AND P2, PT, R79, 0x70, !P2 ;  /* 0x000000704f00780c */ /* 0x000fe40005744270 */
[----:B------:R-:W-:Y:S02]  /*f610*/  FMNMX.FTZ R6, R61, R6, !PT ;  /* 0x000000063d067209 */ /* 0x000fe40007810000 */
[----:B------:R-:W-:Y:S02]  /*f620*/  FSEL R64, R64, -INF , !P1 ;  /* 0xff80000040407808 */ /* 0x000fe40004800000 */
[----:B------:R-:W-:Y:S02]  /*f630*/  ISETP.GT.AND P3, PT, R79, 0x71, !P3 ;  /* 0x000000714f00780c */ /* 0x000fe40005f64270 */
[----:B------:R-:W-:Y:S02]  /*f640*/  ISETP.LT.OR P2, PT, R78, 0x71, P2 ;  /* 0x000000714e00780c */ /* 0x000fe40001741670 */
[----:B------:R-:W-:-:S02]  /*f650*/  FMNMX.FTZ R6, R65, R6, !PT ;  /* 0x0000000641067209 */ /* 0x000fc40007810000 */
[----:B------:R-:W-:Y:S02]  /*f660*/  LOP3.LUT P5, RZ, R16, 0x8000000, RZ, 0xc0, !PT ;  /* 0x0800000010ff7812 */ /* 0x000fe400078ac0ff */
[C---:B------:R-:W-:Y:S02]  /*f670*/  ISETP.GT.AND P4, PT, R79.reuse, 0x78, !P4 ;  /* 0x000000784f00780c */ /* 0x040fe40006784270 */
[----:B------:R-:W-:Y:S02]  /*f680*/  ISETP.LT.OR P3, PT, R78, 0x72, P3 ;  /* 0x000000724e00780c */ /* 0x000fe40001f61670 */
[----:B------:R-:W-:Y:S02]  /*f690*/  FSEL R66, R66, -INF , !P2 ;  /* 0xff80000042427808 */ /* 0x000fe40005000000 */
[----:B------:R-:W-:Y:S02]  /*f6a0*/  FMNMX.FTZ R6, R64, R6, !PT ;  /* 0x0000000640067209 */ /* 0x000fe40007810000 */
[----:B------:R-:W-:-:S02]  /*f6b0*/  ISETP.GT.AND P1, PT, R79, 0x79, !P5 ;  /* 0x000000794f00780c */ /* 0x000fc40006f24270 */
[----:B------:R-:W-:Y:S02]  /*f6c0*/  ISETP.LT.OR P4, PT, R78, 0x79, P4 ;  /* 0x000000794e00780c */ /* 0x000fe40002781670 */
[----:B------:R-:W-:Y:S02]  /*f6d0*/  FSEL R68, R68, -INF , !P3 ;  /* 0xff80000044447808 */ /* 0x000fe40005800000 */
[----:B------:R-:W-:Y:S02]  /*f6e0*/  FMNMX.FTZ R6, R66, R6, !PT ;  /* 0x0000000642067209 */ /* 0x000fe40007810000 */
[----:B------:R-:W-:Y:S02]  /*f6f0*/  ISETP.LT.OR P1, PT, R78, 0x7a, P1 ;  /* 0x0000007a4e00780c */ /* 0x000fe40000f21670 */
[----:B------:R-:W-:Y:S02]  /*f700*/  FSEL R0, R0, -INF , !P4 ;  /* 0xff80000000007808 */ /* 0x000fe40006000000 */
[----:B------:R-:W-:-:S02]  /*f710*/  FMNMX.FTZ R6, R68, R6, !PT ;  /* 0x0000000644067209 */ /* 0x000fc40007810000 */
[----:B------:R-:W-:Y:S02]  /*f720*/  FSEL R71, R71, -INF , !P1 ;  /* 0xff80000047477808 */ /* 0x000fe40004800000 */
[----:B------:R-:W-:-:S04]  /*f730*/  FMNMX.FTZ R6, R0, R6, !PT ;  /* 0x0000000600067209 */ /* 0x000fc80007810000 */
[----:B------:R-:W-:-:S05]  /*f740*/  FMNMX.FTZ R6, R71, R6, !PT ;  /* 0x0000000647067209 */ /* 0x000fca0007810000 */
[----:B------:R-:W0:Y:S01]  /*f750*/  SHFL.BFLY PT, R75, R6, 0x2, 0x1f ;  /* 0x0c401f00064b7f89 */ /* 0x000e2200000e0000 */
[----:B------:R-:W-:Y:S08]  /*f760*/  MUFU.EX2 R8, R4 ;  /* 0x0000000400087308 */ /* 0x000ff00000000800 */
[----:B------:R-:W1:Y:S01]  /*f770*/  MUFU.EX2 R74, R74 ;  /* 0x0000004a004a7308 */ /* 0x000e620000000800 */
[----:B0-----:R-:W-:Y:S01]  /*f780*/  FMNMX.FTZ R6, R6, R75, !PT ;  /* 0x0000004b06067209 */ /* 0x001fe20007810000 */
[----:B-1----:R-:W-:Y:S01]  /*f790*/  FADD.FTZ R4, R8, R74 ;  /* 0x0000004a08047221 */ /* 0x002fe20000010000 */
[----:B------:R-:W-:-:S05]  /*f7a0*/  F2FP.BF16.F32.PACK_AB R8, R74, R8 ;  /* 0x000000084a08723e */ /* 0x000fca00000010ff */
[----:B------:R-:W-:Y:S08]  /*f7b0*/  MUFU.EX2 R74, R30 ;  /* 0x0000001e004a7308 */ /* 0x000ff00000000800 */
[----:B------:R0:W-:Y:S02]  /*f7c0*/  MUFU.EX2 R30, R38 ;  /* 0x00000026001e7308 */ /* 0x0001e40000000800 */
[----:B0-----:R-:W0:Y:S06]  /*f7d0*/  SHFL.BFLY PT, R38, R6, 0x1, 0x1f ;  /* 0x0c201f0006267f89 */ /* 0x001e2c00000e0000 */
[----:B------:R-:W1:Y:S08]  /*f7e0*/  MUFU.EX2 R73, R73 ;  /* 0x0000004900497308 */ /* 0x000e700000000800 */
[----:B------:R-:W2:Y:S01]  /*f7f0*/  MUFU.EX2 R9, R9 ;  /* 0x0000000900097308 */ /* 0x000ea20000000800 */
[----:B0-----:R-:W-:-:S04]  /*f800*/  FMNMX.FTZ R6, R6, R38, !PT ;  /* 0x0000002606067209 */ /* 0x001fc80007810000 */
[C---:B------:R-:W-:Y:S01]  /*f810*/  FSETP.NEU.FTZ.AND P1, PT, R6.reuse, -INF , PT ;  /* 0xff8000000600780b */ /* 0x040fe20003f3d000 */
[----:B------:R-:W-:Y:S02]  /*f820*/  FMUL.FTZ R75, R6, UR51 ;  /* 0x00000033064b7c20 */ /* 0x000fe40008410000 */
[----:B------:R-:W0:Y:S03]  /*f830*/  MUFU.EX2 R12, R12 ;  /* 0x0000000c000c7308 */ /* 0x000e260000000800 */
[----:B------:R-:W-:-:S05]  /*f840*/  FSEL R75, R75, RZ, P1 ;  /* 0x000000ff4b4b7208 */ /* 0x000fca0000800000 */
[----:B------:R-:W3:Y:S01]  /*f850*/  MUFU.EX2 R13, R13 ;  /* 0x0000000d000d7308 */ /* 0x000ee20000000800 */
[--C-:B------:R-:W-:Y:S01]  /*f860*/  FFMA.FTZ R72, R72, UR51, -R75.reuse ;  /* 0x0000003348487c23 */ /* 0x100fe2000801084b */
[--C-:B------:R-:W-:Y:S01]  /*f870*/  FFMA.FTZ R7, R7, UR51, -R75.reuse ;  /* 0x0000003307077c23 */ /* 0x100fe2000801084b */
[----:B-1----:R-:W-:Y:S01]  /*f880*/  FADD.FTZ R4, R73, R4 ;  /* 0x0000000449047221 */ /* 0x002fe20000010000 */
[----:B------:R-:W-:-:S04]  /*f890*/  FFMA.FTZ R10, R10, UR51, -R75 ;  /* 0x000000330a0a7c23 */ /* 0x000fc8000801084b */
[----:B------:R-:W1:Y:S01]  /*f8a0*/  MUFU.EX2 R20, R20 ;  /* 0x0000001400147308 */ /* 0x000e620000000800 */
[----:B------:R-:W-:Y:S01]  /*f8b0*/  FFMA.FTZ R11, R11, UR51, -R75 ;  /* 0x000000330b0b7c23 */ /* 0x000fe2000801084b */
[----:B--2---:R-:W-:-:S06]  /*f8c0*/  FADD.FTZ R4, R9, R4 ;  /* 0x0000000409047221 */ /* 0x004fcc0000010000 */
[----:B------:R-:W-:Y:S01]  /*f8d0*/  MUFU.EX2 R72, R72 ;  /* 0x0000004800487308 */ /* 0x000fe20000000800 */
[----:B0-----:R-:W-:-:S07]  /*f8e0*/  FADD.FTZ R4, R12, R4 ;  /* 0x000000040c047221 */ /* 0x001fce0000010000 */
[----:B------:R-:W0:Y:S01]  /*f8f0*/  MUFU.EX2 R7, R7 ;  /* 0x0000000700077308 */ /* 0x000e220000000800 */
[----:B------:R-:W-:-:S07]  /*f900*/  FFMA.FTZ R14, R14, UR51, -R75 ;  /* 0x000000330e0e7c23 */ /* 0x000fce000801084b */
[----:B------:R-:W2:Y:S01]  /*f910*/  MUFU.EX2 R21, R21 ;  /* 0x0000001500157308 */ /* 0x000ea20000000800 */
[----:B------:R-:W-:-:S07]  /*f920*/  FFMA.FTZ R15, R15, UR51, -R75 ;  /* 0x000000330f0f7c23 */ /* 0x000fce000801084b */
[----:B------:R4:W5:Y:S01]  /*f930*/  MUFU.EX2 R38, R10 ;  /* 0x0000000a00267308 */ /* 0x0009620000000800 */
[--C-:B------:R-:W-:Y:S01]  /*f940*/  FFMA.FTZ R24, R24, UR51, -R75.reuse ;  /* 0x0000003318187c23 */ /* 0x100fe2000801084b */
[--C-:B------:R-:W-:Y:S01]  /*f950*/  FFMA.FTZ R25, R25, UR51, -R75.reuse ;  /* 0x0000003319197c23 */ /* 0x100fe2000801084b */
[----:B------:R-:W-:-:S05]  /*f960*/  FFMA.FTZ R28, R28, UR51, -R75 ;  /* 0x000000331c1c7c23 */ /* 0x000fca000801084b */
[----:B------:R-:W5:Y:S01]  /*f970*/  MUFU.EX2 R26, R26 ;  /* 0x0000001a001a7308 */ /* 0x000f620000000800 */
[----:B----4-:R-:W-:Y:S01]  /*f980*/  F2FP.BF16.F32.PACK_AB R10, R9, R73 ;  /* 0x00000049090a723e */ /* 0x010fe200000010ff */
[--C-:B------:R-:W-:Y:S01]  /*f990*/  FFMA.FTZ R29, R29, UR51, -R75.reuse ;  /* 0x000000331d1d7c23 */ /* 0x100fe2000801084b */
[--C-:B------:R-:W-:Y:S01]  /*f9a0*/  FFMA.FTZ R32, R32, UR51, -R75.reuse ;  /* 0x0000003320207c23 */ /* 0x100fe2000801084b */
[--C-:B------:R-:W-:Y:S01]  /*f9b0*/  FFMA.FTZ R33, R33, UR51, -R75.reuse ;  /* 0x0000003321217c23 */ /* 0x100fe2000801084b */
[----:B------:R-:W-:-:S03]  /*f9c0*/  FFMA.FTZ R36, R36, UR51, -R75 ;  /* 0x0000003324247c23 */ /* 0x000fc6000801084b */
[----:B------:R-:W4:Y:S01]  /*f9d0*/  MUFU.EX2 R11, R11 ;  /* 0x0000000b000b7308 */ /* 0x000f220000000800 */
[--C-:B------:R-:W-:Y:S01]  /*f9e0*/  FFMA.FTZ R37, R37, UR51, -R75.reuse ;  /* 0x0000003325257c23 */ /* 0x100fe2000801084b */
[--C-:B------:R-:W-:Y:S01]  /*f9f0*/  FFMA.FTZ R40, R40, UR51, -R75.reuse ;  /* 0x0000003328287c23 */ /* 0x100fe2000801084b */
[--C-:B------:R-:W-:Y:S01]  /*fa00*/  FFMA.FTZ R41, R41, UR51, -R75.reuse ;  /* 0x0000003329297c23 */ /* 0x100fe2000801084b */
[--C-:B------:R-:W-:Y:S01]  /*fa10*/  FFMA.FTZ R44, R44, UR51, -R75.reuse ;  /* 0x000000332c2c7c23 */ /* 0x100fe2000801084b */
[--C-:B------:R-:W-:Y:S01]  /*fa20*/  FFMA.FTZ R45, R45, UR51, -R75.reuse ;  /* 0x000000332d2d7c23 */ /* 0x100fe2000801084b */
[--C-:B------:R-:W-:Y:S01]  /*fa30*/  FFMA.FTZ R48, R48, UR51, -R75.reuse ;  /* 0x0000003330307c23 */ /* 0x100fe2000801084b */
[--C-:B------:R-:W-:Y:S01]  /*fa40*/  FFMA.FTZ R49, R49, UR51, -R75.reuse ;  /* 0x0000003331317c23 */ /* 0x100fe2000801084b */
        /* <DEDUP_REMOVED lines=13> */
[C---:B---3--:R-:W-:Y:S01]  /*fb20*/  FADD.FTZ R9, R13.reuse, R4 ;  /* 0x000000040d097221 */ /* 0x048fe20000010000 */
[----:B------:R3:W4:Y:S01]  /*fb30*/  MUFU.EX2 R75, R14 ;  /* 0x0000000e004b7308 */ /* 0x0007220000000800 */
[----:B------:R-:W-:-:S02]  /*fb40*/  F2FP.BF16.F32.PACK_AB R12, R13, R12 ;  /* 0x0000000c0d0c723e */ /* 0x000fc400000010ff */
[----:B-1----:R-:W-:Y:S01]  /*fb50*/  FADD.FTZ R4, R20, R9 ;  /* 0x0000000914047221 */ /* 0x002fe20000010000 */
[----:B0-----:R-:W-:-:S04]  /*fb60*/  FADD.FTZ R13, R72, R7 ;  /* 0x00000007480d7221 */ /* 0x001fc80000010000 */
[----:B------:R-:W0:Y:S01]  /*fb70*/  MUFU.EX2 R15, R15 ;  /* 0x0000000f000f7308 */ /* 0x000e220000000800 */
[C---:B--2---:R-:W-:Y:S01]  /*fb80*/  FADD.FTZ R9, R21.reuse, R4 ;  /* 0x0000000415097221 */ /* 0x044fe20000010000 */
[----:B---3--:R-:W-:Y:S01]  /*fb90*/  F2FP.BF16.F32.PACK_AB R14, R21, R20 ;  /* 0x00000014150e723e */ /* 0x008fe200000010ff */
[----:B-----5:R-:W-:Y:S02]  /*fba0*/  FADD.FTZ R20, R38, R13 ;  /* 0x0000000d26147221 */ /* 0x020fe40000010000 */
[----:B------:R-:W-:-:S03]  /*fbb0*/  FADD.FTZ R4, R26, R9 ;  /* 0x000000091a047221 */ /* 0x000fc60000010000 */
[----:B------:R-:W1:Y:S01]  /*fbc0*/  MUFU.EX2 R76, R24 ;  /* 0x00000018004c7308 */ /* 0x000e620000000800 */
[----:B----4-:R-:W-:Y:S01]  /*fbd0*/  FADD.FTZ R20, R11, R20 ;  /* 0x000000140b147221 */ /* 0x010fe20000010000 */
[----:B------:R-:W-:-:S06]  /*fbe0*/  FADD.FTZ R9, R27, R4 ;  /* 0x000000041b097221 */ /* 0x000fcc0000010000 */
[----:B------:R-:W2:Y:S01]  /*fbf0*/  MUFU.EX2 R25, R25 ;  /* 0x0000001900197308 */ /* 0x000ea20000000800 */
[----:B------:R-:W-:Y:S01]  /*fc00*/  FADD.FTZ R20, R75, R20 ;  /* 0x000000144b147221 */ /* 0x000fe20000010000 */
[----:B------:R-:W-:Y:S01]  /*fc10*/  FADD.FTZ R4, R74, R9 ;  /* 0x000000094a047221 */ /* 0x000fe20000010000 */
[----:B------:R-:W-:-:S05]  /*fc20*/  F2FP.BF16.F32.PACK_AB R9, R7, R72 ;  /* 0x000000480709723e */ /* 0x000fca00000010ff */
[----:B------:R-:W3:Y:S01]  /*fc30*/  MUFU.EX2 R31, R31 ;  /* 0x0000001f001f7308 */ /* 0x000ee20000000800 */
[----:B0-----:R-:W-:-:S07]  /*fc40*/  FADD.FTZ R7, R15, R20 ;  /* 0x000000140f077221 */ /* 0x001fce0000010000 */
[----:B------:R-:W0:Y:S01]  /*fc50*/  MUFU.EX2 R28, R28 ;  /* 0x0000001c001c7308 */ /* 0x000e220000000800 */
[----:B-1----:R-:W-:-:S07]  /*fc60*/  FADD.FTZ R20, R76, R7 ;  /* 0x000000074c147221 */ /* 0x002fce0000010000 */
[----:B------:R-:W1:Y:S08]  /*fc70*/  MUFU.EX2 R34, R34 ;  /* 0x0000002200227308 */ /* 0x000e700000000800 */
[----:B------:R-:W4:Y:S01]  /*fc80*/  MUFU.EX2 R77, R29 ;  /* 0x0000001d004d7308 */ /* 0x000f220000000800 */
[----:B--2---:R-:W-:-:S07]  /*fc90*/  FADD.FTZ R7, R25, R20 ;  /* 0x0000001419077221 */ /* 0x004fce0000010000 */
[----:B------:R-:W2:Y:S08]  /*fca0*/  MUFU.EX2 R35, R35 ;  /* 0x0000002300237308 */ /* 0x000eb00000000800 */
[----:B------:R-:W5:Y:S08]  /*fcb0*/  MUFU.EX2 R32, R32 ;  /* 0x0000002000207308 */ /* 0x000f700000000800 */
[----:B------:R-:W5:Y:S01]  /*fcc0*/  MUFU.EX2 R33, R33 ;  /* 0x0000002100217308 */ /* 0x000f620000000800 */
[----:B---3--:R-:W-:Y:S01]  /*fcd0*/  FADD.FTZ R4, R31, R4 ;  /* 0x000000041f047221 */ /* 0x008fe20000010000 */
[----:B0-----:R-:W-:-:S03]  /*fce0*/  FADD.FTZ R20, R28, R7 ;  /* 0x000000071c147221 */ /* 0x001fc60000010000 */
[----:B-1----:R-:W-:Y:S01]  /*fcf0*/  FADD.FTZ R4, R34, R4 ;  /* 0x0000000422047221 */ /* 0x002fe20000010000 */
[----:B----4-:R-:W-:Y:S01]  /*fd00*/  FADD.FTZ R7, R77, R20 ;  /* 0x000000144d077221 */ /* 0x010fe20000010000 */
[----:B------:R-:W-:Y:S02]  /*fd10*/  F2FP.BF16.F32.PACK_AB R24, R27, R26 ;  /* 0x0000001a1b18723e */ /* 0x000fe400000010ff */
[----:B--2---:R-:W-:Y:S01]  /*fd20*/  FADD.FTZ R21, R35, R4 ;  /* 0x0000000423157221 */ /* 0x004fe20000010000 */
[----:B-----5:R-:W-:Y:S01]  /*fd30*/  FADD.FTZ R4, R32, R7 ;  /* 0x0000000720047221 */ /* 0x020fe20000010000 */
[C---:B------:R-:W-:Y:S02]  /*fd40*/  F2FP.BF16.F32.PACK_AB R27, R33.reuse, R32 ;  /* 0x00000020211b723e */ /* 0x040fe400000010ff */
[----:B------:R-:W2:Y:S01]  /*fd50*/  LDL R32, [R1+0x74] ;  /* 0x0000740001207983 */ /* 0x000ea20000100800 */
[----:B------:R-:W0:Y:S08]  /*fd60*/  MUFU.EX2 R39, R39 ;  /* 0x0000002700277308 */ /* 0x000e300000000800 */
[----:B------:R-:W1:Y:S08]  /*fd70*/  MUFU.EX2 R29, R36 ;  /* 0x00000024001d7308 */ /* 0x000e700000000800 */
[----:B------:R-:W3:Y:S08]  /*fd80*/  MUFU.EX2 R42, R42 ;  /* 0x0000002a002a7308 */ /* 0x000ef00000000800 */
[----:B------:R-:W4:Y:S01]  /*fd90*/  MUFU.EX2 R37, R37 ;  /* 0x0000002500257308 */ /* 0x000f220000000800 */
[----:B------:R-:W-:Y:S01]  /*fda0*/  FADD.FTZ R20, R30, R21 ;  /* 0x000000151e147221 */ /* 0x000fe20000010000 */
[----:B------:R-:W-:-:S06]  /*fdb0*/  FADD.FTZ R4, R33, R4 ;  /* 0x0000000421047221 */ /* 0x000fcc0000010000 */
[----:B------:R-:W5:Y:S08]  /*fdc0*/  MUFU.EX2 R43, R43 ;  /* 0x0000002b002b7308 */ /* 0x000f700000000800 */
[----:B------:R-:W5:Y:S01]  /*fdd0*/  MUFU.EX2 R40, R40 ;  /* 0x0000002800287308 */ /* 0x000f620000000800 */
[----:B0-----:R-:W-:Y:S01]  /*fde0*/  FADD.FTZ R7, R39, R20 ;  /* 0x0000001427077221 */ /* 0x001fe20000010000 */
[----:B-1----:R-:W-:-:S06]  /*fdf0*/  FADD.FTZ R4, R29, R4 ;  /* 0x000000041d047221 */ /* 0x002fcc0000010000 */
[----:B------:R-:W0:Y:S08]  /*fe00*/  MUFU.EX2 R46, R46 ;  /* 0x0000002e002e7308 */ /* 0x000e300000000800 */
[----:B------:R-:W1:Y:S01]  /*fe10*/  MUFU.EX2 R41, R41 ;  /* 0x0000002900297308 */ /* 0x000e620000000800 */
[----:B---3--:R-:W-:Y:S01]  /*fe20*/  FADD.FTZ R20, R42, R7 ;  /* 0x000000072a147221 */ /* 0x008fe20000010000 */
[----:B----4-:R-:W-:-:S06]  /*fe30*/  FADD.FTZ R7, R37, R4 ;  /* 0x0000000425077221 */ /* 0x010fcc0000010000 */
[----:B------:R-:W-:Y:S08]  /*fe40*/  MUFU.EX2 R47, R47 ;  /* 0x0000002f002f7308 */ /* 0x000ff00000000800 */
[----:B------:R-:W3:Y:S01]  /*fe50*/  MUFU.EX2 R44, R44 ;  /* 0x0000002c002c7308 */ /* 0x000ee20000000800 */
[----:B-----5:R-:W-:Y:S01]  /*fe60*/  FADD.FTZ R21, R43, R20 ;  /* 0x000000142b157221 */ /* 0x020fe20000010000 */
[----:B------:R-:W-:-:S06]  /*fe70*/  FADD.FTZ R4, R40, R7 ;  /* 0x0000000728047221 */ /* 0x000fcc0000010000 */
[----:B------:R-:W-:Y:S01]  /*fe80*/  MUFU.EX2 R50, R50 ;  /* 0x0000003200327308 */ /* 0x000fe20000000800 */
[----:B------:R-:W-:-:S07]  /*fe90*/  F2FP.BF16.F32.PACK_AB R11, R11, R38 ;  /* 0x000000260b0b723e */ /* 0x000fce00000010ff */
[----:B------:R-:W4:Y:S01]  /*fea0*/  MUFU.EX2 R45, R45 ;  /* 0x0000002d002d7308 */ /* 0x000f220000000800 */
[----:B0-----:R-:W-:Y:S01]  /*feb0*/  FADD.FTZ R20, R46, R21 ;  /* 0x000000152e147221 */ /* 0x001fe20000010000 */
[----:B-1----:R-:W-:-:S06]  /*fec0*/  FADD.FTZ R7, R41, R4 ;  /* 0x0000000429077221 */ /* 0x002fcc0000010000 */
[----:B------:R-:W0:Y:S01]  /*fed0*/  MUFU.EX2 R51, R51 ;  /* 0x0000003300337308 */ /* 0x000e220000000800 */
[----:B------:R-:W-:-:S07]  /*fee0*/  F2FP.BF16.F32.PACK_AB R13, R15, R75 ;  /* 0x0000004b0f0d723e */ /* 0x000fce00000010ff */
[----:B------:R-:W1:Y:S01]  /*fef0*/  MUFU.EX2 R48, R48 ;  /* 0x0000003000307308 */ /* 0x000e620000000800 */
[----:B------:R-:W-:Y:S01]  /*ff00*/  F2FP.BF16.F32.PACK_AB R15, R25, R76 ;  /* 0x0000004c190f723e */ /* 0x000fe200000010ff */
[----:B------:R5:W-:Y:S01]  /*ff10*/  STSM.16.M88.4 [R82+0x21800], R8 ;  /* 0x0218000852007844 */ /* 0x000be20000000200 */
[----:B---3--:R-:W-:-:S05]  /*ff20*/  FADD.FTZ R4, R44, R7 ;  /* 0x000000072c047221 */ /* 0x008fca0000010000 */
[----:B------:R-:W3:Y:S08]  /*ff30*/  MUFU.EX2 R54, R54 ;  /* 0x0000003600367308 */ /* 0x000ef00000000800 */
[----:B------:R-:W3:Y:S01]  /*ff40*/  MUFU.EX2 R49, R49 ;  /* 0x0000003100317308 */ /* 0x000ee20000000800 */
[----:B-----5:R-:W-:Y:S01]  /*ff50*/  FADD.FTZ R9, R47, R20 ;  /* 0x000000142f097221 */ /* 0x020fe20000010000 */
[----:B------:R5:W-:Y:S06]  /*ff60*/  STSM.16.M88.4 [R83], R12 ;  /* 0x0000000c53007844 */ /* 0x000bec0000000200 */
[----:B------:R-:W3:Y:S01]  /*ff70*/  MUFU.EX2 R55, R55 ;  /* 0x0000003700377308 */ /* 0x000ee20000000800 */
[----:B----4-:R-:W-:-:S07]  /*ff80*/  FADD.FTZ R7, R45, R4 ;  /* 0x000000042d077221 */ /* 0x010fce0000010000 */
[----:B------:R-:W4:Y:S01]  /*ff90*/  MUFU.EX2 R52, R52 ;  /* 0x0000003400347308 */ /* 0x000f220000000800 */
[----:B-----5:R-:W-:-:S07]  /*ffa0*/  FADD.FTZ R12, R50, R9 ;  /* 0x00000009320c7221 */ /* 0x020fce0000010000 */
[----:B------:R-:W5:Y:S01]  /*ffb0*/  MUFU.EX2 R58, R58 ;  /* 0x0000003a003a7308 */ /* 0x000f620000000800 */
[----:B0-----:R-:W-:Y:S01]  /*ffc0*/  FADD.FTZ R9, R51, R12 ;  /* 0x0000000c33097221 */ /* 0x001fe20000010000 */
[----:B-1----:R-:W-:-:S06]  /*ffd0*/  FADD.FTZ R4, R48, R7 ;  /* 0x0000000730047221 */ /* 0x002fcc0000010000 */
[----:B------:R-:W0:Y:S01]  /*ffe0*/  MUFU.EX2 R53, R53 ;  /* 0x0000003500357308 */ /* 0x000e220000000800 */
[----:B---3--:R-:W-:Y:S01]  /*fff0*/  FADD.FTZ R12, R54, R9 ;  /* 0x00000009360c7221 */ /* 0x008fe20000010000 */
[----:B------:R-:W-:-:S06]  /*10000*/  FADD.FTZ R13, R49, R4 ;  /* 0x00000004310d7221 */ /* 0x000fcc0000010000 */
[----:B------:R-:W1:Y:S08]  /*10010*/  MUFU.EX2 R59, R59 ;  /* 0x0000003b003b7308 */ /* 0x000e700000000800 */
[----:B------:R-:W3:Y:S01]  /*10020*/  MUFU.EX2 R56, R56 ;  /* 0x0000003800387308 */ /* 0x000ee20000000800 */
[----:B------:R-:W-:Y:S01]  /*10030*/  FADD.FTZ R15, R55, R12 ;  /* 0x0000000c370f7221 */ /* 0x000fe20000010000 */
[----:B----4-:R-:W-:Y:S01]  /*10040*/  FADD.FTZ R4, R52, R13 ;  /* 0x0000000d34047221 */ /* 0x010fe20000010000 */
[----:B------:R-:W-:-:S05]  /*10050*/  ISETP.NE.AND P5, PT, R142, 0x1, PT ;  /* 0x000000018e00780c */ /* 0x000fca0003fa5270 */
[----:B------:R-:W4:Y:S08]  /*10060*/  MUFU.EX2 R62, R62 ;  /* 0x0000003e003e7308 */ /* 0x000f300000000800 */
[----:B------:R-:W4:Y:S01]  /*10070*/  MUFU.EX2 R57, R57 ;  /* 0x0000003900397308 */ /* 0x000f220000000800 */
[----:B-----5:R-:W-:Y:S01]  /*10080*/  FADD.FTZ R12, R58, R15 ;  /* 0x0000000f3a0c7221 */ /* 0x020fe20000010000 */
[----:B0-----:R-:W-:-:S06]  /*10090*/  FADD.FTZ R13, R53, R4 ;  /* 0x00000004350d7221 */ /* 0x001fcc0000010000 */
[----:B------:R-:W0:Y:S01]  /*100a0*/  MUFU.EX2 R63, R63 ;  /* 0x0000003f003f7308 */ /* 0x000e220000000800 */
[----:B------:R-:W-:-:S07]  /*100b0*/  F2FP.BF16.F32.PACK_AB R26, R31, R74 ;  /* 0x0000004a1f1a723e */ /* 0x000fce00000010ff */
[----:B------:R-:W5:Y:S01]  /*100c0*/  MUFU.EX2 R60, R60 ;  /* 0x0000003c003c7308 */ /* 0x000f620000000800 */
[----:B------:R-:W-:-:S07]  /*100d0*/  F2FP.BF16.F32.PACK_AB R25, R77, R28 ;  /* 0x0000001c4d19723e */ /* 0x000fce00000010ff */
[----:B------:R-:W5:Y:S01]  /*100e0*/  MUFU.EX2 R61, R61 ;  /* 0x0000003d003d7308 */ /* 0x000f620000000800 */
[----:B------:R-:W-:-:S07]  /*100f0*/  F2FP.BF16.F32.PACK_AB R28, R35, R34 ;  /* 0x00000022231c723e */ /* 0x000fce00000010ff */
[----:B------:R-:W-:Y:S01]  /*10100*/  MUFU.EX2 R65, R65 ;  /* 0x0000004100417308 */ /* 0x000fe20000000800 */
[----:B------:R-:W-:-:S07]  /*10110*/  F2FP.BF16.F32.PACK_AB R30, R39, R30 ;  /* 0x0000001e271e723e */ /* 0x000fce00000010ff */
[----:B------:R-:W5:Y:S01]  /*10120*/  MUFU.EX2 R64, R64 ;  /* 0x0000004000407308 */ /* 0x000f620000000800 */
[----:B------:R-:W-:-:S07]  /*10130*/  F2FP.BF16.F32.PACK_AB R29, R37, R29 ;  /* 0x0000001d251d723e */ /* 0x000fce00000010ff */
[----:B------:R-:W-:Y:S01]  /*10140*/  MUFU.EX2 R67, R67 ;  /* 0x0000004300437308 */ /* 0x000fe20000000800 */
[----:B------:R-:W-:-:S07]  /*10150*/  F2FP.BF16.F32.PACK_AB R31, R41, R40 ;  /* 0x00000028291f723e */ /* 0x000fce00000010ff */
[----:B------:R-:W5:Y:S01]  /*10160*/  MUFU.EX2 R69, R69 ;  /* 0x0000004500457308 */ /* 0x000f620000000800 */
[----:B-1----:R-:W-:-:S07]  /*10170*/  FADD.FTZ R15, R59, R12 ;  /* 0x0000000c3b0f7221 */ /* 0x002fce0000010000 */
[----:B------:R-:W-:Y:S01]  /*10180*/  MUFU.EX2 R70, R70 ;  /* 0x0000004600467308 */ /* 0x000fe20000000800 */
[----:B---3--:R-:W-:-:S07]  /*10190*/  FADD.FTZ R4, R56, R13 ;  /* 0x0000000d38047221 */ /* 0x008fce0000010000 */
[----:B------:R-:W1:Y:S08]  /*101a0*/  MUFU.EX2 R3, R3 ;  /* 0x0000000300037308 */ /* 0x000e700000000800 */
[----:B------:R-:W-:Y:S08]  /*101b0*/  MUFU.EX2 R66, R66 ;  /* 0x0000004200427308 */ /* 0x000ff00000000800 */
[----:B------:R-:W3:Y:S08]  /*101c0*/  MUFU.EX2 R7, R68 ;  /* 0x0000004400077308 */ /* 0x000ef00000000800 */
[----:B------:R-:W-:Y:S08]  /*101d0*/  MUFU.EX2 R0, R0 ;  /* 0x0000000000007308 */ /* 0x000ff00000000800 */
[----:B------:R-:W2:Y:S01]  /*101e0*/  MUFU.EX2 R71, R71 ;  /* 0x0000004700477308 */ /* 0x000ea20000000800 */
[----:B------:R-:W-:Y:S01]  /*101f0*/  F2FP.BF16.F32.PACK_AB R8, R43, R42 ;  /* 0x0000002a2b08723e */ /* 0x000fe200000010ff */
[----:B------:R-:W-:Y:S01]  /*10200*/  STSM.16.M88.4 [R81], R24 ;  /* 0x0000001851007844 */ /* 0x000fe20000000200 */
[----:B------:R-:W-:-:S02]  /*10210*/  F2FP.BF16.F32.PACK_AB R10, R47, R46 ;  /* 0x0000002e2f0a723e */ /* 0x000fc400000010ff */
[----:B------:R-:W-:Y:S02]  /*10220*/  F2FP.BF16.F32.PACK_AB R9, R45, R44 ;  /* 0x0000002c2d09723e */ /* 0x000fe400000010ff */
[----:B------:R-:W-:Y:S01]  /*10230*/  F2FP.BF16.F32.PACK_AB R11, R49, R48 ;  /* 0x00000030310b723e */ /* 0x000fe200000010ff */
[----:B------:R1:W-:Y:S01]  /*10240*/  STSM.16.M88.4 [R80], R28 ;  /* 0x0000001c50007844 */ /* 0x0003e20000000200 */
[----:B----4-:R-:W-:Y:S01]  /*10250*/  FADD.FTZ R14, R62, R15 ;  /* 0x0000000f3e0e7221 */ /* 0x010fe20000010000 */
[----:B------:R-:W-:Y:S02]  /*10260*/  FADD.FTZ R13, R57, R4 ;  /* 0x00000004390d7221 */ /* 0x000fe40000010000 */
[----:B------:R4:W-:Y:S01]  /*10270*/  STSM.16.M88.4 [R82+0x27800], R8 ;  /* 0x0278000852007844 */ /* 0x0009e20000000200 */
[----:B0-----:R-:W-:Y:S01]  /*10280*/  FADD.FTZ R20, R63, R14 ;  /* 0x0000000e3f147221 */ /* 0x001fe20000010000 */
[----:B-----5:R-:W-:Y:S01]  /*10290*/  FADD.FTZ R4, R60, R13 ;  /* 0x0000000d3c047221 */ /* 0x020fe20000010000 */
[----:B------:R-:W-:-:S02]  /*102a0*/  F2FP.BF16.F32.PACK_AB R12, R59, R58 ;  /* 0x0000003a3b0c723e */ /* 0x000fc400000010ff */
[----:B------:R-:W-:Y:S02]  /*102b0*/  F2FP.BF16.F32.PACK_AB R14, R63, R62 ;  /* 0x0000003e3f0e723e */ /* 0x000fe400000010ff */
[----:B------:R-:W-:Y:S01]  /*102c0*/  F2FP.BF16.F32.PACK_AB R13, R61, R60 ;  /* 0x0000003c3d0d723e */ /* 0x000fe200000010ff */
[----:B-1----:R-:W0:Y:S01]  /*102d0*/  @P5 LDC R28, c[0x0][0x44c] ;  /* 0x00011300ff1c5b82 */ /* 0x002e220000000800 */
[----:B------:R-:W-:Y:S02]  /*102e0*/  F2FP.BF16.F32.PACK_AB R15, R64, R65 ;  /* 0x00000041400f723e */ /* 0x000fe400000010ff */
[----:B----4-:R-:W-:Y:S02]  /*102f0*/  F2FP.BF16.F32.PACK_AB R8, R51, R50 ;  /* 0x000000323308723e */ /* 0x010fe400000010ff */
[----:B------:R-:W-:Y:S02]  /*10300*/  F2FP.BF16.F32.PACK_AB R10, R55, R54 ;  /* 0x00000036370a723e */ /* 0x000fe400000010ff */
[----:B------:R-:W-:Y:S01]  /*10310*/  F2FP.BF16.F32.PACK_AB R9, R53, R52 ;  /* 0x000000343509723e */ /* 0x000fe200000010ff */
[----:B------:R-:W1:Y:S01]  /*10320*/  @P5 LDC R29, c[0x0][0x450] ;  /* 0x00011400ff1d5b82 */ /* 0x000e620000000800 */
[----:B------:R-:W-:-:S02]  /*10330*/  F2FP.BF16.F32.PACK_AB R11, R57, R56 ;  /* 0x00000038390b723e */ /* 0x000fc400000010ff */
[----:B------:R-:W-:Y:S02]  /*10340*/  F2FP.BF16.F32.PACK_AB R24, R69, R67 ;  /* 0x000000434518723e */ /* 0x000fe400000010ff */
[----:B------:R-:W-:Y:S02]  /*10350*/  F2FP.BF16.F32.PACK_AB R26, R3, R70 ;  /* 0x00000046031a723e */ /* 0x000fe400000010ff */
[----:B---3--:R-:W-:Y:S02]  /*10360*/  F2FP.BF16.F32.PACK_AB R25, R7, R66 ;  /* 0x000000420719723e */ /* 0x008fe400000010ff */
[----:B--2---:R-:W-:Y:S01]  /*10370*/  F2FP.BF16.F32.PACK_AB R27, R71, R0 ;  /* 0x00000000471b723e */ /* 0x004fe200000010ff */
[----:B------:R2:W-:Y:S04]  /*10380*/  STSM.16.M88.4 [R32], R8 ;  /* 0x0000000820007844 */ /* 0x0005e80000000200 */
[----:B------:R2:W-:Y:S01]  /*10390*/  STSM.16.M88.4 [R81+0x6000], R12 ;  /* 0x0060000c51007844 */ /* 0x0005e20000000200 */
[----:B------:R-:W-:-:S03]  /*103a0*/  FADD.FTZ R4, R61, R4 ;  /* 0x000000043d047221 */ /* 0x000fc60000010000 */
[----:B------:R2:W-:Y:S01]  /*103b0*/  STSM.16.M88.4 [R80+0x6000], R24 ;  /* 0x0060001850007844 */ /* 0x0005e20000000200 */
[----:B------:R3:W-:Y:S06]  /*103c0*/  MEMBAR.ALL.CTA ;  /* 0x0000000000007992 */ /* 0x0007ec0000008000 */
[----:B---3--:R-:W3:Y:S01]  /*103d0*/  FENCE.VIEW.ASYNC.S ;  /* 0x00000000000073c6 */ /* 0x008ee20000000000 */
[----:B------:R-:W-:Y:S01]  /*103e0*/  FADD.FTZ R21, R65, R4 ;  /* 0x0000000441157221 */ /* 0x000fe20000010000 */
[----:B------:R-:W-:Y:S01]  /*103f0*/  FADD.FTZ R20, R67, R20 ;  /* 0x0000001443147221 */ /* 0x000fe20000010000 */
[----:B------:R-:W-:-:S02]  /*10400*/  PLOP3.LUT P1, PT, PT, PT, UP0, 0x40, 0x0 ;  /* 0x000000000000781c */ /* 0x000fc40003f2e808 */
[----:B------:R-:W-:Y:S01]  /*10410*/  FADD.FTZ R21, R64, R21 ;  /* 0x0000001540157221 */ /* 0x000fe20000010000 */
[----:B0-----:R-:W-:-:S04]  /*10420*/  @P5 IMAD.HI.U32 R28, R88, R28, RZ ;  /* 0x0000001c581c5227 */ /* 0x001fc800078e00ff */
[----:B------:R-:W-:Y:S01]  /*10430*/  FADD.FTZ R69, R69, R20 ;  /* 0x0000001445457221 */ /* 0x000fe20000010000 */
[----:B------:R-:W-:Y:S01]  /*10440*/  FADD.FTZ R66, R66, R21 ;  /* 0x0000001542427221 */ /* 0x000fe20000010000 */
[----:B------:R-:W-:Y:S01]  /*10450*/  IMAD.MOV.U32 R20, RZ, RZ, R88 ;  /* 0x000000ffff147224 */ /* 0x000fe200078e0058 */
[----:B-1----:R-:W-:Y:S02]  /*10460*/  @P5 SHF.R.U32.HI R20, RZ, R29, R28 ;  /* 0x0000001dff145219 */ /* 0x002fe4000001161c */
[----:B------:R-:W-:Y:S01]  /*10470*/  FADD.FTZ R7, R7, R66 ;  /* 0x0000004207077221 */ /* 0x000fe20000010000 */
[----:B------:R-:W-:Y:S02]  /*10480*/  FADD.FTZ R4, R70, R69 ;  /* 0x0000004546047221 */ /* 0x000fe40000010000 */
[----:B------:R-:W-:Y:S02]  /*10490*/  IMAD.IADD R139, R139, 0x1, R20 ;  /* 0x000000018b8b7824 */ /* 0x000fe400078e0214 */
[----:B------:R-:W-:Y:S01]  /*104a0*/  FADD.FTZ R0, R0, R7 ;  /* 0x0000000700007221 */ /* 0x000fe20000010000 */
[----:B------:R-:W-:Y:S01]  /*104b0*/  FADD.FTZ R4, R3, R4 ;  /* 0x0000000403047221 */ /* 0x000fe20000010000 */
[----:B------:R-:W-:-:S02]  /*104c0*/  VIADD R7, R139, UR6 ;  /* 0x000000068b077c36 */ /* 0x000fc40008000000 */
[----:B------:R-:W-:Y:S01]  /*104d0*/  FADD.FTZ R3, R71, R0 ;  /* 0x0000000047037221 */ /* 0x000fe20000010000 */
[----:B------:R-:W-:Y:S01]  /*104e0*/  VIADD R0, R97, 0xfffffffe ;  /* 0xfffffffe61007836 */ /* 0x000fe20000000000 */
[----:B---3--:R-:W-:Y:S01]  /*104f0*/  NOP ;  /* 0x0000000000007918 */ /* 0x008fe20000000000 */
[----:B--2---:R-:W-:Y:S05]  /*10500*/  @P1 BRA `(.L_x_1508) ;  /* 0x0000000000541947 */ /* 0x004fea0003800000 */
[C---:B------:R-:W-:Y:S01]  /*10510*/  ISETP.GT.AND P1, PT, R139.reuse, RZ, PT ;  /* 0x000000ff8b00720c */ /* 0x040fe20003f24270 */
[----:B------:R-:W-:Y:S01]  /*10520*/  BSSY B0, `(.L_x_1509) ;  /* 0x0000010000007945 */ /* 0x000fe20003800000 */
[----:B------:R-:W-:-:S11]  /*10530*/  VIADD R8, R139, 0xffffffff ;  /* 0xffffffff8b087836 */ /* 0x000fd60000000000 */
[----:B------:R-:W-:Y:S05]  /*10540*/  @P1 BRA `(.L_x_1510) ;  /* 0x0000000000201947 */ /* 0x000fea0003800000 */
[----:B------:R-:W-:Y:S01]  /*10550*/  UISETP.NE.AND UP1, UPT, UR7, 0x1, UPT ;  /* 0x000000010700788c */ /* 0x000fe2000bf25270 */
[----:B------:R-:W-:-:S05]  /*10560*/  IMAD.MOV R8, RZ, RZ, -R139 ;  /* 0x000000ffff087224 */ /* 0x000fca00078e0a8b */
[----:B------:R-:W-:-:S05]  /*10570*/  PLOP3.LUT P1, PT, PT, PT, UP1, 0x80, 0x0 ;  /* 0x000000000000781c */ /* 0x000fca0003f2f018 */
[----:B------:R-:W-:-:S08]  /*10580*/  @UP1 ULDC.64 UR4, c[0x0][0x9e8] ;  /* 0x00027a0000041ab9 */ /* 0x000fd00000000a00 */
[----:B------:R-:W-:-:S05]  /*10590*/  @P1 IMAD.HI.U32 R9, R8, UR4, RZ ;  /* 0x0000000408091c27 */ /* 0x000fca000f8e00ff */
[----:B------:R-:W-:-:S04]  /*105a0*/  @P1 SHF.R.U32.HI R8, RZ, UR5, R9 ;  /* 0x00000005ff081c19 */ /* 0x000fc80008011609 */
[----:B------:R-:W-:Y:S01]  /*105b0*/  LOP3.LUT R8, RZ, R8, RZ, 0x33, !PT ;  /* 0x00000008ff087212 */ /* 0x000fe200078e33ff */
[----:B------:R-:W-:Y:S06]  /*105c0*/  BRA `(.L_x_1511) ;  /* 0x0000000000147947 */ /* 0x000fec0003800000 */
.L_x_1510:
[----:B------:R-:W-:-:S06]  /*105d0*/  UISETP.NE.AND UP1, UPT, UR7, 0x1, UPT ;  /* 0x000000010700788c */ /* 0x000fcc000bf25270 */
[----:B------:R-:W-:-:S05]  /*105e0*/  PLOP3.LUT P1, PT, PT, PT, UP1, 0x80, 0x0 ;  /* 0x000000000000781c */ /* 0x000fca0003f2f018 */
[----:B------:R-:W-:-:S08]  /*105f0*/  @UP1 ULDC.64 UR4, c[0x0][0x9e8] ;  /* 0x00027a0000041ab9 */ /* 0x000fd00000000a00 */
[----:B------:R-:W-:-:S05]  /*10600*/  @P1 IMAD.HI.U32 R9, R8, UR4, RZ ;  /* 0x0000000408091c27 */ /* 0x000fca000f8e00ff */
[----:B------:R-:W-:-:S07]  /*10610*/  @P1 SHF.R.U32.HI R8, RZ, UR5, R9 ;  /* 0x00000005ff081c19 */ /* 0x000fce0008011609 */
.L_x_1511:
[----:B------:R-:W-:Y:S05]  /*10620*/  BSYNC B0 ;  /* 0x0000000000007941 */ /* 0x000fea0003800000 */
.L_x_1509:
[----:B------:R-:W-:-:S04]  /*10630*/  IMAD.U32 R9, RZ, RZ, UR7 ;  /* 0x00000007ff097e24 */ /* 0x000fc8000f8e00ff */
[----:B------:R-:W-:-:S05]  /*10640*/  IMAD R8, R8, R9, UR7 ;  /* 0x0000000708087e24 */ /* 0x000fca000f8e0209 */
[----:B------:R-:W-:-:S07]  /*10650*/  VIMNMX R7, R7, R8, PT ;  /* 0x0000000807077248 */ /* 0x000fce0003fe0100 */
.L_x_1508:
[----:B------:R-:W2:Y:S01]  /*10660*/  LDL R9, [R1+0xa0] ;  /* 0x0000a00001097983 */ /* 0x000ea20000100800 */
[----:B------:R-:W-:Y:S01]  /*10670*/  SHF.R.S32.HI R8, RZ, 0x1f, R7 ;  /* 0x0000001fff087819 */ /* 0x000fe20000011407 */
[----:B------:R-:W-:Y:S01]  /*10680*/  ULDC UR41, c[0x0][0x9e4] ;  /* 0x0002790000297ab9 */ /* 0x000fe20000000800 */
[----:B------:R-:W-:Y:S01]  /*10690*/  ULDC UR5, c[0x0][0x9e4] ;  /* 0x0002790000057ab9 */ /* 0x000fe20000000800 */
[----:B------:R-:W-:Y:S01]  /*106a0*/  ULDC UR43, c[0x0][0x9d8] ;  /* 0x00027600002b7ab9 */ /* 0x000fe20000000800 */
[----:B------:R-:W-:Y:S01]  /*106b0*/  LEA.HI R8, R8, R7, RZ, 0x7 ;  /* 0x0000000708087211 */ /* 0x000fe200078f38ff */
[----:B------:R-:W-:Y:S01]  /*106c0*/  ULDC UR50, c[0x0][0x9d8] ;  /* 0x0002760000327ab9 */ /* 0x000fe20000000800 */
[----:B------:R-:W-:Y:S01]  /*106d0*/  ULDC UR48, c[0x0][0x9d8] ;  /* 0x0002760000307ab9 */ /* 0x000fe20000000800 */
[----:B------:R-:W-:Y:S01]  /*106e0*/  ULDC UR4, c[0x0][0x988] ;  /* 0x0002620000047ab9 */ /* 0x000fe20000000800 */
[----:B------:R-:W-:Y:S01]  /*106f0*/  SHF.R.S32.HI R8, RZ, 0x7, R8 ;  /* 0x00000007ff087819 */ /* 0x000fe20000011408 */
[----:B------:R-:W-:Y:S01]  /*10700*/  ULDC UR7, c[0x0][0x988] ;  /* 0x0002620000077ab9 */ /* 0x000fe20000000800 */
[----:B------:R-:W-:Y:S01]  /*10710*/  ULDC UR6, c[0x0][0x988] ;  /* 0x0002620000067ab9 */ /* 0x000fe20000000800 */
[----:B------:R-:W-:Y:S01]  /*10720*/  ULDC UR49, c[0x0][0x9e0] ;  /* 0x0002780000317ab9 */ /* 0x000fe20000000800 */
[----:B------:R-:W-:Y:S01]  /*10730*/  ULDC UR42, c[0x0][0x9e0] ;  /* 0x00027800002a7ab9 */ /* 0x000fe20000000800 */
        /* <DEDUP_REMOVED lines=24> */
[----:B--2---:R-:W-:-:S04]  /*108c0*/  VIMNMX R140, R9, R8, !PT ;  /* 0x00000008098c7248 */ /* 0x004fc80007fe0100 */
[----:B------:R-:W-:-:S13]  /*108d0*/  ISETP.GE.AND P1, PT, R0, R140, PT ;  /* 0x0000008c0000720c */ /* 0x000fda0003f26270 */
[----:B------:R-:W-:Y:S05]  /*108e0*/  @!P1 BRA `(.L_x_1512) ;  /* 0x0000003c00809947 */ /* 0x000fea0003800000 */
[----:B------:R-:W-:-:S07]  /*108f0*/  IMAD.MOV.U32 R135, RZ, RZ, RZ ;  /* 0x000000ffff877224 */ /* 0x000fce00078e00ff */
.L_x_1532:
[----:B------:R-:W2:Y:S01]  /*10900*/  LDL R9, [R1+0x48] ;  /* 0x0000480001097983 */ /* 0x000ea20000100800 */
[----:B------:R-:W-:Y:S01]  /*10910*/  VIADD R7, R17, 0x1 ;  /* 0x0000000111077836 */ /* 0x000fe20000000000 */
[----:B------:R-:W-:Y:S05]  /*10920*/  YIELD ;  /* 0x0000000000007946 */ /* 0x000fea0003800000 */
[----:B------:R-:W-:-:S04]  /*10930*/  ISETP.NE.AND P2, PT, R7, 0x2, PT ;  /* 0x000000020700780c */ /* 0x000fc80003f45270 */
[----:B------:R-:W-:Y:S02]  /*10940*/  SEL R8, RZ, 0x1, P2 ;  /* 0x00000001ff087807 */ /* 0x000fe40001000000 */
[----:B------:R-:W-:Y:S02]  /*10950*/  SEL R7, R7, RZ, P2 ;  /* 0x000000ff07077207 */ /* 0x000fe40001000000 */
[----:B------:R-:W-:Y:S02]  /*10960*/  LOP3.LUT R139, R23, R8, RZ, 0x3c, !PT ;  /* 0x00000008178b7212 */ /* 0x000fe400078e3cff */
[----:B--2---:R-:W-:-:S13]  /*10970*/  ISETP.NE.AND P1, PT, R9, RZ, PT ;  /* 0x000000ff0900720c */ /* 0x004fda0003f25270 */
[----:B0-----:R-:W-:Y:S05]  /*10980*/  @P1 BRA `(.L_x_1513) ;  /* 0x0000000000301947 */ /* 0x001fea0003800000 */
[----:B------:R-:W-:Y:S05]  /*10990*/  @!P0 BRA `(.L_x_1514) ;  /* 0x0000000000048947 */ /* 0x000fea0003800000 */
[----:B------:R-:W-:Y:S01]  /*109a0*/  BPT.TRAP 0x1 ;  /* 0x000000040000795c */ /* 0x000fe20000300000 */
.L_x_1514:
[----:B------:R-:W-:Y:S01]  /*109b0*/  IMAD R9, R7, 0x8, R2 ;  /* 0x0000000807097824 */ /* 0x000fe200078e0202 */
[----:B------:R-:W-:-:S04]  /*109c0*/  SHF.L.U32 R8, R139, 0x1f, RZ ;  /* 0x0000001f8b087819 */ /* 0x000fc800000006ff */
[----:B------:R0:W1:Y:S01]  /*109d0*/  SYNCS.PHASECHK.TRANS64.TRYWAIT P2, [R9+URZ+0x2d830], R8 ;  /* 0x02d83008090075a7 */ /* 0x000062000804017f */
[----:B------:R-:W-:Y:S05]  /*109e0*/  @!P0 BRA `(.L_x_1515) ;  /* 0x0000000000048947 */ /* 0x000fea0003800000 */
[----:B------:R-:W-:Y:S01]  /*109f0*/  BPT.TRAP 0x1 ;  /* 0x000000040000795c */ /* 0x000fe20000300000 */
.L_x_1515:
[----:B------:R-:W-:Y:S04]  /*10a00*/  BSSY B0, `(.L_x_1513) ;  /* 0x0000004000007945 */ /* 0x000fe80003800000 */
[----:B-1----:R-:W-:Y:S05]  /*10a10*/  @P2 BRA `(.L_x_1516) ;  /* 0x0000000000082947 */ /* 0x002fea0003800000 */
[----:B------:R-:W1:Y:S02]  /*10a20*/  SYNCS.PHASECHK.TRANS64.TRYWAIT P2, [R9+URZ+0x2d830], R8 ;  /* 0x02d83008090075a7 */ /* 0x000e64000804017f */
[----:B-1----:R-:W-:Y:S05]  /*10a30*/  @!P2 BRA `(.L_x_1517) ;  /* 0x0000016c00e0a947 */ /* 0x002fea0003800000 */
.L_x_1516:
[----:B------:R-:W-:Y:S05]  /*10a40*/  BSYNC B0 ;  /* 0x0000000000007941 */ /* 0x000fea0003800000 */
.L_x_1513:
[----:B01----:R-:W2:Y:S04]  /*10a50*/  LDL R8, [R1+0x4c] ;  /* 0x00004c0001087983 */ /* 0x003ea80000100800 */
[----:B------:R-:W3:Y:S04]  /*10a60*/  LDL.64 R24, [R1+0x10] ;  /* 0x0000100001187983 */ /* 0x000ee80000100a00 */
[----:B------:R-:W4:Y:S04]  /*10a70*/  LDL.64 R152, [R1+0x38] ;  /* 0x0000380001987983 */ /* 0x000f280000100a00 */
[----:B------:R-:W5:Y:S01]  /*10a80*/  LDL.64 R150, [R1+0x30] ;  /* 0x0000300001967983 */ /* 0x000f620000100a00 */
[----:B------:R-:W0:Y:S01]  /*10a90*/  S2R R10, SR_TID.X ;  /* 0x00000000000a7919 */ /* 0x000e220000002100 */
[----:B------:R-:W-:Y:S05]  /*10aa0*/  WARPSYNC.ALL ;  /* 0x0000000000007948 */ /* 0x000fea0003800000 */
        /* <DEDUP_REMOVED lines=9> */
[----:B------:R0:W-:Y:S01]  /*10b40*/  BAR.SYNC.DEFER_BLOCKING R20, 0x100 ;  /* 0x000400140000751d */ /* 0x0001e20000010000 */
[----:B------:R-:W-:Y:S02]  /*10b50*/  IMAD.MOV.U32 R11, RZ, RZ, -0x7fffffe0 ;  /* 0x80000020ff0b7424 */ /* 0x000fe400078e00ff */
[----:B--2---:R-:W-:Y:S01]  /*10b60*/  IMAD R8, R7, 0x600, R8 ;  /* 0x0000060007087824 */ /* 0x004fe200078e0208 */
[----:B---3--:R-:W-:-:S04]  /*10b70*/  R2UR UR8, R24 ;  /* 0x00000000180872ca */ /* 0x008fc800000e0000 */
[----:B------:R-:W-:Y:S02]  /*10b80*/  R2UR UR10, R8 ;  /* 0x00000000080a72ca */ /* 0x000fe400000e0000 */
[----:B------:R-:W-:Y:S02]  /*10b90*/  R2UR UR9, R25 ;  /* 0x00000000190972ca */ /* 0x000fe400000e0000 */
[----:B------:R-:W-:-:S11]  /*10ba0*/  WARPGROUP.ARRIVE ;  /* 0x00000000000079c5 */ /* 0x000fd60000000000 */
[----:B------:R-:W-:Y:S01]  /*10bb0*/  HGMMA.64x128x16.F32.BF16 R24, gdesc[UR8], RZ, !UPT, gsb0 ;  /* 0x01e00000081879f0 */ /* 0x000fe2000c0018ff */
[----:B------:R-:W-:Y:S01]  /*10bc0*/  VIADD R12, R8, 0x2 ;  /* 0x00000002080c7836 */ /* 0x000fe20000000000 */
[----:B----4-:R-:W-:Y:S02]  /*10bd0*/  R2UR UR12, R152 ;  /* 0x00000000980c72ca */ /* 0x010fe400000e0000 */
[----:B------:R-:W-:Y:S02]  /*10be0*/  R2UR UR13, R153 ;  /* 0x00000000990d72ca */ /* 0x000fe400000e0000 */
[----:B------:R-:W-:Y:S01]  /*10bf0*/  R2UR UR14, R12 ;  /* 0x000000000c0e72ca */ /* 0x000fe200000e0000 */
[----:B------:R-:W-:Y:S01]  /*10c00*/  VIADD R10, R8, 0x200 ;  /* 0x00000200080a7836 */ /* 0x000fe20000000000 */
[----:B------:R-:W-:Y:S02]  /*10c10*/  R2UR UR19, R11 ;  /* 0x000000000b1372ca */ /* 0x000fe400000e0000 */
[----:B-----5:R-:W-:-:S02]  /*10c20*/  R2UR UR16, R150 ;  /* 0x00000000961072ca */ /* 0x020fc400000e0000 */
        /* <DEDUP_REMOVED lines=12> */
[----:B------:R-:W-:Y:S01]  /*10cf0*/  HGMMA.64x128x16.F32.BF16 R24, gdesc[UR16], R24, gsb0 ;  /* 0x01e00000101879f0 */ /* 0x000fe20008001818 */
[----:B------:R-:W-:Y:S02]  /*10d00*/  VIADD R14, R8, 0x400 ;  /* 0x00000400080e7836 */ /* 0x000fe40000000000 */
[----:B------:R-:W-:Y:S01]  /*10d10*/  IMAD.MOV.U32 R15, RZ, RZ, -0x7fffffe0 ;  /* 0x80000020ff0f7424 */ /* 0x000fe200078e00ff */
[----:B------:R-:W-:Y:S02]  /*10d20*/  R2UR UR24, R146 ;  /* 0x00000000921872ca */ /* 0x000fe400000e0000 */
[----:B------:R-:W-:Y:S02]  /*10d30*/  R2UR UR26, R14 ;  /* 0x000000000e1a72ca */ /* 0x000fe400000e0000 */
[----:B------:R-:W-:Y:S02]  /*10d40*/  R2UR UR27, R15 ;  /* 0x000000000f1b72ca */ /* 0x000fe400000e0000 */
[----:B------:R-:W-:Y:S01]  /*10d50*/  R2UR UR25, R147 ;  /* 0x00000000931972ca */ /* 0x000fe200000e0000 */
[----:B------:R-:W-:-:S02]  /*10d60*/  WARPGROUP.DEPBAR.LE gsb0, 0x0 ;  /* 0x00008000000079c5 */ /* 0x000fc40000010000 */
        /* <DEDUP_REMOVED lines=17> */
.L_x_1519:
[----:B------:R-:W-:Y:S01]  /*10e80*/  SHF.L.U32 R8, R23, 0x1f, RZ ;  /* 0x0000001f17087819 */ /* 0x000fe200000006ff */
[----:B------:R-:W-:-:S04]  /*10e90*/  IMAD R9, R17, 0x8, R2 ;  /* 0x0000000811097824 */ /* 0x000fc800078e0202 */
[----:B------:R0:W1:Y:S01]  /*10ea0*/  SYNCS.PHASECHK.TRANS64.TRYWAIT P1, [R9+URZ+0x2d850], R8 ;  /* 0x02d85008090075a7 */ /* 0x000062000802017f */
[----:B------:R-:W-:Y:S05]  /*10eb0*/  @!P0 BRA `(.L_x_1520) ;  /* 0x0000000000048947 */ /* 0x000fea0003800000 */
[----:B------:R-:W-:Y:S01]  /*10ec0*/  BPT.TRAP 0x1 ;  /* 0x000000040000795c */ /* 0x000fe20000300000 */
.L_x_1520:
[----:B-1----:R-:W-:Y:S05]  /*10ed0*/  @P1 BRA `(.L_x_1518) ;  /* 0x0000000000081947 */ /* 0x002fea0003800000 */
[----:B------:R-:W1:Y:S02]  /*10ee0*/  SYNCS.PHASECHK.TRANS64.TRYWAIT P1, [R9+URZ+0x2d850], R8 ;  /* 0x02d85008090075a7 */ /* 0x000e64000802017f */
[----:B-1----:R-:W-:Y:S05]  /*10ef0*/  @!P1 BRA `(.L_x_1521) ;  /* 0x0000016800c49947 */ /* 0x002fea0003800000 */
.L_x_1518:
[----:B01----:R-:W-:Y:S01]  /*10f00*/  VIADD R8, R2, 0x400 ;  /* 0x0000040002087836 */ /* 0x003fe20000000000 */
[----:B------:R-:W-:Y:S05]  /*10f10*/  WARPSYNC.ALL ;  /* 0x0000000000007948 */ /* 0x000fea0003800000 */
[----:B------:R-:W-:Y:S01]  /*10f20*/  SHF.R.U32.HI R8, RZ, 0x4, R8 ;  /* 0x00000004ff087819 */ /* 0x000fe20000011608 */
[----:B------:R-:W-:Y:S01]  /*10f30*/  IMAD.MOV.U32 R9, RZ, RZ, -0x7fffffe0 ;  /* 0x80000020ff097424 */ /* 0x000fe200078e00ff */
[----:B------:R-:W-:Y:S01]  /*10f40*/  WARPGROUP.ARRIVE ;  /* 0x00000000000079c5 */ /* 0x000fe20000000000 */
[----:B------:R-:W-:Y:S01]  /*10f50*/  UMOV UR9, 0x40000040 ;  /* 0x4000004000097882 */ /* 0x000fe20000000000 */
[----:B------:R-:W-:Y:S01]  /*10f60*/  LOP3.LUT R8, R8, 0x3fff, RZ, 0xc0, !PT ;  /* 0x00003fff08087812 */ /* 0x000fe200078ec0ff */
[----:B------:R-:W-:Y:S01]  /*10f70*/  IMAD.MOV.U32 R11, RZ, RZ, -0x7fffffe0 ;  /* 0x80000020ff0b7424 */ /* 0x000fe200078e00ff */
[----:B------:R-:W-:Y:S01]  /*10f80*/  R2UR UR11, R9 ;  /* 0x00000000090b72ca */ /* 0x000fe200000e0000 */
[----:B------:R-:W-:Y:S01]  /*10f90*/  UMOV UR13, 0x40000040 ;  /* 0x40000040000d7882 */ /* 0x000fe20000000000 */
[----:B------:R-:W-:Y:S01]  /*10fa0*/  LOP3.LUT R8, R8, 0x2000000, RZ, 0xfc, !PT ;  /* 0x0200000008087812 */ /* 0x000fe200078efcff */
[----:B------:R-:W-:Y:S01]  /*10fb0*/  UMOV UR17, 0x40000040 ;  /* 0x4000004000117882 */ /* 0x000fe20000000000 */
[C---:B------:R-:W-:Y:S01]  /*10fc0*/  R2UR UR15, R11.reuse ;  /* 0x000000000b0f72ca */ /* 0x040fe200000e0000 */
[----:B------:R-:W-:Y:S01]  /*10fd0*/  UMOV UR21, 0x40000040 ;  /* 0x4000004000157882 */ /* 0x000fe20000000000 */
[----:B------:R-:W-:Y:S01]  /*10fe0*/  R2UR UR19, R11 ;  /* 0x000000000b1372ca */ /* 0x000fe200000e0000 */
[----:B------:R-:W-:Y:S01]  /*10ff0*/  IMAD R8, R17, 0x600, R8 ;  /* 0x0000060011087824 */ /* 0x000fe200078e0208 */
[C---:B------:R-:W-:Y:S01]  /*11000*/  R2UR UR23, R11.reuse ;  /* 0x000000000b1772ca */ /* 0x040fe200000e0000 */
[----:B------:R-:W-:Y:S01]  /*11010*/  UMOV UR25, 0x40000040 ;  /* 0x4000004000197882 */ /* 0x000fe20000000000 */
[C---:B------:R-:W-:Y:S01]  /*11020*/  R2UR UR27, R11.reuse ;  /* 0x000000000b1b72ca */ /* 0x040fe200000e0000 */
[C---:B------:R-:W-:Y:S01]  /*11030*/  VIADD R10, R8.reuse, 0x40 ;  /* 0x00000040080a7836 */ /* 0x040fe20000000000 */
[----:B------:R-:W-:Y:S01]  /*11040*/  R2UR UR10, R8 ;  /* 0x00000000080a72ca */ /* 0x000fe200000e0000 */
[----:B------:R-:W-:Y:S01]  /*11050*/  UMOV UR29, 0x40000040 ;  /* 0x40000040001d7882 */ /* 0x000fe20000000000 */
[C---:B------:R-:W-:Y:S01]  /*11060*/  R2UR UR31, R11.reuse ;  /* 0x000000000b1f72ca */ /* 0x040fe200000e0000 */
[----:B------:R-:W-:Y:S01]  /*11070*/  UMOV UR33, 0x40000040 ;  /* 0x4000004000217882 */ /* 0x000fe20000000000 */
[----:B------:R-:W-:Y:S01]  /*11080*/  R2UR UR14, R10 ;  /* 0x000000000a0e72ca */ /* 0x000fe200000e0000 */
[----:B------:R-:W-:Y:S01]  /*11090*/  VIADD R10, R8, 0x80 ;  /* 0x00000080080a7836 */ /* 0x000fe20000000000 */
[----:B------:R-:W-:Y:S01]  /*110a0*/  R2UR UR35, R11 ;  /* 0x000000000b2372ca */ /* 0x000fe200000e0000 */
[----:B------:R-:W-:Y:S01]  /*110b0*/  UMOV UR45, 0x40000040 ;  /* 0x40000040002d7882 */ /* 0x000fe20000000000 */
[----:B------:R-:W-:Y:S01]  /*110c0*/  R2UR UR47, R9 ;  /* 0x00000000092f72ca */ /* 0x000fe200000e0000 */
[----:B------:R-:W0:Y:S01]  /*110d0*/  S2R R13, SR_TID.X ;  /* 0x00000000000d7919 */ /* 0x000e220000002100 */
[----:B------:R-:W-:Y:S01]  /*110e0*/  R2UR UR18, R10 ;  /* 0x000000000a1272ca */ /* 0x000fe200000e0000 */
[----:B------:R-:W-:-:S05]  /*110f0*/  VIADD R10, R8, 0xc0 ;  /* 0x000000c0080a7836 */ /* 0x000fca0000000000 */
[----:B------:R-:W-:Y:S01]  /*11100*/  R2UR UR22, R10 ;  /* 0x000000000a1672ca */ /* 0x000fe200000e0000 */
[----:B------:R-:W-:-:S05]  /*11110*/  VIADD R10, R8, 0x100 ;  /* 0x00000100080a7836 */ /* 0x000fca0000000000 */
[----:B------:R-:W-:Y:S01]  /*11120*/  R2UR UR26, R10 ;  /* 0x000000000a1a72ca */ /* 0x000fe200000e0000 */
[----:B------:R-:W-:-:S05]  /*11130*/  VIADD R10, R8, 0x140 ;  /* 0x00000140080a7836 */ /* 0x000fca0000000000 */
[----:B------:R-:W-:Y:S01]  /*11140*/  R2UR UR30, R10 ;  /* 0x000000000a1e72ca */ /* 0x000fe200000e0000 */
[C---:B------:R-:W-:Y:S02]  /*11150*/  VIADD R10, R8.reuse, 0x180 ;  /* 0x00000180080a7836 */ /* 0x040fe40000000000 */
[----:B------:R-:W-:-:S03]  /*11160*/  VIADD R8, R8, 0x1c0 ;  /* 0x000001c008087836 */ /* 0x000fc60000000000 */
[----:B------:R-:W-:Y:S02]  /*11170*/  R2UR UR34, R10 ;  /* 0x000000000a2272ca */ /* 0x000fe400000e0000 */
[----:B------:R-:W-:Y:S01]  /*11180*/  R2UR UR46, R8 ;  /* 0x00000000082e72ca */ /* 0x000fe200000e0000 */
[----:B------:R-:W-:Y:S01]  /*11190*/  IMAD R8, R141, 0x2000, R2 ;  /* 0x000020008d087824 */ /* 0x000fe200078e0202 */
[----:B0-----:R-:W-:-:S04]  /*111a0*/  SHF.R.U32.HI R12, RZ, 0x7, R13 ;  /* 0x00000007ff0c7819 */ /* 0x001fc8000001160d */
[----:B------:R-:W-:Y:S02]  /*111b0*/  R2UR UR8, R8 ;  /* 0x00000000080872ca */ /* 0x000fe400000e0000 */
[----:B------:R-:W-:Y:S01]  /*111c0*/  ISETP.GE.U32.AND P1, PT, R13, 0x180, PT ;  /* 0x000001800d00780c */ /* 0x000fe20003f26070 */
[----:B------:R-:W-:-:S05]  /*111d0*/  VIADD R8, R12, 0x9 ;  /* 0x000000090c087836 */ /* 0x000fca0000000000 */
[----:B------:R-:W-:-:S05]  /*111e0*/  SEL R8, R8, 0x9, !P1 ;  /* 0x0000000908087807 */ /* 0x000fca0004800000 */
[----:B------:R-:W-:-:S04]  /*111f0*/  UIADD3 UR8, UR8, 0x21800, URZ ;  /* 0x0002180008087890 */ /* 0x000fc8000fffe03f */
[----:B------:R-:W-:-:S04]  /*11200*/  USHF.R.U32.HI UR8, URZ, 0x4, UR8 ;  /* 0x000000043f087899 */ /* 0x000fc80008011608 */
[----:B------:R-:W-:-:S04]  /*11210*/  ULOP3.LUT UR8, UR8, 0x3fff, URZ, 0xc0, !UPT ;  /* 0x00003fff08087892 */ /* 0x000fc8000f8ec03f */
[----:B------:R-:W-:-:S04]  /*11220*/  ULOP3.LUT UR8, UR8, 0x10000, URZ, 0xfc, !UPT ;  /* 0x0001000008087892 */ /* 0x000fc8000f8efc3f */
[----:B------:R-:W-:Y:S02]  /*11230*/  UIADD3 UR12, UR8, 0x2, URZ ;  /* 0x00000002080c7890 */ /* 0x000fe4000fffe03f */
[----:B------:R-:W-:Y:S02]  /*11240*/  UIADD3 UR16, UR8, 0x4, URZ ;  /* 0x0000000408107890 */ /* 0x000fe4000fffe03f */
[----:B------:R-:W-:Y:S02]  /*11250*/  UIADD3 UR20, UR8, 0x6, URZ ;  /* 0x0000000608147890 */ /* 0x000fe4000fffe03f */
[----:B------:R-:W-:Y:S01]  /*11260*/  HGMMA.64x96x16.F32.BF16 R88, gdesc[UR8].tnspB, R88, gsb0 ;  /* 0x41600000085879f0 */ /* 0x000fe20008001858 */
[----:B------:R-:W-:Y:S02]  /*11270*/  UIADD3 UR24, UR8, 0x600, URZ ;  /* 0x0000060008187890 */ /* 0x000fe4000fffe03f */
[----:B------:R-:W-:Y:S02]  /*11280*/  UIADD3 UR28, UR8, 0x602, URZ ;  /* 0x00000602081c7890 */ /* 0x000fe4000fffe03f */
[----:B------:R-:W-:-:S02]  /*11290*/  UIADD3 UR32, UR8, 0x604, URZ ;  /* 0x0000060408207890 */ /* 0x000fc4000fffe03f */
        /* <DEDUP_REMOVED lines=26> */
.L_x_1522:
[----:B------:R-:W2:Y:S04]  /*11440*/  LDL R11, [R1+0x5c] ;  /* 0x00005c00010b7983 */ /* 0x000ea80000100800 */
[----:B0-----:R-:W2:Y:S01]  /*11450*/  LDL R8, [R1+0x9c] ;  /* 0x00009c0001087983 */ /* 0x001ea20000100800 */
[----:B------:R-:W-:Y:S01]  /*11460*/  ISETP.NE.AND P1, PT, R142, 0x1, PT ;  /* 0x000000018e00780c */ /* 0x000fe20003f25270 */
        /* <DEDUP_REMOVED lines=43> */
[----:B------:R-:W-:Y:S01]  /*11720*/  IMAD R52, R7, 0x8, R2 ;  /* 0x0000000807347824 */ /* 0x000fe200078e0202 */
[----:B------:R-:W3:Y:S01]  /*11730*/  MUFU.TANH R12, R12 ;  /* 0x0000000c000c7308 */ /* 0x000ee20000002400 */
[----:B------:R-:W-:-:S02]  /*11740*/  IMAD.U32 R53, RZ, RZ, UR38 ;  /* 0x00000026ff357e24 */ /* 0x000fc4000f8e00ff */
[----:B------:R-:W-:-:S05]  /*11750*/  VIADD R52, R52, 0x2d840 ;  /* 0x0002d84034347836 */ /* 0x000fca0000000000 */
[----:B------:R-:W4:Y:S01]  /*11760*/  MUFU.TANH R13, R13 ;  /* 0x0000000d000d7308 */ /* 0x000f220000002400 */
[----:B------:R-:W-:-:S04]  /*11770*/  PRMT R52, R53, 0x654, R52 ;  /* 0x0000065435347816 */ /* 0x000fc80000000034 */
[----:B------:R0:W-:Y:S03]  /*11780*/  SYNCS.ARRIVE.TRANS64.RED.A1T0 RZ, [R52+URZ], RZ ;  /* 0x000000ff34ff79a7 */ /* 0x0001e6000810043f */
        /* <DEDUP_REMOVED lines=29> */
[----:B------:R-:W1:Y:S01]  /*11960*/  MUFU.TANH R65, R65 ;  /* 0x0000004100417308 */ /* 0x000e620000002400 */
[----:B--2---:R-:W-:-:S02]  /*11970*/  IMAD.IADD R8, R8, 0x1, R11 ;  /* 0x0000000108087824 */ /* 0x004fc400078e020b */
[----:B------:R-:W-:Y:S01]  /*11980*/  FMUL.FTZ R11, R26, UR50 ;  /* 0x000000321a0b7c20 */ /* 0x000fe20008410000 */
[----:B------:R-:W-:Y:S01]  /*11990*/  FMUL.FTZ R26, R36, UR50 ;  /* 0x00000032241a7c20 */ /* 0x000fe20008410000 */
[----:B------:R-:W-:Y:S01]  /*119a0*/  FMUL.FTZ R36, R46, UR50 ;  /* 0x000000322e247c20 */ /* 0x000fe20008410000 */
[----:B0-----:R-:W-:-:S04]  /*119b0*/  @P1 IMAD.HI.U32 R10, R8, R10, RZ ;  /* 0x0000000a080a1227 */ /* 0x001fc800078e00ff */
[----:B------:R-:W-:Y:S01]  /*119c0*/  FMUL.FTZ R46, R56, UR50 ;  /* 0x00000032382e7c20 */ /* 0x000fe20008410000 */
[----:B------:R-:W-:Y:S01]  /*119d0*/  FMUL.FTZ R56, R64, UR50 ;  /* 0x0000003240387c20 */ /* 0x000fe20008410000 */
[----:B------:R-:W-:Y:S01]  /*119e0*/  FMUL.FTZ R64, R72, UR50 ;  /* 0x0000003248407c20 */ /* 0x000fe20008410000 */
[----:B------:R-:W-:Y:S01]  /*119f0*/  FMUL.FTZ R72, R80, UR50 ;  /* 0x0000003250487c20 */ /* 0x000fe20008410000 */
[----:B-1----:R-:W-:Y:S01]  /*11a00*/  @P1 SHF.R.U32.HI R8, RZ, R9, R10 ;  /* 0x00000009ff081219 */ /* 0x002fe2000001160a */
[----:B------:R-:W-:Y:S01]  /*11a10*/  FMUL.FTZ R9, R24, UR50 ;  /* 0x0000003218097c20 */ /* 0x000fe20008410000 */
        /* <DEDUP_REMOVED lines=17> */
[----:B------:R-:W-:Y:S01]  /*11b30*/  PLOP3.LUT P1, PT, PT, PT, UP0, 0x40, 0x0 ;  /* 0x000000000000781c */ /* 0x000fe20003f2e808 */
[----:B------:R-:W1:Y:S01]  /*11b40*/  MUFU.TANH R9, R9 ;  /* 0x0000000900097308 */ /* 0x000e620000002400 */
[----:B------:R-:W-:-:S04]  /*11b50*/  IADD3 R83, -R156, 0x1, -R78 ;  /* 0x000000019c537810 */ /* 0x000fc80007ffe94e */
[----:B------:R-:W-:-:S03]  /*11b60*/  IADD3 R83, -R154, R83, R157 ;  /* 0x000000539a537210 */ /* 0x000fc60007ffe19d */
[----:B------:R-:W2:Y:S02]  /*11b70*/  MUFU.TANH R10, R10 ;  /* 0x0000000a000a7308 */ /* 0x000ea40000002400 */
[C---:B------:R-:W-:Y:S02]  /*11b80*/  VIADD R84, R83.reuse, UR49 ;  /* 0x0000003153547c36 */ /* 0x040fe40008000000 */
[----:B------:R-:W-:Y:S02]  /*11b90*/  VIADD R83, R83, UR52 ;  /* 0x0000003453537c36 */ /* 0x000fe40008000000 */
[C---:B0-----:R-:W-:Y:S02]  /*11ba0*/  IMAD.IADD R82, R85.reuse, 0x1, R84 ;  /* 0x0000000155527824 */ /* 0x041fe400078e0254 */
[----:B------:R-:W0:Y:S01]  /*11bb0*/  MUFU.TANH R11, R11 ;  /* 0x0000000b000b7308 */ /* 0x000e220000002400 */
[----:B------:R-:W-:-:S07]  /*11bc0*/  IMAD.IADD R81, R85, 0x1, R83 ;  /* 0x0000000155517824 */ /* 0x000fce00078e0253 */
        /* <DEDUP_REMOVED lines=42> */
.L_x_1525:
[----:B------:R-:W-:-:S05]  /*11e70*/  IMAD.U32 R86, RZ, RZ, UR41 ;  /* 0x00000029ff567e24 */ /* 0x000fca000f8e00ff */
[----:B------:R-:W-:-:S13]  /*11e80*/  ISETP.NE.AND P1, PT, R86, 0x1, PT ;  /* 0x000000015600780c */ /* 0x000fda0003f25270 */
[----:B------:R-:W1:Y:S02]  /*11e90*/  @P1 LDC.64 R52, c[0x0][0x9e8] ;  /* 0x00027a00ff341b82 */ /* 0x000e640000000a00 */
[----:B-1----:R-:W-:-:S05]  /*11ea0*/  @P1 IMAD.HI.U32 R52, R85, R52, RZ ;  /* 0x0000003455341227 */ /* 0x002fca00078e00ff */
[----:B------:R-:W-:-:S07]  /*11eb0*/  @P1 SHF.R.U32.HI R85, RZ, R53, R52 ;  /* 0x00000035ff551219 */ /* 0x000fce0000011634 */
.L_x_1526:
[----:B------:R-:W-:Y:S05]  /*11ec0*/  BSYNC B0 ;  /* 0x0000000000007941 */ /* 0x000fea0003800000 */
.L_x_1524:
[----:B------:R-:W-:-:S04]  /*11ed0*/  IMAD R85, R85, R86, -R78 ;  /* 0x0000005655557224 */ /* 0x000fc800078e0a4e */
[----:B------:R-:W-:-:S05]  /*11ee0*/  IMAD.IADD R85, R85, 0x1, -R156 ;  /* 0x0000000155557824 */ /* 0x000fca00078e0a9c */
[----:B------:R-:W-:Y:S02]  /*11ef0*/  VIMNMX R81, R81, R85, !PT ;  /* 0x0000005551517248 */ /* 0x000fe40007fe0100 */
[----:B------:R-:W-:-:S07]  /*11f00*/  VIADDMNMX R82, R85, R86, R82, PT ;  /* 0x0000005655527246 */ /* 0x000fce0003800152 */
.L_x_1523:
[----:B------:R-:W-:Y:S01]  /*11f10*/  ISETP.GT.AND P1, PT, R0, -0x1, PT ;  /* 0xffffffff0000780c */ /* 0x000fe20003f24270 */
[----:B------:R-:W1:Y:S03]  /*11f20*/  SHFL.IDX PT, R8, R8, 0x1, 0x1c1f ;  /* 0x003c1f0008087f89 */ /* 0x000e6600000e0000 */
        /* <DEDUP_REMOVED lines=14> */
[----:B------:R-:W-:Y:S02]  /*12010*/  ISETP.GT.AND P2, PT, R81, 0x10, P1 ;  /* 0x000000105100780c */ /* 0x000fe40000f44270 */
[----:B------:R-:W-:Y:S02]  /*12020*/  FSEL R23, R23, -INF , !P4 ;  /* 0xff80000017177808 */ /* 0x000fe40006000000 */
[----:B------:R-:W-:Y:S02]  /*12030*/  ISETP.GT.AND P4, PT, R81, 0x20, P1 ;  /* 0x000000205100780c */ /* 0x000fe40000f84270 */
[----:B------:R-:W-:-:S02]  /*12040*/  ISETP.LT.OR P3, PT, R82, 0xa, P3 ;  /* 0x0000000a5200780c */ /* 0x000fc40001f61670 */
[C---:B------:R-:W-:Y:S02]  /*12050*/  ISETP.LT.OR P2, PT, R82.reuse, 0x11, P2 ;  /* 0x000000115200780c */ /* 0x040fe40001741670 */
[----:B------:R-:W-:Y:S02]  /*12060*/  ISETP.LT.OR P4, PT, R82, 0x21, P4 ;  /* 0x000000215200780c */ /* 0x000fe40002781670 */
[----:B------:R-:W-:Y:S02]  /*12070*/  FSEL R14, R14, -INF , !P3 ;  /* 0xff8000000e0e7808 */ /* 0x000fe40005800000 */
[----:B------:R-:W-:Y:S02]  /*12080*/  FSEL R21, R21, -INF , !P2 ;  /* 0xff80000015157808 */ /* 0x000fe40005000000 */
[C---:B------:R-:W-:Y:S02]  /*12090*/  ISETP.GT.AND P3, PT, R81.reuse, 0x18, P1 ;  /* 0x000000185100780c */ /* 0x040fe40000f64270 */
[----:B------:R-:W-:-:S02]  /*120a0*/  ISETP.GT.AND P2, PT, R81, 0x19, P1 ;  /* 0x000000195100780c */ /* 0x000fc40000f44270 */
[----:B------:R-:W-:Y:S02]  /*120b0*/  FSEL R30, R30, -INF , !P4 ;  /* 0xff8000001e1e7808 */ /* 0x000fe40006000000 */
[----:B------:R-:W-:Y:S02]  /*120c0*/  ISETP.GT.AND P4, PT, R81, 0x29, P1 ;  /* 0x000000295100780c */ /* 0x000fe40000f84270 */
[C---:B------:R-:W-:Y:S02]  /*120d0*/  ISETP.LT.OR P3, PT, R82.reuse, 0x19, P3 ;  /* 0x000000195200780c */ /* 0x040fe40001f61670 */
[C---:B------:R-:W-:Y:S02]  /*120e0*/  ISETP.LT.OR P2, PT, R82.reuse, 0x1a, P2 ;  /* 0x0000001a5200780c */ /* 0x040fe40001741670 */
[----:B------:R-:W-:Y:S02]  /*120f0*/  ISETP.LT.OR P4, PT, R82, 0x2a, P4 ;  /* 0x0000002a5200780c */ /* 0x000fe40002781670 */
[----:B0-----:R-:W-:-:S02]  /*12100*/  FSEL R52, R26, -INF , !P3 ;  /* 0xff8000001a347808 */ /* 0x001fc40005800000 */
[----:B------:R-:W-:Y:S02]  /*12110*/  FSEL R53, R27, -INF , !P2 ;  /* 0xff8000001b357808 */ /* 0x000fe40005000000 */
[C---:B------:R-:W-:Y:S02]  /*12120*/  ISETP.GT.AND P3, PT, R81.reuse, 0x21, P1 ;  /* 0x000000215100780c */ /* 0x040fe40000f64270 */
        /* <DEDUP_REMOVED lines=15> */
[----:B------:R-:W-:-:S02]  /*12220*/  FSEL R38, R38, -INF , !P3 ;  /* 0xff80000026267808 */ /* 0x000fc40005800000 */
        /* <DEDUP_REMOVED lines=40> */
[----:B------:R-:W-:Y:S02]  /*124b0*/  PLOP3.LUT P4, PT, PT, PT, UP0, 0x40, 0x0 ;  /* 0x000000000000781c */ /* 0x000fe40003f8e808 */
[----:B------:R-:W-:-:S02]  /*124c0*/  ISETP.LT.OR P3, PT, R82, 0x6a, P3 ;  /* 0x0000006a5200780c */ /* 0x000fc40001f61670 */
[----:B------:R-:W-:Y:S02]  /*124d0*/  ISETP.LT.OR P2, PT, R82, 0x71, P2 ;  /* 0x000000715200780c */ /* 0x000fe40001741670 */
[----:B------:R-:W-:Y:S02]  /*124e0*/  FSEL R69, R69, -INF , !P3 ;  /* 0xff80000045457808 */ /* 0x000fe40005800000 */
[----:B------:R-:W-:Y:S02]  /*124f0*/  FSEL R72, R72, -INF , !P2 ;  /* 0xff80000048487808 */ /* 0x000fe40005000000 */
[C---:B------:R-:W-:Y:S02]  /*12500*/  ISETP.GT.AND P3, PT, R81.reuse, 0x78, P1 ;  /* 0x000000785100780c */ /* 0x040fe40000f64270 */
[----:B------:R-:W-:Y:S02]  /*12510*/  ISETP.GT.AND P2, PT, R81, 0x79, P1 ;  /* 0x000000795100780c */ /* 0x000fe40000f44270 */
[----:B------:R-:W-:-:S02]  /*12520*/  ISETP.LT.OR P3, PT, R82, 0x79, P3 ;  /* 0x000000795200780c */ /* 0x000fc40001f61670 */
[----:B------:R-:W-:Y:S02]  /*12530*/  ISETP.LT.OR P2, PT, R82, 0x7a, P2 ;  /* 0x0000007a5200780c */ /* 0x000fe40001741670 */
[----:B------:R-:W-:Y:S02]  /*12540*/  FSEL R76, R76, -INF , !P3 ;  /* 0xff8000004c4c7808 */ /* 0x000fe40005800000 */
[----:B------:R-:W-:Y:S01]  /*12550*/  FSEL R77, R77, -INF , !P2 ;  /* 0xff8000004d4d7808 */ /* 0x000fe20005000000 */
[----:B------:R-:W-:Y:S08]  /*12560*/  @P4 BRA `(.L_x_1527) ;  /* 0x0000000000584947 */ /* 0x000ff00003800000 */
[----:B------:R-:W-:Y:S01]  /*12570*/  IADD3 R8, -R154, R157, R8 ;  /* 0x0000009d9a087210 */ /* 0x000fe20007ffe108 */
[----:B------:R-:W-:Y:S03]  /*12580*/  BSSY B0, `(.L_x_1528) ;  /* 0x0000010000007945 */ /* 0x000fe60003800000 */
        /* <DEDUP_REMOVED lines=10> */
.L_x_1529:
[----:B------:R-:W-:-:S05]  /*12630*/  IMAD.U32 R81, RZ, RZ, UR41 ;  /* 0x00000029ff517e24 */ /* 0x000fca000f8e00ff */
[----:B------:R-:W-:-:S13]  /*12640*/  ISETP.NE.AND P2, PT, R81, 0x1, PT ;  /* 0x000000015100780c */ /* 0x000fda0003f45270 */
[----:B------:R-:W0:Y:S02]  /*12650*/  @P2 LDC.64 R26, c[0x0][0x9e8] ;  /* 0x00027a00ff1a2b82 */ /* 0x000e240000000a00 */
[----:B0-----:R-:W-:-:S05]  /*12660*/  @P2 IMAD.HI.U32 R26, R8, R26, RZ ;  /* 0x0000001a081a2227 */ /* 0x001fca00078e00ff */
[----:B------:R-:W-:-:S07]  /*12670*/  @P2 SHF.R.U32.HI R8, RZ, R27, R26 ;  /* 0x0000001bff082219 */ /* 0x000fce000001161a */
.L_x_1530:
[----:B------:R-:W-:Y:S05]  /*12680*/  BSYNC B0 ;  /* 0x0000000000007941 */ /* 0x000fea0003800000 */
.L_x_1528:
[----:B------:R-:W-:-:S04]  /*12690*/  IMAD R8, R8, R81, -R78 ;  /* 0x0000005108087224 */ /* 0x000fc800078e0a4e */
[----:B------:R-:W-:-:S05]  /*126a0*/  IMAD.IADD R8, R8, 0x1, -R156 ;  /* 0x0000000108087824 */ /* 0x000fca00078e0a9c */
[----:B------:R-:W-:Y:S02]  /*126b0*/  VIMNMX R83, R83, R8, !PT ;  /* 0x0000000853537248 */ /* 0x000fe40007fe0100 */
[----:B------:R-:W-:-:S07]  /*126c0*/  VIADDMNMX R84, R8, R81, R84, PT ;  /* 0x0000005108547246 */ /* 0x000fce0003800154 */
.L_x_1527:
[----:B------:R-:W-:Y:S01]  /*126d0*/  FMNMX.FTZ R8, R9, R5, !PT ;  /* 0x0000000509087209 */ /* 0x000fe20007810000 */
[----:B------:R-:W-:Y:S01]  /*126e0*/  UMOV UR51, UR7 ;  /* 0x0000000700337c82 */ /* 0x000fe20008000000 */
[C---:B------:R-:W-:Y:S02]  /*126f0*/  ISETP.GT.AND P4, PT, R83.reuse, 0x1, P1 ;  /* 0x000000015300780c */ /* 0x040fe40000f84270 */
[C---:B------:R-:W-:Y:S02]  /*12700*/  ISETP.GT.AND P2, PT, R83.reuse, 0x8, P1 ;  /* 0x000000085300780c */ /* 0x040fe40000f44270 */
[----:B------:R-:W-:Y:S02]  /*12710*/  ISETP.GT.AND P3, PT, R83, 0x9, P1 ;  /* 0x000000095300780c */ /* 0x000fe40000f64270 */
[----:B------:R-:W-:Y:S02]  /*12720*/  FMNMX.FTZ R8, R10, R8, !PT ;  /* 0x000000080a087209 */ /* 0x000fe40007810000 */
[----:B------:R-:W-:-:S02]  /*12730*/  ISETP.LT.OR P4, PT, R84, 0x2, P4 ;  /* 0x000000025400780c */ /* 0x000fc40002781670 */
[C---:B------:R-:W-:Y:S02]  /*12740*/  ISETP.LT.OR P2, PT, R84.reuse, 0x9, P2 ;  /* 0x000000095400780c */ /* 0x040fe40001741670 */
[----:B------:R-:W-:Y:S02]  /*12750*/  ISETP.LT.OR P3, PT, R84, 0xa, P3 ;  /* 0x0000000a5400780c */ /* 0x000fe40001f61670 */
[----:B------:R-:W-:Y:S02]  /*12760*/  FMNMX.FTZ R8, R13, R8, !PT ;  /* 0x000000080d087209 */ /* 0x000fe40007810000 */
[----:B------:R-:W-:Y:S02]  /*12770*/  FSEL R12, R12, -INF , !P4 ;  /* 0xff8000000c0c7808 */ /* 0x000fe40006000000 */
[----:B------:R-:W-:Y:S02]  /*12780*/  FSEL R15, R15, -INF , !P2 ;  /* 0xff8000000f0f7808 */ /* 0x000fe40005000000 */
[----:B------:R-:W-:-:S02]  /*12790*/  FSEL R20, R20, -INF , !P3 ;  /* 0xff80000014147808 */ /* 0x000fc40005800000 */
[----:B------:R-:W-:Y:S02]  /*127a0*/  FMNMX.FTZ R8, R14, R8, !PT ;  /* 0x000000080e087209 */ /* 0x000fe40007810000 */
        /* <DEDUP_REMOVED lines=11> */
[C---:B------:R-:W-:Y:S02]  /*12860*/  ISETP.GT.AND P4, PT, R83.reuse, 0x19, P1 ;  /* 0x000000195300780c */ /* 0x040fe40000f84270 */
[C---:B------:R-:W-:Y:S02]  /*12870*/  ISETP.GT.AND P2, PT, R83.reuse, 0x20, P1 ;  /* 0x000000205300780c */ /* 0x040fe40000f44270 */
[----:B------:R-:W-:Y:S02]  /*12880*/  ISETP.GT.AND P3, PT, R83, 0x21, P1 ;  /* 0x000000215300780c */ /* 0x000fe40000f64270 */
[----:B------:R-:W-:Y:S02]  /*12890*/  FMNMX.FTZ R8, R52, R8, !PT ;  /* 0x0000000834087209 */ /* 0x000fe40007810000 */
[C---:B------:R-:W-:Y:S02]  /*128a0*/  ISETP.LT.OR P4, PT, R84.reuse, 0x1a, P4 ;  /* 0x0000001a5400780c */ /* 0x040fe40002781670 */
[----:B------:R-:W-:-:S02]  /*128b0*/  ISETP.LT.OR P2, PT, R84, 0x21, P2 ;  /* 0x000000215400780c */ /* 0x000fc40001741670 */
[----:B------:R-:W-:Y:S02]  /*128c0*/  ISETP.LT.OR P3, PT, R84, 0x22, P3 ;  /* 0x000000225400780c */ /* 0x000fe40001f61670 */
[----:B------:R-:W-:Y:S02]  /*128d0*/  FMNMX.FTZ R8, R53, R8, !PT ;  /* 0x0000000835087209 */ /* 0x000fe40007810000 */
[----:B------:R-:W-:Y:S02]  /*128e0*/  FSEL R29, R29, -INF , !P4 ;  /* 0xff8000001d1d7808 */ /* 0x000fe40006000000 */
[----:B------:R-:W-:Y:S02]  /*128f0*/  FSEL R32, R32, -INF , !P2 ;  /* 0xff80000020207808 */ /* 0x000fe40005000000 */
[----:B------:R-:W-:Y:S02]  /*12900*/  FSEL R33, R33, -INF , !P3 ;  /* 0xff80000021217808 */ /* 0x000fe40005800000 */
[----:B------:R-:W-:-:S02]  /*12910*/  ISETP.GT.AND P4, PT, R83, 0x28, P1 ;  /* 0x000000285300780c */ /* 0x000fc40000f84270 */
[C---:B------:R-:W-:Y:S02]  /*12920*/  ISETP.GT.AND P2, PT, R83.reuse, 0x29, P1 ;  /* 0x000000295300780c */ /* 0x040fe40000f44270 */
[----:B------:R-:W-:Y:S02]  /*12930*/  ISETP.GT.AND P3, PT, R83, 0x30, P1 ;  /* 0x000000305300780c */ /* 0x000fe40000f64270 */
[----:B------:R-:W-:Y:S02]  /*12940*/  FMNMX.FTZ R8, R30, R8, !PT ;  /* 0x000000081e087209 */ /* 0x000fe40007810000 */
[C---:B------:R-:W-:Y:S02]  /*12950*/  ISETP.LT.OR P4, PT, R84.reuse, 0x29, P4 ;  /* 0x000000295400780c */ /* 0x040fe40002781670 */
[C---:B------:R-:W-:Y:S02]  /*12960*/  ISETP.LT.OR P2, PT, R84.reuse, 0x2a, P2 ;  /* 0x0000002a5400780c */ /* 0x040fe40001741670 */
[----:B------:R-:W-:-:S02]  /*12970*/  ISETP.LT.OR P3, PT, R84, 0x31, P3 ;  /* 0x000000315400780c */ /* 0x000fc40001f61670 */
[----:B------:R-:W-:Y:S02]  /*12980*/  FMNMX.FTZ R8, R31, R8, !PT ;  /* 0x000000081f087209 */ /* 0x000fe40007810000 */
[----:B------:R-:W-:Y:S02]  /*12990*/  FSEL R36, R36, -INF , !P4 ;  /* 0xff80000024247808 */ /* 0x000fe40006000000 */
[----:B------:R-:W-:Y:S02]  /*129a0*/  FSEL R37, R37, -INF , !P2 ;  /* 0xff80000025257808 */ /* 0x000fe40005000000 */
[----:B------:R-:W-:Y:S02]  /*129b0*/  FSEL R40, R40, -INF , !P3 ;  /* 0xff80000028287808 */ /* 0x000fe40005800000 */
[C---:B------:R-:W-:Y:S02]  /*129c0*/  ISETP.GT.AND P4, PT, R83.reuse, 0x31, P1 ;  /* 0x000000315300780c */ /* 0x040fe40000f84270 */
[----:B------:R-:W-:-:S02]  /*129d0*/  ISETP.GT.AND P2, PT, R83, 0x38, P1 ;  /* 0x000000385300780c */ /* 0x000fc40000f44270 */
[----:B------:R-:W-:Y:S02]  /*129e0*/  ISETP.GT.AND P3, PT, R83, 0x39, P1 ;  /* 0x000000395300780c */ /* 0x000fe40000f64270 */
[----:B------:R-:W-:Y:S02]  /*129f0*/  FMNMX.FTZ R8, R34, R8, !PT ;  /* 0x0000000822087209 */ /* 0x000fe40007810000 */
[C---:B------:R-:W-:Y:S02]  /*12a00*/  ISETP.LT.OR P4, PT, R84.reuse, 0x32, P4 ;  /* 0x000000325400780c */ /* 0x040fe40002781670 */
[C---:B------:R-:W-:Y:S02]  /*12a10*/  ISETP.LT.OR P2, PT, R84.reuse, 0x39, P2 ;  /* 0x000000395400780c */ /* 0x040fe40001741670 */
[----:B------:R-:W-:Y:S02]  /*12a20*/  ISETP.LT.OR P3, PT, R84, 0x3a, P3 ;  /* 0x0000003a5400780c */ /* 0x000fe40001f61670 */
[----:B------:R-:W-:-:S02]  /*12a30*/  FMNMX.FTZ R8, R35, R8, !PT ;  /* 0x0000000823087209 */ /* 0x000fc40007810000 */
[----:B------:R-:W-:Y:S02]  /*12a40*/  FSEL R41, R41, -INF , !P4 ;  /* 0xff80000029297808 */ /* 0x000fe40006000000 */
[----:B------:R-:W-:Y:S02]  /*12a50*/  FSEL R44, R44, -INF , !P2 ;  /* 0xff8000002c2c7808 */ /* 0x000fe40005000000 */
[----:B------:R-:W-:Y:S02]  /*12a60*/  FSEL R45, R45, -INF , !P3 ;  /* 0xff8000002d2d7808 */ /* 0x000fe40005800000 */
[----:B------:R-:W-:Y:S02]  /*12a70*/  FMNMX.FTZ R8, R38, R8, !PT ;  /* 0x0000000826087209 */ /* 0x000fe40007810000 */
[----:B------:R-:W-:Y:S02]  /*12a80*/  LOP3.LUT R16, R16, 0xdfffffff, RZ, 0xc0, !PT ;  /* 0xdfffffff10107812 */ /* 0x000fe400078ec0ff */
[----:B------:R-:W-:-:S02]  /*12a90*/  ISETP.GT.AND P4, PT, R83, 0x40, P1 ;  /* 0x000000405300780c */ /* 0x000fc40000f84270 */
[C---:B------:R-:W-:Y:S02]  /*12aa0*/  ISETP.GT.AND P2, PT, R83.reuse, 0x41, P1 ;  /* 0x000000415300780c */ /* 0x040fe40000f44270 */
[----:B------:R-:W-:Y:S02]  /*12ab0*/  ISETP.GT.AND P3, PT, R83, 0x48, P1 ;  /* 0x000000485300780c */ /* 0x000fe40000f64270 */
[----:B------:R-:W-:Y:S02]  /*12ac0*/  FMNMX.FTZ R8, R39, R8, !PT ;  /* 0x0000000827087209 */ /* 0x000fe40007810000 */
[----:B------:R-:W-:Y:S02]  /*12ad0*/  @P0 LOP3.LUT R16, R16, 0x20000000, RZ, 0xfc, !PT ;  /* 0x2000000010100812 */ /* 0x000fe400078efcff */
[C---:B------:R-:W-:Y:S02]  /*12ae0*/  ISETP.LT.OR P4, PT, R84.reuse, 0x41, P4 ;  /* 0x000000415400780c */ /* 0x040fe40002781670 */
[----:B------:R-:W-:-:S02]  /*12af0*/  ISETP.LT.OR P2, PT, R84, 0x42, P2 ;  /* 0x000000425400780c */ /* 0x000fc40001741670 */
[----:B------:R-:W-:Y:S02]  /*12b00*/  ISETP.LT.OR P3, PT, R84, 0x49, P3 ;  /* 0x000000495400780c */ /* 0x000fe40001f61670 */
[----:B------:R-:W-:Y:S02]  /*12b10*/  ISETP.GT.AND P0, PT, R83, 0x61, P1 ;  /* 0x000000615300780c */ /* 0x000fe40000f04270 */
        /* <DEDUP_REMOVED lines=11> */
[----:B------:R-:W-:Y:S02]  /*12bd0*/  LOP3.LUT R16, R16, 0x7fffffff, RZ, 0xc0, !PT ;  /* 0x7fffffff10107812 */ /* 0x000fe400078ec0ff */
[----:B------:R-:W-:Y:S02]  /*12be0*/  FMNMX.FTZ R8, R46, R8, !PT ;  /* 0x000000082e087209 */ /* 0x000fe40007810000 */
[----:B------:R-:W-:Y:S02]  /*12bf0*/  FSEL R55, R55, -INF , !P4 ;  /* 0xff80000037377808 */ /* 0x000fe40006000000 */
[----:B------:R-:W-:Y:S02]  /*12c00*/  FSEL R58, R58, -INF , !P2 ;  /* 0xff8000003a3a7808 */ /* 0x000fe40005000000 */
[----:B------:R-:W-:-:S02]  /*12c10*/  FSEL R59, R59, -INF , !P3 ;  /* 0xff8000003b3b7808 */ /* 0x000fc40005800000 */
[C---:B------:R-:W-:Y:S02]  /*12c20*/  ISETP.GT.AND P4, PT, R83.reuse, 0x58, P1 ;  /* 0x000000585300780c */ /* 0x040fe40000f84270 */
[C---:B------:R-:W-:Y:S02]  /*12c30*/  ISETP.GT.AND P2, PT, R83.reuse, 0x59, P1 ;  /* 0x000000595300780c */ /* 0x040fe40000f44270 */
[C---:B------:R-:W-:Y:S02]  /*12c40*/  ISETP.GT.AND P3, PT, R83.reuse, 0x60, P1 ;  /* 0x000000605300780c */ /* 0x040fe40000f64270 */
[----:B------:R-:W-:Y:S02]  /*12c50*/  @P0 LOP3.LUT R16, R16, 0x80000000, RZ, 0xfc, !PT ;  /* 0x8000000010100812 */ /* 0x000fe400078efcff */
[----:B------:R-:W-:Y:S02]  /*12c60*/  ISETP.GT.AND P0, PT, R83, RZ, P1 ;  /* 0x000000ff5300720c */ /* 0x000fe40000f04270 */
[----:B------:R-:W-:-:S02]  /*12c70*/  FMNMX.FTZ R8, R47, R8, !PT ;  /* 0x000000082f087209 */ /* 0x000fc40007810000 */
[C---:B------:R-:W-:Y:S02]  /*12c80*/  ISETP.LT.OR P4, PT, R84.reuse, 0x59, P4 ;  /* 0x000000595400780c */ /* 0x040fe40002781670 */
[C---:B------:R-:W-:Y:S02]  /*12c90*/  ISETP.LT.OR P2, PT, R84.reuse, 0x5a, P2 ;  /* 0x0000005a5400780c */ /* 0x040fe40001741670 */
[----:B------:R-:W-:Y:S02]  /*12ca0*/  ISETP.LT.OR P3, PT, R84, 0x61, P3 ;  /* 0x000000615400780c */ /* 0x000fe40001f61670 */
[----:B------:R-:W-:Y:S02]  /*12cb0*/  FMNMX.FTZ R8, R50, R8, !PT ;  /* 0x0000000832087209 */ /* 0x000fe40007810000 */
        /* <DEDUP_REMOVED lines=9> */
[----:B------:R-:W-:Y:S02]  /*12d50*/  LOP3.LUT R16, R16, 0xfffffff7, RZ, 0xc0, !PT ;  /* 0xfffffff710107812 */ /* 0x000fe400078ec0ff */
[----:B------:R-:W-:Y:S02]  /*12d60*/  ISETP.GT.AND P1, PT, R83, 0x79, P1 ;  /* 0x000000795300780c */ /* 0x000fe40000f24270 */
[----:B------:R-:W-:Y:S02]  /*12d70*/  FMNMX.FTZ R8, R56, R8, !PT ;  /* 0x0000000838087209 */ /* 0x000fe40007810000 */
[----:B------:R-:W-:Y:S02]  /*12d80*/  @P0 LOP3.LUT R16, R16, 0x8, RZ, 0xfc, !PT ;  /* 0x0000000810100812 */ /* 0x000fe400078efcff */
[----:B------:R-:W-:-:S02]  /*12d90*/  FMNMX.FTZ R8, R57, R8, !PT ;  /* 0x0000000839087209 */ /* 0x000fc40007810000 */
[C---:B------:R-:W-:Y:S02]  /*12da0*/  LOP3.LUT P0, RZ, R16.reuse, 0x80000000, RZ, 0xc0, !PT ;  /* 0x8000000010ff7812 */ /* 0x040fe4000780c0ff */
[----:B------:R-:W-:Y:S02]  /*12db0*/  LOP3.LUT R16, R16, 0xfffffffd, RZ, 0xc0, !PT ;  /* 0xfffffffd10107812 */ /* 0x000fe400078ec0ff */
[----:B------:R-:W-:Y:S02]  /*12dc0*/  FMNMX.FTZ R8, R60, R8, !PT ;  /* 0x000000083c087209 */ /* 0x000fe40007810000 */
[----:B------:R-:W-:Y:S02]  /*12dd0*/  @P1 LOP3.LUT R16, R16, 0x2, RZ, 0xfc, !PT ;  /* 0x0000000210101812 */ /* 0x000fe400078efcff */
[----:B------:R-:W-:Y:S02]  /*12de0*/  FMNMX.FTZ R8, R61, R8, !PT ;  /* 0x000000083d087209 */ /* 0x000fe40007810000 */
[----:B------:R-:W-:-:S02]  /*12df0*/  LOP3.LUT P1, RZ, R16, 0x8, RZ, 0xc0, !PT ;  /* 0x0000000810ff7812 */ /* 0x000fc4000782c0ff */
[----:B------:R-:W-:Y:S02]  /*12e00*/  FMNMX.FTZ R8, R64, R8, !PT ;  /* 0x0000000840087209 */ /* 0x000fe40007810000 */
[----:B------:R-:W-:Y:S02]  /*12e10*/  ISETP.LT.OR P1, PT, R84, 0x1, P1 ;  /* 0x000000015400780c */ /* 0x000fe40000f21670 */
[----:B------:R-:W-:Y:S02]  /*12e20*/  FMNMX.FTZ R8, R65, R8, !PT ;  /* 0x0000000841087209 */ /* 0x000fe40007810000 */
[----:B------:R-:W-:Y:S02]  /*12e30*/  FSEL R11, R11, -INF , !P1 ;  /* 0xff8000000b0b7808 */ /* 0x000fe40004800000 */
[----:B------:R-:W-:Y:S02]  /*12e40*/  FMNMX.FTZ R8, R68, R8, !PT ;  /* 0x0000000844087209 */ /* 0x000fe40007810000 */
[----:B------:R-:W-:-:S02]  /*12e50*/  FMNMX.FTZ R27, R11, R6, !PT ;  /* 0x000000060b1b7209 */ /* 0x000fc40007810000 */
[----:B------:R-:W-:Y:S02]  /*12e60*/  FMNMX.FTZ R8, R69, R8, !PT ;  /* 0x0000000845087209 */ /* 0x000fe40007810000 */
[----:B------:R-:W-:Y:S02]  /*12e70*/  FMNMX.FTZ R27, R12, R27, !PT ;  /* 0x0000001b0c1b7209 */ /* 0x000fe40007810000 */
[----:B------:R-:W-:Y:S02]  /*12e80*/  FMNMX.FTZ R8, R72, R8, !PT ;  /* 0x0000000848087209 */ /* 0x000fe40007810000 */
[----:B------:R-:W-:Y:S02]  /*12e90*/  FMNMX.FTZ R27, R15, R27, !PT ;  /* 0x0000001b0f1b7209 */ /* 0x000fe40007810000 */
[----:B------:R-:W-:Y:S02]  /*12ea0*/  FMNMX.FTZ R8, R73, R8, !PT ;  /* 0x0000000849087209 */ /* 0x000fe40007810000 */
[----:B------:R-:W-:-:S02]  /*12eb0*/  FMNMX.FTZ R27, R20, R27, !PT ;  /* 0x0000001b141b7209 */ /* 0x000fc40007810000 */
[----:B------:R-:W-:Y:S02]  /*12ec0*/  FMNMX.FTZ R8, R76, R8, !PT ;  /* 0x000000084c087209 */ /* 0x000fe40007810000 */
[----:B------:R-:W-:Y:S02]  /*12ed0*/  FMNMX.FTZ R27, R24, R27, !PT ;  /* 0x0000001b181b7209 */ /* 0x000fe40007810000 */
[----:B------:R-:W-:Y:S02]  /*12ee0*/  FMNMX.FTZ R8, R77, R8, !PT ;  /* 0x000000084d087209 */ /* 0x000fe40007810000 */
[----:B------:R-:W-:Y:S02]  /*12ef0*/  FMNMX.FTZ R27, R25, R27, !PT ;  /* 0x0000001b191b7209 */ /* 0x000fe40007810000 */
[----:B------:R-:W-:Y:S01]  /*12f00*/  ISETP.LT.OR P0, PT, R84, 0x62, P0 ;  /* 0x000000625400780c */ /* 0x000fe20000701670 */
[----:B------:R-:W0:Y:S01]  /*12f10*/  SHFL.BFLY PT, R26, R8, 0x2, 0x1f ;  /* 0x0c401f00081a7f89 */ /* 0x000e2200000e0000 */
[----:B------:R-:W-:-:S02]  /*12f20*/  FMNMX.FTZ R27, R28, R27, !PT ;  /* 0x0000001b1c1b7209 */ /* 0x000fc40007810000 */
[----:B------:R-:W-:Y:S02]  /*12f30*/  LOP3.LUT R16, R16, 0xffffffef, RZ, 0xc0, !PT ;  /* 0xffffffef10107812 */ /* 0x000fe400078ec0ff */
[----:B------:R-:W-:Y:S02]  /*12f40*/  FMNMX.FTZ R27, R29, R27, !PT ;  /* 0x0000001b1d1b7209 */ /* 0x000fe40007810000 */
[----:B------:R-:W-:Y:S02]  /*12f50*/  ISETP.LT.OR P4, PT, R84, 0x71, P4 ;  /* 0x000000715400780c */ /* 0x000fe40002781670 */
[----:B------:R-:W-:Y:S02]  /*12f60*/  FMNMX.FTZ R27, R32, R27, !PT ;  /* 0x0000001b201b7209 */ /* 0x000fe40007810000 */
[----:B------:R-:W-:Y:S02]  /*12f70*/  ISETP.LT.OR P5, PT, R84, 0x72, P5 ;  /* 0x000000725400780c */ /* 0x000fe40002fa1670 */
[----:B------:R-:W-:-:S02]  /*12f80*/  FMNMX.FTZ R27, R33, R27, !PT ;  /* 0x0000001b211b7209 */ /* 0x000fc40007810000 */
[----:B------:R-:W-:Y:S02]  /*12f90*/  @P0 LOP3.LUT R16, R16, 0x10, RZ, 0xfc, !PT ;  /* 0x0000001010100812 */ /* 0x000fe400078efcff */
[----:B------:R-:W-:Y:S02]  /*12fa0*/  FMNMX.FTZ R27, R36, R27, !PT ;  /* 0x0000001b241b7209 */ /* 0x000fe40007810000 */
[----:B------:R-:W-:Y:S02]  /*12fb0*/  ISETP.LT.OR P0, PT, R84, 0x69, P2 ;  /* 0x000000695400780c */ /* 0x000fe40001701670 */
[----:B------:R-:W-:Y:S02]  /*12fc0*/  FMNMX.FTZ R27, R37, R27, !PT ;  /* 0x0000001b251b7209 */ /* 0x000fe40007810000 */
[----:B------:R-:W-:Y:S02]  /*12fd0*/  LOP3.LUT P2, RZ, R16, 0x2, RZ, 0xc0, !PT ;  /* 0x0000000210ff7812 */ /* 0x000fe4000784c0ff */
[----:B0-----:R-:W-:-:S02]  /*12fe0*/  FMNMX.FTZ R8, R8, R26, !PT ;  /* 0x0000001a08087209 */ /* 0x001fc40007810000 */
[----:B------:R-:W-:Y:S02]  /*12ff0*/  FMNMX.FTZ R27, R40, R27, !PT ;  /* 0x0000001b281b7209 */ /* 0x000fe40007810000 */
[----:B------:R-:W-:Y:S01]  /*13000*/  LOP3.LUT R16, R16, 0xfffffffb, RZ, 0xc0, !PT ;  /* 0xfffffffb10107812 */ /* 0x000fe200078ec0ff */
[----:B------:R-:W0:Y:S01]  /*13010*/  SHFL.BFLY PT, R26, R8, 0x1, 0x1f ;  /* 0x0c201f00081a7f89 */ /* 0x000e2200000e0000 */
[----:B------:R-:W-:Y:S02]  /*13020*/  FMNMX.FTZ R27, R41, R27, !PT ;  /* 0x0000001b291b7209 */ /* 0x000fe40007810000 */
[----:B------:R-:W-:Y:S02]  /*13030*/  @P0 LOP3.LUT R16, R16, 0x4, RZ, 0xfc, !PT ;  /* 0x0000000410100812 */ /* 0x000fe400078efcff */
[----:B------:R-:W-:Y:S02]  /*13040*/  FMNMX.FTZ R27, R44, R27, !PT ;  /* 0x0000001b2c1b7209 */ /* 0x000fe40007810000 */
[----:B------:R-:W-:-:S02]  /*13050*/  ISETP.LT.OR P0, PT, R84, 0x6a, P3 ;  /* 0x0000006a5400780c */ /* 0x000fc40001f01670 */
[----:B------:R-:W-:Y:S02]  /*13060*/  FMNMX.FTZ R27, R45, R27, !PT ;  /* 0x0000001b2d1b7209 */ /* 0x000fe40007810000 */
[----:B------:R-:W-:Y:S02]  /*13070*/  LOP3.LUT R16, R16, 0xbfffffff, RZ, 0xc0, !PT ;  /* 0xbfffffff10107812 */ /* 0x000fe400078ec0ff */
[----:B------:R-:W-:Y:S02]  /*13080*/  FMNMX.FTZ R27, R48, R27, !PT ;  /* 0x0000001b301b7209 */ /* 0x000fe40007810000 */
[----:B------:R-:W-:Y:S02]  /*13090*/  FSEL R74, R74, -INF , !P4 ;  /* 0xff8000004a4a7808 */ /* 0x000fe40006000000 */
[----:B------:R-:W-:Y:S02]  /*130a0*/  FMNMX.FTZ R27, R49, R27, !PT ;  /* 0x0000001b311b7209 */ /* 0x000fe40007810000 */
[----:B------:R-:W-:-:S02]  /*130b0*/  ISETP.LT.OR P6, PT, R84, 0x79, P6 ;  /* 0x000000795400780c */ /* 0x000fc400037c1670 */
[----:B------:R-:W-:Y:S02]  /*130c0*/  FMNMX.FTZ R27, R54, R27, !PT ;  /* 0x0000001b361b7209 */ /* 0x000fe40007810000 */
[----:B------:R-:W-:Y:S02]  /*130d0*/  @P0 LOP3.LUT R16, R16, 0x40000000, RZ, 0xfc, !PT ;  /* 0x4000000010100812 */ /* 0x000fe400078efcff */
[----:B0-----:R-:W-:Y:S02]  /*130e0*/  FMNMX.FTZ R8, R8, R26, !PT ;  /* 0x0000001a08087209 */ /* 0x001fe40007810000 */
[----:B------:R-:W-:Y:S02]  /*130f0*/  FMNMX.FTZ R27, R55, R27, !PT ;  /* 0x0000001b371b7209 */ /* 0x000fe40007810000 */
[----:B------:R-:W-:Y:S02]  /*13100*/  FSETP.NEU.FTZ.AND P3, PT, R8, -INF , PT ;  /* 0xff8000000800780b */ /* 0x000fe40003f7d000 */
[----:B------:R-:W-:-:S02]  /*13110*/  FMNMX.FTZ R27, R58, R27, !PT ;  /* 0x0000001b3a1b7209 */ /* 0x000fc40007810000 */
[----:B------:R-:W-:Y:S02]  /*13120*/  FSEL R26, R8, RZ, P3 ;  /* 0x000000ff081a7208 */ /* 0x000fe40001800000 */
[----:B------:R-:W-:Y:S02]  /*13130*/  FMNMX.FTZ R27, R59, R27, !PT ;  /* 0x0000001b3b1b7209 */ /* 0x000fe40007810000 */
[----:B------:R-:W-:Y:S01]  /*13140*/  LOP3.LUT P0, RZ, R16, 0x10, RZ, 0xc0, !PT ;  /* 0x0000001010ff7812 */ /* 0x000fe2000780c0ff */
[----:B------:R-:W-:Y:S01]  /*13150*/  FADD.FTZ R5, -R26, R5 ;  /* 0x000000051a057221 */ /* 0x000fe20000010100 */
[----:B------:R-:W-:Y:S01]  /*13160*/  FMNMX.FTZ R27, R62, R27, !PT ;  /* 0x0000001b3e1b7209 */ /* 0x000fe20007810000 */
[----:B------:R-:W-:Y:S01]  /*13170*/  FMUL.FTZ R26, R8, UR51 ;  /* 0x00000033081a7c20 */ /* 0x000fe20008410000 */
[----:B------:R-:W-:Y:S01]  /*13180*/  FSEL R67, R67, -INF , !P0 ;  /* 0xff80000043437808 */ /* 0x000fe20004000000 */
[----:B------:R-:W-:Y:S01]  /*13190*/  FMUL.FTZ R5, R5, UR51 ;  /* 0x0000003305057c20 */ /* 0x000fe20008410000 */
[----:B------:R-:W-:-:S02]  /*131a0*/  FMNMX.FTZ R27, R63, R27, !PT ;  /* 0x0000001b3f1b7209 */ /* 0x000fc40007810000 */
[----:B------:R-:W-:Y:S02]  /*131b0*/  FSEL R26, R26, RZ, P3 ;  /* 0x000000ff1a1a7208 */ /* 0x000fe40001800000 */
[----:B------:R-:W-:Y:S01]  /*131c0*/  LOP3.LUT P3, RZ, R16, 0x4, RZ, 0xc0, !PT ;  /* 0x0000000410ff7812 */ /* 0x000fe2000786c0ff */
[----:B------:R-:W-:Y:S01]  /*131d0*/  MUFU.EX2 R5, R5 ;  /* 0x0000000500057308 */ /* 0x000fe20000000800 */
[----:B------:R-:W-:Y:S01]  /*131e0*/  FMNMX.FTZ R27, R66, R27, !PT ;  /* 0x0000001b421b7209 */ /* 0x000fe20007810000 */
[--C-:B------:R-:W-:Y:S01]  /*131f0*/  FFMA.FTZ R9, R9, UR51, -R26.reuse ;  /* 0x0000003309097c23 */ /* 0x100fe2000801081a */
[----:B------:R-:W-:Y:S01]  /*13200*/  LOP3.LUT P0, RZ, R16, 0x40000000, RZ, 0xc0, !PT ;  /* 0x4000000010ff7812 */ /* 0x000fe2000780c0ff */
        /* <DEDUP_REMOVED lines=44> */
[----:B------:R-:W0:Y:S01]  /*134d0*/  MUFU.EX2 R9, R9 ;  /* 0x0000000900097308 */ /* 0x000e220000000800 */
[----:B------:R-:W1:Y:S01]  /*134e0*/  SHFL.BFLY PT, R77, R27, 0x2, 0x1f ;  /* 0x0c401f001b4d7f89 */ /* 0x000e6200000e0000 */
[----:B------:R-:W-:-:S06]  /*134f0*/  LOP3.LUT P0, RZ, R16, 0x20000000, RZ, 0xc0, !PT ;  /* 0x2000000010ff7812 */ /* 0x000fcc000780c0ff */
[----:B------:R-:W2:Y:S08]  /*13500*/  MUFU.EX2 R10, R10 ;  /* 0x0000000a000a7308 */ /* 0x000eb00000000800 */
[----:B------:R-:W-:Y:S01]  /*13510*/  MUFU.EX2 R13, R13 ;  /* 0x0000000d000d7308 */ /* 0x000fe20000000800 */
[----:B0-----:R-:W-:-:S07]  /*13520*/  FFMA.FTZ R4, R5, R4, R9 ;  /* 0x0000000405047223 */ /* 0x001fce0000010009 */
[----:B------:R-:W-:Y:S01]  /*13530*/  MUFU.EX2 R14, R14 ;  /* 0x0000000e000e7308 */ /* 0x000fe20000000800 */
[----:B-1----:R-:W-:Y:S01]  /*13540*/  FMNMX.FTZ R27, R27, R77, !PT ;  /* 0x0000004d1b1b7209 */ /* 0x002fe20007810000 */
[----:B--2---:R-:W-:-:S04]  /*13550*/  FADD.FTZ R4, R10, R4 ;  /* 0x000000040a047221 */ /* 0x004fc80000010000 */
[----:B------:R-:W0:Y:S02]  /*13560*/  SHFL.BFLY PT, R78, R27, 0x1, 0x1f ;  /* 0x0c201f001b4e7f89 */ /* 0x000e2400000e0000 */
[----:B------:R0:W-:Y:S08]  /*13570*/  MUFU.EX2 R77, R69 ;  /* 0x00000045004d7308 */ /* 0x0001f00000000800 */
[----:B------:R-:W-:Y:S08]  /*13580*/  MUFU.EX2 R21, R21 ;  /* 0x0000001500157308 */ /* 0x000ff00000000800 */
[----:B------:R-:W-:Y:S01]  /*13590*/  MUFU.EX2 R23, R23 ;  /* 0x0000001700177308 */ /* 0x000fe20000000800 */
[----:B0-----:R-:W-:-:S07]  /*135a0*/  FMNMX.FTZ R69, R27, R78, !PT ;  /* 0x0000004e1b457209 */ /* 0x001fce0007810000 */
[----:B------:R-:W-:Y:S01]  /*135b0*/  MUFU.EX2 R52, R52 ;  /* 0x0000003400347308 */ /* 0x000fe20000000800 */
[C---:B------:R-:W-:Y:S01]  /*135c0*/  FSETP.NEU.FTZ.AND P1, PT, R69.reuse, -INF , PT ;  /* 0xff8000004500780b */ /* 0x040fe20003f3d000 */
[----:B------:R-:W-:-:S03]  /*135d0*/  FMUL.FTZ R78, R69, UR51 ;  /* 0x00000033454e7c20 */ /* 0x000fc60008410000 */
[----:B------:R-:W-:Y:S02]  /*135e0*/  FSEL R27, R69, RZ, P1 ;  /* 0x000000ff451b7208 */ /* 0x000fe40000800000 */
[----:B------:R-:W-:Y:S01]  /*135f0*/  FSEL R78, R78, RZ, P1 ;  /* 0x000000ff4e4e7208 */ /* 0x000fe20000800000 */
[----:B------:R-:W-:Y:S02]  /*13600*/  MUFU.EX2 R53, R53 ;  /* 0x0000003500357308 */ /* 0x000fe40000000800 */
[----:B------:R-:W-:Y:S02]  /*13610*/  FADD.FTZ R27, -R27, R6 ;  /* 0x000000061b1b7221 */ /* 0x000fe40000010100 */
        /* <DEDUP_REMOVED lines=12> */
[----:B------:R0:W-:Y:S01]  /*136e0*/  MUFU.EX2 R26, R11 ;  /* 0x0000000b001a7308 */ /* 0x0001e20000000800 */
        /* <DEDUP_REMOVED lines=8> */
[----:B0-----:R-:W-:Y:S01]  /*13770*/  FMUL.FTZ R11, R27, UR51 ;  /* 0x000000331b0b7c20 */ /* 0x001fe20008410000 */
        /* <DEDUP_REMOVED lines=15> */
[----:B------:R-:W-:-:S07]  /*13870*/  FFMA.FTZ R80, R80, UR51, -R78 ;  /* 0x0000003350507c23 */ /* 0x000fce000801084e */
[----:B------:R-:W2:Y:S01]  /*13880*/  MUFU.EX2 R82, R20 ;  /* 0x0000001400527308 */ /* 0x000ea20000000800 */
[----:B0-----:R-:W-:-:S07]  /*13890*/  FFMA.FTZ R3, R11, R3, R26 ;  /* 0x000000030b037223 */ /* 0x001fce000001001a */
[----:B------:R0:W3:Y:S08]  /*138a0*/  MUFU.EX2 R78, R24 ;  /* 0x00000018004e7308 */ /* 0x0000f00000000800 */
[----:B------:R-:W4:Y:S01]  /*138b0*/  MUFU.EX2 R81, R25 ;  /* 0x0000001900517308 */ /* 0x000f220000000800 */
[----:B0-----:R-:W-:Y:S01]  /*138c0*/  FADD.FTZ R24, R83, R3 ;  /* 0x0000000353187221 */ /* 0x001fe20000010000 */
[----:B------:R-:W-:-:S03]  /*138d0*/  FADD.FTZ R3, R13, R4 ;  /* 0x000000040d037221 */ /* 0x000fc60000010000 */
[----:B-1----:R-:W-:Y:S01]  /*138e0*/  FADD.FTZ R4, R12, R24 ;  /* 0x000000180c047221 */ /* 0x002fe20000010000 */
[----:B------:R-:W-:Y:S02]  /*138f0*/  FADD.FTZ R3, R14, R3 ;  /* 0x000000030e037221 */ /* 0x000fe40000010000 */
[----:B------:R-:W0:Y:S01]  /*13900*/  MUFU.EX2 R15, R28 ;  /* 0x0000001c000f7308 */ /* 0x000e220000000800 */
[----:B--2---:R-:W-:Y:S01]  /*13910*/  FADD.FTZ R4, R82, R4 ;  /* 0x0000000452047221 */ /* 0x004fe20000010000 */
[----:B------:R-:W-:-:S03]  /*13920*/  FADD.FTZ R3, R21, R3 ;  /* 0x0000000315037221 */ /* 0x000fc60000010000 */
[----:B---3--:R-:W-:Y:S01]  /*13930*/  FADD.FTZ R4, R78, R4 ;  /* 0x000000044e047221 */ /* 0x008fe20000010000 */
[----:B------:R-:W-:Y:S02]  /*13940*/  FADD.FTZ R3, R23, R3 ;  /* 0x0000000317037221 */ /* 0x000fe40000010000 */
[----:B------:R-:W1:Y:S01]  /*13950*/  MUFU.EX2 R29, R29 ;  /* 0x0000001d001d7308 */ /* 0x000e620000000800 */
[----:B----4-:R-:W-:Y:S01]  /*13960*/  FADD.FTZ R4, R81, R4 ;  /* 0x0000000451047221 */ /* 0x010fe20000010000 */
[----:B------:R-:W-:-:S04]  /*13970*/  FADD.FTZ R3, R52, R3 ;  /* 0x0000000334037221 */ /* 0x000fc80000010000 */
[----:B------:R-:W-:Y:S02]  /*13980*/  FADD.FTZ R3, R53, R3 ;  /* 0x0000000335037221 */ /* 0x000fe40000010000 */
        /* <DEDUP_REMOVED lines=77> */
[----:B--2---:R-:W-:-:S04]  /*13e60*/  FADD.FTZ R3, R68, R3 ;  /* 0x0000000344037221 */ /* 0x004fc80000010000 */
[----:B------:R-:W-:-:S03]  /*13e70*/  FADD.FTZ R3, R77, R3 ;  /* 0x000000034d037221 */ /* 0x000fc60000010000 */
        /* <DEDUP_REMOVED lines=15> */
[----:B------:R-:W-:Y:S01]  /*13f70*/  FADD.FTZ R4, R6, R3 ;  /* 0x0000000306047221 */ /* 0x000fe20000010000 */
[----:B--2---:R-:W-:Y:S01]  /*13f80*/  FADD.FTZ R3, R80, R24 ;  /* 0x0000001850037221 */ /* 0x004fe20000010000 */
[----:B------:R-:W-:Y:S06]  /*13f90*/  @!P0 BRA `(.L_x_1531) ;  /* 0x0000000000048947 */ /* 0x000fec0003800000 */
[----:B------:R-:W-:Y:S01]  /*13fa0*/  BPT.TRAP 0x1 ;  /* 0x000000040000795c */ /* 0x000fe20000300000 */
.L_x_1531:
[----:B------:R-:W2:Y:S04]  /*13fb0*/  LDL R143, [R1] ;  /* 0x00000000018f7983 */ /* 0x000ea80000100800 */
[----:B------:R-:W3:Y:S04]  /*13fc0*/  LDL R32, [R1+0x70] ;  /* 0x0000700001207983 */ /* 0x000ee80000100800 */
[----:B------:R-:W4:Y:S04]  /*13fd0*/  LDL R71, [R1+0x8] ;  /* 0x0000080001477983 */ /* 0x000f280000100800 */
[----:B------:R-:W5:Y:S04]  /*13fe0*/  LDL R62, [R1+0x4] ;  /* 0x00000400013e7983 */ /* 0x000f680000100800 */
[----:B------:R-:W5:Y:S01]  /*13ff0*/  LDL R87, [R1+0x74] ;  /* 0x0000740001577983 */ /* 0x000f620000100800 */
[----:B------:R-:W-:-:S02]  /*14000*/  IMAD R17, R17, 0x8, R2 ;  /* 0x0000000811117824 */ /* 0x000fc400078e0202 */
[----:B------:R-:W-:Y:S02]  /*14010*/  IMAD.U32 R24, RZ, RZ, UR38 ;  /* 0x00000026ff187e24 */ /* 0x000fe4000f8e00ff */
[----:B------:R-:W-:Y:S01]  /*14020*/  VIADD R17, R17, 0x2d860 ;  /* 0x0002d86011117836 */ /* 0x000fe20000000000 */
[----:B------:R-:W-:Y:S02]  /*14030*/  F2FP.BF16.F32.PACK_AB R25, R83, R26 ;  /* 0x0000001a5319723e */ /* 0x000fe400000010ff */
[----:B------:R-:W-:Y:S02]  /*14040*/  F2FP.BF16.F32.PACK_AB R26, R14, R13 ;  /* 0x0000000d0e1a723e */ /* 0x000fe400000010ff */
[----:B------:R-:W-:Y:S02]  /*14050*/  PRMT R17, R24, 0x654, R17 ;  /* 0x0000065418117816 */ /* 0x000fe40000000011 */
[----:B------:R-:W-:Y:S02]  /*14060*/  F2FP.BF16.F32.PACK_AB R24, R10, R9 ;  /* 0x000000090a18723e */ /* 0x000fe400000010ff */
[----:B------:R-:W-:Y:S01]  /*14070*/  F2FP.BF16.F32.PACK_AB R27, R82, R12 ;  /* 0x0000000c521b723e */ /* 0x000fe200000010ff */
[----:B------:R0:W-:Y:S01]  /*14080*/  SYNCS.ARRIVE.TRANS64.RED.A1T0 RZ, [R17+URZ], RZ ;  /* 0x000000ff11ff79a7 */ /* 0x0001e2000810043f */
        /* <DEDUP_REMOVED lines=79> */
[----:B------:R-:W-:Y:S02]  /*14580*/  IMAD.MOV.U32 R23, RZ, RZ, R139 ;  /* 0x000000ffff177224 */ /* 0x000fe400078e008b */
[----:B0-----:R-:W-:Y:S01]  /*14590*/  IMAD.MOV.U32 R17, RZ, RZ, R7 ;  /* 0x000000ffff117224 */ /* 0x001fe200078e0007 */
[----:B--2---:R-:W-:Y:S04]  /*145a0*/  STSM.16.M88.4 [R143+0x21800], R24 ;  /* 0x021800188f007844 */ /* 0x004fe80000000200 */
[----:B---3--:R0:W-:Y:S02]  /*145b0*/  STSM.16.M88.4 [R32], R12 ;  /* 0x0000000c20007844 */ /* 0x0081e40000000200 */
[----:B0-----:R-:W-:-:S05]  /*145c0*/  F2FP.BF16.F32.PACK_AB R32, R31, R30 ;  /* 0x0000001e1f20723e */ /* 0x001fca00000010ff */
[----:B----4-:R0:W-:Y:S04]  /*145d0*/  STSM.16.M88.4 [R71], R32 ;  /* 0x0000002047007844 */ /* 0x0101e80000000200 */
[----:B-----5:R0:W-:Y:S04]  /*145e0*/  STSM.16.M88.4 [R62], R40 ;  /* 0x000000283e007844 */ /* 0x0201e80000000200 */
        /* <DEDUP_REMOVED lines=9> */
[----:B-1----:R-:W1:Y:S02]  /*14680*/  FENCE.VIEW.ASYNC.S ;  /* 0x00000000000073c6 */ /* 0x002e640000000000 */
[----:B-1----:R-:W-:Y:S01]  /*14690*/  NOP ;  /* 0x0000000000007918 */ /* 0x002fe20000000000 */
[----:B------:R-:W-:Y:S05]  /*146a0*/  @P1 BRA `(.L_x_1532) ;  /* 0xffffffc000941947 */ /* 0x000fea000383ffff */
[----:B------:R-:W-:Y:S02]  /*146b0*/  IMAD.MOV.U32 R6, RZ, RZ, R69 ;  /* 0x000000ffff067224 */ /* 0x000fe400078e0045 */
[----:B------:R-:W-:Y:S02]  /*146c0*/  IMAD.MOV.U32 R5, RZ, RZ, R8 ;  /* 0x000000ffff057224 */ /* 0x000fe400078e0008 */
[----:B------:R-:W-:Y:S02]  /*146d0*/  IMAD.MOV.U32 R17, RZ, RZ, R7 ;  /* 0x000000ffff117224 */ /* 0x000fe400078e0007 */
[----:B------:R-:W-:-:S07]  /*146e0*/  IMAD.MOV.U32 R23, RZ, RZ, R139 ;  /* 0x000000ffff177224 */ /* 0x000fce00078e008b */
.L_x_1512:
[----:B------:R-:W2:Y:S01]  /*146f0*/  LDL R7, [R1+0x5c] ;  /* 0x00005c0001077983 */ /* 0x000ea20000100800 */
[----:B------:R-:W1:Y:S01]  /*14700*/  LDC R8, c[0x0][0x448] ;  /* 0x00011200ff087b82 */ /* 0x000e620000000800 */
[----:B------:R-:W-:Y:S01]  /*14710*/  LOP3.LUT R16, R16, 0xfffffffb, RZ, 0xc0, !PT ;  /* 0xfffffffb10107812 */ /* 0x000fe200078ec0ff */
[----:B------:R-:W-:Y:S01]  /*14720*/  ULDC UR8, c[0x0][0x9dc] ;  /* 0x0002770000087ab9 */ /* 0x000fe20000000800 */
[----:B------:R-:W-:-:S05]  /*14730*/  IADD3 R10, R157, 0x1, -R154 ;  /* 0x000000019d0a7810 */ /* 0x000fca0007ffe89a */
[----:B------:R-:W3:Y:S01]  /*14740*/  LDC R11, c[0x0][0x9e4] ;  /* 0x00027900ff0b7b82 */ /* 0x000ee20000000800 */
[----:B-1----:R-:W-:-:S13]  /*14750*/  ISETP.NE.AND P1, PT, R8, 0x1, PT ;  /* 0x000000010800780c */ /* 0x002fda0003f25270 */
[----:B------:R-:W1:Y:S01]  /*14760*/  @P1 LDC R8, c[0x0][0x44c] ;  /* 0x00011300ff081b82 */ /* 0x000e620000000800 */
[----:B------:R-:W-:-:S04]  /*14770*/  @P1 LOP3.LUT R16, R16, 0x4, RZ, 0xfc, !PT ;  /* 0x0000000410101812 */ /* 0x000fc800078efcff */
[----:B------:R-:W-:-:S03]  /*14780*/  LOP3.LUT R16, R16, 0xfffffff7, RZ, 0xc0, !PT ;  /* 0xfffffff710107812 */ /* 0x000fc600078ec0ff */
[----:B------:R-:W4:Y:S01]  /*14790*/  @P1 LDC R9, c[0x0][0x450] ;  /* 0x00011400ff091b82 */ /* 0x000f220000000800 */
[----:B--2---:R-:W-:-:S04]  /*147a0*/  VIADD R7, R7, 0xbf ;  /* 0x000000bf07077836 */ /* 0x004fc80000000000 */
[----:B-1----:R-:W-:-:S05]  /*147b0*/  @P1 IMAD.HI.U32 R8, R7, R8, RZ ;  /* 0x0000000807081227 */ /* 0x002fca00078e00ff */
[----:B----4-:R-:W-:Y:S02]  /*147c0*/  @P1 SHF.R.U32.HI R7, RZ, R9, R8 ;  /* 0x00000009ff071219 */ /* 0x010fe40000011608 */
[----:B---3--:R-:W-:-:S03]  /*147d0*/  ISETP.GE.AND P1, PT, R11, 0x1, PT ;  /* 0x000000010b00780c */ /* 0x008fc60003f26270 */
[----:B------:R-:W-:-:S04]  /*147e0*/  IMAD.IADD R7, R10, 0x1, R7 ;  /* 0x000000010a077824 */ /* 0x000fc800078e0207 */
[----:B------:R-:W-:-:S06]  /*147f0*/  VIADD R10, R7, -UR8 ;  /* 0x80000008070a7c36 */ /* 0x000fcc0008000000 */
[----:B------:R-:W-:Y:S01]  /*14800*/  @P1 LOP3.LUT R16, R16, 0x8, RZ, 0xfc, !PT ;  /* 0x0000000810101812 */ /* 0x000fe200078efcff */
[----:B------:R-:W-:Y:S06]  /*14810*/  @!P1 BRA `(.L_x_1533) ;  /* 0x0000000000449947 */ /* 0x000fec0003800000 */
[----:B------:R-:W-:Y:S01]  /*14820*/  ISETP.GT.AND P1, PT, R7, -0x1, PT ;  /* 0xffffffff0700780c */ /* 0x000fe20003f24270 */
[----:B------:R-:W-:-:S12]  /*14830*/  BSSY B0, `(.L_x_1534) ;  /* 0x000000d000007945 */ /* 0x000fd80003800000 */
[----:B------:R-:W-:Y:S05]  /*14840*/  @P1 BRA `(.L_x_1535) ;  /* 0x00000000001c1947 */ /* 0x000fea0003800000 */
[----:B------:R-:W-:Y:S02]  /*14850*/  ISETP.NE.AND P1, PT, R11, 0x1, PT ;  /* 0x000000010b00780c */ /* 0x000fe40003f25270 */
[----:B------:R-:W-:-:S11]  /*14860*/  LOP3.LUT R7, RZ, R7, RZ, 0x33, !PT ;  /* 0x00000007ff077212 */ /* 0x000fd600078e33ff */
[----:B------:R-:W1:Y:S02]  /*14870*/  @P1 LDC.64 R8, c[0x0][0x9e8] ;  /* 0x00027a00ff081b82 */ /* 0x000e640000000a00 */
[----:B-1----:R-:W-:-:S05]  /*14880*/  @P1 IMAD.HI.U32 R8, R7, R8, RZ ;  /* 0x0000000807081227 */ /* 0x002fca00078e00ff */
[----:B------:R-:W-:-:S04]  /*14890*/  @P1 SHF.R.U32.HI R7, RZ, R9, R8 ;  /* 0x00000009ff071219 */ /* 0x000fc80000011608 */
[----:B------:R-:W-:Y:S01]  /*148a0*/  LOP3.LUT R7, RZ, R7, RZ, 0x33, !PT ;  /* 0x00000007ff077212 */ /* 0x000fe200078e33ff */
[----:B------:R-:W-:Y:S06]  /*148b0*/  BRA `(.L_x_1536) ;  /* 0x0000000000107947 */ /* 0x000fec0003800000 */
.L_x_1535:
[----:B------:R-:W-:-:S13]  /*148c0*/  ISETP.NE.AND P1, PT, R11, 0x1, PT ;  /* 0x000000010b00780c */ /* 0x000fda0003f25270 */
[----:B------:R-:W1:Y:S02]  /*148d0*/  @P1 LDC.64 R8, c[0x0][0x9e8] ;  /* 0x00027a00ff081b82 */ /* 0x000e640000000a00 */
[----:B-1----:R-:W-:-:S05]  /*148e0*/  @P1 IMAD.HI.U32 R8, R7, R8, RZ ;  /* 0x0000000807081227 */ /* 0x002fca00078e00ff */
[----:B------:R-:W-:-:S07]  /*148f0*/  @P1 SHF.R.U32.HI R7, RZ, R9, R8 ;  /* 0x00000009ff071219 */ /* 0x000fce0000011608 */
.L_x_1536:
[----:B------:R-:W-:Y:S05]  /*14900*/  BSYNC B0 ;  /* 0x0000000000007941 */ /* 0x000fea0003800000 */
.L_x_1534:
[----:B------:R-:W-:-:S05]  /*14910*/  IMAD R7, R7, R11, RZ ;  /* 0x0000000b07077224 */ /* 0x000fca00078e02ff */
[----:B------:R-:W-:-:S07]  /*14920*/  VIMNMX R10, R10, R7, !PT ;  /* 0x000000070a0a7248 */ /* 0x000fce0007fe0100 */
.L_x_1533:
[----:B------:R-:W2:Y:S01]  /*14930*/  LDL R8, [R1+0xa0] ;  /* 0x0000a00001087983 */ /* 0x000ea20000100800 */
[----:B------:R-:W-:-:S05]  /*14940*/  VIADD R10, R10, 0x7f ;  /* 0x0000007f0a0a7836 */ /* 0x000fca0000000000 */
[----:B------:R-:W-:-:S04]  /*14950*/  SHF.R.S32.HI R7, RZ, 0x1f, R10 ;  /* 0x0000001fff077819 */ /* 0x000fc8000001140a */
[----:B------:R-:W-:-:S04]  /*14960*/  LEA.HI R7, R7, R10, RZ, 0x7 ;  /* 0x0000000a07077211 */ /* 0x000fc800078f38ff */
[----:B------:R-:W-:-:S04]  /*14970*/  SHF.R.S32.HI R7, RZ, 0x7, R7 ;  /* 0x00000007ff077819 */ /* 0x000fc80000011407 */
[----:B--2---:R-:W-:-:S04]  /*14980*/  VIMNMX R8, R8, R7, !PT ;  /* 0x0000000708087248 */ /* 0x004fc80007fe0100 */
[----:B------:R-:W-:Y:S01]  /*14990*/  ISETP.GE.AND P1, PT, R0, R8, PT ;  /* 0x000000080000720c */ /* 0x000fe20003f26270 */
[----:B------:R1:W-:-:S12]  /*149a0*/  STL [R1+0x44], R8 ;  /* 0x0000440801007387 */ /* 0x0003d80000100800 */
[----:B-1----:R-:W-:Y:S05]  /*149b0*/  @!P1 BRA `(.L_x_1537) ;  /* 0x0000002c00449947 */ /* 0x002fea0003800000 */
[----:B------:R-:W-:Y:S02]  /*149c0*/  IMAD.MOV.U32 R8, RZ, RZ, R6 ;  /* 0x000000ffff087224 */ /* 0x000fe400078e0006 */
[----:B------:R-:W-:Y:S02]  /*149d0*/  IMAD.MOV.U32 R7, RZ, RZ, R5 ;  /* 0x000000ffff077224 */ /* 0x000fe400078e0005 */
[----:B------:R-:W-:Y:S02]  /*149e0*/  IMAD.MOV.U32 R10, RZ, RZ, R23 ;  /* 0x000000ffff0a7224 */ /* 0x000fe400078e0017 */
[----:B------:R-:W-:-:S07]  /*149f0*/  IMAD.MOV.U32 R9, RZ, RZ, R17 ;  /* 0x000000ffff097224 */ /* 0x000fce00078e0011 */
.L_x_1549:
[----:B------:R-:W2:Y:S01]  /*14a00*/  LDL R5, [R1+0x48] ;  /* 0x0000480001057983 */ /* 0x000ea20000100800 */
[----:B------:R-:W-:Y:S01]  /*14a10*/  ISETP.NE.AND P1, PT, R9, 0x1, PT ;  /* 0x000000010900780c */ /* 0x000fe20003f25270 */
[----:B------:R-:W-:Y:S05]  /*14a20*/  YIELD ;  /* 0x0000000000007946 */ /* 0x000fea0003800000 */
[----:B------:R-:W-:-:S04]  /*14a30*/  SEL R23, RZ, 0x1, P1 ;  /* 0x00000001ff177807 */ /* 0x000fc80000800000 */
[----:B------:R-:W-:Y:S02]  /*14a40*/  LOP3.LUT R23, R10, R23, RZ, 0x3c, !PT ;  /* 0x000000170a177212 */ /* 0x000fe400078e3cff */
[----:B--2---:R-:W-:-:S13]  /*14a50*/  ISETP.NE.AND P1, PT, R5, RZ, PT ;  /* 0x000000ff0500720c */ /* 0x004fda0003f25270 */
[----:B------:R-:W-:Y:S05]  /*14a60*/  @P1 BRA `(.L_x_1538) ;  /* 0x00000000003c1947 */ /* 0x000fea0003800000 */
[----:B------:R-:W-:Y:S05]  /*14a70*/  @!P0 BRA `(.L_x_1539) ;  /* 0x0000000000048947 */ /* 0x000fea0003800000 */
[----:B------:R-:W-:Y:S01]  /*14a80*/  BPT.TRAP 0x1 ;  /* 0x000000040000795c */ /* 0x000fe20000300000 */
.L_x_1539:
[----:B------:R-:W-:Y:S01]  /*14a90*/  VIADD R5, R9, 0x1 ;  /* 0x0000000109057836 */ /* 0x000fe20000000000 */
[----:B------:R-:W-:-:S04]  /*14aa0*/  SHF.L.U32 R6, R23, 0x1f, RZ ;  /* 0x0000001f17067819 */ /* 0x000fc800000006ff */
[----:B------:R-:W-:-:S04]  /*14ab0*/  ISETP.NE.AND P2, PT, R5, 0x2, PT ;  /* 0x000000020500780c */ /* 0x000fc80003f45270 */
[----:B------:R-:W-:-:S05]  /*14ac0*/  SEL R5, R5, RZ, P2 ;  /* 0x000000ff05057207 */ /* 0x000fca0001000000 */
[----:B------:R-:W-:-:S04]  /*14ad0*/  IMAD R5, R5, 0x8, R2 ;  /* 0x0000000805057824 */ /* 0x000fc800078e0202 */
[----:B------:R1:W2:Y:S01]  /*14ae0*/  SYNCS.PHASECHK.TRANS64.TRYWAIT P2, [R5+URZ+0x2d830], R6 ;  /* 0x02d83006050075a7 */ /* 0x0002a2000804017f */
[----:B------:R-:W-:Y:S05]  /*14af0*/  @!P0 BRA `(.L_x_1540) ;  /* 0x0000000000048947 */ /* 0x000fea0003800000 */
[----:B------:R-:W-:Y:S01]  /*14b00*/  BPT.TRAP 0x1 ;  /* 0x000000040000795c */ /* 0x000fe20000300000 */
.L_x_1540:
[----:B------:R-:W-:Y:S04]  /*14b10*/  BSSY B0, `(.L_x_1538) ;  /* 0x0000004000007945 */ /* 0x000fe80003800000 */
[----:B--2---:R-:W-:Y:S05]  /*14b20*/  @P2 BRA `(.L_x_1541) ;  /* 0x0000000000082947 */ /* 0x004fea0003800000 */
[----:B------:R-:W2:Y:S02]  /*14b30*/  SYNCS.PHASECHK.TRANS64.TRYWAIT P2, [R5+URZ+0x2d830], R6 ;  /* 0x02d83006050075a7 */ /* 0x000ea4000804017f */
[----:B--2---:R-:W-:Y:S05]  /*14b40*/  @!P2 BRA `(.L_x_1542) ;  /* 0x0000012c00c4a947 */ /* 0x004fea0003800000 */
.L_x_1541:
[----:B------:R-:W-:Y:S05]  /*14b50*/  BSYNC B0 ;  /* 0x0000000000007941 */ /* 0x000fea0003800000 */
.L_x_1538:
[----:B-12---:R-:W2:Y:S04]  /*14b60*/  LDL R6, [R1+0x4c] ;  /* 0x00004c0001067983 */ /* 0x006ea80000100800 */
[----:B------:R-:W3:Y:S04]  /*14b70*/  LDL.64 R26, [R1+0x10] ;  /* 0x00001000011a7983 */ /* 0x000ee80000100a00 */
[----:B------:R-:W4:Y:S04]  /*14b80*/  LDL.64 R148, [R1+0x38] ;  /* 0x0000380001947983 */ /* 0x000f280000100a00 */
[----:B------:R-:W5:Y:S01]  /*14b90*/  LDL.64 R146, [R1+0x30] ;  /* 0x0000300001927983 */ /* 0x000f620000100a00 */
[----:B------:R-:W1:Y:S01]  /*14ba0*/  S2R R5, SR_TID.X ;  /* 0x0000000000057919 */ /* 0x000e620000002100 */
[----:B------:R-:W-:Y:S01]  /*14bb0*/  VIADD R17, R9, 0x1 ;  /* 0x0000000109117836 */ /* 0x000fe20000000000 */
[----:B------:R-:W-:Y:S05]  /*14bc0*/  WARPSYNC.ALL ;  /* 0x0000000000007948 */ /* 0x000fea0003800000 */
[C---:B------:R-:W-:Y:S01]  /*14bd0*/  ISETP.NE.AND P2, PT, R17.reuse, 0x2, PT ;  /* 0x000000021100780c */ /* 0x040fe20003f45270 */
[----:B------:R-:W5:Y:S03]  /*14be0*/  LDL.64 R144, [R1+0x28] ;  /* 0x0000280001907983 */ /* 0x000f660000100a00 */
[----:B------:R-:W-:Y:S01]  /*14bf0*/  SEL R17, R17, RZ, P2 ;  /* 0x000000ff11117207 */ /* 0x000fe20001000000 */
[----:B0-----:R-:W5:Y:S04]  /*14c00*/  LDL.64 R142, [R1+0x20] ;  /* 0x00002000018e7983 */ /* 0x001f680000100a00 */
[----:B------:R-:W5:Y:S01]  /*14c10*/  LDL.64 R140, [R1+0x18] ;  /* 0x00001800018c7983 */ /* 0x000f620000100a00 */
[----:B-1----:R-:W-:-:S05]  /*14c20*/  SHF.R.U32.HI R5, RZ, 0x7, R5 ;  /* 0x00000007ff057819 */ /* 0x002fca0000011605 */
[----:B------:R-:W-:Y:S02]  /*14c30*/  VIADD R5, R5, 0x8 ;  /* 0x0000000805057836 */ /* 0x000fe40000000000 */
[----:B------:R-:W-:Y:S02]  /*14c40*/  IMAD.MOV.U32 R13, RZ, RZ, -0x7fffffe0 ;  /* 0x80000020ff0d7424 */ /* 0x000fe400078e00ff */
[----:B------:R-:W-:-:S03]  /*14c50*/  IMAD.MOV.U32 R25, RZ, RZ, -0x7fffffe0 ;  /* 0x80000020ff197424 */ /* 0x000fc600078e00ff */
[----:B------:R-:W-:Y:S02]  /*14c60*/  R2UR UR11, R13 ;  /* 0x000000000d0b72ca */ /* 0x000fe400000e0000 */
[----:B------:R-:W-:Y:S01]  /*14c70*/  R2UR UR27, R25 ;  /* 0x00000000191b72ca */ /* 0x000fe200000e0000 */
[----:B------:R-:W-:-:S05]  /*14c80*/  IMAD.MOV.U32 R21, RZ, RZ, -0x7fffffe0 ;  /* 0x80000020ff157424 */ /* 0x000fca00078e00ff */
[----:B------:R-:W-:Y:S01]  /*14c90*/  R2UR UR15, R21 ;  /* 0x00000000150f72ca */ /* 0x000fe200000e0000 */
[----:B------:R0:W-:Y:S01]  /*14ca0*/  BAR.SYNC.DEFER_BLOCKING R5, 0x100 ;  /* 0x000400050000751d */ /* 0x0001e20000010000 */
[----:B------:R-:W-:Y:S02]  /*14cb0*/  IMAD.MOV.U32 R15, RZ, RZ, -0x7fffffe0 ;  /* 0x80000020ff0f7424 */ /* 0x000fe400078e00ff */
[----:B--2---:R-:W-:Y:S01]  /*14cc0*/  IMAD R12, R17, 0x600, R6 ;  /* 0x00000600110c7824 */ /* 0x004fe200078e0206 */
[----:B---3--:R-:W-:-:S03]  /*14cd0*/  R2UR UR8, R26 ;  /* 0x000000001a0872ca */ /* 0x008fc600000e0000 */
[C---:B------:R-:W-:Y:S01]  /*14ce0*/  VIADD R24, R12.reuse, 0x400 ;  /* 0x000004000c187836 */ /* 0x040fe20000000000 */
[----:B------:R-:W-:Y:S02]  /*14cf0*/  R2UR UR10, R12 ;  /* 0x000000000c0a72ca */ /* 0x000fe400000e0000 */
[----:B------:R-:W-:Y:S02]  /*14d00*/  R2UR UR9, R27 ;  /* 0x000000001b0972ca */ /* 0x000fe400000e0000 */
[----:B------:R-:W-:Y:S02]  /*14d10*/  R2UR UR26, R24 ;  /* 0x00000000181a72ca */ /* 0x000fe400000e0000 */
[----:B------:R-:W-:-:S09]  /*14d20*/  WARPGROUP.ARRIVE ;  /* 0x00000000000079c5 */ /* 0x000fd20000000000 */
        /* <DEDUP_REMOVED lines=41> */
.L_x_1544:
[----:B------:R-:W-:Y:S01]  /*14fc0*/  SHF.L.U32 R5, R10, 0x1f, RZ ;  /* 0x0000001f0a057819 */ /* 0x000fe200000006ff */
[----:B------:R-:W-:-:S04]  /*14fd0*/  IMAD R6, R9, 0x8, R2 ;  /* 0x0000000809067824 */ /* 0x000fc800078e0202 */
[----:B------:R0:W1:Y:S01]  /*14fe0*/  SYNCS.PHASECHK.TRANS64.TRYWAIT P1, [R6+URZ+0x2d850], R5 ;  /* 0x02d85005060075a7 */ /* 0x000062000802017f */
[----:B------:R-:W-:Y:S05]  /*14ff0*/  @!P0 BRA `(.L_x_1545) ;  /* 0x0000000000048947 */ /* 0x000fea0003800000 */
[----:B------:R-:W-:Y:S01]  /*15000*/  BPT.TRAP 0x1 ;  /* 0x000000040000795c */ /* 0x000fe20000300000 */
.L_x_1545:
[----:B-1----:R-:W-:Y:S05]  /*15010*/  @P1 BRA `(.L_x_1543) ;  /* 0x0000000000081947 */ /* 0x002fea0003800000 */
[----:B------:R-:W1:Y:S02]  /*15020*/  SYNCS.PHASECHK.TRANS64.TRYWAIT P1, [R6+URZ+0x2d850], R5 ;  /* 0x02d85005060075a7 */ /* 0x000e64000802017f */
[----:B-1----:R-:W-:Y:S05]  /*15030*/  @!P1 BRA `(.L_x_1546) ;  /* 0x00000128009c9947 */ /* 0x002fea0003800000 */
.L_x_1543:
        /* <DEDUP_REMOVED lines=8> */
[----:B------:R-:W-:Y:S02]  /*150c0*/  R2UR UR11, R11 ;  /* 0x000000000b0b72ca */ /* 0x000fe400000e0000 */
        /* <DEDUP_REMOVED lines=24> */
[----:B------:R-:W-:Y:S01]  /*15250*/  R2UR UR26, R12 ;  /* 0x000000000c1a72ca */ /* 0x000fe200000e0000 */
[----:B------:R-:W-:Y:S01]  /*15260*/  VIADD R12, R10, 0x140 ;  /* 0x000001400a0c7836 */ /* 0x000fe20000000000 */
[----:B------:R-:W-:Y:S01]  /*15270*/  R2UR UR17, R13 ;  /* 0x000000000d1172ca */ /* 0x000fe200000e0000 */
[----:B------:R-:W-:-:S03]  /*15280*/  IMAD.MOV.U32 R13, RZ, RZ, 0x40000040 ;  /* 0x40000040ff0d7424 */ /* 0x000fc600078e00ff */
[----:B------:R-:W-:Y:S01]  /*15290*/  R2UR UR30, R12 ;  /* 0x000000000c1e72ca */ /* 0x000fe200000e0000 */
[C---:B------:R-:W-:Y:S01]  /*152a0*/  VIADD R12, R10.reuse, 0x180 ;  /* 0x000001800a0c7836 */ /* 0x040fe20000000000 */
[----:B------:R-:W-:Y:S01]  /*152b0*/  R2UR UR21, R13 ;  /* 0x000000000d1572ca */ /* 0x000fe200000e0000 */
[----:B------:R-:W-:Y:S02]  /*152c0*/  VIADD R10, R10, 0x1c0 ;  /* 0x000001c00a0a7836 */ /* 0x000fe40000000000 */
[----:B------:R-:W-:Y:S01]  /*152d0*/  IMAD.MOV.U32 R13, RZ, RZ, 0x40000040 ;  /* 0x40000040ff0d7424 */ /* 0x000fe200078e00ff */
[----:B------:R-:W-:Y:S02]  /*152e0*/  R2UR UR34, R12 ;  /* 0x000000000c2272ca */ /* 0x000fe400000e0000 */
        /* <DEDUP_REMOVED lines=53> */
.L_x_1547:
[----:B------:R-:W-:Y:S01]  /*15640*/  FMUL.FTZ R11, R24, UR48 ;  /* 0x00000030180b7c20 */ /* 0x000fe20008410000 */
[----:B------:R-:W-:Y:S01]  /*15650*/  FMUL.FTZ R24, R25, UR48 ;  /* 0x0000003019187c20 */ /* 0x000fe20008410000 */
[----:B------:R-:W-:Y:S01]  /*15660*/  FMUL.FTZ R153, R26, UR48 ;  /* 0x000000301a997c20 */ /* 0x000fe20008410000 */
[----:B------:R-:W-:Y:S01]  /*15670*/  FMUL.FTZ R26, R28, UR48 ;  /* 0x000000301c1a7c20 */ /* 0x000fe20008410000 */
[----:B0-----:R-:W-:Y:S02]  /*15680*/  IMAD R5, R17, 0x8, R2 ;  /* 0x0000000811057824 */ /* 0x001fe400078e0202 */
[----:B------:R-:W-:Y:S01]  /*15690*/  FMUL.FTZ R28, R29, UR48 ;  /* 0x000000301d1c7c20 */ /* 0x000fe20008410000 */
[----:B------:R-:W0:Y:S01]  /*156a0*/  MUFU.TANH R11, R11 ;  /* 0x0000000b000b7308 */ /* 0x000e220000002400 */
[----:B------:R-:W-:Y:S02]  /*156b0*/  IMAD.U32 R6, RZ, RZ, UR38 ;  /* 0x00000026ff067e24 */ /* 0x000fe4000f8e00ff */
[----:B------:R-:W-:Y:S01]  /*156c0*/  FMUL.FTZ R151, R30, UR48 ;  /* 0x000000301e977c20 */ /* 0x000fe20008410000 */
[----:B------:R-:W-:-:S02]  /*156d0*/  VIADD R5, R5, 0x2d840 ;  /* 0x0002d84005057836 */ /* 0x000fc40000000000 */
[----:B------:R-:W-:Y:S01]  /*156e0*/  FMUL.FTZ R30, R32, UR48 ;  /* 0x00000030201e7c20 */ /* 0x000fe20008410000 */
[----:B------:R-:W-:Y:S01]  /*156f0*/  FMUL.FTZ R32, R33, UR48 ;  /* 0x0000003021207c20 */ /* 0x000fe20008410000 */
[----:B------:R-:W-:Y:S01]  /*15700*/  FMUL.FTZ R33, R36, UR48 ;  /* 0x0000003024217c20 */ /* 0x000fe20008410000 */
[----:B------:R-:W-:Y:S01]  /*15710*/  FMUL.FTZ R149, R34, UR48 ;  /* 0x0000003022957c20 */ /* 0x000fe20008410000 */
[----:B------:R-:W1:Y:S01]  /*15720*/  MUFU.TANH R24, R24 ;  /* 0x0000001800187308 */ /* 0x000e620000002400 */
[----:B------:R-:W-:Y:S01]  /*15730*/  PRMT R5, R6, 0x654, R5 ;  /* 0x0000065406057816 */ /* 0x000fe20000000005 */
[----:B------:R-:W-:Y:S01]  /*15740*/  FMUL.FTZ R34, R37, UR48 ;  /* 0x0000003025227c20 */ /* 0x000fe20008410000 */
[----:B------:R-:W-:Y:S01]  /*15750*/  FMUL.FTZ R10, R35, UR48 ;  /* 0x00000030230a7c20 */ /* 0x000fe20008410000 */
[----:B------:R-:W-:Y:S01]  /*15760*/  FMUL.FTZ R35, R40, UR48 ;  /* 0x0000003028237c20 */ /* 0x000fe20008410000 */
[----:B------:R0:W-:Y:S01]  /*15770*/  SYNCS.ARRIVE.TRANS64.RED.A1T0 RZ, [R5+URZ], RZ ;  /* 0x000000ff05ff79a7 */ /* 0x0001e2000810043f */
[----:B------:R-:W-:Y:S01]  /*15780*/  FMUL.FTZ R36, R41, UR48 ;  /* 0x0000003029247c20 */ /* 0x000fe20008410000 */
[----:B------:R-:W-:Y:S01]  /*15790*/  FMUL.FTZ R37, R44, UR48 ;  /* 0x000000302c257c20 */ /* 0x000fe20008410000 */
[----:B------:R-:W2:Y:S01]  /*157a0*/  MUFU.TANH R26, R26 ;  /* 0x0000001a001a7308 */ /* 0x000ea20000002400 */
[----:B------:R-:W-:Y:S01]  /*157b0*/  FMUL.FTZ R40, R45, UR48 ;  /* 0x000000302d287c20 */ /* 0x000fe20008410000 */
[----:B------:R-:W-:Y:S01]  /*157c0*/  FMUL.FTZ R45, R48, UR48 ;  /* 0x00000030302d7c20 */ /* 0x000fe20008410000 */
[----:B------:R-:W-:Y:S01]  /*157d0*/  FMUL.FTZ R139, R49, UR48 ;  /* 0x00000030318b7c20 */ /* 0x000fe20008410000 */
[----:B------:R-:W-:Y:S01]  /*157e0*/  FMUL.FTZ R140, R52, UR48 ;  /* 0x00000030348c7c20 */ /* 0x000fe20008410000 */
[----:B0-----:R-:W-:Y:S01]  /*157f0*/  FMNMX.FTZ R5, R11, R7, !PT ;  /* 0x000000070b057209 */ /* 0x001fe20007810000 */
        /* <DEDUP_REMOVED lines=61> */
[----:B------:R-:W-:-:S05]  /*15bd0*/  UMOV UR51, UR6 ;  /* 0x0000000600337c82 */ /* 0x000fca0008000000 */
        /* <DEDUP_REMOVED lines=59> */
[----:B0-----:R-:W-:Y:S01]  /*15f90*/  FMNMX.FTZ R6, R152, R6, !PT ;  /* 0x0000000698067209 */ /* 0x001fe20007810000 */
[----:B------:R-:W-:-:S03]  /*15fa0*/  FADD.FTZ R7, -R5, R7 ;  /* 0x0000000705077221 */ /* 0x000fc60000010100 */
        /* <DEDUP_REMOVED lines=56> */
[----:B------:R-:W-:-:S04]  /*16330*/  FMUL.FTZ R38, R5, UR51 ;  /* 0x0000003305267c20 */ /* 0x000fc80008410000 */
[----:B------:R-:W-:Y:S01]  /*16340*/  FADD.FTZ R42, -R6, R8 ;  /* 0x00000008062a7221 */ /* 0x000fe20000010100 */
[----:B------:R-:W-:Y:S01]  /*16350*/  FMUL.FTZ R8, R7, UR51 ;  /* 0x0000003307087c20 */ /* 0x000fe20008410000 */
[--C-:B------:R-:W-:Y:S01]  /*16360*/  FFMA.FTZ R33, R33, UR51, -R38.reuse ;  /* 0x0000003321217c23 */ /* 0x100fe20008010826 */
[--C-:B------:R-:W-:Y:S01]  /*16370*/  FFMA.FTZ R79, R24, UR51, -R38.reuse ;  /* 0x00000033184f7c23 */ /* 0x100fe20008010826 */
[----:B------:R-:W-:Y:S01]  /*16380*/  FMUL.FTZ R7, R42, UR51 ;  /* 0x000000332a077c20 */ /* 0x000fe20008410000 */
[--C-:B------:R-:W-:Y:S01]  /*16390*/  FFMA.FTZ R42, R11, UR51, -R38.reuse ;  /* 0x000000330b2a7c23 */ /* 0x100fe20008010826 */
[--C-:B------:R-:W-:Y:S01]  /*163a0*/  FFMA.FTZ R11, R80, UR51, -R38.reuse ;  /* 0x00000033500b7c23 */ /* 0x100fe20008010826 */
[----:B------:R-:W-:Y:S01]  /*163b0*/  FMUL.FTZ R80, R6, UR51 ;  /* 0x0000003306507c20 */ /* 0x000fe20008410000 */
[--C-:B------:R-:W-:Y:S01]  /*163c0*/  FFMA.FTZ R26, R26, UR51, -R38.reuse ;  /* 0x000000331a1a7c23 */ /* 0x100fe20008010826 */
[--C-:B------:R-:W-:Y:S01]  /*163d0*/  FFMA.FTZ R28, R28, UR51, -R38.reuse ;  /* 0x000000331c1c7c23 */ /* 0x100fe20008010826 */
[----:B------:R-:W-:Y:S01]  /*163e0*/  FFMA.FTZ R30, R30, UR51, -R38 ;  /* 0x000000331e1e7c23 */ /* 0x000fe20008010826 */
[----:B------:R-:W-:Y:S01]  /*163f0*/  FFMA.FTZ R78, R153, UR51, -R80 ;  /* 0x00000033994e7c23 */ /* 0x000fe20008010850 */
        /* <DEDUP_REMOVED lines=42> */
[--C-:B0-----:R-:W-:Y:S01]  /*166a0*/  FFMA.FTZ R33, R152, UR51, -R80.reuse ;  /* 0x0000003398217c23 */ /* 0x101fe20008010850 */
        /* <DEDUP_REMOVED lines=12> */
[----:B------:R-:W-:-:S02]  /*16770*/  FFMA.FTZ R21, R21, UR51, -R80 ;  /* 0x0000003315157c23 */ /* 0x000fc40008010850 */
[----:B------:R-:W0:Y:S01]  /*16780*/  MUFU.EX2 R78, R78 ;  /* 0x0000004e004e7308 */ /* 0x000e220000000800 */
[----:B-1----:R-:W-:-:S07]  /*16790*/  FFMA.FTZ R4, R8, R4, R32 ;  /* 0x0000000408047223 */ /* 0x002fce0000010020 */
[----:B------:R1:W-:Y:S08]  /*167a0*/  MUFU.EX2 R42, R76 ;  /* 0x0000004c002a7308 */ /* 0x0003f00000000800 */
[----:B------:R-:W2:Y:S01]  /*167b0*/  MUFU.EX2 R79, R79 ;  /* 0x0000004f004f7308 */ /* 0x000ea20000000800 */
[----:B-1----:R-:W-:Y:S01]  /*167c0*/  FFMA.FTZ R76, R151, UR51, -R80 ;  /* 0x00000033974c7c23 */ /* 0x002fe20008010850 */
[----:B0-----:R-:W-:-:S06]  /*167d0*/  FFMA.FTZ R3, R7, R3, R78 ;  /* 0x0000000307037223 */ /* 0x001fcc000001004e */
[----:B------:R-:W-:Y:S08]  /*167e0*/  MUFU.EX2 R73, R24 ;  /* 0x0000001800497308 */ /* 0x000ff00000000800 */
[----:B------:R-:W0:Y:S01]  /*167f0*/  MUFU.EX2 R33, R33 ;  /* 0x0000002100217308 */ /* 0x000e220000000800 */
[----:B--2---:R-:W-:-:S07]  /*16800*/  FADD.FTZ R4, R79, R4 ;  /* 0x000000044f047221 */ /* 0x004fce0000010000 */
[----:B------:R1:W-:Y:S08]  /*16810*/  MUFU.EX2 R24, R35 ;  /* 0x0000002300187308 */ /* 0x0003f00000000800 */
[----:B------:R-:W2:Y:S01]  /*16820*/  MUFU.EX2 R34, R26 ;  /* 0x0000001a00227308 */ /* 0x000ea20000000800 */
[----:B-1----:R-:W-:-:S07]  /*16830*/  FFMA.FTZ R35, R150, UR51, -R80 ;  /* 0x0000003396237c23 */ /* 0x002fce0008010850 */
[----:B------:R-:W1:Y:S08]  /*16840*/  MUFU.EX2 R76, R76 ;  /* 0x0000004c004c7308 */ /* 0x000e700000000800 */
[----:B------:R-:W3:Y:S08]  /*16850*/  MUFU.EX2 R77, R28 ;  /* 0x0000001c004d7308 */ /* 0x000ef00000000800 */
[----:B------:R-:W4:Y:S08]  /*16860*/  MUFU.EX2 R35, R35 ;  /* 0x0000002300237308 */ /* 0x000f300000000800 */
[----:B------:R5:W-:Y:S08]  /*16870*/  MUFU.EX2 R26, R37 ;  /* 0x00000025001a7308 */ /* 0x000bf00000000800 */
[----:B------:R-:W4:Y:S01]  /*16880*/  MUFU.EX2 R36, R30 ;  /* 0x0000001e00247308 */ /* 0x000f220000000800 */
[----:B-----5:R-:W-:-:S07]  /*16890*/  FFMA.FTZ R37, R10, UR51, -R80 ;  /* 0x000000330a257c23 */ /* 0x020fce0008010850 */
[----:B------:R-:W5:Y:S08]  /*168a0*/  MUFU.EX2 R74, R74 ;  /* 0x0000004a004a7308 */ /* 0x000f700000000800 */
[----:B------:R-:W-:Y:S08]  /*168b0*/  MUFU.EX2 R28, R45 ;  /* 0x0000002d001c7308 */ /* 0x000ff00000000800 */
[----:B------:R-:W5:Y:S08]  /*168c0*/  MUFU.EX2 R75, R75 ;  /* 0x0000004b004b7308 */ /* 0x000f700000000800 */
[----:B------:R0:W-:Y:S08]  /*168d0*/  MUFU.EX2 R45, R66 ;  /* 0x00000042002d7308 */ /* 0x0001f00000000800 */
[----:B------:R-:W5:Y:S01]  /*168e0*/  MUFU.EX2 R37, R37 ;  /* 0x0000002500257308 */ /* 0x000f620000000800 */
[----:B0-----:R-:W-:Y:S01]  /*168f0*/  FFMA.FTZ R66, R12, UR51, -R80 ;  /* 0x000000330c427c23 */ /* 0x001fe20008010850 */
[----:B------:R-:W-:Y:S01]  /*16900*/  FADD.FTZ R80, R33, R3 ;  /* 0x0000000321507221 */ /* 0x000fe20000010000 */
[----:B--2---:R-:W-:-:S03]  /*16910*/  FADD.FTZ R3, R34, R4 ;  /* 0x0000000422037221 */ /* 0x004fc60000010000 */
[----:B-1----:R-:W-:Y:S01]  /*16920*/  FADD.FTZ R4, R76, R80 ;  /* 0x000000504c047221 */ /* 0x002fe20000010000 */
[----:B---3--:R-:W-:Y:S01]  /*16930*/  FADD.FTZ R3, R77, R3 ;  /* 0x000000034d037221 */ /* 0x008fe20000010000 */
[----:B------:R-:W0:Y:S02]  /*16940*/  MUFU.EX2 R72, R72 ;  /* 0x0000004800487308 */ /* 0x000e240000000800 */
[----:B----4-:R-:W-:Y:S01]  /*16950*/  FADD.FTZ R4, R35, R4 ;  /* 0x0000000423047221 */ /* 0x010fe20000010000 */
[----:B------:R-:W-:-:S03]  /*16960*/  FADD.FTZ R3, R36, R3 ;  /* 0x0000000324037221 */ /* 0x000fc60000010000 */
[----:B-----5:R-:W-:Y:S01]  /*16970*/  FADD.FTZ R4, R74, R4 ;  /* 0x000000044a047221 */ /* 0x020fe20000010000 */
[----:B------:R-:W-:Y:S01]  /*16980*/  FADD.FTZ R3, R75, R3 ;  /* 0x000000034b037221 */ /* 0x000fe20000010000 */
[----:B------:R-:W1:Y:S02]  /*16990*/  MUFU.EX2 R39, R39 ;  /* 0x0000002700277308 */ /* 0x000e640000000800 */
[----:B------:R-:W-:Y:S01]  /*169a0*/  FADD.FTZ R4, R37, R4 ;  /* 0x0000000425047221 */ /* 0x000fe20000010000 */
[----:B------:R-:W-:-:S04]  /*169b0*/  FADD.FTZ R3, R38, R3 ;  /* 0x0000000326037221 */ /* 0x000fc80000010000 */
[----:B------:R-:W-:Y:S01]  /*169c0*/  FADD.FTZ R3, R73, R3 ;  /* 0x0000000349037221 */ /* 0x000fe20000010000 */
[----:B------:R-:W2:Y:S01]  /*169d0*/  MUFU.EX2 R70, R70 ;  /* 0x0000004600467308 */ /* 0x000ea20000000800 */
[----:B0-----:R-:W-:Y:S02]  /*169e0*/  FADD.FTZ R4, R72, R4 ;  /* 0x0000000448047221 */ /* 0x001fe40000010000 */
[----:B------:R-:W-:-:S05]  /*169f0*/  FADD.FTZ R3, R24, R3 ;  /* 0x0000000318037221 */ /* 0x000fca0000010000 */
[----:B------:R-:W0:Y:S01]  /*16a00*/  MUFU.EX2 R71, R71 ;  /* 0x0000004700477308 */ /* 0x000e220000000800 */
[----:B-1----:R-:W-:-:S07]  /*16a10*/  FADD.FTZ R4, R39, R4 ;  /* 0x0000000427047221 */ /* 0x002fce0000010000 */
[----:B------:R-:W1:Y:S01]  /*16a20*/  MUFU.EX2 R25, R25 ;  /* 0x0000001900197308 */ /* 0x000e620000000800 */
[----:B--2---:R-:W-:-:S07]  /*16a30*/  FADD.FTZ R4, R70, R4 ;  /* 0x0000000446047221 */ /* 0x004fce0000010000 */
[----:B------:R-:W2:Y:S01]  /*16a40*/  MUFU.EX2 R68, R68 ;  /* 0x0000004400447308 */ /* 0x000ea20000000800 */
[----:B0-----:R-:W-:-:S04]  /*16a50*/  FADD.FTZ R3, R71, R3 ;  /* 0x0000000347037221 */ /* 0x001fc80000010000 */
[----:B------:R-:W-:-:S03]  /*16a60*/  FADD.FTZ R3, R26, R3 ;  /* 0x000000031a037221 */ /* 0x000fc60000010000 */
        /* <DEDUP_REMOVED lines=63> */
[----:B-1----:R-:W-:Y:S01]  /*16e60*/  FADD.FTZ R4, R41, R4 ;  /* 0x0000000429047221 */ /* 0x002fe20000010000 */
[----:B------:R-:W-:-:S06]  /*16e70*/  FADD.FTZ R3, R45, R3 ;  /* 0x000000032d037221 */ /* 0x000fcc0000010000 */
        /* <DEDUP_REMOVED lines=20> */
.L_x_1548:
[----:B------:R-:W2:Y:S04]  /*16fc0*/  LDL R84, [R1] ;  /* 0x0000000001547983 */ /* 0x000ea80000100800 */
[----:B------:R-:W3:Y:S04]  /*16fd0*/  LDL R85, [R1+0x70] ;  /* 0x0000700001557983 */ /* 0x000ee80000100800 */
[----:B------:R-:W4:Y:S01]  /*16fe0*/  LDL R82, [R1+0x8] ;  /* 0x0000080001527983 */ /* 0x000f220000100800 */
[----:B------:R-:W-:-:S03]  /*16ff0*/  IMAD R9, R9, 0x8, R2 ;  /* 0x0000000809097824 */ /* 0x000fc600078e0202 */
[----:B------:R-:W5:Y:S04]  /*17000*/  LDL R81, [R1+0x4] ;  /* 0x0000040001517983 */ /* 0x000f680000100800 */
[----:B------:R-:W5:Y:S01]  /*17010*/  LDL R83, [R1+0x74] ;  /* 0x0000740001537983 */ /* 0x000f620000100800 */
[----:B------:R-:W-:Y:S02]  /*17020*/  VIADD R9, R9, 0x2d860 ;  /* 0x0002d86009097836 */ /* 0x000fe40000000000 */
[----:B------:R-:W-:-:S05]  /*17030*/  IMAD.U32 R80, RZ, RZ, UR38 ;  /* 0x00000026ff507e24 */ /* 0x000fca000f8e00ff */
[----:B------:R-:W-:-:S04]  /*17040*/  PRMT R9, R80, 0x654, R9 ;  /* 0x0000065450097816 */ /* 0x000fc80000000009 */
[----:B------:R0:W-:Y:S02]  /*17050*/  SYNCS.ARRIVE.TRANS64.RED.A1T0 RZ, [R9+URZ], RZ ;  /* 0x000000ff09ff79a7 */ /* 0x0001e4000810043f */
[----:B0-----:R-:W5:Y:S01]  /*17060*/  LDL R9, [R1+0x44] ;  /* 0x0000440001097983 */ /* 0x001f620000100800 */
        /* <DEDUP_REMOVED lines=19> */
[----:B------:R-:W-:Y:S01]  /*171a0*/  F2FP.BF16.F32.PACK_AB R43, R43, R44 ;  /* 0x0000002c2b2b723e */ /* 0x000fe200000010ff */
        /* <DEDUP_REMOVED lines=50> */
[----:B--2---:R0:W-:Y:S04]  /*174d0*/  STSM.16.M88.4 [R84+0x21800], R32 ;  /* 0x0218002054007844 */ /* 0x0041e80000000200 */
[----:B---3--:R1:W-:Y:S04]  /*174e0*/  STSM.16.M88.4 [R85], R36 ;  /* 0x0000002455007844 */ /* 0x0083e80000000200 */
[----:B----4-:R2:W-:Y:S04]  /*174f0*/  STSM.16.M88.4 [R82], R24 ;  /* 0x0000001852007844 */ /* 0x0105e80000000200 */
[----:B-----5:R3:W-:Y:S01]  /*17500*/  STSM.16.M88.4 [R81], R28 ;  /* 0x0000001c51007844 */ /* 0x0207e20000000200 */
[----:B0-----:R-:W-:-:S02]  /*17510*/  F2FP.BF16.F32.PACK_AB R32, R63, R62 ;  /* 0x0000003e3f20723e */ /* 0x001fc400000010ff */
[----:B------:R-:W-:Y:S02]  /*17520*/  F2FP.BF16.F32.PACK_AB R33, R60, R61 ;  /* 0x0000003d3c21723e */ /* 0x000fe400000010ff */
[----:B------:R-:W-:Y:S02]  /*17530*/  F2FP.BF16.F32.PACK_AB R34, R59, R58 ;  /* 0x0000003a3b22723e */ /* 0x000fe400000010ff */
[----:B------:R-:W-:Y:S02]  /*17540*/  F2FP.BF16.F32.PACK_AB R35, R56, R57 ;  /* 0x000000393823723e */ /* 0x000fe400000010ff */
[----:B-1----:R-:W-:Y:S02]  /*17550*/  F2FP.BF16.F32.PACK_AB R36, R55, R54 ;  /* 0x000000363724723e */ /* 0x002fe400000010ff */
[----:B------:R-:W-:Y:S02]  /*17560*/  F2FP.BF16.F32.PACK_AB R37, R52, R53 ;  /* 0x000000353425723e */ /* 0x000fe400000010ff */
[----:B------:R-:W-:-:S02]  /*17570*/  F2FP.BF16.F32.PACK_AB R38, R51, R50 ;  /* 0x000000323326723e */ /* 0x000fc400000010ff */
[----:B------:R-:W-:Y:S02]  /*17580*/  F2FP.BF16.F32.PACK_AB R39, R48, R49 ;  /* 0x000000313027723e */ /* 0x000fe400000010ff */
[----:B--2---:R-:W-:Y:S02]  /*17590*/  F2FP.BF16.F32.PACK_AB R24, R10, R11 ;  /* 0x0000000b0a18723e */ /* 0x004fe400000010ff */
[----:B------:R-:W-:Y:S02]  /*175a0*/  F2FP.BF16.F32.PACK_AB R25, R15, R14 ;  /* 0x0000000e0f19723e */ /* 0x000fe400000010ff */
[----:B------:R-:W-:Y:S02]  /*175b0*/  F2FP.BF16.F32.PACK_AB R26, R13, R12 ;  /* 0x0000000c0d1a723e */ /* 0x000fe400000010ff */
        /* <DEDUP_REMOVED lines=10> */
[----:B0-----:R-:W0:Y:S01]  /*17660*/  FENCE.VIEW.ASYNC.S ;  /* 0x00000000000073c6 */ /* 0x001e220000000000 */
[C---:B------:R-:W-:Y:S01]  /*17670*/  ISETP.GT.AND P1, PT, R0.reuse, R9, PT ;  /* 0x000000090000720c */ /* 0x040fe20003f24270 */
[----:B------:R-:W-:-:S02]  /*17680*/  VIADD R0, R0, 0xffffffff ;  /* 0xffffffff00007836 */ /* 0x000fc40000000000 */
[----:B------:R-:W-:Y:S02]  /*17690*/  IMAD.MOV.U32 R10, RZ, RZ, R23 ;  /* 0x000000ffff0a7224 */ /* 0x000fe400078e0017 */
[----:B------:R-:W-:Y:S01]  /*176a0*/  IMAD.MOV.U32 R9, RZ, RZ, R17 ;  /* 0x000000ffff097224 */ /* 0x000fe200078e0011 */
[----:B0-----:R-:W-:-:S07]  /*176b0*/  NOP ;  /* 0x0000000000007918 */ /* 0x001fce0000000000 */
[----:B---3--:R-:W-:Y:S05]  /*176c0*/  @P1 BRA `(.L_x_1549) ;  /* 0xffffffd000cc1947 */ /* 0x008fea000383ffff */
.L_x_1537:
[----:B------:R-:W2:Y:S02]  /*176d0*/  LDL R7, [R1+0xa0] ;  /* 0x0000a00001077983 */ /* 0x000ea40000100800 */
[----:B--2---:R-:W-:-:S13]  /*176e0*/  ISETP.GE.AND P1, PT, R0, R7, PT ;  /* 0x000000070000720c */ /* 0x004fda0003f26270 */
[----:B------:R-:W-:Y:S05]  /*176f0*/  @!P1 BRA `(.L_x_1550) ;  /* 0x0000003c00889947 */ /* 0x000fea0003800000 */
[----:B------:R-:W-:Y:S02]  /*17700*/  IMAD.MOV.U32 R8, RZ, RZ, R6 ;  /* 0x000000ffff087224 */ /* 0x000fe400078e0006 */
[----:B------:R-:W-:Y:S02]  /*17710*/  IMAD.MOV.U32 R9, RZ, RZ, R5 ;  /* 0x000000ffff097224 */ /* 0x000fe400078e0005 */
[----:B------:R-:W-:Y:S02]  /*17720*/  IMAD.MOV.U32 R10, RZ, RZ, R23 ;  /* 0x000000ffff0a7224 */ /* 0x000fe400078e0017 */
[----:B------:R-:W-:-:S07]  /*17730*/  IMAD.MOV.U32 R7, RZ, RZ, R17 ;  /* 0x000000ffff077224 */ /* 0x000fce00078e0011 */
.L_x_1570:
        /* <DEDUP_REMOVED lines=9> */
.L_x_1552:
        /* <DEDUP_REMOVED lines=8> */
.L_x_1553:
[----:B------:R-:W-:Y:S04]  /*17850*/  BSSY B0, `(.L_x_1551) ;  /* 0x0000004000007945 */ /* 0x000fe80003800000 */
[----:B--2---:R-:W-:Y:S05]  /*17860*/  @P2 BRA `(.L_x_1554) ;  /* 0x0000000000082947 */ /* 0x004fea0003800000 */
[----:B------:R-:W2:Y:S02]  /*17870*/  SYNCS.PHASECHK.TRANS64.TRYWAIT P2, [R5+URZ+0x2d830], R6 ;  /* 0x02d83006050075a7 */ /* 0x000ea4000804017f */
[----:B--2---:R-:W-:Y:S05]  /*17880*/  @!P2 BRA `(.L_x_1555) ;  /* 0x00000100009ca947 */ /* 0x004fea0003800000 */
.L_x_1554:
[----:B------:R-:W-:Y:S05]  /*17890*/  BSYNC B0 ;  /* 0x0000000000007941 */ /* 0x000fea0003800000 */
.L_x_1551:
        /* <DEDUP_REMOVED lines=70> */
.L_x_1557:
[----:B------:R-:W-:Y:S01]  /*17d00*/  SHF.L.U32 R5, R10, 0x1f, RZ ;  /* 0x0000001f0a057819 */ /* 0x000fe200000006ff */
[----:B------:R-:W-:-:S04]  /*17d10*/  IMAD R6, R7, 0x8, R2 ;  /* 0x0000000807067824 */ /* 0x000fc800078e0202 */
[----:B------:R0:W1:Y:S01]  /*17d20*/  SYNCS.PHASECHK.TRANS64.TRYWAIT P1, [R6+URZ+0x2d850], R5 ;  /* 0x02d85005060075a7 */ /* 0x000062000802017f */
[----:B------:R-:W-:Y:S05]  /*17d30*/  @!P0 BRA `(.L_x_1558) ;  /* 0x0000000000048947 */ /* 0x000fea0003800000 */
[----:B------:R-:W-:Y:S01]  /*17d40*/  BPT.TRAP 0x1 ;  /* 0x000000040000795c */ /* 0x000fe20000300000 */
.L_x_1558:
[----:B-1----:R-:W-:Y:S05]  /*17d50*/  @P1 BRA `(.L_x_1556) ;  /* 0x0000000000081947 */ /* 0x002fea0003800000 */
[----:B------:R-:W1:Y:S02]  /*17d60*/  SYNCS.PHASECHK.TRANS64.TRYWAIT P1, [R6+URZ+0x2d850], R5 ;  /* 0x02d85005060075a7 */ /* 0x000e64000802017f */
[----:B-1----:R-:W-:Y:S05]  /*17d70*/  @!P1 BRA `(.L_x_1559) ;  /* 0x000000fc00749947 */ /* 0x002fea0003800000 */
.L_x_1556:
        /* <DEDUP_REMOVED lines=96> */
.L_x_1560:
[----:B------:R-:W2:Y:S01]  /*18380*/  LDL R11, [R1+0x5c] ;  /* 0x00005c00010b7983 */ /* 0x000ea20000100800 */
[----:B------:R-:W1:Y:S03]  /*18390*/  LDC R6, c[0x0][0x448] ;  /* 0x00011200ff067b82 */ /* 0x000e660000000800 */
[----:B0-----:R-:W2:Y:S05]  /*183a0*/  LDL R5, [R1+0x9c] ;  /* 0x00009c0001057983 */ /* 0x001eaa0000100800 */
[----:B------:R-:W0:Y:S01]  /*183b0*/  LDC R139, c[0x0][0x9e4] ;  /* 0x00027900ff8b7b82 */ /* 0x000e220000000800 */
[----:B-1----:R-:W-:-:S13]  /*183c0*/  ISETP.NE.AND P1, PT, R6, 0x1, PT ;  /* 0x000000010600780c */ /* 0x002fda0003f25270 */
[----:B------:R-:W1:Y:S08]  /*183d0*/  @P1 LDC R10, c[0x0][0x44c] ;  /* 0x00011300ff0a1b82 */ /* 0x000e700000000800 */
[----:B------:R-:W3:Y:S01]  /*183e0*/  @P1 LDC R6, c[0x0][0x450] ;  /* 0x00011400ff061b82 */ /* 0x000ee20000000800 */
[----:B------:R-:W-:Y:S01]  /*183f0*/  FMUL.FTZ R141, R38, UR43 ;  /* 0x0000002b268d7c20 */ /* 0x000fe20008410000 */
[----:B------:R-:W-:-:S02]  /*18400*/  IMAD.U32 R38, RZ, RZ, UR38 ;  /* 0x00000026ff267e24 */ /* 0x000fc4000f8e00ff */
        /* <DEDUP_REMOVED lines=54> */
[----:B0-----:R-:W-:-:S02]  /*18770*/  ISETP.GE.AND P3, PT, R139, 0x1, PT ;  /* 0x000000018b00780c */ /* 0x001fc40003f66270 */
[----:B------:R-:W-:Y:S01]  /*18780*/  IADD3 R86, -R156, 0x1, -R76 ;  /* 0x000000019c567810 */ /* 0x000fe20007ffe94c */
[----:B------:R-:W0:Y:S03]  /*18790*/  MUFU.TANH R150, R150 ;  /* 0x0000009600967308 */ /* 0x000e260000002400 */
[----:B------:R-:W-:-:S05]  /*187a0*/  IADD3 R86, -R154, R86, R157 ;  /* 0x000000569a567210 */ /* 0x000fca0007ffe19d */
[----:B------:R-:W4:Y:S01]  /*187b0*/  MUFU.TANH R146, R146 ;  /* 0x0000009200927308 */ /* 0x000f220000002400 */
[----:B------:R-:W-:-:S07]  /*187c0*/  VIADD R85, R86, UR42 ;  /* 0x0000002a56557c36 */ /* 0x000fce0008000000 */
        /* <DEDUP_REMOVED lines=20> */
[----:B--2---:R-:W-:-:S02]  /*18910*/  IMAD.IADD R5, R5, 0x1, R11 ;  /* 0x0000000105057824 */ /* 0x004fc400078e020b */
[----:B------:R-:W-:Y:S01]  /*18920*/  FMUL.FTZ R11, R24, UR43 ;  /* 0x0000002b180b7c20 */ /* 0x000fe20008410000 */
[----:B------:R-:W-:Y:S01]  /*18930*/  FMUL.FTZ R24, R28, UR43 ;  /* 0x0000002b1c187c20 */ /* 0x000fe20008410000 */
[----:B------:R-:W-:Y:S01]  /*18940*/  FMUL.FTZ R28, R32, UR43 ;  /* 0x0000002b201c7c20 */ /* 0x000fe20008410000 */
[----:B------:R-:W-:Y:S01]  /*18950*/  FMUL.FTZ R32, R36, UR43 ;  /* 0x0000002b24207c20 */ /* 0x000fe20008410000 */
[----:B-1----:R-:W-:-:S04]  /*18960*/  @P1 IMAD.HI.U32 R10, R5, R10, RZ ;  /* 0x0000000a050a1227 */ /* 0x002fc800078e00ff */
[----:B------:R-:W-:Y:S01]  /*18970*/  IMAD R36, R17, 0x8, R2 ;  /* 0x0000000811247824 */ /* 0x000fe200078e0202 */
[----:B---3--:R-:W-:-:S03]  /*18980*/  @P1 SHF.R.U32.HI R5, RZ, R6, R10 ;  /* 0x00000006ff051219 */ /* 0x008fc6000001160a */
[----:B------:R-:W-:-:S05]  /*18990*/  VIADD R36, R36, 0x2d840 ;  /* 0x0002d84024247836 */ /* 0x000fca0000000000 */
[----:B------:R-:W-:Y:S02]  /*189a0*/  PRMT R38, R38, 0x654, R36 ;  /* 0x0000065426267816 */ /* 0x000fe40000000024 */
[----:B------:R-:W1:Y:S01]  /*189b0*/  SHFL.IDX PT, R36, R5, RZ, 0x1c1f ;  /* 0x001c1fff05247589 */ /* 0x000e6200000e0000 */
[----:B------:R-:W-:Y:S01]  /*189c0*/  FMUL.FTZ R10, R25, UR43 ;  /* 0x0000002b190a7c20 */ /* 0x000fe20008410000 */
[----:B------:R-:W-:Y:S01]  /*189d0*/  FMUL.FTZ R6, R42, UR43 ;  /* 0x0000002b2a067c20 */ /* 0x000fe20008410000 */
[----:B------:R-:W-:Y:S01]  /*189e0*/  FMUL.FTZ R25, R43, UR43 ;  /* 0x0000002b2b197c20 */ /* 0x000fe20008410000 */
[----:B------:R-:W-:Y:S01]  /*189f0*/  FMUL.FTZ R42, R48, UR43 ;  /* 0x0000002b302a7c20 */ /* 0x000fe20008410000 */
[----:B------:R-:W-:Y:S01]  /*18a00*/  FMUL.FTZ R48, R71, UR43 ;  /* 0x0000002b47307c20 */ /* 0x000fe20008410000 */
[----:B------:R-:W-:Y:S01]  /*18a10*/  FMUL.FTZ R43, R79, UR43 ;  /* 0x0000002b4f2b7c20 */ /* 0x000fe20008410000 */
[----:B------:R-:W2:Y:S08]  /*18a20*/  MUFU.TANH R11, R11 ;  /* 0x0000000b000b7308 */ /* 0x000eb00000002400 */
[----:B------:R-:W3:Y:S08]  /*18a30*/  MUFU.TANH R15, R15 ;  /* 0x0000000f000f7308 */ /* 0x000ef00000002400 */
        /* <DEDUP_REMOVED lines=31> */
[----:B------:R-:W-:Y:S01]  /*18c30*/  VIADD R86, R86, UR52 ;  /* 0x0000003456567c36 */ /* 0x000fe20008000000 */
[----:B------:R0:W-:Y:S06]  /*18c40*/  SYNCS.ARRIVE.TRANS64.RED.A1T0 RZ, [R38+URZ], RZ ;  /* 0x000000ff26ff79a7 */ /* 0x0001ec000810043f */
        /* <DEDUP_REMOVED lines=9> */
[----:B-1----:R-:W-:-:S02]  /*18ce0*/  IMAD.IADD R87, R36, 0x1, R85 ;  /* 0x0000000124577824 */ /* 0x002fc400078e0255 */
[----:B------:R-:W-:Y:S01]  /*18cf0*/  IMAD.IADD R139, R36, 0x1, R86 ;  /* 0x00000001248b7824 */ /* 0x000fe200078e0256 */
[----:B--234-:R-:W-:Y:S06]  /*18d00*/  @!P3 BRA `(.L_x_1561) ;  /* 0x000000000058b947 */ /* 0x01cfec0003800000 */
[----:B------:R-:W-:Y:S01]  /*18d10*/  IADD3 R36, -R154, R157, R36 ;  /* 0x0000009d9a247210 */ /* 0x000fe20007ffe124 */
[----:B------:R-:W-:Y:S03]  /*18d20*/  BSSY B0, `(.L_x_1562) ;  /* 0x0000010000007945 */ /* 0x000fe60003800000 */
[----:B------:R-:W-:-:S13]  /*18d30*/  ISETP.GT.AND P1, PT, R36, -0x1, PT ;  /* 0xffffffff2400780c */ /* 0x000fda0003f24270 */
[----:B------:R-:W-:Y:S05]  /*18d40*/  @P1 BRA `(.L_x_1563) ;  /* 0x0000000000201947 */ /* 0x000fea0003800000 */
[----:B0-----:R-:W-:Y:S01]  /*18d50*/  IMAD.U32 R38, RZ, RZ, UR5 ;  /* 0x00000005ff267e24 */ /* 0x001fe2000f8e00ff */
[----:B------:R-:W-:-:S04]  /*18d60*/  LOP3.LUT R36, RZ, R36, RZ, 0x33, !PT ;  /* 0x00000024ff247212 */ /* 0x000fc800078e33ff */
[----:B------:R-:W-:-:S13]  /*18d70*/  ISETP.NE.AND P1, PT, R38, 0x1, PT ;  /* 0x000000012600780c */ /* 0x000fda0003f25270 */
[----:B------:R-:W0:Y:S02]  /*18d80*/  @P1 LDC.64 R50, c[0x0][0x9e8] ;  /* 0x00027a00ff321b82 */ /* 0x000e240000000a00 */
[----:B0-----:R-:W-:-:S05]  /*18d90*/  @P1 IMAD.HI.U32 R50, R36, R50, RZ ;  /* 0x0000003224321227 */ /* 0x001fca00078e00ff */
[----:B------:R-:W-:-:S04]  /*18da0*/  @P1 SHF.R.U32.HI R36, RZ, R51, R50 ;  /* 0x00000033ff241219 */ /* 0x000fc80000011632 */
[----:B------:R-:W-:Y:S01]  /*18db0*/  LOP3.LUT R36, RZ, R36, RZ, 0x33, !PT ;  /* 0x00000024ff247212 */ /* 0x000fe200078e33ff */
[----:B------:R-:W-:Y:S06]  /*18dc0*/  BRA `(.L_x_1564) ;  /* 0x0000000000147947 */ /* 0x000fec0003800000 */
.L_x_1563:
[----:B0-----:R-:W-:-:S05]  /*18dd0*/  IMAD.U32 R38, RZ, RZ, UR5 ;  /* 0x00000005ff267e24 */ /* 0x001fca000f8e00ff */
[----:B------:R-:W-:-:S13]  /*18de0*/  ISETP.NE.AND P1, PT, R38, 0x1, PT ;  /* 0x000000012600780c */ /* 0x000fda0003f25270 */
[----:B------:R-:W0:Y:S02]  /*18df0*/  @P1 LDC.64 R50, c[0x0][0x9e8] ;  /* 0x00027a00ff321b82 */ /* 0x000e240000000a00 */
[----:B0-----:R-:W-:-:S05]  /*18e00*/  @P1 IMAD.HI.U32 R50, R36, R50, RZ ;  /* 0x0000003224321227 */ /* 0x001fca00078e00ff */
[----:B------:R-:W-:-:S07]  /*18e10*/  @P1 SHF.R.U32.HI R36, RZ, R51, R50 ;  /* 0x00000033ff241219 */ /* 0x000fce0000011632 */
.L_x_1564:
[----:B------:R-:W-:Y:S05]  /*18e20*/  BSYNC B0 ;  /* 0x0000000000007941 */ /* 0x000fea0003800000 */
.L_x_1562:
[----:B------:R-:W-:-:S04]  /*18e30*/  IMAD R36, R36, R38, -R76 ;  /* 0x0000002624247224 */ /* 0x000fc800078e0a4c */
[----:B------:R-:W-:-:S05]  /*18e40*/  IMAD.IADD R36, R36, 0x1, -R156 ;  /* 0x0000000124247824 */ /* 0x000fca00078e0a9c */
[----:B------:R-:W-:Y:S02]  /*18e50*/  VIMNMX R139, R139, R36, !PT ;  /* 0x000000248b8b7248 */ /* 0x000fe40007fe0100 */
[----:B------:R-:W-:-:S07]  /*18e60*/  VIADDMNMX R87, R36, R38, R87, PT ;  /* 0x0000002624577246 */ /* 0x000fce0003800157 */
.L_x_1561:
[----:B------:R-:W-:Y:S01]  /*18e70*/  ISETP.GT.AND P5, PT, R0, -0x1, PT ;  /* 0xffffffff0000780c */ /* 0x000fe20003fa4270 */
[----:B------:R-:W1:Y:S03]  /*18e80*/  SHFL.IDX PT, R5, R5, 0x1, 0x1c1f ;  /* 0x003c1f0005057f89 */ /* 0x000e6600000e0000 */
[C---:B------:R-:W-:Y:S02]  /*18e90*/  ISETP.GT.AND P2, PT, R139.reuse, RZ, P5 ;  /* 0x000000ff8b00720c */ /* 0x040fe40002f44270 */
[----:B------:R-:W-:Y:S02]  /*18ea0*/  ISETP.GT.AND P1, PT, R139, 0x1, P5 ;  /* 0x000000018b00780c */ /* 0x000fe40002f24270 */
[C---:B------:R-:W-:Y:S02]  /*18eb0*/  ISETP.LT.OR P2, PT, R87.reuse, 0x1, P2 ;  /* 0x000000015700780c */ /* 0x040fe40001741670 */
[----:B------:R-:W-:-:S02]  /*18ec0*/  ISETP.LT.OR P1, PT, R87, 0x2, P1 ;  /* 0x000000025700780c */ /* 0x000fc40000f21670 */
[----:B------:R-:W-:Y:S02]  /*18ed0*/  FSEL R82, R11, -INF , !P2 ;  /* 0xff8000000b527808 */ /* 0x000fe40005000000 */
[----:B0-----:R-:W-:Y:S02]  /*18ee0*/  FSEL R79, R10, -INF , !P1 ;  /* 0xff8000000a4f7808 */ /* 0x001fe40004800000 */
[C---:B------:R-:W-:Y:S02]  /*18ef0*/  ISETP.GT.AND P2, PT, R139.reuse, 0x8, P5 ;  /* 0x000000088b00780c */ /* 0x040fe40002f44270 */
[----:B------:R-:W-:Y:S02]  /*18f00*/  ISETP.GT.AND P1, PT, R139, 0x9, P5 ;  /* 0x000000098b00780c */ /* 0x000fe40002f24270 */
[C---:B------:R-:W-:Y:S02]  /*18f10*/  ISETP.LT.OR P2, PT, R87.reuse, 0x9, P2 ;  /* 0x000000095700780c */ /* 0x040fe40001741670 */
[----:B------:R-:W-:-:S02]  /*18f20*/  ISETP.LT.OR P1, PT, R87, 0xa, P1 ;  /* 0x0000000a5700780c */ /* 0x000fc40000f21670 */
[----:B------:R-:W-:Y:S01]  /*18f30*/  FSEL R81, R24, -INF , !P2 ;  /* 0xff80000018517808 */ /* 0x000fe20005000000 */
[--C-:B-1----:R-:W-:Y:S01]  /*18f40*/  IMAD.IADD R85, R85, 0x1, R5.reuse ;  /* 0x0000000155557824 */ /* 0x102fe200078e0205 */
[----:B------:R-:W-:Y:S01]  /*18f50*/  FSEL R77, R13, -INF , !P1 ;  /* 0xff8000000d4d7808 */ /* 0x000fe20004800000 */
[----:B------:R-:W-:Y:S01]  /*18f60*/  IMAD.IADD R86, R86, 0x1, R5 ;  /* 0x0000000156567824 */ /* 0x000fe200078e0205 */
[C---:B------:R-:W-:Y:S02]  /*18f70*/  ISETP.GT.AND P2, PT, R139.reuse, 0x10, P5 ;  /* 0x000000108b00780c */ /* 0x040fe40002f44270 */
[----:B------:R-:W-:Y:S02]  /*18f80*/  ISETP.GT.AND P1, PT, R139, 0x11, P5 ;  /* 0x000000118b00780c */ /* 0x000fe40002f24270 */
[C---:B------:R-:W-:Y:S02]  /*18f90*/  ISETP.LT.OR P2, PT, R87.reuse, 0x11, P2 ;  /* 0x000000115700780c */ /* 0x040fe40001741670 */
[----:B------:R-:W-:-:S02]  /*18fa0*/  ISETP.LT.OR P1, PT, R87, 0x12, P1 ;  /* 0x000000125700780c */ /* 0x000fc40000f21670 */
[----:B------:R-:W-:Y:S02]  /*18fb0*/  FSEL R36, R28, -INF , !P2 ;  /* 0xff8000001c247808 */ /* 0x000fe40005000000 */
[----:B------:R-:W-:Y:S02]  /*18fc0*/  FSEL R75, R26, -INF , !P1 ;  /* 0xff8000001a4b7808 */ /* 0x000fe40004800000 */
        /* <DEDUP_REMOVED lines=77> */
[----:B------:R-:W-:Y:S01]  /*194a0*/  FSEL R80, R83, -INF , !P1 ;  /* 0xff80000053507808 */ /* 0x000fe20004800000 */
[----:B------:R-:W-:Y:S08]  /*194b0*/  @!P3 BRA `(.L_x_1565) ;  /* 0x000000000058b947 */ /* 0x000ff00003800000 */
        /* <DEDUP_REMOVED lines=12> */
.L_x_1567:
[----:B------:R-:W-:-:S05]  /*19580*/  IMAD.U32 R35, RZ, RZ, UR5 ;  /* 0x00000005ff237e24 */ /* 0x000fca000f8e00ff */
[----:B------:R-:W-:-:S13]  /*19590*/  ISETP.NE.AND P1, PT, R35, 0x1, PT ;  /* 0x000000012300780c */ /* 0x000fda0003f25270 */
[----:B------:R-:W0:Y:S02]  /*195a0*/  @P1 LDC.64 R32, c[0x0][0x9e8] ;  /* 0x00027a00ff201b82 */ /* 0x000e240000000a00 */
[----:B0-----:R-:W-:-:S05]  /*195b0*/  @P1 IMAD.HI.U32 R32, R5, R32, RZ ;  /* 0x0000002005201227 */ /* 0x001fca00078e00ff */
[----:B------:R-:W-:-:S07]  /*195c0*/  @P1 SHF.R.U32.HI R5, RZ, R33, R32 ;  /* 0x00000021ff051219 */ /* 0x000fce0000011620 */
.L_x_1568:
[----:B------:R-:W-:Y:S05]  /*195d0*/  BSYNC B0 ;  /* 0x0000000000007941 */ /* 0x000fea0003800000 */
.L_x_1566:
[----:B------:R-:W-:-:S04]  /*195e0*/  IMAD R5, R5, R35, -R76 ;  /* 0x0000002305057224 */ /* 0x000fc800078e0a4c */
[----:B------:R-:W-:-:S05]  /*195f0*/  IMAD.IADD R5, R5, 0x1, -R156 ;  /* 0x0000000105057824 */ /* 0x000fca00078e0a9c */
[----:B------:R-:W-:Y:S02]  /*19600*/  VIMNMX R86, R86, R5, !PT ;  /* 0x0000000556567248 */ /* 0x000fe40007fe0100 */
[----:B------:R-:W-:-:S07]  /*19610*/  VIADDMNMX R85, R5, R35, R85, PT ;  /* 0x0000002305557246 */ /* 0x000fce0003800155 */
.L_x_1565:
        /* <DEDUP_REMOVED lines=30> */
[----:B------:R-:W-:-:S02]  /*19800*/  LOP3.LUT R16, R16, 0xdfffffff, RZ, 0xc0, !PT ;  /* 0xdfffffff10107812 */ /* 0x000fc400078ec0ff */
[----:B------:R-:W-:Y:S02]  /*19810*/  FMNMX.FTZ R5, R65, R5, !PT ;  /* 0x0000000541057209 */ /* 0x000fe40007810000 */
[----:B------:R-:W-:Y:S02]  /*19820*/  @P0 LOP3.LUT R16, R16, 0x20000000, RZ, 0xfc, !PT ;  /* 0x2000000010100812 */ /* 0x000fe400078efcff */
[----:B------:R-:W-:Y:S02]  /*19830*/  FMNMX.FTZ R5, R62, R5, !PT ;  /* 0x000000053e057209 */ /* 0x000fe40007810000 */
[C---:B------:R-:W-:Y:S02]  /*19840*/  ISETP.GT.AND P1, PT, R86.reuse, 0x1, P5 ;  /* 0x000000015600780c */ /* 0x040fe40002f24270 */
[----:B------:R-:W-:Y:S02]  /*19850*/  FMNMX.FTZ R5, R63, R5, !PT ;  /* 0x000000053f057209 */ /* 0x000fe40007810000 */
[----:B------:R-:W-:-:S02]  /*19860*/  ISETP.GT.AND P2, PT, R86, 0x28, P5 ;  /* 0x000000285600780c */ /* 0x000fc40002f44270 */
[----:B------:R-:W-:Y:S02]  /*19870*/  FMNMX.FTZ R5, R58, R5, !PT ;  /* 0x000000053a057209 */ /* 0x000fe40007810000 */
[----:B------:R-:W-:Y:S02]  /*19880*/  LOP3.LUT R16, R16, 0xfffffffd, RZ, 0xc0, !PT ;  /* 0xfffffffd10107812 */ /* 0x000fe400078ec0ff */
[----:B------:R-:W-:Y:S02]  /*19890*/  FMNMX.FTZ R5, R59, R5, !PT ;  /* 0x000000053b057209 */ /* 0x000fe40007810000 */
[C---:B------:R-:W-:Y:S02]  /*198a0*/  ISETP.LT.OR P1, PT, R85.reuse, 0x2, P1 ;  /* 0x000000025500780c */ /* 0x040fe40000f21670 */
[----:B------:R-:W-:Y:S02]  /*198b0*/  FMNMX.FTZ R5, R54, R5, !PT ;  /* 0x0000000536057209 */ /* 0x000fe40007810000 */
[----:B------:R-:W-:-:S02]  /*198c0*/  ISETP.LT.OR P2, PT, R85, 0x29, P2 ;  /* 0x000000295500780c */ /* 0x000fc40001741670 */
[----:B------:R-:W-:Y:S02]  /*198d0*/  FMNMX.FTZ R5, R55, R5, !PT ;  /* 0x0000000537057209 */ /* 0x000fe40007810000 */
[----:B------:R-:W-:Y:S02]  /*198e0*/  ISETP.GT.AND P6, PT, R86, 0x69, P5 ;  /* 0x000000695600780c */ /* 0x000fe40002fc4270 */
[----:B------:R-:W-:Y:S02]  /*198f0*/  FMNMX.FTZ R5, R50, R5, !PT ;  /* 0x0000000532057209 */ /* 0x000fe40007810000 */
[----:B------:R-:W-:Y:S02]  /*19900*/  @P4 LOP3.LUT R16, R16, 0x2, RZ, 0xfc, !PT ;  /* 0x0000000210104812 */ /* 0x000fe400078efcff */
[----:B------:R-:W-:Y:S02]  /*19910*/  FMNMX.FTZ R5, R51, R5, !PT ;  /* 0x0000000533057209 */ /* 0x000fe40007810000 */
[----:B------:R-:W-:-:S02]  /*19920*/  FSEL R33, R146, -INF , !P1 ;  /* 0xff80000092217808 */ /* 0x000fc40004800000 */
[----:B------:R-:W-:Y:S02]  /*19930*/  FMNMX.FTZ R5, R40, R5, !PT ;  /* 0x0000000528057209 */ /* 0x000fe40007810000 */
[----:B------:R-:W-:Y:S02]  /*19940*/  FSEL R68, R12, -INF , !P2 ;  /* 0xff8000000c447808 */ /* 0x000fe40005000000 */
[----:B------:R-:W-:Y:S02]  /*19950*/  FMNMX.FTZ R5, R47, R5, !PT ;  /* 0x000000052f057209 */ /* 0x000fe40007810000 */
[----:B------:R-:W-:Y:S02]  /*19960*/  ISETP.GT.AND P0, PT, R86, RZ, P5 ;  /* 0x000000ff5600720c */ /* 0x000fe40002f04270 */
[----:B------:R-:W-:Y:S02]  /*19970*/  FMNMX.FTZ R5, R42, R5, !PT ;  /* 0x000000052a057209 */ /* 0x000fe40007810000 */
[----:B------:R-:W-:-:S02]  /*19980*/  ISETP.LT.OR P4, PT, R85, 0x6a, P6 ;  /* 0x0000006a5500780c */ /* 0x000fc40003781670 */
[----:B------:R-:W-:Y:S02]  /*19990*/  FMNMX.FTZ R5, R45, R5, !PT ;  /* 0x000000052d057209 */ /* 0x000fe40007810000 */
[C---:B------:R-:W-:Y:S02]  /*199a0*/  ISETP.GT.AND P1, PT, R86.reuse, 0x9, P5 ;  /* 0x000000095600780c */ /* 0x040fe40002f24270 */
[----:B------:R-:W-:Y:S02]  /*199b0*/  FMNMX.FTZ R5, R13, R5, !PT ;  /* 0x000000050d057209 */ /* 0x000fe40007810000 */
[----:B------:R-:W-:Y:S02]  /*199c0*/  ISETP.GT.AND P2, PT, R86, 0x30, P5 ;  /* 0x000000305600780c */ /* 0x000fe40002f44270 */
[----:B------:R-:W-:Y:S02]  /*199d0*/  FMNMX.FTZ R5, R10, R5, !PT ;  /* 0x000000050a057209 */ /* 0x000fe40007810000 */
[----:B------:R-:W-:-:S02]  /*199e0*/  ISETP.GT.AND P3, PT, R86, 0x70, P5 ;  /* 0x000000705600780c */ /* 0x000fc40002f64270 */
[----:B------:R-:W-:Y:S02]  /*199f0*/  FMNMX.FTZ R5, R11, R5, !PT ;  /* 0x000000050b057209 */ /* 0x000fe40007810000 */
[C---:B------:R-:W-:Y:S02]  /*19a00*/  ISETP.LT.OR P0, PT, R85.reuse, 0x1, P0 ;  /* 0x000000015500780c */ /* 0x040fe40000701670 */
[----:B------:R-:W-:Y:S02]  /*19a10*/  FMNMX.FTZ R5, R80, R5, !PT ;  /* 0x0000000550057209 */ /* 0x000fe40007810000 */
[C---:B------:R-:W-:Y:S02]  /*19a20*/  ISETP.LT.OR P1, PT, R85.reuse, 0xa, P1 ;  /* 0x0000000a5500780c */ /* 0x040fe40000f21670 */
[C---:B------:R-:W-:Y:S01]  /*19a30*/  ISETP.LT.OR P2, PT, R85.reuse, 0x31, P2 ;  /* 0x000000315500780c */ /* 0x040fe20001741670 */
[----:B------:R-:W0:Y:S01]  /*19a40*/  SHFL.BFLY PT, R6, R5, 0x2, 0x1f ;  /* 0x0c401f0005067f89 */ /* 0x000e2200000e0000 */
[----:B------:R-:W-:-:S02]  /*19a50*/  ISETP.LT.OR P3, PT, R85, 0x71, P3 ;  /* 0x000000715500780c */ /* 0x000fc40001f61670 */
[----:B------:R-:W-:Y:S02]  /*19a60*/  FSEL R78, R150, -INF , !P0 ;  /* 0xff800000964e7808 */ /* 0x000fe40004000000 */
[----:B------:R-:W-:Y:S02]  /*19a70*/  FSEL R35, R144, -INF , !P1 ;  /* 0xff80000090237808 */ /* 0x000fe40004800000 */
[----:B------:R-:W-:Y:S02]  /*19a80*/  FSEL R66, R14, -INF , !P2 ;  /* 0xff8000000e427808 */ /* 0x000fe40005000000 */
[----:B------:R-:W-:Y:S02]  /*19a90*/  ISETP.GT.AND P1, PT, R86, 0x11, P5 ;  /* 0x000000115600780c */ /* 0x000fe40002f24270 */
[----:B------:R-:W-:Y:S02]  /*19aa0*/  FSEL R14, R34, -INF , !P3 ;  /* 0xff800000220e7808 */ /* 0x000fe40005800000 */
[----:B------:R-:W-:-:S02]  /*19ab0*/  ISETP.LT.OR P1, PT, R85, 0x12, P1 ;  /* 0x000000125500780c */ /* 0x000fc40000f21670 */
[----:B------:R-:W-:Y:S02]  /*19ac0*/  ISETP.GT.AND P2, PT, R86, 0x38, P5 ;  /* 0x000000385600780c */ /* 0x000fe40002f44270 */
[----:B------:R-:W-:Y:S02]  /*19ad0*/  FSEL R37, R142, -INF , !P1 ;  /* 0xff8000008e257808 */ /* 0x000fe40004800000 */
[----:B------:R-:W-:Y:S02]  /*19ae0*/  ISETP.GT.AND P1, PT, R86, 0x19, P5 ;  /* 0x000000195600780c */ /* 0x000fe40002f24270 */
[C---:B------:R-:W-:Y:S02]  /*19af0*/  ISETP.LT.OR P2, PT, R85.reuse, 0x39, P2 ;  /* 0x000000395500780c */ /* 0x040fe40001741670 */
[----:B------:R-:W-:Y:S02]  /*19b00*/  ISETP.LT.OR P1, PT, R85, 0x1a, P1 ;  /* 0x0000001a5500780c */ /* 0x000fe40000f21670 */
[----:B0-----:R-:W-:-:S02]  /*19b10*/  FMNMX.FTZ R5, R5, R6, !PT ;  /* 0x0000000605057209 */ /* 0x001fc40007810000 */
[----:B------:R-:W-:Y:S02]  /*19b20*/  FSEL R39, R140, -INF , !P1 ;  /* 0xff8000008c277808 */ /* 0x000fe40004800000 */
[C---:B------:R-:W-:Y:S01]  /*19b30*/  ISETP.GT.AND P1, PT, R86.reuse, 0x21, P5 ;  /* 0x000000215600780c */ /* 0x040fe20002f24270 */
[----:B------:R-:W0:Y:S01]  /*19b40*/  SHFL.BFLY PT, R6, R5, 0x1, 0x1f ;  /* 0x0c201f0005067f89 */ /* 0x000e2200000e0000 */
[----:B------:R-:W-:Y:S02]  /*19b50*/  FSEL R64, R15, -INF , !P2 ;  /* 0xff8000000f407808 */ /* 0x000fe40005000000 */
[----:B------:R-:W-:Y:S02]  /*19b60*/  ISETP.LT.OR P1, PT, R85, 0x22, P1 ;  /* 0x000000225500780c */ /* 0x000fe40000f21670 */
[----:B------:R-:W-:Y:S02]  /*19b70*/  ISETP.GT.AND P2, PT, R86, 0x40, P5 ;  /* 0x000000405600780c */ /* 0x000fe40002f44270 */
[----:B------:R-:W-:-:S02]  /*19b80*/  FSEL R25, R25, -INF , !P1 ;  /* 0xff80000019197808 */ /* 0x000fc40004800000 */
[C---:B------:R-:W-:Y:S02]  /*19b90*/  ISETP.GT.AND P1, PT, R86.reuse, 0x29, P5 ;  /* 0x000000295600780c */ /* 0x040fe40002f24270 */
[C---:B------:R-:W-:Y:S02]  /*19ba0*/  ISETP.LT.OR P2, PT, R85.reuse, 0x41, P2 ;  /* 0x000000415500780c */ /* 0x040fe40001741670 */
[----:B------:R-:W-:Y:S02]  /*19bb0*/  ISETP.LT.OR P1, PT, R85, 0x2a, P1 ;  /* 0x0000002a5500780c */ /* 0x000fe40000f21670 */
[----:B------:R-:W-:Y:S02]  /*19bc0*/  FSEL R61, R21, -INF , !P2 ;  /* 0xff800000153d7808 */ /* 0x000fe40005000000 */
[----:B------:R-:W-:Y:S02]  /*19bd0*/  FSEL R27, R27, -INF , !P1 ;  /* 0xff8000001b1b7808 */ /* 0x000fe40004800000 */
[----:B------:R-:W-:-:S02]  /*19be0*/  ISETP.GT.AND P1, PT, R86, 0x31, P5 ;  /* 0x000000315600780c */ /* 0x000fc40002f24270 */
[C---:B------:R-:W-:Y:S02]  /*19bf0*/  ISETP.GT.AND P2, PT, R86.reuse, 0x48, P5 ;  /* 0x000000485600780c */ /* 0x040fe40002f44270 */
[----:B------:R-:W-:Y:S02]  /*19c00*/  ISETP.LT.OR P1, PT, R85, 0x32, P1 ;  /* 0x000000325500780c */ /* 0x000fe40000f21670 */
[----:B0-----:R-:W-:Y:S02]  /*19c10*/  FMNMX.FTZ R5, R5, R6, !PT ;  /* 0x0000000605057209 */ /* 0x001fe40007810000 */
[----:B------:R-:W-:Y:S02]  /*19c20*/  FSEL R29, R29, -INF , !P1 ;  /* 0xff8000001d1d7808 */ /* 0x000fe40004800000 */
[C---:B------:R-:W-:Y:S01]  /*19c30*/  FSETP.NEU.FTZ.AND P6, PT, R5.reuse, -INF , PT ;  /* 0xff8000000500780b */ /* 0x040fe20003fdd000 */
[----:B------:R-:W-:Y:S01]  /*19c40*/  FMUL.FTZ R6, R5, UR51 ;  /* 0x0000003305067c20 */ /* 0x000fe20008410000 */
[----:B------:R-:W-:-:S02]  /*19c50*/  ISETP.GT.AND P1, PT, R86, 0x39, P5 ;  /* 0x000000395600780c */ /* 0x000fc40002f24270 */
[----:B------:R-:W-:Y:S02]  /*19c60*/  FSEL R12, R5, RZ, P6 ;  /* 0x000000ff050c7208 */ /* 0x000fe40003000000 */
[----:B------:R-:W-:Y:S02]  /*19c70*/  FSEL R6, R6, RZ, P6 ;  /* 0x000000ff06067208 */ /* 0x000fe40003000000 */
[C---:B------:R-:W-:Y:S01]  /*19c80*/  ISETP.LT.OR P1, PT, R85.reuse, 0x3a, P1 ;  /* 0x0000003a5500780c */ /* 0x040fe20000f21670 */
[----:B------:R-:W-:Y:S01]  /*19c90*/  FADD.FTZ R12, -R12, R9 ;  /* 0x000000090c0c7221 */ /* 0x000fe20000010100 */
[----:B------:R-:W-:Y:S01]  /*19ca0*/  ISETP.LT.OR P2, PT, R85, 0x49, P2 ;  /* 0x000000495500780c */ /* 0x000fe20001741670 */
        /* <DEDUP_REMOVED lines=33> */
[----:B------:R-:W-:Y:S01]  /*19ec0*/  FMUL.FTZ R12, R12, UR51 ;  /* 0x000000330c0c7c20 */ /* 0x000fe20008410000 */
[----:B------:R-:W-:Y:S01]  /*19ed0*/  FSEL R31, R31, -INF , !P1 ;  /* 0xff8000001f1f7808 */ /* 0x000fe20004800000 */
[----:B------:R-:W-:Y:S01]  /*19ee0*/  MUFU.EX2 R32, R32 ;  /* 0x0000002000207308 */ /* 0x000fe20000000800 */
[----:B------:R-:W-:-:S02]  /*19ef0*/  FMNMX.FTZ R6, R33, R6, !PT ;  /* 0x0000000621067209 */ /* 0x000fc40007810000 */
[----:B------:R-:W-:Y:S02]  /*19f00*/  ISETP.GT.AND P1, PT, R86, 0x41, P5 ;  /* 0x000000415600780c */ /* 0x000fe40002f24270 */
[----:B------:R-:W-:Y:S02]  /*19f10*/  FMNMX.FTZ R6, R76, R6, !PT ;  /* 0x000000064c067209 */ /* 0x000fe40007810000 */
[----:B------:R-:W-:Y:S01]  /*19f20*/  ISETP.LT.OR P1, PT, R85, 0x42, P1 ;  /* 0x000000425500780c */ /* 0x000fe20000f21670 */
[----:B------:R-:W0:Y:S01]  /*19f30*/  MUFU.EX2 R12, R12 ;  /* 0x0000000c000c7308 */ /* 0x000e220000000800 */
[----:B------:R-:W-:Y:S02]  /*19f40*/  FMNMX.FTZ R6, R35, R6, !PT ;  /* 0x0000000623067209 */ /* 0x000fe40007810000 */
[----:B------:R-:W-:Y:S02]  /*19f50*/  FSEL R60, R20, -INF , !P1 ;  /* 0xff800000143c7808 */ /* 0x000fe40004800000 */
[----:B------:R-:W-:-:S02]  /*19f60*/  FMNMX.FTZ R6, R74, R6, !PT ;  /* 0x000000064a067209 */ /* 0x000fc40007810000 */
[----:B------:R-:W-:Y:S01]  /*19f70*/  ISETP.GT.AND P1, PT, R86, 0x49, P5 ;  /* 0x000000495600780c */ /* 0x000fe20002f24270 */
[----:B------:R-:W1:Y:S01]  /*19f80*/  MUFU.EX2 R79, R79 ;  /* 0x0000004f004f7308 */ /* 0x000e620000000800 */
[----:B------:R-:W-:Y:S02]  /*19f90*/  FMNMX.FTZ R6, R37, R6, !PT ;  /* 0x0000000625067209 */ /* 0x000fe40007810000 */
[----:B------:R-:W-:Y:S02]  /*19fa0*/  ISETP.LT.OR P1, PT, R85, 0x4a, P1 ;  /* 0x0000004a5500780c */ /* 0x000fe40000f21670 */
[----:B------:R-:W-:Y:S02]  /*19fb0*/  FMNMX.FTZ R6, R72, R6, !PT ;  /* 0x0000000648067209 */ /* 0x000fe40007810000 */
[----:B------:R-:W-:Y:S01]  /*19fc0*/  FSEL R57, R57, -INF , !P2 ;  /* 0xff80000039397808 */ /* 0x000fe20005000000 */
[----:B------:R-:W-:Y:S01]  /*19fd0*/  MUFU.EX2 R34, R34 ;  /* 0x0000002200227308 */ /* 0x000fe20000000800 */
[----:B------:R-:W-:Y:S01]  /*19fe0*/  FMNMX.FTZ R6, R39, R6, !PT ;  /* 0x0000000627067209 */ /* 0x000fe20007810000 */
[----:B0-----:R-:W-:Y:S01]  /*19ff0*/  FFMA.FTZ R4, R12, R4, R32 ;  /* 0x000000040c047223 */ /* 0x001fe20000010020 */
[----:B------:R-:W-:-:S02]  /*1a000*/  ISETP.GT.AND P2, PT, R86, 0x50, P5 ;  /* 0x000000505600780c */ /* 0x000fc40002f44270 */
[----:B------:R-:W-:Y:S02]  /*1a010*/  FMNMX.FTZ R6, R70, R6, !PT ;  /* 0x0000000646067209 */ /* 0x000fe40007810000 */
[----:B------:R-:W-:Y:S01]  /*1a020*/  FSEL R56, R56, -INF , !P1 ;  /* 0xff80000038387808 */ /* 0x000fe20004800000 */
[----:B------:R-:W-:Y:S01]  /*1a030*/  MUFU.EX2 R77, R77 ;  /* 0x0000004d004d7308 */ /* 0x000fe20000000800 */
[----:B------:R-:W-:Y:S01]  /*1a040*/  FMNMX.FTZ R6, R25, R6, !PT ;  /* 0x0000000619067209 */ /* 0x000fe20007810000 */
[----:B-1----:R-:W-:Y:S01]  /*1a050*/  FADD.FTZ R4, R79, R4 ;  /* 0x000000044f047221 */ /* 0x002fe20000010000 */
[----:B------:R-:W-:Y:S02]  /*1a060*/  ISETP.GT.AND P1, PT, R86, 0x51, P5 ;  /* 0x000000515600780c */ /* 0x000fe40002f24270 */
[----:B------:R-:W-:Y:S02]  /*1a070*/  FMNMX.FTZ R6, R68, R6, !PT ;  /* 0x0000000644067209 */ /* 0x000fe40007810000 */
[----:B------:R-:W-:Y:S01]  /*1a080*/  ISETP.LT.OR P2, PT, R85, 0x51, P2 ;  /* 0x000000515500780c */ /* 0x000fe20001741670 */
[----:B------:R-:W-:Y:S01]  /*1a090*/  MUFU.EX2 R36, R36 ;  /* 0x0000002400247308 */ /* 0x000fe20000000800 */
[----:B------:R-:W-:-:S02]  /*1a0a0*/  FMNMX.FTZ R6, R27, R6, !PT ;  /* 0x000000061b067209 */ /* 0x000fc40007810000 */
[----:B------:R-:W-:Y:S02]  /*1a0b0*/  ISETP.LT.OR P1, PT, R85, 0x52, P1 ;  /* 0x000000525500780c */ /* 0x000fe40000f21670 */
[----:B------:R-:W-:Y:S02]  /*1a0c0*/  FMNMX.FTZ R6, R66, R6, !PT ;  /* 0x0000000642067209 */ /* 0x000fe40007810000 */
[----:B------:R-:W-:Y:S01]  /*1a0d0*/  FSEL R53, R53, -INF , !P2 ;  /* 0xff80000035357808 */ /* 0x000fe20005000000 */
[----:B------:R-:W-:Y:S01]  /*1a0e0*/  MUFU.EX2 R75, R75 ;  /* 0x0000004b004b7308 */ /* 0x000fe20000000800 */
[----:B------:R-:W-:Y:S02]  /*1a0f0*/  FMNMX.FTZ R6, R29, R6, !PT ;  /* 0x000000061d067209 */ /* 0x000fe40007810000 */
[----:B------:R-:W-:Y:S02]  /*1a100*/  ISETP.GT.AND P2, PT, R86, 0x58, P5 ;  /* 0x000000585600780c */ /* 0x000fe40002f44270 */
[----:B------:R-:W-:-:S02]  /*1a110*/  FMNMX.FTZ R6, R64, R6, !PT ;  /* 0x0000000640067209 */ /* 0x000fc40007810000 */
[----:B------:R-:W-:Y:S01]  /*1a120*/  FSEL R52, R52, -INF , !P1 ;  /* 0xff80000034347808 */ /* 0x000fe20004800000 */
[----:B------:R-:W-:Y:S01]  /*1a130*/  MUFU.EX2 R38, R38 ;  /* 0x0000002600267308 */ /* 0x000fe20000000800 */
[----:B------:R-:W-:Y:S02]  /*1a140*/  FMNMX.FTZ R6, R31, R6, !PT ;  /* 0x000000061f067209 */ /* 0x000fe40007810000 */
        /* <DEDUP_REMOVED lines=16> */
[----:B------:R-:W-:Y:S02]  /*1a250*/  ISETP.LT.OR P2, PT, R85, 0x61, P2 ;  /* 0x000000615500780c */ /* 0x000fe40001741670 */
[----:B------:R-:W-:Y:S01]  /*1a260*/  FMNMX.FTZ R6, R49, R6, !PT ;  /* 0x0000000631067209 */ /* 0x000fe20007810000 */
[----:B------:R-:W-:Y:S01]  /*1a270*/  MUFU.EX2 R26, R26 ;  /* 0x0000001a001a7308 */ /* 0x000fe20000000800 */
[----:B------:R-:W-:-:S02]  /*1a280*/  ISETP.LT.OR P1, PT, R85, 0x62, P1 ;  /* 0x000000625500780c */ /* 0x000fc40000f21670 */
[----:B------:R-:W-:Y:S02]  /*1a290*/  FSEL R46, R46, -INF , !P2 ;  /* 0xff8000002e2e7808 */ /* 0x000fe40005000000 */
[----:B------:R-:W-:Y:S02]  /*1a2a0*/  FMNMX.FTZ R6, R48, R6, !PT ;  /* 0x0000000630067209 */ /* 0x000fe40007810000 */
[----:B------:R-:W-:Y:S01]  /*1a2b0*/  FSEL R41, R41, -INF , !P1 ;  /* 0xff80000029297808 */ /* 0x000fe20004800000 */
[----:B------:R-:W-:Y:S01]  /*1a2c0*/  MUFU.EX2 R69, R69 ;  /* 0x0000004500457308 */ /* 0x000fe20000000800 */
[----:B------:R-:W-:Y:S02]  /*1a2d0*/  LOP3.LUT P6, RZ, R16, 0x2, RZ, 0xc0, !PT ;  /* 0x0000000210ff7812 */ /* 0x000fe400078cc0ff */
[----:B------:R-:W-:Y:S02]  /*1a2e0*/  FMNMX.FTZ R6, R46, R6, !PT ;  /* 0x000000062e067209 */ /* 0x000fe40007810000 */
[----:B------:R-:W-:-:S02]  /*1a2f0*/  FSEL R44, R44, -INF , !P6 ;  /* 0xff8000002c2c7808 */ /* 0x000fc40007000000 */
[----:B------:R-:W-:Y:S01]  /*1a300*/  FMNMX.FTZ R6, R41, R6, !PT ;  /* 0x0000000629067209 */ /* 0x000fe20007810000 */
[----:B------:R-:W-:Y:S01]  /*1a310*/  MUFU.EX2 R28, R28 ;  /* 0x0000001c001c7308 */ /* 0x000fe20000000800 */
[----:B------:R-:W-:Y:S02]  /*1a320*/  ISETP.GT.AND P2, PT, R86, 0x71, P5 ;  /* 0x000000715600780c */ /* 0x000fe40002f44270 */
[----:B------:R-:W-:Y:S02]  /*1a330*/  FSEL R43, R43, -INF , !P4 ;  /* 0xff8000002b2b7808 */ /* 0x000fe40006000000 */
[----:B------:R-:W-:Y:S02]  /*1a340*/  FMNMX.FTZ R6, R44, R6, !PT ;  /* 0x000000062c067209 */ /* 0x000fe40007810000 */
[----:B------:R-:W-:Y:S01]  /*1a350*/  ISETP.GT.AND P1, PT, R86, 0x78, P5 ;  /* 0x000000785600780c */ /* 0x000fe20002f24270 */
[----:B------:R-:W-:Y:S01]  /*1a360*/  MUFU.EX2 R67, R67 ;  /* 0x0000004300437308 */ /* 0x000fe20000000800 */
[----:B------:R-:W-:-:S02]  /*1a370*/  ISETP.LT.OR P2, PT, R85, 0x72, P2 ;  /* 0x000000725500780c */ /* 0x000fc40001741670 */
[----:B------:R-:W-:Y:S02]  /*1a380*/  FMNMX.FTZ R6, R43, R6, !PT ;  /* 0x000000062b067209 */ /* 0x000fe40007810000 */
[----:B------:R-:W-:Y:S02]  /*1a390*/  ISETP.GT.AND P5, PT, R86, 0x79, P5 ;  /* 0x000000795600780c */ /* 0x000fe40002fa4270 */
[----:B------:R-:W-:Y:S01]  /*1a3a0*/  ISETP.LT.OR P1, PT, R85, 0x79, P1 ;  /* 0x000000795500780c */ /* 0x000fe20000f21670 */
[----:B------:R-:W-:Y:S01]  /*1a3b0*/  MUFU.EX2 R30, R30 ;  /* 0x0000001e001e7308 */ /* 0x000fe20000000800 */
[----:B------:R-:W-:Y:S02]  /*1a3c0*/  FSEL R15, R149, -INF , !P2 ;  /* 0xff800000950f7808 */ /* 0x000fe40005000000 */
[----:B------:R-:W-:Y:S02]  /*1a3d0*/  FMNMX.FTZ R6, R14, R6, !PT ;  /* 0x000000060e067209 */ /* 0x000fe40007810000 */
[----:B------:R-:W-:-:S02]  /*1a3e0*/  ISETP.LT.OR P5, PT, R85, 0x7a, P5 ;  /* 0x0000007a5500780c */ /* 0x000fc40002fa1670 */
[----:B------:R-:W-:Y:S01]  /*1a3f0*/  FSEL R20, R148, -INF , !P1 ;  /* 0xff80000094147808 */ /* 0x000fe20004800000 */
[----:B------:R-:W-:Y:S01]  /*1a400*/  MUFU.EX2 R65, R65 ;  /* 0x0000004100417308 */ /* 0x000fe20000000800 */
[----:B------:R-:W-:Y:S02]  /*1a410*/  FMNMX.FTZ R6, R15, R6, !PT ;  /* 0x000000060f067209 */ /* 0x000fe40007810000 */
[----:B------:R-:W-:Y:S02]  /*1a420*/  FSEL R21, R147, -INF , !P5 ;  /* 0xff80000093157808 */ /* 0x000fe40006800000 */
[----:B------:R-:W-:Y:S02]  /*1a430*/  FMNMX.FTZ R6, R20, R6, !PT ;  /* 0x0000000614067209 */ /* 0x000fe40007810000 */
[----:B------:R-:W-:Y:S01]  /*1a440*/  LOP3.LUT P0, RZ, R16, 0x20000000, RZ, 0xc0, !PT ;  /* 0x2000000010ff7812 */ /* 0x000fe2000780c0ff */
[----:B------:R-:W-:Y:S01]  /*1a450*/  MUFU.EX2 R62, R62 ;  /* 0x0000003e003e7308 */ /* 0x000fe20000000800 */
[----:B------:R-:W-:-:S05]  /*1a460*/  FMNMX.FTZ R6, R21, R6, !PT ;  /* 0x0000000615067209 */ /* 0x000fca0007810000 */
[----:B------:R-:W0:Y:S02]  /*1a470*/  SHFL.BFLY PT, R13, R6, 0x2, 0x1f ;  /* 0x0c401f00060d7f89 */ /* 0x000e2400000e0000 */
        /* <DEDUP_REMOVED lines=13> */
[----:B------:R-:W-:Y:S02]  /*1a550*/  FADD.FTZ R13, -R13, R8 ;  /* 0x000000080d0d7221 */ /* 0x000fe40000010100 */
[----:B------:R-:W-:Y:S02]  /*1a560*/  MUFU.EX2 R47, R47 ;  /* 0x0000002f002f7308 */ /* 0x000fe40000000800 */
[----:B------:R-:W-:-:S06]  /*1a570*/  FMUL.FTZ R13, R13, UR51 ;  /* 0x000000330d0d7c20 */ /* 0x000fcc0008410000 */
[----:B------:R0:W-:Y:S08]  /*1a580*/  MUFU.EX2 R8, R80 ;  /* 0x0000005000087308 */ /* 0x0001f00000000800 */
[----:B------:R-:W-:Y:S01]  /*1a590*/  MUFU.EX2 R13, R13 ;  /* 0x0000000d000d7308 */ /* 0x000fe20000000800 */
[----:B0-----:R-:W-:-:S05]  /*1a5a0*/  FMUL.FTZ R80, R6, UR51 ;  /* 0x0000003306507c20 */ /* 0x001fca0008410000 */
[----:B------:R-:W-:Y:S02]  /*1a5b0*/  FSEL R80, R80, RZ, P1 ;  /* 0x000000ff50507208 */ /* 0x000fe40000800000 */
[----:B------:R-:W-:Y:S03]  /*1a5c0*/  MUFU.EX2 R42, R42 ;  /* 0x0000002a002a7308 */ /* 0x000fe60000000800 */
        /* <DEDUP_REMOVED lines=36> */
[----:B------:R-:W-:Y:S01]  /*1a810*/  FFMA.FTZ R21, R21, UR51, -R80 ;  /* 0x0000003315157c23 */ /* 0x000fe20008010850 */
[----:B-1----:R-:W-:Y:S01]  /*1a820*/  FADD.FTZ R80, R33, R3 ;  /* 0x0000000321507221 */ /* 0x002fe20000010000 */
[----:B------:R-:W1:Y:S01]  /*1a830*/  MUFU.EX2 R74, R74 ;  /* 0x0000004a004a7308 */ /* 0x000e620000000800 */
[----:B------:R-:W-:-:S02]  /*1a840*/  FADD.FTZ R3, R34, R4 ;  /* 0x0000000422037221 */ /* 0x000fc40000010000 */
[----:B--2---:R-:W-:Y:S02]  /*1a850*/  FADD.FTZ R4, R76, R80 ;  /* 0x000000504c047221 */ /* 0x004fe40000010000 */
[----:B------:R-:W-:-:S03]  /*1a860*/  FADD.FTZ R3, R77, R3 ;  /* 0x000000034d037221 */ /* 0x000fc60000010000 */
        /* <DEDUP_REMOVED lines=90> */
.L_x_1569:
        /* <DEDUP_REMOVED lines=108> */
[----:B------:R-:W-:Y:S02]  /*1b4d0*/  IMAD.MOV.U32 R9, RZ, RZ, R5 ;  /* 0x000000ffff097224 */ /* 0x000fe400078e0005 */
[----:B------:R-:W-:Y:S02]  /*1b4e0*/  IMAD.MOV.U32 R10, RZ, RZ, R23 ;  /* 0x000000ffff0a7224 */ /* 0x000fe400078e0017 */
[----:B------:R-:W-:Y:S01]  /*1b4f0*/  IMAD.MOV.U32 R7, RZ, RZ, R17 ;  /* 0x000000ffff077224 */ /* 0x000fe200078e0011 */
[----:B0-----:R-:W-:-:S03]  /*1b500*/  NOP ;  /* 0x0000000000007918 */ /* 0x001fc60000000000 */
[----:B---3--:R-:W-:Y:S05]  /*1b510*/  @P1 BRA `(.L_x_1570) ;  /* 0xffffffc000881947 */ /* 0x008fea000383ffff */
.L_x_1550:
[----:B------:R-:W-:Y:S05]  /*1b520*/  WARPSYNC.ALL ;  /* 0x0000000000007948 */ /* 0x000fea0003800000 */
[----:B------:R-:W-:Y:S06]  /*1b530*/  BAR.ARV 0x8, 0x200 ;  /* 0x0208000000007b1d */ /* 0x000fec0000002000 */
[----:B------:R-:W-:Y:S05]  /*1b540*/  @!P0 BRA `(.L_x_1571) ;  /* 0x0000000000048947 */ /* 0x000fea0003800000 */
[----:B------:R-:W-:Y:S01]  /*1b550*/  BPT.TRAP 0x1 ;  /* 0x000000040000795c */ /* 0x000fe20000300000 */
.L_x_1571:
[----:B------:R-:W-:Y:S01]  /*1b560*/  IMAD R7, R17, 0x8, R2 ;  /* 0x0000000811077824 */ /* 0x000fe200078e0202 */
[----:B------:R-:W-:-:S04]  /*1b570*/  SHF.L.U32 R0, R23, 0x1f, RZ ;  /* 0x0000001f17007819 */ /* 0x000fc800000006ff */
[----:B------:R1:W2:Y:S01]  /*1b580*/  SYNCS.PHASECHK.TRANS64.TRYWAIT P1, [R7+URZ+0x2d850], R0 ;  /* 0x02d85000070075a7 */ /* 0x0002a2000802017f */
[----:B------:R-:W-:Y:S05]  /*1b590*/  @!P0 BRA `(.L_x_1572) ;  /* 0x0000000000048947 */ /* 0x000fea0003800000 */
[----:B------:R-:W-:Y:S01]  /*1b5a0*/  BPT.TRAP 0x1 ;  /* 0x000000040000795c */ /* 0x000fe20000300000 */
.L_x_1572:
[----:B------:R-:W3:Y:S01]  /*1b5b0*/  LDL.LU R8, [R1+0x94] ;  /* 0x0000940001087983 */ /* 0x000ee20000300800 */
[----:B------:R-:W-:Y:S02]  /*1b5c0*/  VIADD R2, R2, 0x400 ;  /* 0x0000040002027836 */ /* 0x000fe40000000000 */
[----:B------:R-:W-:-:S03]  /*1b5d0*/  IMAD.MOV.U32 R9, RZ, RZ, 0x40000040 ;  /* 0x40000040ff097424 */ /* 0x000fc600078e00ff */
[----:B------:R-:W-:-:S04]  /*1b5e0*/  SHF.R.U32.HI R2, RZ, 0x4, R2 ;  /* 0x00000004ff027819 */ /* 0x000fc80000011602 */
[----:B------:R-:W-:-:S04]  /*1b5f0*/  LOP3.LUT R2, R2, 0x3fff, RZ, 0xc0, !PT ;  /* 0x00003fff02027812 */ /* 0x000fc800078ec0ff */
[----:B------:R-:W-:Y:S02]  /*1b600*/  LOP3.LUT R2, R2, 0x2000000, RZ, 0xfc, !PT ;  /* 0x0200000002027812 */ /* 0x000fe400078efcff */
[----:B---3--:R-:W-:Y:S01]  /*1b610*/  LOP3.LUT R8, R8, 0x10000, RZ, 0xfc, !PT ;  /* 0x0001000008087812 */ /* 0x008fe200078efcff */
[----:B--2---:R-:W-:Y:S06]  /*1b620*/  @P1 BRA `(.L_x_1573) ;  /* 0x0000000000081947 */ /* 0x004fec0003800000 */
[----:B------:R-:W2:Y:S02]  /*1b630*/  SYNCS.PHASECHK.TRANS64.TRYWAIT P1, [R7+URZ+0x2d850], R0 ;  /* 0x02d85000070075a7 */ /* 0x000ea4000802017f */
[----:B--2---:R-:W-:Y:S05]  /*1b640*/  @!P1 BRA `(.L_x_1574) ;  /* 0x000000c400549947 */ /* 0x004fea0003800000 */
.L_x_1573:
        /* <DEDUP_REMOVED lines=11> */
[----:B-12---:R-:W1:Y:S01]  /*1b700*/  SHFL.BFLY PT, R0, R3, 0x2, 0x1f ;  /* 0x0c401f0003007f89 */ /* 0x006e6200000e0000 */
[----:B------:R-:W-:-:S02]  /*1b710*/  IMAD.MOV.U32 R15, RZ, RZ, -0x7fffffe0 ;  /* 0x80000020ff0f7424 */ /* 0x000fc400078e00ff */
[----:B------:R-:W-:Y:S02]  /*1b720*/  IMAD.MOV.U32 R9, RZ, RZ, 0x40000040 ;  /* 0x40000040ff097424 */ /* 0x000fe400078e00ff */
[----:B------:R-:W-:Y:S02]  /*1b730*/  IMAD.MOV.U32 R11, RZ, RZ, -0x7fffffe0 ;  /* 0x80000020ff0b7424 */ /* 0x000fe400078e00ff */
[----:B------:R-:W-:-:S04]  /*1b740*/  IMAD.MOV.U32 R2, RZ, RZ, RZ ;  /* 0x000000ffff027224 */ /* 0x000fc800078e00ff */
        /* <DEDUP_REMOVED lines=52> */
[----:B------:R-:W-:Y:S02]  /*1ba90*/  IMAD.MOV.U32 R15, RZ, RZ, -0x7fffffe0 ;  /* 0x80000020ff0f7424 */ /* 0x000fe400078e00ff */
[----:B------:R-:W-:-:S02]  /*1baa0*/  VIADD R8, R8, 0x606 ;  /* 0x0000060608087836 */ /* 0x000fc40000000000 */
[----:B------:R-:W-:Y:S01]  /*1bab0*/  VIADD R10, R10, 0x1c0 ;  /* 0x000001c00a0a7836 */ /* 0x000fe20000000000 */
[----:B------:R-:W-:Y:S02]  /*1bac0*/  WARPGROUP.DEPBAR.LE gsb0, 0x0 ;  /* 0x00008000000079c5 */ /* 0x000fe40000010000 */
[----:B------:R-:W-:-:S06]  /*1bad0*/  WARPGROUP.ARRIVE ;  /* 0x00000000000079c5 */ /* 0x000fcc0000000000 */
[----:B------:R-:W-:Y:S01]  /*1bae0*/  HGMMA.64x96x16.F32.BF16 R88, gdesc[UR4].tnspB, R88, gsb0 ;  /* 0x41600000045879f0 */ /* 0x000fe20008001858 */
[----:B------:R-:W-:Y:S02]  /*1baf0*/  R2UR UR4, R12 ;  /* 0x000000000c0472ca */ /* 0x000fe400000e0000 */
[----:B------:R-:W-:Y:S02]  /*1bb00*/  R2UR UR5, R13 ;  /* 0x000000000d0572ca */ /* 0x000fe400000e0000 */
[----:B------:R-:W-:Y:S01]  /*1bb10*/  R2UR UR6, R14 ;  /* 0x000000000e0672ca */ /* 0x000fe200000e0000 */
[----:B------:R-:W-:Y:S01]  /*1bb20*/  IMAD.U32 R14, RZ, RZ, UR51 ;  /* 0x00000033ff0e7e24 */ /* 0x000fe2000f8e00ff */
[----:B------:R-:W-:Y:S01]  /*1bb30*/  R2UR UR7, R15 ;  /* 0x000000000f0772ca */ /* 0x000fe200000e0000 */
[----:B------:R-:W-:Y:S02]  /*1bb40*/  WARPGROUP.DEPBAR.LE gsb0, 0x0 ;  /* 0x00008000000079c5 */ /* 0x000fe40000010000 */
[----:B------:R-:W-:-:S10]  /*1bb50*/  WARPGROUP.ARRIVE ;  /* 0x00000000000079c5 */ /* 0x000fd40000000000 */
[----:B------:R-:W-:Y:S01]  /*1bb60*/  HGMMA.64x96x16.F32.BF16 R88, gdesc[UR4].tnspB, R88, gsb0 ;  /* 0x41600000045879f0 */ /* 0x000fe20008001858 */
[----:B------:R-:W-:Y:S01]  /*1bb70*/  R2UR UR4, R8 ;  /* 0x00000000080472ca */ /* 0x000fe200000e0000 */
[----:B-1----:R-:W-:Y:S01]  /*1bb80*/  FADD.FTZ R8, R0, R3 ;  /* 0x0000000300087221 */ /* 0x002fe20000010000 */
[----:B------:R-:W-:Y:S01]  /*1bb90*/  R2UR UR5, R9 ;  /* 0x00000000090572ca */ /* 0x000fe200000e0000 */
[----:B------:R-:W-:Y:S01]  /*1bba0*/  IMAD.MOV.U32 R3, RZ, RZ, -0x800000 ;  /* 0xff800000ff037424 */ /* 0x000fe200078e00ff */
[----:B------:R-:W-:Y:S01]  /*1bbb0*/  R2UR UR6, R10 ;  /* 0x000000000a0672ca */ /* 0x000fe200000e0000 */
[----:B------:R-:W1:Y:S01]  /*1bbc0*/  SHFL.BFLY PT, R9, R4, 0x2, 0x1f ;  /* 0x0c401f0004097f89 */ /* 0x000e6200000e0000 */
[----:B------:R-:W-:-:S03]  /*1bbd0*/  R2UR UR7, R11 ;  /* 0x000000000b0772ca */ /* 0x000fc600000e0000 */
[----:B------:R-:W2:Y:S01]  /*1bbe0*/  SHFL.BFLY PT, R11, R8, 0x1, 0x1f ;  /* 0x0c201f00080b7f89 */ /* 0x000ea200000e0000 */
[----:B-1----:R-:W-:Y:S01]  /*1bbf0*/  FADD.FTZ R9, R9, R4 ;  /* 0x0000000409097221 */ /* 0x002fe20000010000 */
[----:B------:R-:W-:Y:S02]  /*1bc00*/  IMAD.MOV.U32 R4, RZ, RZ, RZ ;  /* 0x000000ffff047224 */ /* 0x000fe400078e00ff */
[----:B--2---:R-:W-:Y:S02]  /*1bc10*/  FADD.FTZ R13, R8, R11 ;  /* 0x0000000b080d7221 */ /* 0x004fe40000010000 */
[----:B------:R-:W1:Y:S03]  /*1bc20*/  SHFL.BFLY PT, R0, R9, 0x1, 0x1f ;  /* 0x0c201f0009007f89 */ /* 0x000e6600000e0000 */
[----:B------:R-:W-:-:S13]  /*1bc30*/  FSETP.NE.FTZ.AND P2, PT, R13, RZ, PT ;  /* 0x000000ff0d00720b */ /* 0x000fda0003f55000 */
[----:B------:R-:W2:Y:S01]  /*1bc40*/  @P2 MUFU.LG2 R11, R13 ;  /* 0x0000000d000b2308 */ /* 0x000ea20000000c00 */
[----:B------:R-:W-:Y:S01]  /*1bc50*/  @P2 FMUL.FTZ R14, R14, 0.69314718246459960938 ;  /* 0x3f3172180e0e2820 */ /* 0x000fe20000410000 */
[----:B-1----:R-:W-:-:S06]  /*1bc60*/  FADD.FTZ R12, R9, R0 ;  /* 0x00000000090c7221 */ /* 0x002fcc0000010000 */
[----:B------:R-:W-:Y:S01]  /*1bc70*/  @P2 MUFU.RCP R2, R13 ;  /* 0x0000000d00022308 */ /* 0x000fe20000001000 */
[----:B------:R-:W-:Y:S02]  /*1bc80*/  IMAD.U32 R9, RZ, RZ, UR51 ;  /* 0x00000033ff097e24 */ /* 0x000fe4000f8e00ff */
[----:B------:R-:W-:Y:S01]  /*1bc90*/  IMAD.MOV.U32 R0, RZ, RZ, -0x800000 ;  /* 0xff800000ff007424 */ /* 0x000fe200078e00ff */
[----:B------:R-:W-:Y:S01]  /*1bca0*/  FSETP.NE.FTZ.AND P1, PT, R12, RZ, PT ;  /* 0x000000ff0c00720b */ /* 0x000fe20003f35000 */
[----:B--2---:R-:W-:-:S04]  /*1bcb0*/  @P2 FMUL.FTZ R11, R11, 0.69314718246459960938 ;  /* 0x3f3172180b0b2820 */ /* 0x004fc80000410000 */
[----:B------:R-:W-:-:S08]  /*1bcc0*/  @P2 FFMA.FTZ R3, R14, R6, R11 ;  /* 0x000000060e032223 */ /* 0x000fd0000001000b */
[----:B------:R-:W1:Y:S01]  /*1bcd0*/  @P1 MUFU.LG2 R10, R12 ;  /* 0x0000000c000a1308 */ /* 0x000e620000000c00 */
[----:B------:R-:W-:-:S07]  /*1bce0*/  @P1 FMUL.FTZ R8, R9, 0.69314718246459960938 ;  /* 0x3f31721809081820 */ /* 0x000fce0000410000 */
[----:B------:R2:W3:Y:S01]  /*1bcf0*/  @P1 MUFU.RCP R4, R12 ;  /* 0x0000000c00041308 */ /* 0x0004e20000001000 */
[----:B-1----:R-:W-:-:S04]  /*1bd00*/  @P1 FMUL.FTZ R9, R10, 0.69314718246459960938 ;  /* 0x3f3172180a091820 */ /* 0x002fc80000410000 */
[----:B------:R-:W-:Y:S01]  /*1bd10*/  @P1 FFMA.FTZ R0, R8, R5, R9 ;  /* 0x0000000508001223 */ /* 0x000fe20000010009 */
[----:B------:R-:W-:Y:S02]  /*1bd20*/  WARPGROUP.DEPBAR.LE gsb0, 0x0 ;  /* 0x00008000000079c5 */ /* 0x000fe40000010000 */
[----:B------:R-:W-:-:S06]  /*1bd30*/  WARPGROUP.ARRIVE ;  /* 0x00000000000079c5 */ /* 0x000fcc0000000000 */
[----:B------:R-:W-:Y:S03]  /*1bd40*/  HGMMA.64x96x16.F32.BF16 R88, gdesc[UR4].tnspB, R88, gsb0 ;  /* 0x41600000045879f0 */ /* 0x000fe60008001858 */
[----:B------:R-:W-:Y:S02]  /*1bd50*/  WARPGROUP.DEPBAR.LE gsb0, 0x0 ;  /* 0x00008000000079c5 */ /* 0x000fe40000010000 */
[----:B--23--:R-:W-:Y:S05]  /*1bd60*/  @!P0 BRA `(.L_x_1575) ;  /* 0x0000000000048947 */ /* 0x00cfea0003800000 */
[----:B------:R-:W-:Y:S01]  /*1bd70*/  BPT.TRAP 0x1 ;  /* 0x000000040000795c */ /* 0x000fe20000300000 */
.L_x_1575:
[----:B------:R-:W-:Y:S02]  /*1bd80*/  VIADD R7, R7, 0x2d860 ;  /* 0x0002d86007077836 */ /* 0x000fe40000000000 */
[-C--:B------:R-:W-:Y:S01]  /*1bd90*/  FMUL.FTZ R88, R88, R4.reuse ;  /* 0x0000000458587220 */ /* 0x080fe20000410000 */
[----:B------:R-:W-:Y:S02]  /*1bda0*/  IMAD.U32 R6, RZ, RZ, UR38 ;  /* 0x00000026ff067e24 */ /* 0x000fe4000f8e00ff */
[-C--:B------:R-:W-:Y:S01]  /*1bdb0*/  FMUL.FTZ R89, R89, R4.reuse ;  /* 0x0000000459597220 */ /* 0x080fe20000410000 */
[----:B------:R-:W-:Y:S02]  /*1bdc0*/  VIADD R17, R17, 0x1 ;  /* 0x0000000111117836 */ /* 0x000fe40000000000 */
[-C--:B------:R-:W-:Y:S01]  /*1bdd0*/  FMUL.FTZ R92, R92, R4.reuse ;  /* 0x000000045c5c7220 */ /* 0x080fe20000410000 */
[-C--:B------:R-:W-:Y:S01]  /*1bde0*/  FMUL.FTZ R93, R93, R4.reuse ;  /* 0x000000045d5d7220 */ /* 0x080fe20000410000 */
[----:B------:R-:W-:Y:S01]  /*1bdf0*/  PRMT R7, R6, 0x654, R7 ;  /* 0x0000065406077816 */ /* 0x000fe20000000007 */
[-C--:B------:R-:W-:Y:S01]  /*1be00*/  FMUL.FTZ R20, R96, R4.reuse ;  /* 0x0000000460147220 */ /* 0x080fe20000410000 */
[----:B------:R-:W-:Y:S01]  /*1be10*/  ISETP.NE.AND P1, PT, R17, 0x2, PT ;  /* 0x000000021100780c */ /* 0x000fe20003f25270 */
        /* <DEDUP_REMOVED lines=20> */
[----:B------:R-:W-:Y:S01]  /*1bf60*/  SEL R4, RZ, 0x1, P1 ;  /* 0x00000001ff047807 */ /* 0x000fe20000800000 */
[-C--:B------:R-:W-:Y:S01]  /*1bf70*/  FMUL.FTZ R90, R90, R2.reuse ;  /* 0x000000025a5a7220 */ /* 0x080fe20000410000 */
        /* <DEDUP_REMOVED lines=24> */
[----:B------:R-:W-:Y:S01]  /*1c100*/  LOP3.LUT R23, R23, R4, RZ, 0x3c, !PT ;  /* 0x0000000417177212 */ /* 0x000fe200078e3cff */
[----:B------:R-:W-:Y:S01]  /*1c110*/  UIADD3 UR37, UR37, 0x1, URZ ;  /* 0x0000000125257890 */ /* 0x000fe2000fffe03f */
[----:B-1----:R-:W-:-:S11]  /*1c120*/  SEL R17, R17, RZ, P1 ;  /* 0x000000ff11117207 */ /* 0x002fd60000800000 */
.L_x_1458:
[----:B------:R-:W-:Y:S05]  /*1c130*/  WARPSYNC.ALL ;  /* 0x0000000000007948 */ /* 0x000fea0003800000 */
[----:B------:R-:W1:Y:S08]  /*1c140*/  S2UR UR38, SR_CgaCtaId ;  /* 0x00000000002679c3 */ /* 0x000e700000008800 */
[----:B------:R-:W-:Y:S06]  /*1c150*/  BAR.SYNC.DEFER_BLOCKING 0x5, 0x200 ;  /* 0x0148000000007b1d */ /* 0x000fec0000010000 */
[----:B------:R-:W-:Y:S01]  /*1c160*/  UMOV UR4, 0x400 ;  /* 0x0000040000047882 */ /* 0x000fe20000000000 */
[----:B------:R-:W-:Y:S01]  /*1c170*/  BSSY B0, `(.L_x_1576) ;  /* 0x00002c7000007945 */ /* 0x000fe20003800000 */
[----:B-1----:R-:W-:-:S06]  /*1c180*/  ULEA UR4, UR38, UR4, 0x18 ;  /* 0x0000000426047291 */ /* 0x002fcc000f8ec03f */
[----:B------:R-:W-:-:S05]  /*1c190*/  IMAD.U32 R2, RZ, RZ, UR4 ;  /* 0x00000004ff027e24 */ /* 0x000fca000f8e00ff */
[----:B0-----:R0:W1:Y:S01]  /*1c1a0*/  LDS.128 R32, [R2+0x2d8d0] ;  /* 0x02d8d00002207984 */ /* 0x0010620000000c00 */
[----:B------:R-:W-:Y:S06]  /*1c1b0*/  BAR.ARV 0x4, 0x200 ;  /* 0x0108000000007b1d */ /* 0x000fec0000002000 */
[----:B------:R-:W-:Y:S05]  /*1c1c0*/  @P0 BRA `(.L_x_1577) ;  /* 0x0000002000340947 */ /* 0x000fea0003800000 */
[----:B------:R-:W3:Y:S01]  /*1c1d0*/  LDL R4, [R1+0xc4] ;  /* 0x0000c40001047983 */ /* 0x000ee20000100800 */
[----:B------:R-:W-:-:S03]  /*1c1e0*/  ULDC UR4, c[0x0][0xad4] ;  /* 0x0002b50000047ab9 */ /* 0x000fc60000000800 */
[----:B------:R-:W4:Y:S04]  /*1c1f0*/  LDL.LU R30, [R1+0xa8] ;  /* 0x0000a800011e7983 */ /* 0x000f280000300800 */
[----:B--2---:R-:W2:Y:S01]  /*1c200*/  LDL R41, [R1+0xac] ;  /* 0x0000ac0001297983 */ /* 0x004ea20000100800 */
[----:B------:R-:W0:Y:S01]  /*1c210*/  S2R R5, SR_SWINHI ;  /* 0x0000000000057919 */ /* 0x000e220000002f00 */
[----:B------:R-:W-:Y:S02]  /*1c220*/  MOV R28, R2 ;  /* 0x00000002001c7202 */ /* 0x000fe40000000f00 */
[----:B0-----:R-:W-:-:S03]  /*1c230*/  MOV R29, R5 ;  /* 0x00000005001d7202 */ /* 0x001fc60000000f00 */
[----:B---3--:R-:W-:-:S03]  /*1c240*/  IMAD.WIDE R4, R4, 0x2, R28 ;  /* 0x0000000204047825 */ /* 0x008fc600078e021c */
[C---:B------:R-:W-:Y:S02]  /*1c250*/  IADD3 R39, P0, R4.reuse, 0x6020, RZ ;  /* 0x0000602004277810 */ /* 0x040fe40007f1e0ff */
[----:B------:R-:W-:-:S03]  /*1c260*/  IADD3 R27, P4, R4, 0x20, RZ ;  /* 0x00000020041b7810 */ /* 0x000fc60007f9e0ff */
[----:B------:R-:W-:Y:S01]  /*1c270*/  IMAD.X R11, RZ, RZ, R5, P0 ;  /* 0x000000ffff0b7224 */ /* 0x000fe200000e0605 */
[----:B----4-:R-:W-:Y:S02]  /*1c280*/  ISETP.NE.AND P0, PT, R30, RZ, PT ;  /* 0x000000ff1e00720c */ /* 0x010fe40003f05270 */
[----:B------:R-:W-:Y:S02]  /*1c290*/  LOP3.LUT R7, R4, 0x180, RZ, 0xc0, !PT ;  /* 0x0000018004077812 */ /* 0x000fe400078ec0ff */
[----:B------:R-:W-:Y:S01]  /*1c2a0*/  SEL R30, R30, UR4, P0 ;  /* 0x000000041e1e7c07 */ /* 0x000fe20008000000 */
[----:B------:R-:W-:Y:S05]  /*1c2b0*/  WARPSYNC.ALL ;  /* 0x0000000000007948 */ /* 0x000fea0003800000 */
[----:B------:R-:W-:-:S02]  /*1c2c0*/  LOP3.LUT R6, R27, 0x180, RZ, 0xc0, !PT ;  /* 0x000001801b067812 */ /* 0x000fc400078ec0ff */
[C---:B------:R-:W-:Y:S02]  /*1c2d0*/  IADD3 R8, P2, R4.reuse, 0x3020, RZ ;  /* 0x0000302004087810 */ /* 0x040fe40007f5e0ff */
[C---:B------:R-:W-:Y:S02]  /*1c2e0*/  IADD3 R37, P1, R4.reuse, 0x6000, RZ ;  /* 0x0000600004257810 */ /* 0x040fe40007f3e0ff */
[----:B------:R-:W-:Y:S02]  /*1c2f0*/  IADD3 R31, P3, R4, 0x3000, RZ ;  /* 0x00003000041f7810 */ /* 0x000fe40007f7e0ff */
[----:B------:R-:W-:Y:S01]  /*1c300*/  LOP3.LUT R26, R39, 0x180, RZ, 0xc0, !PT ;  /* 0x00000180271a7812 */ /* 0x000fe200078ec0ff */
[----:B------:R-:W-:Y:S01]  /*1c310*/  IMAD.X R13, RZ, RZ, R5, P4 ;  /* 0x000000ffff0d7224 */ /* 0x000fe200020e0605 */
[----:B------:R-:W-:Y:S01]  /*1c320*/  SHF.R.U64 R7, R7, 0x3, RZ ;  /* 0x0000000307077819 */ /* 0x000fe200000012ff */
[----:B------:R-:W-:Y:S01]  /*1c330*/  ULDC.64 UR4, c[0x0][0xc00] ;  /* 0x0003000000047ab9 */ /* 0x000fe20000000a00 */
[----:B------:R-:W-:Y:S01]  /*1c340*/  SHF.R.U64 R6, R6, 0x3, RZ ;  /* 0x0000000306067819 */ /* 0x000fe200000012ff */
[----:B------:R-:W-:Y:S01]  /*1c350*/  ULDC.64 UR6, c[0x0][0xc08] ;  /* 0x0003020000067ab9 */ /* 0x000fe20000000a00 */
[----:B------:R-:W-:-:S02]  /*1c360*/  LOP3.LUT R4, R7, R4, RZ, 0x3c, !PT ;  /* 0x0000000407047212 */ /* 0x000fc400078e3cff */
[----:B------:R-:W-:Y:S02]  /*1c370*/  LOP3.LUT R7, R8, 0x180, RZ, 0xc0, !PT ;  /* 0x0000018008077812 */ /* 0x000fe400078ec0ff */
[----:B------:R-:W-:Y:S02]  /*1c380*/  LOP3.LUT R12, R6, R27, RZ, 0x3c, !PT ;  /* 0x0000001b060c7212 */ /* 0x000fe400078e3cff */
[----:B------:R-:W-:Y:S02]  /*1c390*/  LOP3.LUT R10, R37, 0x180, RZ, 0xc0, !PT ;  /* 0x00000180250a7812 */ /* 0x000fe400078ec0ff */
[----:B------:R-:W-:Y:S02]  /*1c3a0*/  LOP3.LUT R6, R31, 0x180, RZ, 0xc0, !PT ;  /* 0x000001801f067812 */ /* 0x000fe400078ec0ff */
[----:B------:R-:W-:Y:S02]  /*1c3b0*/  SHF.R.U64 R7, R7, 0x3, RZ ;  /* 0x0000000307077819 */ /* 0x000fe400000012ff */
[----:B------:R-:W-:-:S02]  /*1c3c0*/  SHF.R.U64 R10, R10, 0x3, RZ ;  /* 0x000000030a0a7819 */ /* 0x000fc400000012ff */
[----:B------:R-:W-:Y:S02]  /*1c3d0*/  SHF.R.U64 R6, R6, 0x3, RZ ;  /* 0x0000000306067819 */ /* 0x000fe400000012ff */
[----:B------:R-:W-:Y:S01]  /*1c3e0*/  SHF.R.U64 R26, R26, 0x3, RZ ;  /* 0x000000031a1a7819 */ /* 0x000fe200000012ff */
[--C-:B------:R-:W-:Y:S01]  /*1c3f0*/  IMAD.X R15, RZ, RZ, R5.reuse, P3 ;  /* 0x000000ffff0f7224 */ /* 0x100fe200018e0605 */
[----:B------:R-:W-:Y:S02]  /*1c400*/  LOP3.LUT R24, R7, R8, RZ, 0x3c, !PT ;  /* 0x0000000807187212 */ /* 0x000fe400078e3cff */
[----:B------:R-:W-:Y:S01]  /*1c410*/  LOP3.LUT R8, R10, R37, RZ, 0x3c, !PT ;  /* 0x000000250a087212 */ /* 0x000fe200078e3cff */
[--C-:B------:R-:W-:Y:S01]  /*1c420*/  IMAD.X R25, RZ, RZ, R5.reuse, P2 ;  /* 0x000000ffff197224 */ /* 0x100fe200010e0605 */
[----:B------:R-:W-:Y:S01]  /*1c430*/  LOP3.LUT R14, R6, R31, RZ, 0x3c, !PT ;  /* 0x0000001f060e7212 */ /* 0x000fe200078e3cff */
[----:B------:R-:W-:Y:S01]  /*1c440*/  IMAD.X R9, RZ, RZ, R5, P1 ;  /* 0x000000ffff097224 */ /* 0x000fe200008e0605 */
[----:B------:R-:W-:Y:S01]  /*1c450*/  LOP3.LUT R10, R26, R39, RZ, 0x3c, !PT ;  /* 0x000000271a0a7212 */ /* 0x000fe200078e3cff */
[----:B------:R-:W2:Y:S01]  /*1c460*/  LDC.64 R36, c[0x0][0xc00] ;  /* 0x00030000ff247b82 */ /* 0x000ea20000000a00 */
[----:B------:R-:W-:-:S02]  /*1c470*/  MOV R26, R4 ;  /* 0x00000004001a7202 */ /* 0x000fc40000000f00 */
[----:B------:R-:W-:Y:S02]  /*1c480*/  F2FP.BF16.F32.PACK_AB R4, R89, R88 ;  /* 0x000000585904723e */ /* 0x000fe400000010ff */
[----:B------:R-:W-:Y:S02]  /*1c490*/  F2FP.BF16.F32.PACK_AB R5, R91, R90 ;  /* 0x0000005a5b05723e */ /* 0x000fe400000010ff */
[----:B------:R-:W-:Y:S02]  /*1c4a0*/  F2FP.BF16.F32.PACK_AB R6, R93, R92 ;  /* 0x0000005c5d06723e */ /* 0x000fe400000010ff */
[----:B------:R-:W-:Y:S01]  /*1c4b0*/  F2FP.BF16.F32.PACK_AB R7, R95, R94 ;  /* 0x0000005e5f07723e */ /* 0x000fe200000010ff */
[----:B------:R-:W-:Y:S01]  /*1c4c0*/  BAR.SYNC.DEFER_BLOCKING 0x1, 0x180 ;  /* 0x0046000000007b1d */ /* 0x000fe20000010000 */
[----:B------:R-:W-:Y:S02]  /*1c4d0*/  MOV R40, R12 ;  /* 0x0000000c00287202 */ /* 0x000fe40000000f00 */
[----:B-1----:R-:W-:-:S02]  /*1c4e0*/  MOV R32, R14 ;  /* 0x0000000e00207202 */ /* 0x002fc40000000f00 */
[----:B------:R-:W-:Y:S02]  /*1c4f0*/  F2FP.BF16.F32.PACK_AB R12, R21, R20 ;  /* 0x00000014150c723e */ /* 0x000fe400000010ff */
[----:B------:R-:W-:Y:S02]  /*1c500*/  F2FP.BF16.F32.PACK_AB R13, R99, R98 ;  /* 0x00000062630d723e */ /* 0x000fe400000010ff */
[----:B------:R-:W-:Y:S02]  /*1c510*/  F2FP.BF16.F32.PACK_AB R14, R101, R100 ;  /* 0x00000064650e723e */ /* 0x000fe400000010ff */
[----:B------:R-:W-:Y:S02]  /*1c520*/  F2FP.BF16.F32.PACK_AB R15, R103, R102 ;  /* 0x00000066670f723e */ /* 0x000fe400000010ff */
[----:B------:R-:W-:Y:S02]  /*1c530*/  MOV R31, R24 ;  /* 0x00000018001f7202 */ /* 0x000fe40000000f00 */
[----:B------:R-:W-:-:S02]  /*1c540*/  F2FP.BF16.F32.PACK_AB R24, R105, R104 ;  /* 0x000000686918723e */ /* 0x000fc400000010ff */
[----:B------:R-:W-:Y:S02]  /*1c550*/  F2FP.BF16.F32.PACK_AB R25, R107, R106 ;  /* 0x0000006a6b19723e */ /* 0x000fe400000010ff */
[----:B------:R-:W-:Y:S02]  /*1c560*/  F2FP.BF16.F32.PACK_AB R27, R111, R110 ;  /* 0x0000006e6f1b723e */ /* 0x000fe400000010ff */
[----:B------:R-:W-:Y:S01]  /*1c570*/  MOV R39, R8 ;  /* 0x0000000800277202 */ /* 0x000fe20000000f00 */
[----:B------:R0:W-:Y:S01]  /*1c580*/  STSM.16.M88.4 [R26], R4 ;  /* 0x000000041a007844 */ /* 0x0001e20000000200 */
[----:B------:R-:W-:Y:S02]  /*1c590*/  MOV R38, R10 ;  /* 0x0000000a00267202 */ /* 0x000fe40000000f00 */
[----:B------:R-:W-:Y:S01]  /*1c5a0*/  F2FP.BF16.F32.PACK_AB R8, R121, R120 ;  /* 0x000000787908723e */ /* 0x000fe200000010ff */
[----:B------:R1:W-:Y:S01]  /*1c5b0*/  STSM.16.M88.4 [R40], R12 ;  /* 0x0000000c28007844 */ /* 0x0003e20000000200 */
[----:B------:R-:W-:-:S02]  /*1c5c0*/  F2FP.BF16.F32.PACK_AB R9, R123, R122 ;  /* 0x0000007a7b09723e */ /* 0x000fc400000010ff */
[----:B------:R-:W-:Y:S02]  /*1c5d0*/  F2FP.BF16.F32.PACK_AB R10, R125, R124 ;  /* 0x0000007c7d0a723e */ /* 0x000fe400000010ff */
[----:B------:R-:W-:Y:S02]  /*1c5e0*/  F2FP.BF16.F32.PACK_AB R11, R127, R126 ;  /* 0x0000007e7f0b723e */ /* 0x000fe400000010ff */
[----:B0-----:R-:W-:Y:S02]  /*1c5f0*/  F2FP.BF16.F32.PACK_AB R26, R109, R108 ;  /* 0x0000006c6d1a723e */ /* 0x001fe400000010ff */
[----:B------:R-:W-:Y:S02]  /*1c600*/  F2FP.BF16.F32.PACK_AB R4, R113, R112 ;  /* 0x000000707104723e */ /* 0x000fe400000010ff */
[----:B------:R-:W-:Y:S02]  /*1c610*/  F2FP.BF16.F32.PACK_AB R5, R115, R114 ;  /* 0x000000727305723e */ /* 0x000fe400000010ff */
[----:B------:R-:W-:-:S02]  /*1c620*/  F2FP.BF16.F32.PACK_AB R6, R117, R116 ;  /* 0x000000747506723e */ /* 0x000fc400000010ff */
[----:B------:R-:W-:Y:S02]  /*1c630*/  F2FP.BF16.F32.PACK_AB R7, R119, R118 ;  /* 0x000000767707723e */ /* 0x000fe400000010ff */
[----:B-1----:R-:W-:Y:S02]  /*1c640*/  F2FP.BF16.F32.PACK_AB R12, R129, R128 ;  /* 0x00000080810c723e */ /* 0x002fe400000010ff */
        /* <DEDUP_REMOVED lines=9> */
[----:B------:R-:W-:Y:S01]  /*1c6e0*/  ISETP.NE.AND.EX P3, PT, RZ, UR5, PT, P3 ;  /* 0x00000005ff007c0c */ /* 0x000fe2000bf65330 */
[----:B0-----:R-:W-:Y:S02]  /*1c6f0*/  IMAD.MOV.U32 R32, RZ, RZ, RZ ;  /* 0x000000ffff207224 */ /* 0x001fe400078e00ff */
[----:B--2---:R-:W-:Y:S01]  /*1c700*/  IMAD.WIDE R24, R41, 0x4, R36 ;  /* 0x0000000429187825 */ /* 0x004fe200078e0224 */
[----:B------:R-:W-:Y:S02]  /*1c710*/  ISETP.NE.U32.AND P0, PT, RZ, UR6, PT ;  /* 0x00000006ff007c0c */ /* 0x000fe4000bf05070 */
[----:B------:R-:W-:Y:S01]  /*1c720*/  ISETP.GT.AND P1, PT, R30, 0x1, PT ;  /* 0x000000011e00780c */ /* 0x000fe20003f24270 */
[----:B-1----:R-:W-:Y:S01]  /*1c730*/  IMAD.MOV.U32 R10, RZ, RZ, 0x9b8 ;  /* 0x000009b8ff0a7424 */ /* 0x002fe200078e00ff */
[----:B---3--:R-:W0:Y:S05]  /*1c740*/  LDC R14, c[0x0][0xbe8] ;  /* 0x0002fa00ff0e7b82 */ /* 0x008e2a0000000800 */
[----:B------:R-:W5:Y:S01]  /*1c750*/  @P3 LDG.E R32, desc[UR54][R24.64] ;  /* 0x0000003618203981 */ /* 0x000f62000c1e1900 */
[----:B------:R-:W-:-:S13]  /*1c760*/  ISETP.NE.AND.EX P0, PT, RZ, UR7, PT, P0 ;  /* 0x00000007ff007c0c */ /* 0x000fda000bf05300 */
[----:B------:R-:W1:Y:S01]  /*1c770*/  @P0 LDC.64 R4, c[0x0][0xc08] ;  /* 0x00030200ff040b82 */ /* 0x000e620000000a00 */
[----:B------:R-:W-:Y:S02]  /*1c780*/  ULDC UR6, c[0x0][0xa88] ;  /* 0x0002a20000067ab9 */ /* 0x000fe40000000800 */
[----:B------:R-:W-:Y:S01]  /*1c790*/  IMAD.U32 R26, RZ, RZ, UR6 ;  /* 0x00000006ff1a7e24 */ /* 0x000fe2000f8e00ff */
[----:B------:R-:W-:-:S04]  /*1c7a0*/  SEL R10, R10, 0x978, P1 ;  /* 0x000009780a0a7807 */ /* 0x000fc80000800000 */
[----:B------:R2:W3:Y:S08]  /*1c7b0*/  LDC.64 R6, c[0x0][R10+0x218] ;  /* 0x000086000a067b82 */ /* 0x0004f00000000a00 */
[----:B------:R2:W4:Y:S01]  /*1c7c0*/  LDC.64 R8, c[0x0][R10+0x228] ;  /* 0x00008a000a087b82 */ /* 0x0005220000000a00 */
[----:B-1----:R-:W-:-:S05]  /*1c7d0*/  @P0 IMAD.WIDE R4, R41, 0x4, R4 ;  /* 0x0000000429040825 */ /* 0x002fca00078e0204 */
[----:B------:R1:W5:Y:S02]  /*1c7e0*/  @P0 LDG.E R26, desc[UR54][R4.64] ;  /* 0x00000036041a0981 */ /* 0x000364000c1e1900 */
[----:B-1----:R2:W1:Y:S01]  /*1c7f0*/  LDC.64 R4, c[0x0][R10+0x220] ;  /* 0x000088000a047b82 */ /* 0x0024620000000a00 */
[----:B0-----:R-:W-:Y:S01]  /*1c800*/  ISETP.NE.AND P2, PT, R14, 0x1, PT ;  /* 0x000000010e00780c */ /* 0x001fe20003f45270 */
[----:B---34-:R-:W-:-:S12]  /*1c810*/  @P0 BRA `(.L_x_1578) ;  /* 0x0000000000100947 */ /* 0x018fd80003800000 */
[----:B------:R-:W-:Y:S05]  /*1c820*/  @!P3 BRA `(.L_x_1578) ;  /* 0x00000000000cb947 */ /* 0x000fea0003800000 */
[----:B------:R-:W3:Y:S04]  /*1c830*/  LDG.E R11, desc[UR54][R24.64] ;  /* 0x00000036180b7981 */ /* 0x000ee8000c1e1900 */
[----:B-----5:R-:W3:Y:S02]  /*1c840*/  LDG.E R26, desc[UR54][R24.64+0x4] ;  /* 0x00000436181a7981 */ /* 0x020ee4000c1e1900 */
[----:B---3--:R-:W-:-:S07]  /*1c850*/  IMAD.IADD R26, R26, 0x1, -R11 ;  /* 0x000000011a1a7824 */ /* 0x008fce00078e0a0b */
.L_x_1578:
[----:B------:R-:W3:Y:S04]  /*1c860*/  LDL R30, [R1+0x9c] ;  /* 0x00009c00011e7983 */ /* 0x000ee80000100800 */
[----:B------:R-:W3:Y:S04]  /*1c870*/  LDL R52, [R1+0x5c] ;  /* 0x00005c0001347983 */ /* 0x000ee80000100800 */
[----:B------:R-:W4:Y:S01]  /*1c880*/  LDL R50, [R1+0xb0] ;  /* 0x0000b00001327983 */ /* 0x000f220000100800 */
[----:B------:R-:W-:Y:S01]  /*1c890*/  ISETP.NE.U32.AND P0, PT, RZ, UR4, PT ;  /* 0x00000004ff007c0c */ /* 0x000fe2000bf05070 */
[----:B--2---:R-:W0:Y:S01]  /*1c8a0*/  LDC.64 R10, c[0x0][R10+0x210] ;  /* 0x000084000a0a7b82 */ /* 0x004e220000000a00 */
[----:B------:R-:W-:Y:S01]  /*1c8b0*/  SHF.R.S32.HI R24, RZ, 0x1f, R41 ;  /* 0x0000001fff187819 */ /* 0x000fe20000011429 */
[----:B------:R-:W2:Y:S01]  /*1c8c0*/  LDL R36, [R1+0xc0] ;  /* 0x0000c00001247983 */ /* 0x000ea20000100800 */
[----:B------:R-:W-:Y:S01]  /*1c8d0*/  ISETP.NE.AND.EX P0, PT, RZ, UR5, PT, P0 ;  /* 0x00000005ff007c0c */ /* 0x000fe2000bf05300 */
[----:B------:R-:W-:-:S02]  /*1c8e0*/  IMAD R31, R7, R155, RZ ;  /* 0x0000009b071f7224 */ /* 0x000fc400078e02ff */
[----:B------:R-:W-:Y:S01]  /*1c8f0*/  IMAD.WIDE.U32 R6, R6, R155, RZ ;  /* 0x0000009b06067225 */ /* 0x000fe200078e00ff */
[----:B------:R-:W-:Y:S01]  /*1c900*/  SEL R27, R24, RZ, !P0 ;  /* 0x000000ff181b7207 */ /* 0x000fe20004000000 */
[----:B------:R-:W0:Y:S01]  /*1c910*/  @P2 LDC R39, c[0x0][0xbec] ;  /* 0x0002fb00ff272b82 */ /* 0x000e220000000800 */
[----:B------:R-:W-:-:S05]  /*1c920*/  SEL R15, R41, RZ, !P0 ;  /* 0x000000ff290f7207 */ /* 0x000fca0004000000 */
[----:B-1----:R-:W-:Y:S02]  /*1c930*/  IMAD R5, R5, R15, RZ ;  /* 0x0000000f05057224 */ /* 0x002fe400078e02ff */
[----:B------:R-:W1:Y:S02]  /*1c940*/  @P2 LDC R25, c[0x0][0xbf0] ;  /* 0x0002fc00ff192b82 */ /* 0x000e640000000800 */
[C---:B------:R-:W-:Y:S02]  /*1c950*/  IMAD R37, R4.reuse, R27, R5 ;  /* 0x0000001b04257224 */ /* 0x040fe400078e0205 */
[----:B------:R-:W-:-:S04]  /*1c960*/  IMAD.WIDE.U32 R4, R4, R15, RZ ;  /* 0x0000000f04047225 */ /* 0x000fc800078e00ff */
[----:B------:R-:W0:Y:S01]  /*1c970*/  LDC.64 R12, c[0x0][0xba8] ;  /* 0x0002ea00ff0c7b82 */ /* 0x000e220000000a00 */
[--C-:B-----5:R-:W-:Y:S01]  /*1c980*/  IADD3 R6, P0, P3, R4, R6, R32.reuse ;  /* 0x0000000604067210 */ /* 0x120fe20007b1e020 */
[----:B------:R-:W-:Y:S02]  /*1c990*/  IMAD.IADD R37, R5, 0x1, R37 ;  /* 0x0000000105257824 */ /* 0x000fe400078e0225 */
[----:B------:R-:W-:Y:S01]  /*1c9a0*/  IMAD.IADD R7, R7, 0x1, R31 ;  /* 0x0000000107077824 */ /* 0x000fe200078e021f */
[----:B------:R-:W-:Y:S01]  /*1c9b0*/  SHF.R.S32.HI R48, RZ, 0x1f, R32 ;  /* 0x0000001fff307819 */ /* 0x000fe20000011420 */
[----:B---3--:R-:W-:Y:S02]  /*1c9c0*/  IMAD.IADD R24, R30, 0x1, R52 ;  /* 0x000000011e187824 */ /* 0x008fe400078e0234 */
[----:B0-----:R-:W0:Y:S01]  /*1c9d0*/  @!P1 LDC R12, c[0x0][0xb50] ;  /* 0x0002d400ff0c9b82 */ /* 0x001e220000000800 */
[----:B------:R-:W3:Y:S01]  /*1c9e0*/  LDL R30, [R1+0xb8] ;  /* 0x0000b800011e7983 */ /* 0x000ee20000100800 */
[----:B------:R-:W-:Y:S01]  /*1c9f0*/  @P2 IMAD.HI.U32 R4, R24, R39, RZ ;  /* 0x0000002718042227 */ /* 0x000fe200078e00ff */
[----:B----4-:R-:W-:-:S03]  /*1ca00*/  SEL R27, R50, RZ, P1 ;  /* 0x000000ff321b7207 */ /* 0x010fc60000800000 */
[----:B------:R-:W-:Y:S01]  /*1ca10*/  IMAD.MOV.U32 R5, RZ, RZ, R24 ;  /* 0x000000ffff057224 */ /* 0x000fe200078e0018 */
[----:B-1----:R-:W-:Y:S01]  /*1ca20*/  @P2 SHF.R.U32.HI R5, RZ, R25, R4 ;  /* 0x00000019ff052219 */ /* 0x002fe20000011604 */
[-C--:B------:R-:W-:Y:S01]  /*1ca30*/  IMAD R31, R9, R27.reuse, RZ ;  /* 0x0000001b091f7224 */ /* 0x080fe200078e02ff */
[----:B------:R-:W1:Y:S01]  /*1ca40*/  @!P1 LDC R13, c[0x0][0xb54] ;  /* 0x0002d500ff0d9b82 */ /* 0x000e620000000800 */
[----:B------:R-:W-:Y:S01]  /*1ca50*/  IMAD.WIDE.U32 R8, R8, R27, RZ ;  /* 0x0000001b08087225 */ /* 0x000fe200078e00ff */
[----:B------:R-:W-:-:S03]  /*1ca60*/  IADD3.X R7, R37, R7, R48, P0, P3 ;  /* 0x0000000725077210 */ /* 0x000fc600007e6430 */
[----:B------:R-:W-:Y:S01]  /*1ca70*/  IMAD.MOV R25, RZ, RZ, -R5 ;  /* 0x000000ffff197224 */ /* 0x000fe200078e0a05 */
[----:B------:R-:W-:Y:S01]  /*1ca80*/  IADD3 R8, P0, P3, R5, R6, R8 ;  /* 0x0000000605087210 */ /* 0x000fe20007b1e008 */
[----:B------:R-:W-:Y:S01]  /*1ca90*/  IMAD.IADD R31, R9, 0x1, R31 ;  /* 0x00000001091f7824 */ /* 0x000fe200078e021f */
[----:B------:R-:W-:Y:S01]  /*1caa0*/  SHF.R.S32.HI R4, RZ, 0x1f, R5 ;  /* 0x0000001fff047819 */ /* 0x000fe20000011405 */
[----:B------:R-:W-:-:S03]  /*1cab0*/  IMAD R5, R14, R25, R24 ;  /* 0x000000190e057224 */ /* 0x000fc600078e0218 */
[----:B------:R-:W-:Y:S01]  /*1cac0*/  IADD3.X R9, R4, R7, R31, P0, P3 ;  /* 0x0000000704097210 */ /* 0x000fe200007e641f */
[-C--:B------:R-:W-:Y:S01]  /*1cad0*/  IMAD R4, R11, R5.reuse, RZ ;  /* 0x000000050b047224 */ /* 0x080fe200078e02ff */
[----:B------:R-:W-:Y:S01]  /*1cae0*/  SHF.R.S32.HI R7, RZ, 0x1f, R5 ;  /* 0x0000001fff077819 */ /* 0x000fe20000011405 */
[----:B------:R-:W-:-:S04]  /*1caf0*/  IMAD.WIDE.U32 R8, R10, R5, R8 ;  /* 0x000000050a087225 */ /* 0x000fc800078e0008 */
[----:B------:R-:W-:Y:S01]  /*1cb00*/  IMAD R7, R10, R7, R4 ;  /* 0x000000070a077224 */ /* 0x000fe200078e0204 */
[----:B0-----:R-:W-:-:S03]  /*1cb10*/  LEA R12, P0, R8, R12, 0x2 ;  /* 0x0000000c080c7211 */ /* 0x001fc600078010ff */
[----:B------:R-:W-:-:S05]  /*1cb20*/  IMAD.IADD R4, R9, 0x1, R7 ;  /* 0x0000000109047824 */ /* 0x000fca00078e0207 */
[----:B-1----:R-:W-:Y:S01]  /*1cb30*/  LEA.HI.X R13, R8, R13, R4, 0x2, P0 ;  /* 0x0000000d080d7211 */ /* 0x002fe200000f1404 */
[----:B------:R-:W-:Y:S01]  /*1cb40*/  SHFL.IDX PT, R6, R12, 0x1, 0x1c1f ;  /* 0x003c1f000c067f89 */ /* 0x000fe200000e0000 */
[----:B--2---:R-:W-:-:S03]  /*1cb50*/  IMAD.IADD R10, R36, 0x1, R52 ;  /* 0x00000001240a7824 */ /* 0x004fc600078e0234 */
[----:B------:R-:W-:Y:S04]  /*1cb60*/  SHFL.IDX PT, R4, R12, RZ, 0x1c1f ;  /* 0x001c1fff0c047589 */ /* 0x000fe800000e0000 */
[----:B------:R-:W0:Y:S04]  /*1cb70*/  SHFL.IDX PT, R5, R13, RZ, 0x1c1f ;  /* 0x001c1fff0d057589 */ /* 0x000e2800000e0000 */
[----:B------:R-:W1:Y:S01]  /*1cb80*/  SHFL.IDX PT, R7, R13, 0x1, 0x1c1f ;  /* 0x003c1f000d077f89 */ /* 0x000e6200000e0000 */
[----:B------:R-:W-:Y:S02]  /*1cb90*/  IMAD R8, R26, R14, RZ ;  /* 0x0000000e1a087224 */ /* 0x000fe400078e02ff */
[----:B------:R-:W-:Y:S01]  /*1cba0*/  VIADD R9, R10, 0x8 ;  /* 0x000000080a097836 */ /* 0x000fe20000000000 */
[----:B---3--:R-:W-:-:S04]  /*1cbb0*/  LOP3.LUT P0, RZ, R30, 0x3, RZ, 0xc0, !PT ;  /* 0x000000031eff7812 */ /* 0x008fc8000780c0ff */
        /* <DEDUP_REMOVED lines=18> */
[----:B------:R-:W-:Y:S01]  /*1cce0*/  IADD3 R3, P5, R4, 0x7800, RZ ;  /* 0x0000780004037810 */ /* 0x000fe20007fbe0ff */
[----:B------:R-:W-:Y:S01]  /*1ccf0*/  IMAD.WIDE.U32 R10, R32, UR4, RZ ;  /* 0x00000004200a7c25 */ /* 0x000fe2000f8e00ff */
[C---:B------:R-:W-:Y:S02]  /*1cd00*/  IADD3 R25, P0, R4.reuse, 0x1800, RZ ;  /* 0x0000180004197810 */ /* 0x040fe40007f1e0ff */
[----:B------:R-:W-:Y:S01]  /*1cd10*/  LOP3.LUT R0, R3, 0x180, RZ, 0xc0, !PT ;  /* 0x0000018003007812 */ /* 0x000fe200078ec0ff */
[----:B------:R-:W-:Y:S01]  /*1cd20*/  IMAD.X R45, RZ, RZ, R5, P5 ;  /* 0x000000ffff2d7224 */ /* 0x000fe200028e0605 */
[----:B------:R-:W-:Y:S02]  /*1cd30*/  IADD3 R29, P1, R4, 0x3000, RZ ;  /* 0x00003000041d7810 */ /* 0x000fe40007f3e0ff */
[----:B------:R-:W-:Y:S02]  /*1cd40*/  SHF.R.U64 R0, R0, 0x3, RZ ;  /* 0x0000000300007819 */ /* 0x000fe400000012ff */
[----:B------:R-:W-:-:S02]  /*1cd50*/  IADD3 R37, P3, R4, 0x4800, RZ ;  /* 0x0000480004257810 */ /* 0x000fc40007f7e0ff */
[----:B------:R-:W-:Y:S01]  /*1cd60*/  LOP3.LUT R44, R0, R3, RZ, 0x3c, !PT ;  /* 0x00000003002c7212 */ /* 0x000fe200078e3cff */
[----:B------:R-:W-:Y:S01]  /*1cd70*/  IMAD R3, R48, UR4, RZ ;  /* 0x0000000430037c24 */ /* 0x000fe2000f8e02ff */
[----:B------:R-:W-:Y:S01]  /*1cd80*/  IADD3 R41, P4, R4, 0x6000, RZ ;  /* 0x0000600004297810 */ /* 0x000fe20007f9e0ff */
[----:B------:R-:W-:Y:S01]  /*1cd90*/  IMAD R0, R49, 0x60, R20 ;  /* 0x0000006031007824 */ /* 0x000fe200078e0214 */
[----:B------:R-:W-:Y:S01]  /*1cda0*/  LOP3.LUT R24, R25, 0x180, RZ, 0xc0, !PT ;  /* 0x0000018019187812 */ /* 0x000fe200078ec0ff */
[----:B------:R-:W-:Y:S01]  /*1cdb0*/  IMAD R3, R32, UR5, R3 ;  /* 0x0000000520037c24 */ /* 0x000fe2000f8e0203 */
[----:B------:R-:W-:Y:S01]  /*1cdc0*/  ULDC.64 UR4, c[0x0][0xae8] ;  /* 0x0002ba0000047ab9 */ /* 0x000fe20000000a00 */
[----:B------:R-:W-:Y:S01]  /*1cdd0*/  IMAD.IADD R32, R52, 0x1, R0 ;  /* 0x0000000134207824 */ /* 0x000fe200078e0200 */
[----:B------:R-:W-:Y:S01]  /*1cde0*/  LOP3.LUT R28, R29, 0x180, RZ, 0xc0, !PT ;  /* 0x000001801d1c7812 */ /* 0x000fe200078ec0ff */
[----:B------:R-:W-:Y:S01]  /*1cdf0*/  IMAD.IADD R11, R11, 0x1, R3 ;  /* 0x000000010b0b7824 */ /* 0x000fe200078e0203 */
[----:B------:R-:W-:Y:S01]  /*1ce00*/  LOP3.LUT R36, R37, 0x180, RZ, 0xc0, !PT ;  /* 0x0000018025247812 */ /* 0x000fe200078ec0ff */
[----:B------:R-:W5:Y:S01]  /*1ce10*/  LD.E.128 R44, desc[UR54][R44.64] ;  /* 0x000000362c2c7980 */ /* 0x000f62000c101d00 */
[----:B------:R-:W-:Y:S01]  /*1ce20*/  LOP3.LUT R40, R41, 0x180, RZ, 0xc0, !PT ;  /* 0x0000018029287812 */ /* 0x000fe200078ec0ff */
[----:B------:R-:W-:Y:S01]  /*1ce30*/  IMAD.WIDE.U32 R10, R155, UR4, R10 ;  /* 0x000000049b0a7c25 */ /* 0x000fe2000f8e000a */
[----:B------:R-:W-:-:S02]  /*1ce40*/  LOP3.LUT R7, R4, 0x180, RZ, 0xc0, !PT ;  /* 0x0000018004077812 */ /* 0x000fc400078ec0ff */
[----:B------:R-:W-:Y:S01]  /*1ce50*/  SHF.R.S32.HI R12, RZ, 0x1f, R15 ;  /* 0x0000001fff0c7819 */ /* 0x000fe2000001140f */
[----:B-1----:R-:W-:Y:S01]  /*1ce60*/  @P2 IMAD.HI.U32 R0, R32, R9, RZ ;  /* 0x0000000920002227 */ /* 0x002fe200078e00ff */
[----:B------:R-:W-:Y:S02]  /*1ce70*/  SHF.R.U64 R24, R24, 0x3, RZ ;  /* 0x0000000318187819 */ /* 0x000fe400000012ff */
[----:B------:R-:W-:Y:S01]  /*1ce80*/  SHF.R.U64 R28, R28, 0x3, RZ ;  /* 0x000000031c1c7819 */ /* 0x000fe200000012ff */
[----:B------:R-:W-:Y:S01]  /*1ce90*/  IMAD R11, R155, UR5, R11 ;  /* 0x000000059b0b7c24 */ /* 0x000fe2000f8e020b */
[----:B------:R-:W-:Y:S01]  /*1cea0*/  SHF.R.U64 R36, R36, 0x3, RZ ;  /* 0x0000000324247819 */ /* 0x000fe200000012ff */
[----:B------:R-:W-:Y:S01]  /*1ceb0*/  ULDC.64 UR4, c[0x0][0xaf0] ;  /* 0x0002bc0000047ab9 */ /* 0x000fe20000000a00 */
[----:B------:R-:W-:Y:S02]  /*1cec0*/  SHF.R.U64 R40, R40, 0x3, RZ ;  /* 0x0000000328287819 */ /* 0x000fe400000012ff */
[----:B------:R-:W-:Y:S01]  /*1ced0*/  SHF.R.U64 R7, R7, 0x3, RZ ;  /* 0x0000000307077819 */ /* 0x000fe200000012ff */
[----:B------:R-:W-:Y:S01]  /*1cee0*/  IMAD.MOV.U32 R3, RZ, RZ, R32 ;  /* 0x000000ffff037224 */ /* 0x000fe200078e0020 */
[----:B------:R-:W-:Y:S01]  /*1cef0*/  LOP3.LUT R24, R24, R25, RZ, 0x3c, !PT ;  /* 0x0000001918187212 */ /* 0x000fe200078e3cff */
[----:B------:R-:W-:Y:S01]  /*1cf00*/  IMAD R12, R12, UR4, RZ ;  /* 0x000000040c0c7c24 */ /* 0x000fe2000f8e02ff */
[----:B------:R-:W-:Y:S01]  /*1cf10*/  LOP3.LUT R28, R28, R29, RZ, 0x3c, !PT ;  /* 0x0000001d1c1c7212 */ /* 0x000fe200078e3cff */
[--C-:B------:R-:W-:Y:S01]  /*1cf20*/  IMAD.X R25, RZ, RZ, R5.reuse, P0 ;  /* 0x000000ffff197224 */ /* 0x100fe200000e0605 */
[----:B------:R-:W-:Y:S01]  /*1cf30*/  LOP3.LUT R36, R36, R37, RZ, 0x3c, !PT ;  /* 0x0000002524247212 */ /* 0x000fe200078e3cff */
[--C-:B------:R-:W-:Y:S01]  /*1cf40*/  IMAD.X R29, RZ, RZ, R5.reuse, P1 ;  /* 0x000000ffff1d7224 */ /* 0x100fe200008e0605 */
[----:B------:R-:W-:Y:S01]  /*1cf50*/  LOP3.LUT R40, R40, R41, RZ, 0x3c, !PT ;  /* 0x0000002928287212 */ /* 0x000fe200078e3cff */
[--C-:B------:R-:W-:Y:S01]  /*1cf60*/  IMAD.X R37, RZ, RZ, R5.reuse, P3 ;  /* 0x000000ffff257224 */ /* 0x100fe200018e0605 */
[----:B--2---:R-:W-:Y:S01]  /*1cf70*/  @P2 SHF.R.U32.HI R3, RZ, R13, R0 ;  /* 0x0000000dff032219 */ /* 0x004fe20000011600 */
[----:B------:R-:W-:Y:S01]  /*1cf80*/  IMAD.X R41, RZ, RZ, R5, P4 ;  /* 0x000000ffff297224 */ /* 0x000fe200020e0605 */
[----:B------:R-:W-:Y:S01]  /*1cf90*/  LOP3.LUT R4, R7, R4, RZ, 0x3c, !PT ;  /* 0x0000000407047212 */ /* 0x000fe200078e3cff */
[C---:B------:R-:W-:Y:S01]  /*1cfa0*/  IMAD R9, R15.reuse, UR5, R12 ;  /* 0x000000050f097c24 */ /* 0x040fe2000f8e020c */
[----:B------:R-:W-:Y:S01]  /*1cfb0*/  SHF.R.S32.HI R0, RZ, 0x1f, R3 ;  /* 0x0000001fff007819 */ /* 0x000fe20000011403 */
[----:B------:R-:W-:Y:S01]  /*1cfc0*/  IMAD.WIDE.U32 R10, R15, UR4, R10 ;  /* 0x000000040f0a7c25 */ /* 0x000fe2000f8e000a */
[----:B------:R-:W5:Y:S01]  /*1cfd0*/  LD.E.128 R24, desc[UR54][R24.64] ;  /* 0x0000003618187980 */ /* 0x000f62000c101d00 */
[----:B------:R-:W-:-:S02]  /*1cfe0*/  ULDC.64 UR4, c[0x0][0xae0] ;  /* 0x0002b80000047ab9 */ /* 0x000fc40000000a00 */
[----:B------:R-:W-:Y:S01]  /*1cff0*/  IMAD.MOV R13, RZ, RZ, -R3 ;  /* 0x000000ffff0d7224 */ /* 0x000fe200078e0a03 */
[----:B------:R-:W5:Y:S01]  /*1d000*/  LD.E.128 R4, desc[UR54][R4.64] ;  /* 0x0000003604047980 */ /* 0x000f62000c101d00 */
[----:B------:R-:W-:-:S03]  /*1d010*/  IMAD.IADD R11, R11, 0x1, R9 ;  /* 0x000000010b0b7824 */ /* 0x000fc600078e0209 */
[----:B------:R-:W5:Y:S01]  /*1d020*/  LD.E.128 R28, desc[UR54][R28.64] ;  /* 0x000000361c1c7980 */ /* 0x000f62000c101d00 */
[----:B------:R-:W-:-:S03]  /*1d030*/  IMAD R0, R0, UR4, RZ ;  /* 0x0000000400007c24 */ /* 0x000fc6000f8e02ff */
[----:B------:R-:W5:Y:S01]  /*1d040*/  LD.E.128 R36, desc[UR54][R36.64] ;  /* 0x0000003624247980 */ /* 0x000f62000c101d00 */
[----:B------:R-:W-:-:S03]  /*1d050*/  IMAD R9, R14, R13, R32 ;  /* 0x0000000d0e097224 */ /* 0x000fc600078e0220 */
[----:B------:R-:W5:Y:S01]  /*1d060*/  LD.E.128 R40, desc[UR54][R40.64] ;  /* 0x0000003628287980 */ /* 0x000f62000c101d00 */
[----:B------:R-:W-:Y:S01]  /*1d070*/  @!PT LDS RZ, [RZ] ;  /* 0x00000000fffff984 */ /* 0x000fe20000000800 */
[----:B------:R-:W-:Y:S01]  /*1d080*/  @!PT LDS RZ, [RZ] ;  /* 0x00000000fffff984 */ /* 0x000fe20000000800 */
[----:B------:R-:W-:Y:S01]  /*1d090*/  @!PT LDS RZ, [RZ] ;  /* 0x00000000fffff984 */ /* 0x000fe20000000800 */
[----:B------:R-:W-:Y:S01]  /*1d0a0*/  @!PT LDS RZ, [RZ] ;  /* 0x00000000fffff984 */ /* 0x000fe20000000800 */
[----:B------:R0:W-:Y:S06]  /*1d0b0*/  MEMBAR.ALL.CTA ;  /* 0x0000000000007992 */ /* 0x0001ec0000008000 */
[----:B0-----:R-:W0:Y:S01]  /*1d0c0*/  FENCE.VIEW.ASYNC.S ;  /* 0x00000000000073c6 */ /* 0x001e220000000000 */
[----:B------:R-:W-:-:S04]  /*1d0d0*/  IMAD.WIDE.U32 R10, R3, UR4, R10 ;  /* 0x00000004030a7c25 */ /* 0x000fc8000f8e000a */
[----:B------:R-:W-:Y:S01]  /*1d0e0*/  IMAD R13, R3, UR5, R0 ;  /* 0x00000005030d7c24 */ /* 0x000fe2000f8e0200 */
[----:B------:R-:W-:Y:S01]  /*1d0f0*/  SHF.R.S32.HI R3, RZ, 0x1f, R9 ;  /* 0x0000001fff037819 */ /* 0x000fe20000011409 */
[----:B------:R-:W-:Y:S02]  /*1d100*/  ULDC.64 UR4, c[0x0][0xad8] ;  /* 0x0002b60000047ab9 */ /* 0x000fe40000000a00 */
[----:B------:R-:W-:Y:S02]  /*1d110*/  IMAD.IADD R11, R11, 0x1, R13 ;  /* 0x000000010b0b7824 */ /* 0x000fe400078e020d */
[----:B------:R-:W-:Y:S02]  /*1d120*/  IMAD R12, R3, UR4, RZ ;  /* 0x00000004030c7c24 */ /* 0x000fe4000f8e02ff */
[----:B------:R-:W-:Y:S02]  /*1d130*/  VIADD R0, R2, 0x2d820 ;  /* 0x0002d82002007836 */ /* 0x000fe40000000000 */
[----:B------:R-:W-:-:S02]  /*1d140*/  IMAD R3, R9, UR5, R12 ;  /* 0x0000000509037c24 */ /* 0x000fc4000f8e020c */
[----:B------:R-:W-:Y:S01]  /*1d150*/  IMAD.WIDE.U32 R10, R9, UR4, R10 ;  /* 0x00000004090a7c25 */ /* 0x000fe2000f8e000a */
[----:B------:R-:W-:Y:S01]  /*1d160*/  ULDC.64 UR4, c[0x0][0xa80] ;  /* 0x0002a00000047ab9 */ /* 0x000fe20000000a00 */
[----:B------:R-:W-:Y:S02]  /*1d170*/  PRMT R0, RZ, 0x654, R0 ;  /* 0x00000654ff007816 */ /* 0x000fe40000000000 */
[----:B------:R-:W-:Y:S01]  /*1d180*/  IMAD.IADD R3, R11, 0x1, R3 ;  /* 0x000000010b037824 */ /* 0x000fe200078e0203 */
[C---:B------:R-:W-:Y:S01]  /*1d190*/  LEA R9, P0, R10.reuse, UR4, 0x1 ;  /* 0x000000040a097c11 */ /* 0x040fe2000f8008ff */
[C---:B------:R-:W-:Y:S01]  /*1d1a0*/  VIADD R53, R21.reuse, 0x40 ;  /* 0x0000004015357836 */ /* 0x040fe20000000000 */
[----:B------:R-:W-:Y:S01]  /*1d1b0*/  UMOV UR4, 0xffffffff ;  /* 0xffffffff00047882 */ /* 0x000fe20000000000 */
[----:B------:R-:W-:Y:S01]  /*1d1c0*/  VIADD R51, R21, 0x20 ;  /* 0x0000002015337836 */ /* 0x000fe20000000000 */
[----:B0-----:R0:W-:Y:S01]  /*1d1d0*/  SYNCS.ARRIVE.TRANS64.RED.A1T0 RZ, [R0+URZ], RZ ;  /* 0x000000ff00ff79a7 */ /* 0x0011e2000810043f */
[----:B------:R-:W-:-:S02]  /*1d1e0*/  LEA.HI.X R3, R10, UR5, R3, 0x1, P0 ;  /* 0x000000050a037c11 */ /* 0x000fc400080f0c03 */
[----:B------:R-:W-:Y:S02]  /*1d1f0*/  SHF.R.S32.HI R32, RZ, 0x1f, R53 ;  /* 0x0000001fff207819 */ /* 0x000fe40000011435 */
[----:B------:R-:W-:Y:S01]  /*1d200*/  SHF.R.S32.HI R48, RZ, 0x1f, R51 ;  /* 0x0000001fff307819 */ /* 0x000fe20000011433 */
[----:B------:R-:W-:Y:S06]  /*1d210*/  BRA.DIV UR4, `(.L_x_1580) ;  /* 0x000000aa04747947 */ /* 0x000fec000b800000 */
[----:B0-----:R0:W1:Y:S04]  /*1d220*/  SHFL.IDX PT, R0, R3, RZ, 0x1c1f ;  /* 0x001c1fff03007589 */ /* 0x00106800000e0000 */
[----:B------:R0:W2:Y:S02]  /*1d230*/  SHFL.IDX PT, R14, R9, RZ, 0x1c1f ;  /* 0x001c1fff090e7589 */ /* 0x0000a400000e0000 */
.L_x_1774:
[----:B------:R-:W-:Y:S01]  /*1d240*/  IMAD.IADD R49, R20, 0x1, R52 ;  /* 0x0000000114317824 */ /* 0x000fe200078e0234 */
        /* <DEDUP_REMOVED lines=9> */
[----:B------:R-:W-:Y:S01]  /*1d2e0*/  @!P2 LEA R10, P4, R53, R14, 0x1 ;  /* 0x0000000e350aa211 */ /* 0x000fe200078808ff */
[----:B------:R-:W-:Y:S01]  /*1d2f0*/  @!P0 IMAD.WIDE R14, R21, 0x2, R14 ;  /* 0x00000002150e8825 */ /* 0x000fe200078e020e */
[-C--:B------:R-:W-:Y:S02]  /*1d300*/  @!P1 LEA.HI.X R13, R51, R0.reuse, R48, 0x1, P3 ;  /* 0x00000000330d9211 */ /* 0x080fe400018f0c30 */
[----:B------:R-:W-:Y:S02]  /*1d310*/  @!P2 LEA.HI.X R11, R53, R0, R32, 0x1, P4 ;  /* 0x00000000350ba211 */ /* 0x000fe400020f0c20 */
[----:B-----5:R3:W-:Y:S04]  /*1d320*/  @!P0 ST.E.128 desc[UR54][R14.64], R4 ;  /* 0x000000040e008985 */ /* 0x0207e8000c101d36 */
[----:B------:R3:W-:Y:S04]  /*1d330*/  @!P1 ST.E.128 desc[UR54][R12.64], R28 ;  /* 0x0000001c0c009985 */ /* 0x0007e8000c101d36 */
[----:B------:R3:W-:Y:S02]  /*1d340*/  @!P2 ST.E.128 desc[UR54][R10.64], R40 ;  /* 0x000000280a00a985 */ /* 0x0007e4000c101d36 */
.L_x_1582:
[----:B------:R-:W-:Y:S05]  /*1d350*/  BSYNC B1 ;  /* 0x0000000000017941 */ /* 0x000fea0003800000 */
.L_x_1581:
[----:B------:R-:W-:-:S03]  /*1d360*/  UMOV UR4, 0xffffffff ;  /* 0xffffffff00047882 */ /* 0x000fc60000000000 */
[----:B------:R-:W-:Y:S05]  /*1d370*/  BRA.DIV UR4, `(.L_x_1583) ;  /* 0x000000aa04507947 */ /* 0x000fea000b800000 */
[----:B0-----:R-:W0:Y:S04]  /*1d380*/  SHFL.IDX PT, R3, R3, 0x1, 0x1c1f ;  /* 0x003c1f0003037f89 */ /* 0x001e2800000e0000 */
[----:B--23--:R2:W3:Y:S02]  /*1d390*/  SHFL.IDX PT, R14, R9, 0x1, 0x1c1f ;  /* 0x003c1f00090e7f89 */ /* 0x00c4e400000e0000 */
.L_x_1778:
[----:B-----5:R-:W-:-:S05]  /*1d3a0*/  VIADD R5, R49, 0x60 ;  /* 0x0000006031057836 */ /* 0x020fca0000000000 */
[----:B------:R-:W-:-:S13]  /*1d3b0*/  ISETP.GE.AND P0, PT, R5, R8, PT ;  /* 0x000000080500720c */ /* 0x000fda0003f06270 */
[----:B------:R-:W-:Y:S05]  /*1d3c0*/  @P0 BRA `(.L_x_1584) ;  /* 0x0000001800840947 */ /* 0x000fea0003800000 */
[----:B------:R-:W-:Y:S02]  /*1d3d0*/  ULDC UR4, c[0x0][0xac8] ;  /* 0x0002b20000047ab9 */ /* 0x000fe40000000800 */
[----:B------:R-:W-:Y:S02]  /*1d3e0*/  ISETP.GE.AND P1, PT, R21, UR4, PT ;  /* 0x0000000415007c0c */ /* 0x000fe4000bf26270 */
[----:B------:R-:W-:-:S11]  /*1d3f0*/  ISETP.GE.AND P2, PT, R51, UR4, PT ;  /* 0x0000000433007c0c */ /* 0x000fd6000bf46270 */
[----:B0-----:R-:W-:Y:S02]  /*1d400*/  @!P1 IMAD.MOV.U32 R15, RZ, RZ, R3 ;  /* 0x000000ffff0f9224 */ /* 0x001fe400078e0003 */
[----:B---3--:R-:W-:Y:S01]  /*1d410*/  @!P2 LEA R4, P0, R51, R14, 0x1 ;  /* 0x0000000e3304a211 */ /* 0x008fe200078008ff */
        /* <DEDUP_REMOVED lines=10> */
.L_x_1579:
[----:B------:R-:W-:Y:S01]  /*1d4c0*/  ULDC.64 UR4, c[0x0][0xb08] ;  /* 0x0002c20000047ab9 */ /* 0x000fe20000000a00 */
[----:B------:R-:W1:Y:S01]  /*1d4d0*/  @P2 LDC R11, c[0x0][0xbec] ;  /* 0x0002fb00ff0b2b82 */ /* 0x000e620000000800 */
[----:B0-----:R-:W-:Y:S01]  /*1d4e0*/  IMAD R3, R48, UR4, RZ ;  /* 0x0000000430037c24 */ /* 0x001fe2000f8e02ff */
[----:B------:R-:W-:Y:S01]  /*1d4f0*/  SHF.R.S32.HI R0, RZ, 0x1f, R15 ;  /* 0x0000001fff007819 */ /* 0x000fe2000001140f */
[----:B------:R-:W-:-:S04]  /*1d500*/  IMAD.WIDE.U32 R4, R32, UR4, RZ ;  /* 0x0000000420047c25 */ /* 0x000fc8000f8e00ff */
[----:B------:R-:W-:Y:S01]  /*1d510*/  IMAD R3, R32, UR5, R3 ;  /* 0x0000000520037c24 */ /* 0x000fe2000f8e0203 */
[----:B------:R-:W0:Y:S01]  /*1d520*/  @P2 LDC R6, c[0x0][0xbf0] ;  /* 0x0002fc00ff062b82 */ /* 0x000e220000000800 */
[----:B------:R-:W-:Y:S02]  /*1d530*/  ULDC.64 UR4, c[0x0][0xb38] ;  /* 0x0002ce0000047ab9 */ /* 0x000fe40000000a00 */
[----:B------:R-:W-:Y:S02]  /*1d540*/  IMAD.IADD R5, R5, 0x1, R3 ;  /* 0x0000000105057824 */ /* 0x000fe400078e0203 */
[----:B------:R-:W-:Y:S02]  /*1d550*/  IMAD.MOV.U32 R3, RZ, RZ, R24 ;  /* 0x000000ffff037224 */ /* 0x000fe400078e0018 */
        /* <DEDUP_REMOVED lines=8> */
[----:B------:R-:W-:Y:S01]  /*1d5e0*/  IMAD.IADD R5, R5, 0x1, R7 ;  /* 0x0000000105057824 */ /* 0x000fe200078e0207 */
[----:B0-----:R-:W-:Y:S01]  /*1d5f0*/  @P2 SHF.R.U32.HI R3, RZ, R6, R11 ;  /* 0x00000006ff032219 */ /* 0x001fe2000001160b */
[----:B------:R-:W-:Y:S02]  /*1d600*/  VIADD R6, R2, 0x2d820 ;  /* 0x0002d82002067836 */ /* 0x000fe40000000000 */
[C---:B------:R-:W-:Y:S01]  /*1d610*/  IMAD.WIDE.U32 R4, R50.reuse, UR4, R4 ;  /* 0x0000000432047c25 */ /* 0x040fe2000f8e0004 */
[--C-:B------:R-:W-:Y:S02]  /*1d620*/  SHF.R.S32.HI R0, RZ, 0x1f, R3.reuse ;  /* 0x0000001fff007819 */ /* 0x100fe40000011403 */
[----:B------:R-:W-:Y:S01]  /*1d630*/  PRMT R6, RZ, 0x654, R6 ;  /* 0x00000654ff067816 */ /* 0x000fe20000000006 */
[----:B------:R-:W-:Y:S02]  /*1d640*/  IMAD.MOV R7, RZ, RZ, -R3 ;  /* 0x000000ffff077224 */ /* 0x000fe400078e0a03 */
[----:B------:R-:W-:Y:S01]  /*1d650*/  IMAD R5, R50, UR5, R5 ;  /* 0x0000000532057c24 */ /* 0x000fe2000f8e0205 */
[----:B------:R-:W-:Y:S01]  /*1d660*/  ULDC.64 UR4, c[0x0][0xb30] ;  /* 0x0002cc0000047ab9 */ /* 0x000fe20000000a00 */
[----:B------:R-:W-:Y:S01]  /*1d670*/  IMAD R7, R14, R7, R24 ;  /* 0x000000070e077224 */ /* 0x000fe200078e0218 */
[----:B------:R0:W-:Y:S01]  /*1d680*/  SYNCS.ARRIVE.TRANS64.RED.A1T0 RZ, [R6+URZ], RZ ;  /* 0x000000ff06ff79a7 */ /* 0x0001e2000810043f */
[----:B------:R-:W-:-:S02]  /*1d690*/  IMAD R0, R0, UR4, RZ ;  /* 0x0000000400007c24 */ /* 0x000fc4000f8e02ff */
[----:B------:R-:W-:-:S04]  /*1d6a0*/  IMAD.WIDE.U32 R4, R3, UR4, R4 ;  /* 0x0000000403047c25 */ /* 0x000fc8000f8e0004 */
[----:B------:R-:W-:Y:S01]  /*1d6b0*/  IMAD R11, R3, UR5, R0 ;  /* 0x00000005030b7c24 */ /* 0x000fe2000f8e0200 */
[----:B------:R-:W-:Y:S01]  /*1d6c0*/  SHF.R.S32.HI R0, RZ, 0x1f, R7 ;  /* 0x0000001fff007819 */ /* 0x000fe20000011407 */
[----:B------:R-:W-:Y:S02]  /*1d6d0*/  ULDC.64 UR4, c[0x0][0xb28] ;  /* 0x0002ca0000047ab9 */ /* 0x000fe40000000a00 */
        /* <DEDUP_REMOVED lines=12> */
.L_x_1781:
[----:B------:R-:W-:Y:S01]  /*1d7a0*/  ISETP.GE.AND P0, PT, R10, R8, PT ;  /* 0x000000080a00720c */ /* 0x000fe20003f06270 */
[----:B------:R-:W-:-:S12]  /*1d7b0*/  BSSY B1, `(.L_x_1586) ;  /* 0x0000054000017945 */ /* 0x000fd80003800000 */
[----:B------:R-:W-:Y:S05]  /*1d7c0*/  @P0 BRA `(.L_x_1587) ;  /* 0x0000000400480947 */ /* 0x000fea0003800000 */
[----:B------:R-:W-:Y:S01]  /*1d7d0*/  ULDC UR4, c[0x0][0xac8] ;  /* 0x0002b20000047ab9 */ /* 0x000fe20000000800 */
[C---:B------:R-:W-:Y:S01]  /*1d7e0*/  VIADD R15, R156.reuse, 0x8 ;  /* 0x000000089c0f7836 */ /* 0x040fe20000000000 */
[C---:B------:R-:W-:Y:S01]  /*1d7f0*/  ISETP.GE.AND P2, PT, R156.reuse, UR4, PT ;  /* 0x000000049c007c0c */ /* 0x040fe2000bf46270 */
[C---:B------:R-:W-:Y:S01]  /*1d800*/  VIADD R12, R156.reuse, 0x10 ;  /* 0x000000109c0c7836 */ /* 0x040fe20000000000 */
[----:B------:R-:W-:Y:S01]  /*1d810*/  SHF.R.S32.HI R6, RZ, 0x1f, R156 ;  /* 0x0000001fff067819 */ /* 0x000fe2000001149c */
[C---:B------:R-:W-:Y:S01]  /*1d820*/  VIADD R13, R156.reuse, 0x18 ;  /* 0x000000189c0d7836 */ /* 0x040fe20000000000 */
[----:B------:R-:W-:Y:S01]  /*1d830*/  ISETP.GE.AND P3, PT, R15, UR4, PT ;  /* 0x000000040f007c0c */ /* 0x000fe2000bf66270 */
[----:B------:R-:W-:Y:S01]  /*1d840*/  VIADD R26, R156, 0x8 ;  /* 0x000000089c1a7836 */ /* 0x000fe20000000000 */
[----:B------:R-:W-:Y:S01]  /*1d850*/  ISETP.GE.AND P0, PT, R12, UR4, PT ;  /* 0x000000040c007c0c */ /* 0x000fe2000bf06270 */
[C---:B------:R-:W-:Y:S02]  /*1d860*/  VIADD R11, R156.reuse, 0x20 ;  /* 0x000000209c0b7836 */ /* 0x040fe40000000000 */
[C---:B------:R-:W-:Y:S01]  /*1d870*/  VIADD R25, R156.reuse, 0x10 ;  /* 0x000000109c197836 */ /* 0x040fe20000000000 */
[----:B------:R-:W-:Y:S01]  /*1d880*/  SHF.R.S32.HI R26, RZ, 0x1f, R26 ;  /* 0x0000001fff1a7819 */ /* 0x000fe2000001141a */
[----:B------:R-:W-:-:S02]  /*1d890*/  VIADD R27, R156, 0x28 ;  /* 0x000000289c1b7836 */ /* 0x000fc40000000000 */
[CC--:B--2---:R-:W-:Y:S01]  /*1d8a0*/  @!P2 LEA R4, P1, R156.reuse, R14.reuse, 0x2 ;  /* 0x0000000e9c04a211 */ /* 0x0c4fe200078210ff */
[C---:B------:R-:W-:Y:S01]  /*1d8b0*/  VIADD R10, R156.reuse, 0x40 ;  /* 0x000000409c0a7836 */ /* 0x040fe20000000000 */
[----:B------:R-:W-:Y:S02]  /*1d8c0*/  SHF.R.S32.HI R25, RZ, 0x1f, R25 ;  /* 0x0000001fff197819 */ /* 0x000fe40000011419 */
[----:B-1----:R-:W-:Y:S02]  /*1d8d0*/  @!P2 LEA.HI.X R5, R156, R3, R6, 0x2, P1 ;  /* 0x000000039c05a211 */ /* 0x002fe400008f1406 */
[----:B------:R-:W-:Y:S02]  /*1d8e0*/  ISETP.GE.AND P1, PT, R13, UR4, PT ;  /* 0x000000040d007c0c */ /* 0x000fe4000bf26270 */
[----:B------:R-:W-:Y:S01]  /*1d8f0*/  @!P3 LEA R6, P4, R15, R14, 0x2 ;  /* 0x0000000e0f06b211 */ /* 0x000fe200078810ff */
[----:B------:R1:W-:Y:S01]  /*1d900*/  @!P2 ST.E.64 desc[UR54][R4.64], R88 ;  /* 0x000000580400a985 */ /* 0x0003e2000c101b36 */
[----:B------:R-:W-:-:S02]  /*1d910*/  ISETP.GE.AND P2, PT, R11, UR4, PT ;  /* 0x000000040b007c0c */ /* 0x000fc4000bf46270 */
[----:B------:R-:W-:Y:S01]  /*1d920*/  @!P3 LEA.HI.X R7, R15, R3, R26, 0x2, P4 ;  /* 0x000000030f07b211 */ /* 0x000fe200020f141a */
[C---:B------:R-:W-:Y:S01]  /*1d930*/  VIADD R15, R156.reuse, 0x28 ;  /* 0x000000289c0f7836 */ /* 0x040fe20000000000 */
[----:B------:R-:W-:Y:S01]  /*1d940*/  SHF.R.S32.HI R27, RZ, 0x1f, R27 ;  /* 0x0000001fff1b7819 */ /* 0x000fe2000001141b */
[----:B------:R-:W-:Y:S01]  /*1d950*/  VIADD R26, R156, 0x18 ;  /* 0x000000189c1a7836 */ /* 0x000fe20000000000 */
[----:B------:R-:W-:Y:S01]  /*1d960*/  SHF.R.S32.HI R10, RZ, 0x1f, R10 ;  /* 0x0000001fff0a7819 */ /* 0x000fe2000001140a */
[----:B------:R2:W-:Y:S01]  /*1d970*/  @!P3 ST.E.64 desc[UR54][R6.64], R92 ;  /* 0x0000005c0600b985 */ /* 0x0005e2000c101b36 */
[----:B------:R-:W-:Y:S02]  /*1d980*/  ISETP.GE.AND P3, PT, R15, UR4, PT ;  /* 0x000000040f007c0c */ /* 0x000fe4000bf66270 */
[----:B------:R-:W-:Y:S02]  /*1d990*/  SHF.R.S32.HI R26, RZ, 0x1f, R26 ;  /* 0x0000001fff1a7819 */ /* 0x000fe4000001141a */
[----:B-1----:R-:W-:-:S04]  /*1d9a0*/  @!P0 LEA R4, P5, R12, R14, 0x2 ;  /* 0x0000000e0c048211 */ /* 0x002fc800078a10ff */
[-C--:B------:R-:W-:Y:S01]  /*1d9b0*/  @!P0 LEA.HI.X R5, R12, R3.reuse, R25, 0x2, P5 ;  /* 0x000000030c058211 */ /* 0x080fe200028f1419 */
[C---:B------:R-:W-:Y:S02]  /*1d9c0*/  VIADD R25, R156.reuse, 0x30 ;  /* 0x000000309c197836 */ /* 0x040fe40000000000 */
[C---:B------:R-:W-:Y:S01]  /*1d9d0*/  VIADD R12, R156.reuse, 0x20 ;  /* 0x000000209c0c7836 */ /* 0x040fe20000000000 */
[----:B--2---:R-:W-:Y:S01]  /*1d9e0*/  @!P1 LEA R6, P4, R13, R14, 0x2 ;  /* 0x0000000e0d069211 */ /* 0x004fe200078810ff */
[----:B------:R1:W-:Y:S01]  /*1d9f0*/  @!P0 ST.E.64 desc[UR54][R4.64], R20 ;  /* 0x0000001404008985 */ /* 0x0003e2000c101b36 */
[----:B------:R-:W-:Y:S02]  /*1da00*/  ISETP.GE.AND P0, PT, R25, UR4, PT ;  /* 0x0000000419007c0c */ /* 0x000fe4000bf06270 */
[----:B------:R-:W-:Y:S02]  /*1da10*/  SHF.R.S32.HI R12, RZ, 0x1f, R12 ;  /* 0x0000001fff0c7819 */ /* 0x000fe4000001140c */
[----:B------:R-:W-:Y:S01]  /*1da20*/  @!P1 LEA.HI.X R7, R13, R3, R26, 0x2, P4 ;  /* 0x000000030d079211 */ /* 0x000fe200020f141a */
[----:B------:R-:W-:-:S02]  /*1da30*/  VIADD R13, R156, 0x38 ;  /* 0x000000389c0d7836 */ /* 0x000fc40000000000 */
[----:B------:R-:W-:Y:S02]  /*1da40*/  VIADD R26, R156, 0x30 ;  /* 0x000000309c1a7836 */ /* 0x000fe40000000000 */
[----:B------:R2:W-:Y:S01]  /*1da50*/  @!P1 ST.E.64 desc[UR54][R6.64], R100 ;  /* 0x0000006406009985 */ /* 0x0005e2000c101b36 */
[----:B------:R-:W-:Y:S02]  /*1da60*/  ISETP.GE.AND P1, PT, R13, UR4, PT ;  /* 0x000000040d007c0c */ /* 0x000fe4000bf26270 */
[----:B------:R-:W-:Y:S02]  /*1da70*/  SHF.R.S32.HI R26, RZ, 0x1f, R26 ;  /* 0x0000001fff1a7819 */ /* 0x000fe4000001141a */
[----:B-1----:R-:W-:-:S04]  /*1da80*/  @!P2 LEA R4, P5, R11, R14, 0x2 ;  /* 0x0000000e0b04a211 */ /* 0x002fc800078a10ff */
[-C--:B------:R-:W-:Y:S01]  /*1da90*/  @!P2 LEA.HI.X R5, R11, R3.reuse, R12, 0x2, P5 ;  /* 0x000000030b05a211 */ /* 0x080fe200028f140c */
[C---:B------:R-:W-:Y:S02]  /*1daa0*/  VIADD R11, R156.reuse, 0x40 ;  /* 0x000000409c0b7836 */ /* 0x040fe40000000000 */
[C---:B------:R-:W-:Y:S02]  /*1dab0*/  VIADD R12, R156.reuse, 0x48 ;  /* 0x000000489c0c7836 */ /* 0x040fe40000000000 */
[----:B------:R1:W-:Y:S01]  /*1dac0*/  @!P2 ST.E.64 desc[UR54][R4.64], R104 ;  /* 0x000000680400a985 */ /* 0x0003e2000c101b36 */
[----:B--2---:R-:W-:Y:S02]  /*1dad0*/  @!P3 LEA R6, P5, R15, R14, 0x2 ;  /* 0x0000000e0f06b211 */ /* 0x004fe400078a10ff */
[----:B------:R-:W-:Y:S02]  /*1dae0*/  ISETP.GE.AND P2, PT, R11, UR4, PT ;  /* 0x000000040b007c0c */ /* 0x000fe4000bf46270 */
[----:B------:R-:W-:Y:S01]  /*1daf0*/  @!P3 LEA.HI.X R7, R15, R3, R27, 0x2, P5 ;  /* 0x000000030f07b211 */ /* 0x000fe200028f141b */
[----:B------:R-:W-:Y:S01]  /*1db00*/  VIADD R15, R156, 0x50 ;  /* 0x000000509c0f7836 */ /* 0x000fe20000000000 */
[----:B------:R-:W-:-:S03]  /*1db10*/  ISETP.GE.AND P5, PT, R12, UR4, PT ;  /* 0x000000040c007c0c */ /* 0x000fc6000bfa6270 */
[----:B------:R2:W-:Y:S01]  /*1db20*/  @!P3 ST.E.64 desc[UR54][R6.64], R108 ;  /* 0x0000006c0600b985 */ /* 0x0005e2000c101b36 */
[----:B------:R-:W-:Y:S02]  /*1db30*/  ISETP.GE.AND P3, PT, R15, UR4, PT ;  /* 0x000000040f007c0c */ /* 0x000fe4000bf66270 */
[----:B-1----:R-:W-:-:S04]  /*1db40*/  @!P0 LEA R4, P4, R25, R14, 0x2 ;  /* 0x0000000e19048211 */ /* 0x002fc800078810ff */
[----:B------:R-:W-:Y:S01]  /*1db50*/  @!P0 LEA.HI.X R5, R25, R3, R26, 0x2, P4 ;  /* 0x0000000319058211 */ /* 0x000fe200020f141a */
[C---:B------:R-:W-:Y:S02]  /*1db60*/  VIADD R26, R156.reuse, 0x38 ;  /* 0x000000389c1a7836 */ /* 0x040fe40000000000 */
[----:B------:R-:W-:Y:S02]  /*1db70*/  VIADD R25, R156, 0x58 ;  /* 0x000000589c197836 */ /* 0x000fe40000000000 */
[----:B------:R1:W-:Y:S01]  /*1db80*/  @!P0 ST.E.64 desc[UR54][R4.64], R112 ;  /* 0x0000007004008985 */ /* 0x0003e2000c101b36 */
[----:B--2---:R-:W-:Y:S02]  /*1db90*/  @!P1 LEA R6, P4, R13, R14, 0x2 ;  /* 0x0000000e0d069211 */ /* 0x004fe400078810ff */
[----:B------:R-:W-:Y:S02]  /*1dba0*/  SHF.R.S32.HI R26, RZ, 0x1f, R26 ;  /* 0x0000001fff1a7819 */ /* 0x000fe4000001141a */
[----:B------:R-:W-:-:S02]  /*1dbb0*/  SHF.R.S32.HI R20, RZ, 0x1f, R25 ;  /* 0x0000001fff147819 */ /* 0x000fc40000011419 */
[----:B------:R-:W-:Y:S01]  /*1dbc0*/  @!P1 LEA.HI.X R7, R13, R3, R26, 0x2, P4 ;  /* 0x000000030d079211 */ /* 0x000fe200020f141a */
[C---:B------:R-:W-:Y:S01]  /*1dbd0*/  VIADD R13, R156.reuse, 0x48 ;  /* 0x000000489c0d7836 */ /* 0x040fe20000000000 */
[----:B------:R-:W-:Y:S01]  /*1dbe0*/  ISETP.GE.AND P4, PT, R25, UR4, PT ;  /* 0x0000000419007c0c */ /* 0x000fe2000bf86270 */
[----:B------:R-:W-:Y:S02]  /*1dbf0*/  VIADD R26, R156, 0x50 ;  /* 0x000000509c1a7836 */ /* 0x000fe40000000000 */
[----:B------:R3:W-:Y:S01]  /*1dc00*/  @!P1 ST.E.64 desc[UR54][R6.64], R116 ;  /* 0x0000007406009985 */ /* 0x0007e2000c101b36 */
[----:B------:R-:W-:Y:S02]  /*1dc10*/  SHF.R.S32.HI R13, RZ, 0x1f, R13 ;  /* 0x0000001fff0d7819 */ /* 0x000fe4000001140d */
[----:B-1----:R-:W-:Y:S02]  /*1dc20*/  @!P2 LEA R4, P0, R11, R14, 0x2 ;  /* 0x0000000e0b04a211 */ /* 0x002fe400078010ff */
[----:B------:R-:W-:-:S02]  /*1dc30*/  SHF.R.S32.HI R26, RZ, 0x1f, R26 ;  /* 0x0000001fff1a7819 */ /* 0x000fc4000001141a */
[----:B------:R-:W-:Y:S02]  /*1dc40*/  @!P2 LEA.HI.X R5, R11, R3, R10, 0x2, P0 ;  /* 0x000000030b05a211 */ /* 0x000fe400000f140a */
[----:B------:R-:W-:-:S03]  /*1dc50*/  @!P5 LEA R10, P0, R12, R14, 0x2 ;  /* 0x0000000e0c0ad211 */ /* 0x000fc600078010ff */
[----:B------:R3:W-:Y:S01]  /*1dc60*/  @!P2 ST.E.64 desc[UR54][R4.64], R120 ;  /* 0x000000780400a985 */ /* 0x0007e2000c101b36 */
[----:B------:R-:W-:Y:S02]  /*1dc70*/  @!P5 LEA.HI.X R11, R12, R3, R13, 0x2, P0 ;  /* 0x000000030c0bd211 */ /* 0x000fe400000f140d */
[----:B------:R-:W-:-:S03]  /*1dc80*/  @!P3 LEA R12, P0, R15, R14, 0x2 ;  /* 0x0000000e0f0cb211 */ /* 0x000fc600078010ff */
[----:B------:R3:W-:Y:S01]  /*1dc90*/  @!P5 ST.E.64 desc[UR54][R10.64], R124 ;  /* 0x0000007c0a00d985 */ /* 0x0007e2000c101b36 */
[----:B------:R-:W-:Y:S02]  /*1dca0*/  @!P3 LEA.HI.X R13, R15, R3, R26, 0x2, P0 ;  /* 0x000000030f0db211 */ /* 0x000fe400000f141a */
[----:B------:R-:W-:-:S03]  /*1dcb0*/  @!P4 LEA R14, P0, R25, R14, 0x2 ;  /* 0x0000000e190ec211 */ /* 0x000fc600078010ff */
[----:B------:R3:W-:Y:S01]  /*1dcc0*/  @!P3 ST.E.64 desc[UR54][R12.64], R128 ;  /* 0x000000800c00b985 */ /* 0x0007e2000c101b36 */
[----:B------:R-:W-:-:S05]  /*1dcd0*/  @!P4 LEA.HI.X R15, R25, R3, R20, 0x2, P0 ;  /* 0x00000003190fc211 */ /* 0x000fca00000f1414 */
[----:B------:R3:W-:Y:S04]  /*1dce0*/  @!P4 ST.E.64 desc[UR54][R14.64], R132 ;  /* 0x000000840e00c985 */ /* 0x0007e8000c101b36 */
.L_x_1587:
[----:B------:R-:W-:Y:S05]  /*1dcf0*/  BSYNC B1 ;  /* 0x0000000000017941 */ /* 0x000fea0003800000 */
.L_x_1586:
[----:B------:R-:W-:-:S03]  /*1dd00*/  UMOV UR4, 0xffffffff ;  /* 0xffffffff00047882 */ /* 0x000fc60000000000 */
[----:B------:R-:W-:Y:S05]  /*1dd10*/  BRA.DIV UR4, `(.L_x_1588) ;  /* 0x000000a204647947 */ /* 0x000fea000b800000 */
[----:B-1----:R1:W4:Y:S04]  /*1dd20*/  SHFL.IDX PT, R3, R24, 0x1, 0x1c1f ;  /* 0x003c1f0018037f89 */ /* 0x00232800000e0000 */
[----:B--23--:R1:W2:Y:S02]  /*1dd30*/  SHFL.IDX PT, R14, R0, 0x1, 0x1c1f ;  /* 0x003c1f00000e7f89 */ /* 0x00c2a400000e0000 */
.L_x_1785:
[----:B------:R-:W-:-:S13]  /*1dd40*/  ISETP.GE.AND P0, PT, R9, R8, PT ;  /* 0x000000080900720c */ /* 0x000fda0003f06270 */
[----:B------:R-:W-:Y:S05]  /*1dd50*/  @P0 BRA `(.L_x_1584) ;  /* 0x0000001000200947 */ /* 0x000fea0003800000 */
[----:B------:R-:W-:Y:S01]  /*1dd60*/  ULDC UR4, c[0x0][0xac8] ;  /* 0x0002b20000047ab9 */ /* 0x000fe20000000800 */
[C---:B------:R-:W-:Y:S01]  /*1dd70*/  VIADD R12, R156.reuse, 0x8 ;  /* 0x000000089c0c7836 */ /* 0x040fe20000000000 */
[C---:B------:R-:W-:Y:S01]  /*1dd80*/  ISETP.GE.AND P3, PT, R156.reuse, UR4, PT ;  /* 0x000000049c007c0c */ /* 0x040fe2000bf66270 */
[C---:B------:R-:W-:Y:S01]  /*1dd90*/  VIADD R10, R156.reuse, 0x10 ;  /* 0x000000109c0a7836 */ /* 0x040fe20000000000 */
[----:B01----:R-:W-:Y:S01]  /*1dda0*/  SHF.R.S32.HI R0, RZ, 0x1f, R156 ;  /* 0x0000001fff007819 */ /* 0x003fe2000001149c */
[----:B------:R-:W-:Y:S01]  /*1ddb0*/  VIADD R15, R156, 0x18 ;  /* 0x000000189c0f7836 */ /* 0x000fe20000000000 */
[----:B------:R-:W-:Y:S01]  /*1ddc0*/  ISETP.GE.AND P4, PT, R12, UR4, PT ;  /* 0x000000040c007c0c */ /* 0x000fe2000bf86270 */
[----:B------:R-:W-:Y:S01]  /*1ddd0*/  VIADD R13, R156, 0x8 ;  /* 0x000000089c0d7836 */ /* 0x000fe20000000000 */
[----:B------:R-:W-:Y:S01]  /*1dde0*/  ISETP.GE.AND P1, PT, R10, UR4, PT ;  /* 0x000000040a007c0c */ /* 0x000fe2000bf26270 */
[C---:B------:R-:W-:Y:S01]  /*1ddf0*/  VIADD R11, R156.reuse, 0x10 ;  /* 0x000000109c0b7836 */ /* 0x040fe20000000000 */
[----:B------:R-:W-:Y:S01]  /*1de00*/  ISETP.GE.AND P2, PT, R15, UR4, PT ;  /* 0x000000040f007c0c */ /* 0x000fe2000bf46270 */
[C---:B------:R-:W-:Y:S01]  /*1de10*/  VIADD R20, R156.reuse, 0x20 ;  /* 0x000000209c147836 */ /* 0x040fe20000000000 */
[----:B------:R-:W-:Y:S01]  /*1de20*/  SHF.R.S32.HI R13, RZ, 0x1f, R13 ;  /* 0x0000001fff0d7819 */ /* 0x000fe2000001140d */
[C---:B------:R-:W-:Y:S01]  /*1de30*/  VIADD R21, R156.reuse, 0x30 ;  /* 0x000000309c157836 */ /* 0x040fe20000000000 */
[----:B------:R-:W-:Y:S01]  /*1de40*/  SHF.R.S32.HI R11, RZ, 0x1f, R11 ;  /* 0x0000001fff0b7819 */ /* 0x000fe2000001140b */
[C---:B------:R-:W-:Y:S01]  /*1de50*/  VIADD R25, R156.reuse, 0x18 ;  /* 0x000000189c197836 */ /* 0x040fe20000000000 */
[C---:B--2---:R-:W-:Y:S01]  /*1de60*/  @!P3 LEA R4, P0, R156.reuse, R14, 0x2 ;  /* 0x0000000e9c04b211 */ /* 0x044fe200078010ff */
[----:B------:R-:W-:-:S03]  /*1de70*/  VIADD R24, R156, 0x20 ;  /* 0x000000209c187836 */ /* 0x000fc60000000000 */
[CC--:B----4-:R-:W-:Y:S01]  /*1de80*/  @!P3 LEA.HI.X R5, R156.reuse, R3.reuse, R0, 0x2, P0 ;  /* 0x000000039c05b211 */ /* 0x0d0fe200000f1400 */
[----:B------:R-:W-:Y:S01]  /*1de90*/  VIADD R0, R156, 0x28 ;  /* 0x000000289c007836 */ /* 0x000fe20000000000 */
[-C--:B------:R-:W-:Y:S02]  /*1dea0*/  @!P4 LEA R6, P0, R12, R14.reuse, 0x2 ;  /* 0x0000000e0c06c211 */ /* 0x080fe400078010ff */
[----:B------:R-:W-:Y:S01]  /*1deb0*/  @!P1 LEA R8, P5, R10, R14, 0x2 ;  /* 0x0000000e0a089211 */ /* 0x000fe200078a10ff */
[----:B------:R-:W-:Y:S01]  /*1dec0*/  @!P3 ST.E.64 desc[UR54][R4.64], R90 ;  /* 0x0000005a0400b985 */ /* 0x000fe2000c101b36 */
[----:B------:R-:W-:Y:S02]  /*1ded0*/  ISETP.GE.AND P3, PT, R20, UR4, PT ;  /* 0x0000000414007c0c */ /* 0x000fe4000bf66270 */
[-C--:B------:R-:W-:Y:S02]  /*1dee0*/  @!P4 LEA.HI.X R7, R12, R3.reuse, R13, 0x2, P0 ;  /* 0x000000030c07c211 */ /* 0x080fe400000f140d */
[----:B------:R-:W-:-:S02]  /*1def0*/  @!P1 LEA.HI.X R9, R10, R3, R11, 0x2, P5 ;  /* 0x000000030a099211 */ /* 0x000fc400028f140b */
[----:B------:R-:W-:Y:S01]  /*1df00*/  SHF.R.S32.HI R25, RZ, 0x1f, R25 ;  /* 0x0000001fff197819 */ /* 0x000fe20000011419 */
[----:B------:R0:W-:Y:S01]  /*1df10*/  @!P4 ST.E.64 desc[UR54][R6.64], R94 ;  /* 0x0000005e0600c985 */ /* 0x0001e2000c101b36 */
[-C--:B------:R-:W-:Y:S02]  /*1df20*/  @!P2 LEA R10, P4, R15, R14.reuse, 0x2 ;  /* 0x0000000e0f0aa211 */ /* 0x080fe400078810ff */
[----:B------:R-:W-:Y:S01]  /*1df30*/  ISETP.GE.AND P0, PT, R0, UR4, PT ;  /* 0x0000000400007c0c */ /* 0x000fe2000bf06270 */
[----:B------:R1:W-:Y:S01]  /*1df40*/  @!P1 ST.E.64 desc[UR54][R8.64], R98 ;  /* 0x0000006208009985 */ /* 0x0003e2000c101b36 */
[----:B------:R-:W-:Y:S02]  /*1df50*/  ISETP.GE.AND P1, PT, R21, UR4, PT ;  /* 0x0000000415007c0c */ /* 0x000fe4000bf26270 */
[----:B------:R-:W-:Y:S02]  /*1df60*/  @!P3 LEA R12, P5, R20, R14, 0x2 ;  /* 0x0000000e140cb211 */ /* 0x000fe400078a10ff */
[----:B------:R-:W-:-:S02]  /*1df70*/  SHF.R.S32.HI R24, RZ, 0x1f, R24 ;  /* 0x0000001fff187819 */ /* 0x000fc40000011418 */
[-C--:B------:R-:W-:Y:S01]  /*1df80*/  @!P2 LEA.HI.X R11, R15, R3.reuse, R25, 0x2, P4 ;  /* 0x000000030f0ba211 */ /* 0x080fe200020f1419 */
[----:B------:R-:W-:Y:S01]  /*1df90*/  VIADD R15, R156, 0x38 ;  /* 0x000000389c0f7836 */ /* 0x000fe20000000000 */
[----:B------:R-:W-:Y:S01]  /*1dfa0*/  @!P3 LEA.HI.X R13, R20, R3, R24, 0x2, P5 ;  /* 0x00000003140db211 */ /* 0x000fe200028f1418 */
[C---:B------:R-:W-:Y:S02]  /*1dfb0*/  VIADD R25, R156.reuse, 0x30 ;  /* 0x000000309c197836 */ /* 0x040fe40000000000 */
[C---:B------:R-:W-:Y:S01]  /*1dfc0*/  VIADD R24, R156.reuse, 0x28 ;  /* 0x000000289c187836 */ /* 0x040fe20000000000 */
[----:B------:R2:W-:Y:S01]  /*1dfd0*/  @!P2 ST.E.64 desc[UR54][R10.64], R102 ;  /* 0x000000660a00a985 */ /* 0x0005e2000c101b36 */
[----:B------:R-:W-:Y:S01]  /*1dfe0*/  ISETP.GE.AND P2, PT, R15, UR4, PT ;  /* 0x000000040f007c0c */ /* 0x000fe2000bf46270 */
[----:B------:R-:W-:Y:S01]  /*1dff0*/  VIADD R20, R156, 0x40 ;  /* 0x000000409c147836 */ /* 0x000fe20000000000 */
[----:B------:R-:W-:Y:S01]  /*1e000*/  SHF.R.S32.HI R25, RZ, 0x1f, R25 ;  /* 0x0000001fff197819 */ /* 0x000fe20000011419 */
[----:B------:R3:W-:Y:S01]  /*1e010*/  @!P3 ST.E.64 desc[UR54][R12.64], R106 ;  /* 0x0000006a0c00b985 */ /* 0x0007e2000c101b36 */
[----:B0-----:R-:W-:-:S02]  /*1e020*/  @!P1 LEA R6, P5, R21, R14, 0x2 ;  /* 0x0000000e15069211 */ /* 0x001fc400078a10ff */
[-C--:B------:R-:W-:Y:S02]  /*1e030*/  @!P0 LEA R4, P4, R0, R14.reuse, 0x2 ;  /* 0x0000000e00048211 */ /* 0x080fe400078810ff */
[----:B------:R-:W-:Y:S02]  /*1e040*/  SHF.R.S32.HI R24, RZ, 0x1f, R24 ;  /* 0x0000001fff187819 */ /* 0x000fe40000011418 */
[-C--:B------:R-:W-:Y:S01]  /*1e050*/  @!P1 LEA.HI.X R7, R21, R3.reuse, R25, 0x2, P5 ;  /* 0x0000000315079211 */ /* 0x080fe200028f1419 */
[----:B------:R-:W-:Y:S01]  /*1e060*/  VIADD R21, R156, 0x38 ;  /* 0x000000389c157836 */ /* 0x000fe20000000000 */
[----:B------:R-:W-:Y:S01]  /*1e070*/  @!P0 LEA.HI.X R5, R0, R3, R24, 0x2, P4 ;  /* 0x0000000300058211 */ /* 0x000fe200020f1418 */
[----:B------:R-:W-:Y:S01]  /*1e080*/  VIADD R24, R156, 0x48 ;  /* 0x000000489c187836 */ /* 0x000fe20000000000 */
[----:B------:R-:W-:Y:S01]  /*1e090*/  ISETP.GE.AND P4, PT, R20, UR4, PT ;  /* 0x0000000414007c0c */ /* 0x000fe2000bf86270 */
[C---:B------:R-:W-:Y:S01]  /*1e0a0*/  VIADD R0, R156.reuse, 0x50 ;  /* 0x000000509c007836 */ /* 0x040fe20000000000 */
[----:B------:R-:W-:Y:S01]  /*1e0b0*/  SHF.R.S32.HI R21, RZ, 0x1f, R21 ;  /* 0x0000001fff157819 */ /* 0x000fe20000011415 */
[----:B------:R0:W-:Y:S01]  /*1e0c0*/  @!P0 ST.E.64 desc[UR54][R4.64], R110 ;  /* 0x0000006e04008985 */ /* 0x0001e2000c101b36 */
[----:B-1----:R-:W-:Y:S01]  /*1e0d0*/  @!P2 LEA R8, P5, R15, R14, 0x2 ;  /* 0x0000000e0f08a211 */ /* 0x002fe200078a10ff */
[----:B------:R-:W-:Y:S01]  /*1e0e0*/  VIADD R25, R156, 0x48 ;  /* 0x000000489c197836 */ /* 0x000fe20000000000 */
[----:B------:R-:W-:Y:S01]  /*1e0f0*/  ISETP.GE.AND P3, PT, R24, UR4, PT ;  /* 0x0000000418007c0c */ /* 0x000fe2000bf66270 */
[----:B------:R0:W-:Y:S01]  /*1e100*/  @!P1 ST.E.64 desc[UR54][R6.64], R114 ;  /* 0x0000007206009985 */ /* 0x0001e2000c101b36 */
[----:B------:R-:W-:-:S02]  /*1e110*/  ISETP.GE.AND P0, PT, R0, UR4, PT ;  /* 0x0000000400007c0c */ /* 0x000fc4000bf06270 */
[----:B------:R-:W-:Y:S01]  /*1e120*/  @!P2 LEA.HI.X R9, R15, R3, R21, 0x2, P5 ;  /* 0x000000030f09a211 */ /* 0x000fe200028f1415 */
[C---:B------:R-:W-:Y:S01]  /*1e130*/  VIADD R21, R156.reuse, 0x40 ;  /* 0x000000409c157836 */ /* 0x040fe20000000000 */
[----:B------:R-:W-:Y:S01]  /*1e140*/  SHF.R.S32.HI R25, RZ, 0x1f, R25 ;  /* 0x0000001fff197819 */ /* 0x000fe20000011419 */
[----:B------:R-:W-:Y:S01]  /*1e150*/  VIADD R15, R156, 0x50 ;  /* 0x000000509c0f7836 */ /* 0x000fe20000000000 */
[-C--:B--2---:R-:W-:Y:S01]  /*1e160*/  @!P4 LEA R10, P1, R20, R14.reuse, 0x2 ;  /* 0x0000000e140ac211 */ /* 0x084fe200078210ff */
[----:B------:R0:W-:Y:S01]  /*1e170*/  @!P2 ST.E.64 desc[UR54][R8.64], R118 ;  /* 0x000000760800a985 */ /* 0x0001e2000c101b36 */
[----:B------:R-:W-:Y:S02]  /*1e180*/  SHF.R.S32.HI R21, RZ, 0x1f, R21 ;  /* 0x0000001fff157819 */ /* 0x000fe40000011415 */
[----:B------:R-:W-:Y:S02]  /*1e190*/  SHF.R.S32.HI R15, RZ, 0x1f, R15 ;  /* 0x0000001fff0f7819 */ /* 0x000fe4000001140f */
[----:B---3--:R-:W-:-:S02]  /*1e1a0*/  @!P3 LEA R12, P5, R24, R14, 0x2 ;  /* 0x0000000e180cb211 */ /* 0x008fc400078a10ff */
[-C--:B------:R-:W-:Y:S02]  /*1e1b0*/  @!P4 LEA.HI.X R11, R20, R3.reuse, R21, 0x2, P1 ;  /* 0x00000003140bc211 */ /* 0x080fe400008f1415 */
[----:B------:R-:W-:Y:S02]  /*1e1c0*/  @!P0 LEA R20, P1, R0, R14, 0x2 ;  /* 0x0000000e00148211 */ /* 0x000fe400078210ff */
[-C--:B------:R-:W-:Y:S01]  /*1e1d0*/  @!P3 LEA.HI.X R13, R24, R3.reuse, R25, 0x2, P5 ;  /* 0x00000003180db211 */ /* 0x080fe200028f1419 */
[----:B------:R-:W-:Y:S01]  /*1e1e0*/  VIADD R24, R156, 0x58 ;  /* 0x000000589c187836 */ /* 0x000fe20000000000 */
[----:B------:R-:W-:Y:S01]  /*1e1f0*/  @!P0 LEA.HI.X R21, R0, R3, R15, 0x2, P1 ;  /* 0x0000000300158211 */ /* 0x000fe200008f140f */
[----:B------:R0:W-:Y:S04]  /*1e200*/  @!P4 ST.E.64 desc[UR54][R10.64], R122 ;  /* 0x0000007a0a00c985 */ /* 0x0001e8000c101b36 */
[----:B------:R0:W-:Y:S04]  /*1e210*/  @!P3 ST.E.64 desc[UR54][R12.64], R126 ;  /* 0x0000007e0c00b985 */ /* 0x0001e8000c101b36 */
[----:B------:R0:W-:Y:S01]  /*1e220*/  @!P0 ST.E.64 desc[UR54][R20.64], R130 ;  /* 0x0000008214008985 */ /* 0x0001e2000c101b36 */
[----:B------:R-:W-:-:S13]  /*1e230*/  ISETP.GE.AND P0, PT, R24, UR4, PT ;  /* 0x0000000418007c0c */ /* 0x000fda000bf06270 */
[----:B0-----:R-:W-:Y:S05]  /*1e240*/  @P0 BRA `(.L_x_1584) ;  /* 0x0000000800e40947 */ /* 0x001fea0003800000 */
[----:B------:R-:W-:Y:S02]  /*1e250*/  LEA R14, P0, R24, R14, 0x2 ;  /* 0x0000000e180e7211 */ /* 0x000fe400078010ff */
[----:B------:R-:W-:-:S04]  /*1e260*/  SHF.R.S32.HI R0, RZ, 0x1f, R24 ;  /* 0x0000001fff007819 */ /* 0x000fc80000011418 */
[----:B------:R-:W-:-:S05]  /*1e270*/  LEA.HI.X R15, R24, R3, R0, 0x2, P0 ;  /* 0x00000003180f7211 */ /* 0x000fca00000f1400 */
[----:B------:R0:W-:Y:S01]  /*1e280*/  ST.E.64 desc[UR54][R14.64], R134 ;  /* 0x000000860e007985 */ /* 0x0001e2000c101b36 */
[----:B------:R-:W-:Y:S05]  /*1e290*/  BRA `(.L_x_1584) ;  /* 0x0000000800d07947 */ /* 0x000fea0003800000 */
.L_x_1577:
[----:B------:R-:W3:Y:S01]  /*1e2a0*/  LDL R0, [R1+0xac] ;  /* 0x0000ac0001007983 */ /* 0x000ee20000100800 */
[----:B------:R-:W-:Y:S01]  /*1e2b0*/  ULDC.64 UR4, c[0x0][0xc08] ;  /* 0x0003020000047ab9 */ /* 0x000fe20000000a00 */
[----:B------:R-:W3:Y:S01]  /*1e2c0*/  LDC.64 R4, c[0x0][0xc00] ;  /* 0x00030000ff047b82 */ /* 0x000ee20000000a00 */
[----:B------:R-:W-:Y:S01]  /*1e2d0*/  ISETP.NE.U32.AND P0, PT, RZ, UR4, PT ;  /* 0x00000004ff007c0c */ /* 0x000fe2000bf05070 */
[----:B------:R-:W4:Y:S01]  /*1e2e0*/  LDL R8, [R1+0xa8] ;  /* 0x0000a80001087983 */ /* 0x000f220000100800 */
[----:B------:R-:W-:Y:S02]  /*1e2f0*/  IMAD.MOV.U32 R3, RZ, RZ, RZ ;  /* 0x000000ffff037224 */ /* 0x000fe400078e00ff */
[----:B------:R-:W-:Y:S01]  /*1e300*/  ISETP.NE.AND.EX P1, PT, RZ, UR5, PT, P0 ;  /* 0x00000005ff007c0c */ /* 0x000fe2000bf25300 */
[----:B------:R-:W-:Y:S02]  /*1e310*/  ULDC.64 UR4, c[0x0][0xc00] ;  /* 0x0003000000047ab9 */ /* 0x000fe40000000a00 */
[----:B------:R-:W-:-:S04]  /*1e320*/  ISETP.NE.U32.AND P0, PT, RZ, UR4, PT ;  /* 0x00000004ff007c0c */ /* 0x000fc8000bf05070 */
[----:B------:R-:W-:-:S06]  /*1e330*/  ISETP.NE.AND.EX P0, PT, RZ, UR5, PT, P0 ;  /* 0x00000005ff007c0c */ /* 0x000fcc000bf05300 */
[----:B------:R-:W2:Y:S01]  /*1e340*/  @P1 LDC.64 R6, c[0x0][0xc08] ;  /* 0x00030200ff061b82 */ /* 0x000ea20000000a00 */
[----:B------:R-:W-:Y:S02]  /*1e350*/  ULDC UR4, c[0x0][0xa88] ;  /* 0x0002a20000047ab9 */ /* 0x000fe40000000800 */
[----:B------:R-:W-:Y:S01]  /*1e360*/  IMAD.U32 R20, RZ, RZ, UR4 ;  /* 0x00000004ff147e24 */ /* 0x000fe2000f8e00ff */
[----:B------:R-:W0:Y:S01]  /*1e370*/  S2R R9, SR_TID.X ;  /* 0x0000000000097919 */ /* 0x000e220000002100 */
[----:B---3--:R-:W-:-:S04]  /*1e380*/  IMAD.WIDE R4, R0, 0x4, R4 ;  /* 0x0000000400047825 */ /* 0x008fc800078e0204 */
[----:B--2---:R-:W-:Y:S01]  /*1e390*/  @P1 IMAD.WIDE R6, R0, 0x4, R6 ;  /* 0x0000000400061825 */ /* 0x004fe200078e0206 */
[----:B------:R2:W5:Y:S04]  /*1e3a0*/  @P0 LDG.E R3, desc[UR54][R4.64] ;  /* 0x0000003604030981 */ /* 0x000568000c1e1900 */
[----:B------:R2:W5:Y:S01]  /*1e3b0*/  @P1 LDG.E R20, desc[UR54][R6.64] ;  /* 0x0000003606141981 */ /* 0x000562000c1e1900 */
[----:B----4-:R-:W-:Y:S01]  /*1e3c0*/  ISETP.NE.AND P2, PT, R8, RZ, PT ;  /* 0x000000ff0800720c */ /* 0x010fe20003f45270 */
[----:B0-----:R-:W-:Y:S01]  /*1e3d0*/  VIADD R30, R9, 0xffffff80 ;  /* 0xffffff80091e7836 */ /* 0x001fe20000000000 */
[----:B------:R-:W-:-:S04]  /*1e3e0*/  SHF.R.S32.HI R28, RZ, 0x1f, R0 ;  /* 0x0000001fff1c7819 */ /* 0x000fc80000011400 */
[----:B------:R-:W-:-:S07]  /*1e3f0*/  ISETP.GT.AND P3, PT, R30, 0xbf, PT ;  /* 0x000000bf1e00780c */ /* 0x000fce0003f64270 */
[----:B------:R-:W0:Y:S02]  /*1e400*/  @!P2 LDC R8, c[0x0][0xad4] ;  /* 0x0002b500ff08ab82 */ /* 0x000e240000000800 */
[----:B0-----:R2:W-:Y:S01]  /*1e410*/  @!P2 STL [R1+0xa8], R8 ;  /* 0x0000a8080100a387 */ /* 0x0015e20000100800 */
[----:B------:R-:W-:Y:S01]  /*1e420*/  ISETP.GT.AND P2, PT, R8, 0x1, PT ;  /* 0x000000010800780c */ /* 0x000fe20003f44270 */
[----:B------:R-:W-:-:S12]  /*1e430*/  @P1 BRA `(.L_x_1589) ;  /* 0x0000000000101947 */ /* 0x000fd80003800000 */
[----:B------:R-:W-:Y:S05]  /*1e440*/  @!P0 BRA `(.L_x_1589) ;  /* 0x00000000000c8947 */ /* 0x000fea0003800000 */
[----:B--2---:R-:W2:Y:S04]  /*1e450*/  LDG.E R7, desc[UR54][R4.64] ;  /* 0x0000003604077981 */ /* 0x004ea8000c1e1900 */
[----:B-----5:R-:W2:Y:S02]  /*1e460*/  LDG.E R20, desc[UR54][R4.64+0x4] ;  /* 0x0000043604147981 */ /* 0x020ea4000c1e1900 */
[----:B--2---:R-:W-:-:S07]  /*1e470*/  IMAD.IADD R20, R20, 0x1, -R7 ;  /* 0x0000000114147824 */ /* 0x004fce00078e0a07 */
.L_x_1589:
[----:B------:R-:W-:Y:S01]  /*1e480*/  BSSY B1, `(.L_x_1590) ;  /* 0x0000037000017945 */ /* 0x000fe20003800000 */
[----:B------:R-:W-:Y:S02]  /*1e490*/  SEL R29, R0, RZ, !P0 ;  /* 0x000000ff001d7207 */ /* 0x000fe40004000000 */
[----:B------:R-:W-:Y:S02]  /*1e4a0*/  SEL R28, R28, RZ, !P0 ;  /* 0x000000ff1c1c7207 */ /* 0x000fe40004000000 */
[----:B-----5:R-:W-:Y:S01]  /*1e4b0*/  SHF.R.S32.HI R26, RZ, 0x1f, R3 ;  /* 0x0000001fff1a7819 */ /* 0x020fe20000011403 */
[----:B------:R-:W-:Y:S06]  /*1e4c0*/  @P3 BRA `(.L_x_1591) ;  /* 0x0000000000c83947 */ /* 0x000fec0003800000 */
[----:B--2---:R-:W2:Y:S01]  /*1e4d0*/  LDL R4, [R1+0x5c] ;  /* 0x00005c0001047983 */ /* 0x004ea20000100800 */
[----:B------:R-:W0:Y:S02]  /*1e4e0*/  LDC R37, c[0x0][0xbe8] ;  /* 0x0002fa00ff257b82 */ /* 0x000e240000000800 */
[----:B0-----:R-:W-:Y:S01]  /*1e4f0*/  IMAD R0, R20, R37, RZ ;  /* 0x0000002514007224 */ /* 0x001fe200078e02ff */
[----:B--2---:R-:W-:-:S04]  /*1e500*/  IADD3 R31, R4, -0x80, R9 ;  /* 0xffffff80041f7810 */ /* 0x004fc80007ffe009 */
[----:B------:R-:W-:-:S13]  /*1e510*/  ISETP.GE.AND P0, PT, R31, R0, PT ;  /* 0x000000001f00720c */ /* 0x000fda0003f06270 */
[----:B------:R-:W-:Y:S05]  /*1e520*/  @P0 BRA `(.L_x_1591) ;  /* 0x0000000000b00947 */ /* 0x000fea0003800000 */
[----:B-1----:R-:W2:Y:S01]  /*1e530*/  LDL.LU R32, [R1+0xb0] ;  /* 0x0000b00001207983 */ /* 0x002ea20000300800 */
[----:B------:R-:W-:Y:S01]  /*1e540*/  IMAD.MOV.U32 R24, RZ, RZ, 0x9b8 ;  /* 0x000009b8ff187424 */ /* 0x000fe200078e00ff */
[----:B------:R-:W-:Y:S01]  /*1e550*/  ISETP.GT.AND P0, PT, R8, 0x1, PT ;  /* 0x000000010800780c */ /* 0x000fe20003f04270 */
[----:B------:R-:W0:Y:S01]  /*1e560*/  LDC.64 R4, c[0x0][0xba8] ;  /* 0x0002ea00ff047b82 */ /* 0x000e220000000a00 */
[----:B------:R-:W-:Y:S01]  /*1e570*/  ISETP.NE.AND P1, PT, R37, 0x1, PT ;  /* 0x000000012500780c */ /* 0x000fe20003f25270 */
[----:B------:R-:W-:Y:S01]  /*1e580*/  IMAD.MOV.U32 R21, RZ, RZ, R31 ;  /* 0x000000ffff157224 */ /* 0x000fe200078e001f */
[----:B------:R-:W-:-:S05]  /*1e590*/  SEL R24, R24, 0x978, P0 ;  /* 0x0000097818187807 */ /* 0x000fca0000000000 */
[----:B------:R-:W1:Y:S08]  /*1e5a0*/  LDC.64 R12, c[0x0][R24+0x220] ;  /* 0x00008800180c7b82 */ /* 0x000e700000000a00 */
[----:B------:R-:W3:Y:S08]  /*1e5b0*/  LDC.64 R14, c[0x0][R24+0x218] ;  /* 0x00008600180e7b82 */ /* 0x000ef00000000a00 */
[----:B------:R-:W4:Y:S08]  /*1e5c0*/  LDC.64 R8, c[0x0][R24+0x228] ;  /* 0x00008a0018087b82 */ /* 0x000f300000000a00 */
[----:B------:R-:W5:Y:S08]  /*1e5d0*/  @P1 LDC R0, c[0x0][0xbec] ;  /* 0x0002fb00ff001b82 */ /* 0x000f700000000800 */
[----:B------:R-:W4:Y:S08]  /*1e5e0*/  LDC.64 R6, c[0x0][R24+0x210] ;  /* 0x0000840018067b82 */ /* 0x000f300000000a00 */
[----:B------:R-:W4:Y:S01]  /*1e5f0*/  @P1 LDC R27, c[0x0][0xbf0] ;  /* 0x0002fc00ff1b1b82 */ /* 0x000f220000000800 */
[----:B-----5:R-:W-:-:S07]  /*1e600*/  @P1 IMAD.HI.U32 R0, R31, R0, RZ ;  /* 0x000000001f001227 */ /* 0x020fce00078e00ff */
[----:B0-----:R-:W0:Y:S01]  /*1e610*/  @!P0 LDC R4, c[0x0][0xb50] ;  /* 0x0002d400ff048b82 */ /* 0x001e220000000800 */
[-C--:B-1----:R-:W-:Y:S02]  /*1e620*/  IMAD R13, R13, R29.reuse, RZ ;  /* 0x0000001d0d0d7224 */ /* 0x082fe400078e02ff */
[----:B------:R-:W-:-:S05]  /*1e630*/  IMAD.WIDE.U32 R10, R12, R29, RZ ;  /* 0x0000001d0c0a7225 */ /* 0x000fca00078e00ff */
[----:B------:R-:W1:Y:S01]  /*1e640*/  @!P0 LDC R5, c[0x0][0xb54] ;  /* 0x0002d500ff058b82 */ /* 0x000e620000000800 */
[-C--:B---3--:R-:W-:Y:S02]  /*1e650*/  IMAD R25, R15, R155.reuse, RZ ;  /* 0x0000009b0f197224 */ /* 0x088fe400078e02ff */
[----:B------:R-:W-:Y:S01]  /*1e660*/  IMAD.WIDE.U32 R14, R14, R155, RZ ;  /* 0x0000009b0e0e7225 */ /* 0x000fe200078e00ff */
[----:B----4-:R-:W-:-:S03]  /*1e670*/  @P1 SHF.R.U32.HI R21, RZ, R27, R0 ;  /* 0x0000001bff151219 */ /* 0x010fc60000011600 */
        /* <DEDUP_REMOVED lines=23> */
.L_x_1591:
[----:B------:R-:W-:Y:S05]  /*1e7f0*/  BSYNC B1 ;  /* 0x0000000000017941 */ /* 0x000fea0003800000 */
.L_x_1590:
[----:B------:R-:W-:Y:S05]  /*1e800*/  @P2 BRA `(.L_x_1584) ;  /* 0x0000000400742947 */ /* 0x000fea0003800000 */
[----:B------:R-:W3:Y:S01]  /*1e810*/  LDL R27, [R1+0x5c] ;  /* 0x00005c00011b7983 */ /* 0x000ee20000100800 */
[----:B------:R-:W4:Y:S01]  /*1e820*/  LDC R21, c[0x0][0xbe8] ;  /* 0x0002fa00ff157b82 */ /* 0x000f220000000800 */
[----:B0-2---:R-:W-:Y:S01]  /*1e830*/  SHF.R.S32.HI R5, RZ, 0x1f, R30 ;  /* 0x0000001fff057819 */ /* 0x005fe2000001141e */
        /* <DEDUP_REMOVED lines=14> */
[----:B----4-:R-:W-:-:S03]  /*1e920*/  ISETP.NE.AND P0, PT, R21, 0x1, PT ;  /* 0x000000011500780c */ /* 0x010fc60003f05270 */
[----:B------:R-:W-:Y:S01]  /*1e930*/  IMAD R5, R155, UR5, R5 ;  /* 0x000000059b057c24 */ /* 0x000fe2000f8e0205 */
[----:B------:R-:W-:Y:S01]  /*1e940*/  ULDC.64 UR4, c[0x0][0xae0] ;  /* 0x0002b80000047ab9 */ /* 0x000fe20000000a00 */
[C---:B------:R-:W-:Y:S02]  /*1e950*/  IMAD R7, R29.reuse, UR7, R6 ;  /* 0x000000071d077c24 */ /* 0x040fe4000f8e0206 */
[----:B------:R-:W-:-:S04]  /*1e960*/  IMAD.WIDE.U32 R4, R29, UR6, R4 ;  /* 0x000000061d047c25 */ /* 0x000fc8000f8e0004 */
[----:B------:R-:W-:Y:S02]  /*1e970*/  IMAD.IADD R5, R5, 0x1, R7 ;  /* 0x0000000105057824 */ /* 0x000fe400078e0207 */
[----:B------:R-:W0:Y:S08]  /*1e980*/  @P0 LDC R8, c[0x0][0xbec] ;  /* 0x0002fb00ff080b82 */ /* 0x000e300000000800 */
[----:B------:R-:W2:Y:S01]  /*1e990*/  @P0 LDC R11, c[0x0][0xbf0] ;  /* 0x0002fc00ff0b0b82 */ /* 0x000ea20000000800 */
[----:B---3--:R-:W-:-:S04]  /*1e9a0*/  IMAD.IADD R9, R27, 0x1, R0 ;  /* 0x000000011b097824 */ /* 0x008fc800078e0200 */
[----:B0-----:R-:W-:-:S04]  /*1e9b0*/  @P0 IMAD.HI.U32 R0, R9, R8, RZ ;  /* 0x0000000809000227 */ /* 0x001fc800078e00ff */
[----:B------:R-:W-:Y:S01]  /*1e9c0*/  IMAD.MOV.U32 R3, RZ, RZ, R9 ;  /* 0x000000ffff037224 */ /* 0x000fe200078e0009 */
[----:B--2---:R-:W-:-:S04]  /*1e9d0*/  @P0 SHF.R.U32.HI R3, RZ, R11, R0 ;  /* 0x0000000bff030219 */ /* 0x004fc80000011600 */
        /* <DEDUP_REMOVED lines=25> */
.L_x_1788:
[----:B------:R-:W-:Y:S01]  /*1eb70*/  IMAD R21, R20, R21, RZ ;  /* 0x0000001514157224 */ /* 0x000fe200078e02ff */
[----:B------:R-:W-:Y:S01]  /*1eb80*/  BSSY B1, `(.L_x_1593) ;  /* 0x0000011000017945 */ /* 0x000fe20003800000 */
[----:B------:R-:W-:-:S05]  /*1eb90*/  IMAD.IADD R6, R25, 0x1, R27 ;  /* 0x0000000119067824 */ /* 0x000fca00078e021b */
        /* <DEDUP_REMOVED lines=15> */
.L_x_1594:
[----:B------:R-:W-:Y:S05]  /*1ec90*/  BSYNC B1 ;  /* 0x0000000000017941 */ /* 0x000fea0003800000 */
.L_x_1593:
[----:B------:R-:W-:-:S03]  /*1eca0*/  UMOV UR4, 0xffffffff ;  /* 0xffffffff00047882 */ /* 0x000fc60000000000 */
[----:B------:R-:W-:Y:S05]  /*1ecb0*/  BRA.DIV UR4, `(.L_x_1595) ;  /* 0x0000009204f87947 */ /* 0x000fea000b800000 */
[----:B--2---:R2:W0:Y:S04]  /*1ecc0*/  SHFL.IDX PT, R3, R4, 0x1, 0x1c1f ;  /* 0x003c1f0004037f89 */ /* 0x00442800000e0000 */
[----:B---34-:R2:W3:Y:S02]  /*1ecd0*/  SHFL.IDX PT, R14, R0, 0x1, 0x1c1f ;  /* 0x003c1f00000e7f89 */ /* 0x0184e400000e0000 */
.L_x_1792:
        /* <DEDUP_REMOVED lines=16> */
.L_x_1584:
[----:B------:R-:W-:Y:S05]  /*1ede0*/  BSYNC B0 ;  /* 0x0000000000007941 */ /* 0x000fea0003800000 */
.L_x_1576:
[----:B------:R-:W-:Y:S02]  /*1edf0*/  ULDC UR4, c[0x0][0xc3c] ;  /* 0x00030f0000047ab9 */ /* 0x000fe40000000800 */
[----:B-1----:R-:W-:-:S13]  /*1ee00*/  ISETP.GE.AND P0, PT, R35, UR4, PT ;  /* 0x0000000423007c0c */ /* 0x002fda000bf06270 */
[----:B------:R-:W-:Y:S05]  /*1ee10*/  @!P0 BRA `(.L_x_1596) ;  /* 0xfffffe2400c88947 */ /* 0x000fea000383ffff */
[----:B------:R-:W-:Y:S05]  /*1ee20*/  BRA `(.L_x_1369) ;  /* 0x0000008000687947 */ /* 0x000fea0003800000 */
.L_x_1367:
        /* <DEDUP_REMOVED lines=16> */
.L_x_1597:
        /* <DEDUP_REMOVED lines=44> */
.L_x_1601:
[----:B------:R-:W0:Y:S01]  /*1f1f0*/  LDC R2, c[0x0][0xc3c] ;  /* 0x00030f00ff027b82 */ /* 0x000e220000000800 */
[----:B------:R-:W-:Y:S01]  /*1f200*/  UIADD3 UR4, UR4, 0x1f, URZ ;  /* 0x0000001f04047890 */ /* 0x000fe2000fffe03f */
[----:B------:R-:W-:Y:S02]  /*1f210*/  ULDC UR7, c[0x0][0xc3c] ;  /* 0x00030f0000077ab9 */ /* 0x000fe40000000800 */
[----:B------:R-:W-:-:S03]  /*1f220*/  IMAD.U32 R27, RZ, RZ, UR7 ;  /* 0x00000007ff1b7e24 */ /* 0x000fc6000f8e00ff */
[----:B0-----:R-:W-:-:S13]  /*1f230*/  ISETP.LE.AND P6, PT, R2, UR4, PT ;  /* 0x0000000402007c0c */ /* 0x001fda000bfc3270 */
[----:B------:R-:W-:Y:S05]  /*1f240*/  @P6 BRA `(.L_x_1600) ;  /* 0x0000000800ac6947 */ /* 0x000fea0003800000 */
[----:B------:R-:W-:Y:S02]  /*1f250*/  VIADD R9, R0, UR4 ;  /* 0x0000000400097c36 */ /* 0x000fe40008000000 */
[----:B------:R-:W-:Y:S02]  /*1f260*/  IMAD.MOV.U32 R25, RZ, RZ, RZ ;  /* 0x000000ffff197224 */ /* 0x000fe400078e00ff */
[----:B------:R-:W-:Y:S01]  /*1f270*/  IMAD.MOV.U32 R6, RZ, RZ, RZ ;  /* 0x000000ffff067224 */ /* 0x000fe200078e00ff */
[----:B------:R-:W-:-:S13]  /*1f280*/  ISETP.GE.OR P6, PT, R9, R2, !P0 ;  /* 0x000000020900720c */ /* 0x000fda00047c6670 */
[----:B------:R-:W0:Y:S08]  /*1f290*/  @!P6 LDC.64 R4, c[0x0][0xc80] ;  /* 0x00032000ff04eb82 */ /* 0x000e300000000a00 */
[----:B------:R-:W1:Y:S01]  /*1f2a0*/  @!P6 LDC.64 R2, c[0x0][0xc78] ;  /* 0x00031e00ff02eb82 */ /* 0x000e620000000a00 */
[----:B0-----:R-:W-:-:S05]  /*1f2b0*/  @!P6 IMAD.WIDE R4, R9, 0x4, R4 ;  /* 0x000000040904e825 */ /* 0x001fca00078e0204 */
[----:B------:R-:W2:Y:S01]  /*1f2c0*/  @!P6 LDG.E R25, desc[UR54][R4.64] ;  /* 0x000000360419e981 */ /* 0x000ea2000c1e1900 */
[----:B-1----:R-:W-:-:S05]  /*1f2d0*/  @!P6 IMAD.WIDE R2, R9, 0x4, R2 ;  /* 0x000000040902e825 */ /* 0x002fca00078e0202 */
        /* <DEDUP_REMOVED lines=22> */
.L_x_1599:
        /* <DEDUP_REMOVED lines=11> */
[----:B------:R-:W-:-:S05]  /*1f4f0*/  VIADD R3, R27, 0xffffffff ;  /* 0xffffffff1b037836 */ /* 0x000fca0000000000 */
[----:B------:R0:W1:Y:S02]  /*1f500*/  SHFL.IDX PT, R24, R2, R3, 0x1f ;  /* 0x00001f0302187589 */ /* 0x00006400000e0000 */
.L_x_1602:
[----:B-1----:R-:W-:Y:S02]  /*1f510*/  IMAD R24, R24, UR5, R5 ;  /* 0x0000000518187c24 */ /* 0x002fe4000f8e0205 */
[----:B------:R-:W-:-:S03]  /*1f520*/  VIADD R27, R27, UR4 ;  /* 0x000000041b1b7c36 */ /* 0x000fc60008000000 */
[----:B------:R-:W-:Y:S01]  /*1f530*/  IADD3 R4, -R24, UR6, RZ ;  /* 0x0000000618047c10 */ /* 0x000fe2000fffe1ff */
[----:B------:R-:W-:Y:S06]  /*1f540*/  @!P1 BRA `(.L_x_1603) ;  /* 0x0000000000e89947 */ /* 0x000fec0003800000 */
[----:B--2---:R-:W-:Y:S02]  /*1f550*/  IABS R7, R25 ;  /* 0x0000001900077213 */ /* 0x004fe40000000000 */
[----:B------:R-:W-:Y:S02]  /*1f560*/  IABS R5, R6 ;  /* 0x0000000600057213 */ /* 0x000fe40000000000 */
[----:B------:R-:W1:Y:S08]  /*1f570*/  I2F.RP R8, R7 ;  /* 0x0000000700087306 */ /* 0x000e700000209400 */
[----:B-1----:R-:W0:Y:S02]  /*1f580*/  MUFU.RCP R8, R8 ;  /* 0x0000000800087308 */ /* 0x002e240000001000 */
[----:B0-----:R-:W-:Y:S01]  /*1f590*/  VIADD R2, R8, 0xffffffe ;  /* 0x0ffffffe08027836 */ /* 0x001fe20000000000 */
[----:B------:R-:W-:-:S05]  /*1f5a0*/  IABS R8, R4 ;  /* 0x0000000400087213 */ /* 0x000fca0000000000 */
[----:B------:R0:W1:Y:S02]  /*1f5b0*/  F2I.FTZ.U32.TRUNC.NTZ R3, R2 ;  /* 0x0000000200037305 */ /* 0x000064000021f000 */
[----:B0-----:R-:W-:Y:S02]  /*1f5c0*/  IMAD.MOV.U32 R2, RZ, RZ, RZ ;  /* 0x000000ffff027224 */ /* 0x001fe400078e00ff */
[----:B-1----:R-:W-:-:S04]  /*1f5d0*/  IMAD.MOV R10, RZ, RZ, -R3 ;  /* 0x000000ffff0a7224 */ /* 0x002fc800078e0a03 */
[----:B------:R-:W-:Y:S01]  /*1f5e0*/  IMAD R9, R10, R7, RZ ;  /* 0x000000070a097224 */ /* 0x000fe200078e02ff */
[----:B------:R-:W-:-:S03]  /*1f5f0*/  IABS R10, R25 ;  /* 0x00000019000a7213 */ /* 0x000fc60000000000 */
[----:B------:R-:W-:Y:S02]  /*1f600*/  IMAD.HI.U32 R3, R3, R9, R2 ;  /* 0x0000000903037227 */ /* 0x000fe400078e0002 */
[----:B------:R-:W0:Y:S02]  /*1f610*/  I2F.RP R9, R5 ;  /* 0x0000000500097306 */ /* 0x000e240000209400 */
[----:B------:R-:W-:Y:S01]  /*1f620*/  IMAD.MOV R11, RZ, RZ, -R10 ;  /* 0x000000ffff0b7224 */ /* 0x000fe200078e0a0a */
[----:B------:R-:W-:Y:S01]  /*1f630*/  IABS R10, R6 ;  /* 0x00000006000a7213 */ /* 0x000fe20000000000 */
[----:B------:R-:W-:-:S04]  /*1f640*/  IMAD.HI.U32 R2, R3, R8, RZ ;  /* 0x0000000803027227 */ /* 0x000fc800078e00ff */
[----:B------:R-:W-:Y:S02]  /*1f650*/  IMAD R8, R2, R11, R8 ;  /* 0x0000000b02087224 */ /* 0x000fe400078e0208 */
[----:B------:R-:W-:-:S03]  /*1f660*/  IMAD.MOV R10, RZ, RZ, -R10 ;  /* 0x000000ffff0a7224 */ /* 0x000fc600078e0a0a */
[----:B------:R-:W-:Y:S01]  /*1f670*/  ISETP.GT.U32.AND P1, PT, R7, R8, PT ;  /* 0x000000080700720c */ /* 0x000fe20003f24070 */
[----:B0-----:R-:W0:-:S12]  /*1f680*/  MUFU.RCP R9, R9 ;  /* 0x0000000900097308 */ /* 0x001e180000001000 */
[----:B------:R-:W-:Y:S02]  /*1f690*/  @!P1 IMAD.IADD R8, R8, 0x1, -R7 ;  /* 0x0000000108089824 */ /* 0x000fe400078e0a07 */
[----:B------:R-:W-:Y:S01]  /*1f6a0*/  @!P1 VIADD R2, R2, 0x1 ;  /* 0x0000000102029836 */ /* 0x000fe20000000000 */
[----:B------:R-:W-:Y:S02]  /*1f6b0*/  ISETP.NE.AND P1, PT, R25, RZ, PT ;  /* 0x000000ff1900720c */ /* 0x000fe40003f25270 */
[----:B------:R-:W-:Y:S01]  /*1f6c0*/  ISETP.GE.U32.AND P0, PT, R8, R7, PT ;  /* 0x000000070800720c */ /* 0x000fe20003f06070 */
[----:B0-----:R-:W-:Y:S01]  /*1f6d0*/  VIADD R3, R9, 0xffffffe ;  /* 0x0ffffffe09037836 */ /* 0x001fe20000000000 */
[----:B------:R-:W-:-:S04]  /*1f6e0*/  LOP3.LUT R7, R4, R25, RZ, 0x3c, !PT ;  /* 0x0000001904077212 */ /* 0x000fc800078e3cff */
[----:B------:R-:W-:Y:S01]  /*1f6f0*/  ISETP.GE.AND P2, PT, R7, RZ, PT ;  /* 0x000000ff0700720c */ /* 0x000fe20003f46270 */
[----:B------:R-:W0:Y:S06]  /*1f700*/  F2I.FTZ.U32.TRUNC.NTZ R3, R3 ;  /* 0x0000000300037305 */ /* 0x000e2c000021f000 */
[----:B------:R-:W-:-:S04]  /*1f710*/  @P0 VIADD R2, R2, 0x1 ;  /* 0x0000000102020836 */ /* 0x000fc80000000000 */
[----:B------:R-:W-:-:S04]  /*1f720*/  IMAD.MOV.U32 R9, RZ, RZ, R2 ;  /* 0x000000ffff097224 */ /* 0x000fc800078e0002 */
[----:B------:R-:W-:Y:S01]  /*1f730*/  @!P2 IMAD.MOV R9, RZ, RZ, -R9 ;  /* 0x000000ffff09a224 */ /* 0x000fe200078e0a09 */
[----:B------:R-:W-:Y:S01]  /*1f740*/  @!P1 LOP3.LUT R9, RZ, R25, RZ, 0x33, !PT ;  /* 0x00000019ff099212 */ /* 0x000fe200078e33ff */
[----:B0-----:R-:W-:-:S03]  /*1f750*/  IMAD.MOV R2, RZ, RZ, -R3 ;  /* 0x000000ffff027224 */ /* 0x001fc600078e0a03 */
[----:B------:R-:W-:Y:S01]  /*1f760*/  IABS R8, R9 ;  /* 0x0000000900087213 */ /* 0x000fe20000000000 */
[----:B------:R-:W-:Y:S02]  /*1f770*/  IMAD R7, R2, R5, RZ ;  /* 0x0000000502077224 */ /* 0x000fe400078e02ff */
[----:B------:R-:W-:-:S04]  /*1f780*/  IMAD.MOV.U32 R2, RZ, RZ, RZ ;  /* 0x000000ffff027224 */ /* 0x000fc800078e00ff */
[----:B------:R-:W-:-:S04]  /*1f790*/  IMAD.HI.U32 R2, R3, R7, R2 ;  /* 0x0000000703027227 */ /* 0x000fc800078e0002 */
[----:B------:R-:W-:Y:S02]  /*1f7a0*/  IMAD.MOV.U32 R3, RZ, RZ, R8 ;  /* 0x000000ffff037224 */ /* 0x000fe400078e0008 */
        /* <DEDUP_REMOVED lines=9> */
[----:B------:R-:W-:Y:S01]  /*1f840*/  ISETP.GE.U32.AND P0, PT, R8, R5, PT ;  /* 0x000000050800720c */ /* 0x000fe20003f06070 */
[----:B------:R-:W-:-:S12]  /*1f850*/  IMAD.MOV R5, RZ, RZ, -R9 ;  /* 0x000000ffff057224 */ /* 0x000fd800078e0a09 */
[----:B------:R-:W-:-:S04]  /*1f860*/  @P0 VIADD R2, R2, 0x1 ;  /* 0x0000000102020836 */ /* 0x000fc80000000000 */
        /* <DEDUP_REMOVED lines=8> */
.L_x_1603:
[----:B0-----:R-:W0:Y:S02]  /*1f8f0*/  LDC.64 R2, c[0x0][0xc90] ;  /* 0x00032400ff027b82 */ /* 0x001e240000000a00 */
        /* <DEDUP_REMOVED lines=14> */
[----:B------:R-:W-:Y:S02]  /*1f9e0*/  IMAD.MOV.U32 R9, RZ, RZ, R11 ;  /* 0x000000ffff097224 */ /* 0x000fe400078e000b */
        /* <DEDUP_REMOVED lines=16> */
[----:B------:R-:W-:Y:S02]  /*1faf0*/  IMAD R4, R5, R2, R4 ;  /* 0x0000000205047224 */ /* 0x000fe400078e0204 */
[----:B------:R-:W-:Y:S01]  /*1fb00*/  IMAD.MOV.U32 R2, RZ, RZ, RZ ;  /* 0x000000ffff027224 */ /* 0x000fe200078e00ff */
[----:B------:R-:W-:Y:S02]  /*1fb10*/  VIADDMNMX R6, R3, UR5, R6, PT ;  /* 0x0000000503067c46 */ /* 0x000fe4000b800106 */
[----:B------:R-:W-:-:S02]  /*1fb20*/  IABS R10, R4 ;  /* 0x00000004000a7213 */ /* 0x000fc40000000000 */
[----:B------:R-:W-:Y:S01]  /*1fb30*/  IABS R8, R6 ;  /* 0x0000000600087213 */ /* 0x000fe20000000000 */
[----:B------:R-:W-:Y:S01]  /*1fb40*/  IMAD.MOV R26, RZ, RZ, -R6 ;  /* 0x000000ffff1a7224 */ /* 0x000fe200078e0a06 */
[----:B------:R-:W-:Y:S02]  /*1fb50*/  IADD3 R7, R7, 0x1000000, R4 ;  /* 0x0100000007077810 */ /* 0x000fe40007ffe004 */
[----:B------:R-:W0:Y:S08]  /*1fb60*/  I2F.RP R9, R8 ;  /* 0x0000000800097306 */ /* 0x000e300000209400 */
[----:B0-----:R-:W0:Y:S02]  /*1fb70*/  MUFU.RCP R9, R9 ;  /* 0x0000000900097308 */ /* 0x001e240000001000 */
[----:B0-----:R-:W-:-:S06]  /*1fb80*/  VIADD R3, R9, 0xffffffe ;  /* 0x0ffffffe09037836 */ /* 0x001fcc0000000000 */
[----:B------:R-:W0:Y:S02]  /*1fb90*/  F2I.FTZ.U32.TRUNC.NTZ R3, R3 ;  /* 0x0000000300037305 */ /* 0x000e24000021f000 */
[----:B0-----:R-:W-:-:S04]  /*1fba0*/  IMAD.MOV R11, RZ, RZ, -R3 ;  /* 0x000000ffff0b7224 */ /* 0x001fc800078e0a03 */
[----:B------:R-:W-:Y:S01]  /*1fbb0*/  IMAD R5, R11, R8, RZ ;  /* 0x000000080b057224 */ /* 0x000fe200078e02ff */
[----:B------:R-:W-:-:S03]  /*1fbc0*/  IABS R11, R6 ;  /* 0x00000006000b7213 */ /* 0x000fc60000000000 */
        /* <DEDUP_REMOVED lines=15> */
[----:B------:R-:W-:-:S07]  /*1fcc0*/  IMAD R26, R2, R26, R7 ;  /* 0x0000001a021a7224 */ /* 0x000fce00078e0207 */
.L_x_1604:
[----:B------:R-:W-:-:S05]  /*1fcd0*/  LOP3.LUT R2, RZ, R2, RZ, 0x33, !PT ;  /* 0x00000002ff027212 */ /* 0x000fca00078e33ff */
[----:B------:R-:W-:Y:S01]  /*1fce0*/  IMAD.IADD R25, R25, 0x1, R2 ;  /* 0x0000000119197824 */ /* 0x000fe200078e0202 */
[----:B------:R-:W-:Y:S06]  /*1fcf0*/  BRA `(.L_x_1605) ;  /* 0x00000000000c7947 */ /* 0x000fec0003800000 */
.L_x_1600:
[----:B------:R-:W-:Y:S02]  /*1fd00*/  IMAD.MOV.U32 R25, RZ, RZ, RZ ;  /* 0x000000ffff197224 */ /* 0x000fe400078e00ff */
[----:B------:R-:W-:Y:S02]  /*1fd10*/  IMAD.U32 R24, RZ, RZ, UR6 ;  /* 0x00000006ff187e24 */ /* 0x000fe4000f8e00ff */
[----:B------:R-:W-:-:S07]  /*1fd20*/  IMAD.MOV.U32 R26, RZ, RZ, RZ ;  /* 0x000000ffff1a7224 */ /* 0x000fce00078e00ff */
.L_x_1605:
[----:B------:R-:W-:-:S13]  /*1fd30*/  ISETP.NE.AND P0, PT, R0, RZ, PT ;  /* 0x000000ff0000720c */ /* 0x000fda0003f05270 */
[----:B------:R-:W0:Y:S01]  /*1fd40*/  @!P0 S2R R3, SR_CgaCtaId ;  /* 0x0000000000038919 */ /* 0x000e220000008800 */
[----:B------:R-:W-:-:S04]  /*1fd50*/  @!P0 MOV R0, 0x400 ;  /* 0x0000040000008802 */ /* 0x000fc80000000f00 */
[----:B0-----:R-:W-:-:S05]  /*1fd60*/  @!P0 LEA R0, R3, R0, 0x18 ;  /* 0x0000000003008211 */ /* 0x001fca00078ec0ff */
[----:B------:R0:W-:Y:S01]  /*1fd70*/  @!P0 STS.128 [R0+0x2d8d0], R24 ;  /* 0x02d8d01800008388 */ /* 0x0001e20000000c00 */
[----:B------:R-:W-:Y:S06]  /*1fd80*/  BAR.ARV 0x5, 0x200 ;  /* 0x0148000000007b1d */ /* 0x000fec0000002000 */
.L_x_1598:
        /* <DEDUP_REMOVED lines=40> */
.L_x_1727:
[----:B------:R-:W-:Y:S05]  /*20010*/  YIELD ;  /* 0x0000000000007946 */ /* 0x000fea0003800000 */
[----:B------:R-:W-:Y:S01]  /*20020*/  ULDC.64 UR4, c[0x0][0xa28] ;  /* 0x00028a0000047ab9 */ /* 0x000fe20000000a00 */
[----:B------:R-:W-:Y:S01]  /*20030*/  IMAD.MOV.U32 R11, RZ, RZ, RZ ;  /* 0x000000ffff0b7224 */ /* 0x000fe200078e00ff */
[----:B------:R-:W-:Y:S01]  /*20040*/  ISETP.NE.U32.AND P0, PT, RZ, UR4, PT ;  /* 0x00000004ff007c0c */ /* 0x000fe2000bf05070 */
[----:B01----:R-:W0:Y:S01]  /*20050*/  LDC.64 R6, c[0x0][0xa00] ;  /* 0x00028000ff067b82 */ /* 0x003e220000000a00 */
[----:B------:R-:W-:Y:S01]  /*20060*/  IMAD.MOV.U32 R0, RZ, RZ, RZ ;  /* 0x000000ffff007224 */ /* 0x000fe200078e00ff */
[----:B------:R-:W-:Y:S01]  /*20070*/  ULDC.64 UR6, c[0x0][0xa10] ;  /* 0x0002840000067ab9 */ /* 0x000fe20000000a00 */
[----:B------:R-:W-:Y:S01]  /*20080*/  ISETP.NE.AND.EX P0, PT, RZ, UR5, PT, P0 ;  /* 0x00000005ff007c0c */ /* 0x000fe2000bf05300 */
[----:B------:R-:W-:-:S12]  /*20090*/  ULDC.64 UR4, c[0x0][0xa18] ;  /* 0x0002860000047ab9 */ /* 0x000fd80000000a00 */
[----:B------:R-:W1:Y:S02]  /*200a0*/  @P0 LDC.64 R2, c[0x0][0xa28] ;  /* 0x00028a00ff020b82 */ /* 0x000e640000000a00 */
[----:B-1----:R-:W-:-:S05]  /*200b0*/  @P0 IMAD.WIDE R2, R27, 0x4, R2 ;  /* 0x000000041b020825 */ /* 0x002fca00078e0202 */
[----:B--2---:R1:W2:Y:S01]  /*200c0*/  @P0 LDG.E R11, desc[UR54][R2.64] ;  /* 0x00000036020b0981 */ /* 0x0042a2000c1e1900 */
[----:B------:R-:W-:Y:S01]  /*200d0*/  ISETP.NE.U32.AND P0, PT, RZ, UR4, PT ;  /* 0x00000004ff007c0c */ /* 0x000fe2000bf05070 */
[----:B0-----:R-:W-:Y:S01]  /*200e0*/  IMAD.WIDE R6, R27, 0x4, R6 ;  /* 0x000000041b067825 */ /* 0x001fe200078e0206 */
[----:B------:R-:W-:Y:S02]  /*200f0*/  ISETP.NE.U32.AND P1, PT, RZ, UR6, PT ;  /* 0x00000006ff007c0c */ /* 0x000fe4000bf25070 */
[----:B------:R-:W-:Y:S01]  /*20100*/  ISETP.NE.AND.EX P2, PT, RZ, UR5, PT, P0 ;  /* 0x00000005ff007c0c */ /* 0x000fe2000bf45300 */
[----:B------:R-:W-:Y:S01]  /*20110*/  ULDC.64 UR4, c[0x0][0xa00] ;  /* 0x0002800000047ab9 */ /* 0x000fe20000000a00 */
[----:B------:R-:W-:Y:S01]  /*20120*/  ISETP.NE.AND.EX P1, PT, RZ, UR7, PT, P1 ;  /* 0x00000007ff007c0c */ /* 0x000fe2000bf25310 */
[----:B------:R-:W-:Y:S01]  /*20130*/  IMAD.MOV.U32 R4, RZ, RZ, RZ ;  /* 0x000000ffff047224 */ /* 0x000fe200078e00ff */
[----:B------:R-:W-:Y:S01]  /*20140*/  ISETP.NE.U32.AND P0, PT, RZ, UR4, PT ;  /* 0x00000004ff007c0c */ /* 0x000fe2000bf05070 */
[----:B-1----:R-:W0:Y:S03]  /*20150*/  LDC.64 R2, c[0x0][0xa10] ;  /* 0x00028400ff027b82 */ /* 0x002e260000000a00 */
[----:B------:R-:W-:-:S05]  /*20160*/  ISETP.NE.AND.EX P0, PT, RZ, UR5, PT, P0 ;  /* 0x00000005ff007c0c */ /* 0x000fca000bf05300 */
[----:B------:R-:W1:Y:S08]  /*20170*/  @P2 LDC.64 R8, c[0x0][0xa18] ;  /* 0x00028600ff082b82 */ /* 0x000e700000000a00 */
[----:B---3--:R-:W3:Y:S01]  /*20180*/  @P0 LDG.E R0, desc[UR54][R6.64] ;  /* 0x0000003606000981 */ /* 0x008ee2000c1e1900 */
[----:B------:R-:W-:Y:S01]  /*20190*/  ULDC UR4, c[0x0][0x288] ;  /* 0x0000a20000047ab9 */ /* 0x000fe20000000800 */
[----:B0-----:R-:W-:-:S05]  /*201a0*/  IMAD.WIDE R2, R27, 0x4, R2 ;  /* 0x000000041b027825 */ /* 0x001fca00078e0202 */
[----:B-----5:R-:W5:Y:S01]  /*201b0*/  @P1 LDG.E R4, desc[UR54][R2.64] ;  /* 0x0000003602041981 */ /* 0x020f62000c1e1900 */
[----:B-1----:R-:W-:-:S03]  /*201c0*/  @P2 IMAD.WIDE R8, R27, 0x4, R8 ;  /* 0x000000041b082825 */ /* 0x002fc600078e0208 */
[----:B---3--:R0:W-:Y:S02]  /*201d0*/  STL [R1+0x34], R0 ;  /* 0x0000340001007387 */ /* 0x0081e40000100800 */
[----:B0-----:R-:W-:Y:S01]  /*201e0*/  IMAD.U32 R0, RZ, RZ, UR4 ;  /* 0x00000004ff007e24 */ /* 0x001fe2000f8e00ff */
[----:B------:R-:W-:-:S05]  /*201f0*/  ULDC.64 UR4, c[0x0][0x418] ;  /* 0x0001060000047ab9 */ /* 0x000fca0000000a00 */
[----:B------:R0:W3:Y:S01]  /*20200*/  @P2 LDG.E R0, desc[UR54][R8.64] ;  /* 0x0000003608002981 */ /* 0x0000e2000c1e1900 */
[----:B------:R-:W-:-:S03]  /*20210*/  UISETP.NE.U32.AND UP0, UPT, UR4, URZ, UPT ;  /* 0x0000003f0400728c */ /* 0x000fc6000bf05070 */
[----:B------:R-:W-:Y:S01]  /*20220*/  ULDC UR4, c[0x0][0x424] ;  /* 0x0001090000047ab9 */ /* 0x000fe20000000800 */
[----:B------:R-:W-:-:S03]  /*20230*/  UISETP.NE.AND.EX UP0, UPT, UR5, URZ, UPT, UP0 ;  /* 0x0000003f0500728c */ /* 0x000fc6000bf05300 */
[----:B------:R-:W-:Y:S01]  /*20240*/  ULDC UR5, c[0x0][0x2f0] ;  /* 0x0000bc0000057ab9 */ /* 0x000fe20000000800 */
[----:B------:R-:W-:-:S04]  /*20250*/  USEL UR4, UR4, 0x1, UP0 ;  /* 0x0000000104047887 */ /* 0x000fc80008000000 */
[----:B------:R-:W-:-:S03]  /*20260*/  UIMAD UR4, UR4, UR5, URZ ;  /* 0x00000005040472a4 */ /* 0x000fc6000f8e023f */
[----:B------:R-:W-:Y:S02]  /*20270*/  ULDC UR5, c[0x0][0x348] ;  /* 0x0000d20000057ab9 */ /* 0x000fe40000000800 */
[----:B0-----:R-:W-:Y:S02]  /*20280*/  IMAD.U32 R8, RZ, RZ, UR5 ;  /* 0x00000005ff087e24 */ /* 0x001fe4000f8e00ff */
[----:B------:R-:W-:Y:S01]  /*20290*/  IMAD.U32 R5, RZ, RZ, UR4 ;  /* 0x00000004ff057e24 */ /* 0x000fe2000f8e00ff */
[----:B---3--:R0:W-:Y:S04]  /*202a0*/  STL [R1+0x8], R0 ;  /* 0x0000080001007387 */ /* 0x0081e80000100800 */
[----:B--2---:R0:W-:Y:S01]  /*202b0*/  STL [R1+0x28], R11 ;  /* 0x0000280b01007387 */ /* 0x0041e20000100800 */
[----:B------:R-:W-:Y:S01]  /*202c0*/  IMAD.MOV.U32 R12, RZ, RZ, R0 ;  /* 0x000000ffff0c7224 */ /* 0x000fe200078e0000 */
[----:B------:R-:W-:Y:S06]  /*202d0*/  @P2 BRA `(.L_x_1607) ;  /* 0x0000000000142947 */ /* 0x000fec0003800000 */
[----:B------:R-:W-:Y:S05]  /*202e0*/  @!P0 BRA `(.L_x_1607) ;  /* 0x0000000000108947 */ /* 0x000fea0003800000 */
[----:B0-----:R-:W2:Y:S04]  /*202f0*/  LDG.E R0, desc[UR54][R6.64] ;  /* 0x0000003606007981 */ /* 0x001ea8000c1e1900 */
[----:B------:R-:W2:Y:S02]  /*20300*/  LDG.E R6, desc[UR54][R6.64+0x4] ;  /* 0x0000043606067981 */ /* 0x000ea4000c1e1900 */
[----:B--2---:R-:W-:-:S05]  /*20310*/  IMAD.IADD R12, R6, 0x1, -R0 ;  /* 0x00000001060c7824 */ /* 0x004fca00078e0a00 */
[----:B------:R1:W-:Y:S02]  /*20320*/  STL [R1+0x8], R12 ;  /* 0x0000080c01007387 */ /* 0x0003e40000100800 */
.L_x_1607:
[----:B------:R-:W-:Y:S01]  /*20330*/  ULDC.64 UR4, c[0x0][0xa20] ;  /* 0x0002880000047ab9 */ /* 0x000fe20000000a00 */
[C---:B------:R-:W-:Y:S02]  /*20340*/  LOP3.LUT R10, R26.reuse, 0xff000000, RZ, 0xc0, !PT ;  /* 0xff0000001a0a7812 */ /* 0x040fe400078ec0ff */
[----:B------:R-:W-:Y:S02]  /*20350*/  ISETP.NE.U32.AND P0, PT, RZ, UR4, PT ;  /* 0x00000004ff007c0c */ /* 0x000fe4000bf05070 */
[----:B------:R-:W-:Y:S02]  /*20360*/  SHF.R.U32.HI R10, RZ, 0x8, R10 ;  /* 0x00000008ff0a7819 */ /* 0x000fe4000001160a */
[----:B------:R-:W-:Y:S02]  /*20370*/  ISETP.NE.AND.EX P0, PT, RZ, UR5, PT, P0 ;  /* 0x00000005ff007c0c */ /* 0x000fe4000bf05300 */
[C---:B0-----:R-:W-:Y:S02]  /*20380*/  LOP3.LUT R0, R26.reuse, 0xff0000, RZ, 0xc0, !PT ;  /* 0x00ff00001a007812 */ /* 0x041fe400078ec0ff */
[----:B------:R-:W-:-:S02]  /*20390*/  LOP3.LUT R17, R26, 0xffff, RZ, 0xc0, !PT ;  /* 0x0000ffff1a117812 */ /* 0x000fc400078ec0ff */
[----:B------:R-:W-:-:S07]  /*203a0*/  LEA.HI R10, R0, R10, RZ, 0x10 ;  /* 0x0000000a000a7211 */ /* 0x000fce00078f80ff */
[----:B------:R-:W-:Y:S05]  /*203b0*/  @!P0 BRA `(.L_x_1608) ;  /* 0x0000000000108947 */ /* 0x000fea0003800000 */
[----:B------:R-:W0:Y:S02]  /*203c0*/  LDC.64 R6, c[0x0][0xa20] ;  /* 0x00028800ff067b82 */ /* 0x000e240000000a00 */
[----:B0-----:R-:W-:-:S05]  /*203d0*/  IMAD.WIDE R6, R27, 0x4, R6 ;  /* 0x000000041b067825 */ /* 0x001fca00078e0206 */
[----:B------:R0:W5:Y:S01]  /*203e0*/  LDG.E R5, desc[UR54][R6.64] ;  /* 0x0000003606057981 */ /* 0x000162000c1e1900 */
[----:B------:R-:W-:Y:S05]  /*203f0*/  BRA `(.L_x_1609) ;  /* 0x0000000000247947 */ /* 0x000fea0003800000 */
.L_x_1608:
        /* <DEDUP_REMOVED lines=9> */
.L_x_1609:
[----:B------:R-:W2:Y:S04]  /*20490*/  @P1 LDG.E R0, desc[UR54][R2.64] ;  /* 0x0000003602001981 */ /* 0x000ea8000c1e1900 */
[----:B0-----:R0:W2:Y:S01]  /*204a0*/  @P1 LDG.E R6, desc[UR54][R2.64+0x4] ;  /* 0x0000043602061981 */ /* 0x0010a2000c1e1900 */
[----:B------:R-:W-:Y:S02]  /*204b0*/  IMAD R25, R25, 0xc0, RZ ;  /* 0x000000c019197824 */ /* 0x000fe400078e02ff */
[----:B-----5:R-:W-:Y:S01]  /*204c0*/  IMAD.IADD R5, R5, 0x1, -R11 ;  /* 0x0000000105057824 */ /* 0x020fe200078e0a0b */
[----:B0-----:R-:W0:Y:S02]  /*204d0*/  LDC R2, c[0x0][0x448] ;  /* 0x00011200ff027b82 */ /* 0x001e240000000800 */
[----:B0-----:R-:W-:-:S13]  /*204e0*/  ISETP.NE.AND P2, PT, R2, 0x1, PT ;  /* 0x000000010200780c */ /* 0x001fda0003f45270 */
[----:B------:R-:W0:Y:S08]  /*204f0*/  @P2 LDC R3, c[0x0][0x44c] ;  /* 0x00011300ff032b82 */ /* 0x000e300000000800 */
[----:B------:R-:W3:Y:S01]  /*20500*/  @P2 LDC R2, c[0x0][0x450] ;  /* 0x00011400ff022b82 */ /* 0x000ee20000000800 */
[----:B--2---:R-:W-:Y:S02]  /*20510*/  @P1 IMAD.IADD R8, R6, 0x1, -R0 ;  /* 0x0000000106081824 */ /* 0x004fe400078e0a00 */
[----:B------:R-:W-:-:S02]  /*20520*/  VIADD R0, R25, 0xbf ;  /* 0x000000bf19007836 */ /* 0x000fc40000000000 */
[----:B------:R-:W-:Y:S02]  /*20530*/  IMAD.IADD R11, R5, 0x1, R8 ;  /* 0x00000001050b7824 */ /* 0x000fe400078e0208 */
[----:B0-----:R-:W-:-:S03]  /*20540*/  @P2 IMAD.HI.U32 R3, R0, R3, RZ ;  /* 0x0000000300032227 */ /* 0x001fc600078e00ff */
[----:B------:R0:W-:Y:S01]  /*20550*/  STL [R1+0x18], R11 ;  /* 0x0000180b01007387 */ /* 0x0001e20000100800 */
[C---:B------:R-:W-:Y:S01]  /*20560*/  VIADD R22, R11.reuse, 0x7f ;  /* 0x0000007f0b167836 */ /* 0x040fe20000000000 */
[----:B---3--:R-:W-:Y:S02]  /*20570*/  @P2 SHF.R.U32.HI R0, RZ, R2, R3 ;  /* 0x00000002ff002219 */ /* 0x008fe40000011603 */
[----:B------:R-:W-:Y:S02]  /*20580*/  IADD3 R21, R11, 0x1, -R12 ;  /* 0x000000010b157810 */ /* 0x000fe40007ffe80c */
[----:B------:R-:W-:-:S03]  /*20590*/  SHF.R.S32.HI R2, RZ, 0x1f, R22 ;  /* 0x0000001fff027819 */ /* 0x000fc60000011416 */
[----:B------:R-:W-:Y:S01]  /*205a0*/  IMAD.IADD R0, R21, 0x1, R0 ;  /* 0x0000000115007824 */ /* 0x000fe200078e0200 */
[----:B------:R-:W-:Y:S02]  /*205b0*/  LEA.HI R22, R2, R22, RZ, 0x7 ;  /* 0x0000001602167211 */ /* 0x000fe400078f38ff */
[----:B------:R-:W2:Y:S02]  /*205c0*/  LDC.64 R2, c[0x0][0x9e0] ;  /* 0x00027800ff027b82 */ /* 0x000ea40000000a00 */
[----:B------:R-:W-:Y:S02]  /*205d0*/  SHF.R.S32.HI R22, RZ, 0x7, R22 ;  /* 0x00000007ff167819 */ /* 0x000fe40000011416 */
[----:B--2---:R-:W-:Y:S01]  /*205e0*/  ISETP.GE.AND P3, PT, R3, 0x1, PT ;  /* 0x000000010300780c */ /* 0x004fe20003f66270 */
[----:B------:R-:W-:-:S12]  /*205f0*/  IMAD.IADD R2, R0, 0x1, R2 ;  /* 0x0000000100027824 */ /* 0x000fd800078e0202 */
[----:B0-----:R-:W-:Y:S05]  /*20600*/  @!P3 BRA `(.L_x_1610) ;  /* 0x000000000048b947 */ /* 0x001fea0003800000 */
        /* <DEDUP_REMOVED lines=11> */
.L_x_1612:
[----:B------:R-:W-:-:S13]  /*206c0*/  ISETP.NE.AND P0, PT, R3, 0x1, PT ;  /* 0x000000010300780c */ /* 0x000fda0003f05270 */
[----:B------:R-:W0:Y:S02]  /*206d0*/  @P0 LDC.64 R6, c[0x0][0x9e8] ;  /* 0x00027a00ff060b82 */ /* 0x000e240000000a00 */
[----:B0-----:R-:W-:-:S05]  /*206e0*/  @P0 IMAD.HI.U32 R6, R9, R6, RZ ;  /* 0x0000000609060227 */ /* 0x001fca00078e00ff */
[----:B------:R-:W-:-:S07]  /*206f0*/  @P0 SHF.R.U32.HI R9, RZ, R7, R6 ;  /* 0x00000007ff090219 */ /* 0x000fce0000011606 */
.L_x_1613:
[----:B------:R-:W-:Y:S05]  /*20700*/  BSYNC B0 ;  /* 0x0000000000007941 */ /* 0x000fea0003800000 */
.L_x_1611:
[----:B------:R-:W-:-:S05]  /*20710*/  IMAD R9, R9, R3, R3 ;  /* 0x0000000309097224 */ /* 0x000fca00078e0203 */
[----:B------:R-:W-:-:S07]  /*20720*/  VIMNMX R2, R2, R9, PT ;  /* 0x0000000902027248 */ /* 0x000fce0003fe0100 */
.L_x_1610:
[----:B------:R-:W0:Y:S01]  /*20730*/  @P2 LDC R6, c[0x0][0x44c] ;  /* 0x00011300ff062b82 */ /* 0x000e220000000800 */
[----:B------:R-:W-:Y:S01]  /*20740*/  VIADD R2, R2, 0x7f ;  /* 0x0000007f02027836 */ /* 0x000fe20000000000 */
[----:B------:R-:W-:Y:S01]  /*20750*/  ULDC UR4, c[0x0][0x9dc] ;  /* 0x0002770000047ab9 */ /* 0x000fe20000000800 */
[----:B------:R-:W-:Y:S02]  /*20760*/  IMAD.MOV.U32 R0, RZ, RZ, R25 ;  /* 0x000000ffff007224 */ /* 0x000fe400078e0019 */
[----:B------:R-:W-:-:S03]  /*20770*/  IMAD.IADD R20, R11, 0x1, -R12 ;  /* 0x000000010b147824 */ /* 0x000fc600078e0a0c */
[----:B------:R-:W2:Y:S01]  /*20780*/  @P2 LDC R7, c[0x0][0x450] ;  /* 0x00011400ff072b82 */ /* 0x000ea20000000800 */
[----:B0-----:R-:W-:-:S05]  /*20790*/  @P2 IMAD.HI.U32 R6, R25, R6, RZ ;  /* 0x0000000619062227 */ /* 0x001fca00078e00ff */
[----:B--2---:R-:W-:Y:S02]  /*207a0*/  @P2 SHF.R.U32.HI R0, RZ, R7, R6 ;  /* 0x00000007ff002219 */ /* 0x004fe40000011606 */
[----:B------:R-:W-:-:S04]  /*207b0*/  SHF.R.S32.HI R6, RZ, 0x1f, R2 ;  /* 0x0000001fff067819 */ /* 0x000fc80000011402 */
[----:B------:R-:W-:Y:S01]  /*207c0*/  LEA.HI R6, R6, R2, RZ, 0x7 ;  /* 0x0000000206067211 */ /* 0x000fe200078f38ff */
[----:B------:R-:W-:-:S03]  /*207d0*/  IMAD.IADD R2, R20, 0x1, R0 ;  /* 0x0000000114027824 */ /* 0x000fc600078e0200 */
[----:B------:R-:W-:Y:S01]  /*207e0*/  SHF.R.S32.HI R9, RZ, 0x7, R6 ;  /* 0x00000007ff097819 */ /* 0x000fe20000011406 */
[----:B------:R-:W-:-:S03]  /*207f0*/  VIADD R0, R2, -UR4 ;  /* 0x8000000402007c36 */ /* 0x000fc60008000000 */
        /* <DEDUP_REMOVED lines=12> */
.L_x_1616:
[----:B------:R-:W-:-:S13]  /*208c0*/  ISETP.NE.AND P0, PT, R3, 0x1, PT ;  /* 0x000000010300780c */ /* 0x000fda0003f05270 */
[----:B------:R-:W0:Y:S02]  /*208d0*/  @P0 LDC.64 R6, c[0x0][0x9e8] ;  /* 0x00027a00ff060b82 */ /* 0x000e240000000a00 */
[----:B0-----:R-:W-:-:S05]  /*208e0*/  @P0 IMAD.HI.U32 R6, R2, R6, RZ ;  /* 0x0000000602060227 */ /* 0x001fca00078e00ff */
[----:B------:R-:W-:-:S07]  /*208f0*/  @P0 SHF.R.U32.HI R2, RZ, R7, R6 ;  /* 0x00000007ff020219 */ /* 0x000fce0000011606 */
.L_x_1617:
[----:B------:R-:W-:Y:S05]  /*20900*/  BSYNC B0 ;  /* 0x0000000000007941 */ /* 0x000fea0003800000 */
.L_x_1615:
[----:B------:R-:W-:-:S05]  /*20910*/  IMAD R2, R2, R3, RZ ;  /* 0x0000000302027224 */ /* 0x000fca00078e02ff */
[----:B------:R-:W-:-:S07]  /*20920*/  VIMNMX R0, R0, R2, !PT ;  /* 0x0000000200007248 */ /* 0x000fce0007fe0100 */
.L_x_1614:
[----:B------:R-:W-:Y:S01]  /*20930*/  SHF.R.S32.HI R2, RZ, 0x1f, R0 ;  /* 0x0000001fff027819 */ /* 0x000fe20000011400 */
[----:B------:R-:W-:Y:S01]  /*20940*/  BSSY B0, `(.L_x_1618) ;  /* 0x0000027000007945 */ /* 0x000fe20003800000 */
[----:B------:R-:W-:Y:S02]  /*20950*/  LOP3.LUT R19, R10, 0xff, RZ, 0xc0, !PT ;  /* 0x000000ff0a137812 */ /* 0x000fe400078ec0ff */
[----:B------:R-:W-:Y:S02]  /*20960*/  LEA.HI R2, R2, R0, RZ, 0x7 ;  /* 0x0000000002027211 */ /* 0x000fe400078f38ff */
[----:B------:R-:W-:Y:S02]  /*20970*/  SHF.R.U32.HI R0, RZ, 0x10, R10 ;  /* 0x00000010ff007819 */ /* 0x000fe4000001160a */
[----:B------:R-:W-:-:S04]  /*20980*/  SHF.R.S32.HI R2, RZ, 0x7, R2 ;  /* 0x00000007ff027819 */ /* 0x000fc80000011402 */
[----:B------:R-:W-:Y:S01]  /*20990*/  VIMNMX R6, RZ, R2, !PT ;  /* 0x00000002ff067248 */ /* 0x000fe20007fe0100 */
[----:B------:R-:W-:-:S03]  /*209a0*/  IMAD.MOV.U32 R2, RZ, RZ, RZ ;  /* 0x000000ffff027224 */ /* 0x000fc600078e00ff */
[----:B------:R-:W-:-:S13]  /*209b0*/  ISETP.GT.AND P0, PT, R9, R6, PT ;  /* 0x000000060900720c */ /* 0x000fda0003f04270 */
[----:B------:R-:W-:Y:S05]  /*209c0*/  @!P0 BRA `(.L_x_1619) ;  /* 0x0000000000788947 */ /* 0x000fea0003800000 */
[----:B------:R-:W-:Y:S01]  /*209d0*/  ISETP.NE.AND P0, PT, R0, RZ, PT ;  /* 0x000000ff0000720c */ /* 0x000fe20003f05270 */
[----:B------:R-:W-:-:S03]  /*209e0*/  ULDC UR4, c[0x0][0x9f0] ;  /* 0x00027c0000047ab9 */ /* 0x000fc60000000800 */
[----:B------:R-:W-:-:S04]  /*209f0*/  SEL R7, R0, UR4, P0 ;  /* 0x0000000400077c07 */ /* 0x000fc80008000000 */
[----:B------:R-:W-:Y:S02]  /*20a00*/  IABS R10, R7 ;  /* 0x00000007000a7213 */ /* 0x000fe40000000000 */
[----:B------:R-:W-:Y:S02]  /*20a10*/  IADD3 R11, R7, -0x1, R9 ;  /* 0xffffffff070b7810 */ /* 0x000fe40007ffe009 */
[----:B------:R-:W0:Y:S03]  /*20a20*/  I2F.RP R2, R10 ;  /* 0x0000000a00027306 */ /* 0x000e260000209400 */
[----:B------:R-:W-:-:S05]  /*20a30*/  IMAD.IADD R11, R11, 0x1, -R6 ;  /* 0x000000010b0b7824 */ /* 0x000fca00078e0a06 */
[----:B0-----:R-:W0:Y:S02]  /*20a40*/  MUFU.RCP R2, R2 ;  /* 0x0000000200027308 */ /* 0x001e240000001000 */
[----:B0-----:R-:W-:-:S06]  /*20a50*/  VIADD R2, R2, 0xffffffe ;  /* 0x0ffffffe02027836 */ /* 0x001fcc0000000000 */
[----:B------:R0:W2:Y:S02]  /*20a60*/  F2I.FTZ.U32.TRUNC.NTZ R3, R2 ;  /* 0x0000000200037305 */ /* 0x0000a4000021f000 */
[----:B0-----:R-:W-:-:S04]  /*20a70*/  LOP3.LUT R2, R11, R7, RZ, 0x3c, !PT ;  /* 0x000000070b027212 */ /* 0x001fc800078e3cff */
[----:B------:R-:W-:Y:S01]  /*20a80*/  ISETP.GE.AND P3, PT, R2, RZ, PT ;  /* 0x000000ff0200720c */ /* 0x000fe20003f66270 */
[----:B--2---:R-:W-:-:S04]  /*20a90*/  IMAD.MOV R2, RZ, RZ, -R3 ;  /* 0x000000ffff027224 */ /* 0x004fc800078e0a03 */
[----:B-1----:R-:W-:Y:S02]  /*20aa0*/  IMAD R12, R2, R10, RZ ;  /* 0x0000000a020c7224 */ /* 0x002fe400078e02ff */
        /* <DEDUP_REMOVED lines=16> */
.L_x_1619:
[----:B------:R-:W-:Y:S05]  /*20bb0*/  BSYNC B0 ;  /* 0x0000000000007941 */ /* 0x000fea0003800000 */
.L_x_1618:
[-C--:B------:R-:W-:Y:S01]  /*20bc0*/  IMAD R6, R19, R2.reuse, R6 ;  /* 0x0000000213067224 */ /* 0x080fe200078e0206 */
[----:B------:R-:W-:Y:S04]  /*20bd0*/  BSSY B0, `(.L_x_1620) ;  /* 0x0000156000007945 */ /* 0x000fe80003800000 */
[C---:B------:R-:W-:Y:S01]  /*20be0*/  VIADDMNMX R2, R6.reuse, R2, R9, PT ;  /* 0x0000000206027246 */ /* 0x040fe20003800109 */
[----:B------:R-:W-:-:S04]  /*20bf0*/  IMAD R6, R6, 0x80, -R5 ;  /* 0x0000008006067824 */ /* 0x000fc800078e0a05 */
[----:B------:R-:W-:Y:S01]  /*20c00*/  IMAD R2, R2, 0x80, -R5 ;  /* 0x0000008002027824 */ /* 0x000fe200078e0a05 */
[----:B------:R-:W-:-:S04]  /*20c10*/  VIMNMX R6, RZ, R6, !PT ;  /* 0x00000006ff067248 */ /* 0x000fc80007fe0100 */
[----:B------:R-:W-:Y:S02]  /*20c20*/  VIMNMX R2, R2, R8, PT ;  /* 0x0000000802027248 */ /* 0x000fe40003fe0100 */
[----:B------:R-:W-:Y:S02]  /*20c30*/  SHF.R.U32.HI R5, RZ, 0x7, R6 ;  /* 0x00000007ff057819 */ /* 0x000fe40000011606 */
[----:B------:R-:W-:-:S13]  /*20c40*/  ISETP.GT.AND P0, PT, R2, R6, PT ;  /* 0x000000060200720c */ /* 0x000fda0003f04270 */
        /* <DEDUP_REMOVED lines=15> */
.L_x_1795:
[----:B--2---:R-:W-:Y:S02]  /*20d40*/  ISETP.NE.AND P0, PT, R14, RZ, PT ;  /* 0x000000ff0e00720c */ /* 0x004fe40003f05270 */
[----:B------:R-:W-:-:S11]  /*20d50*/  PLOP3.LUT P6, PT, PT, PT, PT, 0x8, 0x0 ;  /* 0x000000000000781c */ /* 0x000fd60003fce170 */
[----:B------:R-:W-:Y:S05]  /*20d60*/  @P0 BRA `(.L_x_1623) ;  /* 0x00000000000c0947 */ /* 0x000fea0003800000 */
[----:B------:R-:W-:-:S03]  /*20d70*/  UMOV UR4, 0xffffffff ;  /* 0xffffffff00047882 */ /* 0x000fc60000000000 */
[----:B------:R-:W-:Y:S05]  /*20d80*/  BRA.DIV UR4, `(.L_x_1624) ;  /* 0x0000007604407947 */ /* 0x000fea000b800000 */
[----:B------:R-:W-:-:S13]  /*20d90*/  ELECT P6, URZ, PT ;  /* 0x00000000003f782f */ /* 0x000fda00038c0000 */
.L_x_1623:
        /* <DEDUP_REMOVED lines=9> */
.L_x_1798:
[----:B------:R-:W-:Y:S05]  /*20e30*/  BSYNC B1 ;  /* 0x0000000000017941 */ /* 0x000fea0003800000 */
.L_x_1625:
[----:B------:R-:W-:Y:S04]  /*20e40*/  BSSY B1, `(.L_x_1627) ;  /* 0x000008c000017945 */ /* 0x000fe80003800000 */
[----:B------:R-:W-:Y:S05]  /*20e50*/  @!P6 BRA `(.L_x_1628) ;  /* 0x000000080028e947 */ /* 0x000fea0003800000 */
[----:B------:R-:W2:Y:S01]  /*20e60*/  LDL R8, [R1+0x4] ;  /* 0x0000040001087983 */ /* 0x000ea20000100800 */
[----:B------:R-:W-:Y:S01]  /*20e70*/  IMAD R10, R29, 0x8, R18 ;  /* 0x000000081d0a7824 */ /* 0x000fe200078e0212 */
[----:B------:R-:W3:Y:S01]  /*20e80*/  S2R R7, SR_TID.X ;  /* 0x0000000000077919 */ /* 0x000ee20000002100 */
[----:B------:R-:W-:Y:S01]  /*20e90*/  BSSY B2, `(.L_x_1629) ;  /* 0x0000006000027945 */ /* 0x000fe20003800000 */
[----:B---3--:R-:W-:-:S04]  /*20ea0*/  LOP3.LUT R7, R7, 0x7f, RZ, 0xc0, !PT ;  /* 0x0000007f07077812 */ /* 0x008fc800078ec0ff */
[----:B------:R-:W-:Y:S02]  /*20eb0*/  ISETP.NE.AND P1, PT, R7, RZ, PT ;  /* 0x000000ff0700720c */ /* 0x000fe40003f25270 */
[----:B--2---:R-:W-:-:S04]  /*20ec0*/  SHF.L.U32 R9, R8, 0x1f, RZ ;  /* 0x0000001f08097819 */ /* 0x004fc800000006ff */
[----:B------:R-:W2:Y:S02]  /*20ed0*/  SYNCS.PHASECHK.TRANS64.TRYWAIT P0, [R10+URZ+0x2d8a0], R9 ;  /* 0x02d8a0090a0075a7 */ /* 0x000ea4000800017f */
[----:B--2---:R-:W-:Y:S05]  /*20ee0*/  @!P0 BRA `(.L_x_1630) ;  /* 0x00000074001c8947 */ /* 0x004fea0003800000 */
.L_x_1799:
[----:B------:R-:W-:Y:S05]  /*20ef0*/  BSYNC B2 ;  /* 0x0000000000027941 */ /* 0x000fea0003800000 */
.L_x_1629:
[----:B------:R-:W-:Y:S04]  /*20f00*/  BSSY B2, `(.L_x_1631) ;  /* 0x0000009000027945 */ /* 0x000fe80003800000 */
[----:B------:R-:W-:Y:S05]  /*20f10*/  @P1 BRA `(.L_x_1632) ;  /* 0x00000000001c1947 */ /* 0x000fea0003800000 */
[----:B0-----:R-:W0:Y:S02]  /*20f20*/  S2R R6, SR_TID.X ;  /* 0x0000000000067919 */ /* 0x001e240000002100 */
[----:B0-----:R-:W-:Y:S01]  /*20f30*/  LOP3.LUT R7, R6, 0x1f, RZ, 0xc0, !PT ;  /* 0x0000001f06077812 */ /* 0x001fe200078ec0ff */
[----:B------:R-:W-:-:S03]  /*20f40*/  IMAD.MOV.U32 R6, RZ, RZ, 0x6000 ;  /* 0x00006000ff067424 */ /* 0x000fc600078e00ff */
[----:B------:R-:W-:Y:S01]  /*20f50*/  ISETP.NE.AND P0, PT, R7, RZ, PT ;  /* 0x000000ff0700720c */ /* 0x000fe20003f05270 */
[----:B------:R3:W-:-:S12]  /*20f60*/  SYNCS.ARRIVE.TRANS64 RZ, [R10+URZ+0x2d890], R6 ;  /* 0x02d890060aff79a7 */ /* 0x0007d8000800003f */
[----:B---3--:R-:W-:Y:S05]  /*20f70*/  @!P0 BRA `(.L_x_1632) ;  /* 0x0000000000048947 */ /* 0x008fea0003800000 */
[----:B------:R-:W-:Y:S01]  /*20f80*/  BPT.TRAP 0x1 ;  /* 0x000000040000795c */ /* 0x000fe20000300000 */
.L_x_1632:
[----:B------:R-:W-:Y:S05]  /*20f90*/  BSYNC B2 ;  /* 0x0000000000027941 */ /* 0x000fea0003800000 */
.L_x_1631:
        /* <DEDUP_REMOVED lines=8> */
[----:B0-----:R-:W-:Y:S01]  /*21020*/  VIADD R6, R10, 0x2d890 ;  /* 0x0002d8900a067836 */ /* 0x001fe20000000000 */
[----:B------:R-:W-:Y:S01]  /*21030*/  UMOV UR6, 0x0 ;  /* 0x0000000000067882 */ /* 0x000fe20000000000 */
[----:B------:R-:W-:Y:S01]  /*21040*/  VIADD R11, R8, 0x15400 ;  /* 0x00015400080b7836 */ /* 0x000fe20000000000 */
[----:B------:R-:W-:-:S09]  /*21050*/  UMOV UR7, 0x12f00000 ;  /* 0x12f0000000077882 */ /* 0x000fd20000000000 */
.L_x_1633:
        /* <DEDUP_REMOVED lines=16> */
.L_x_1634:
        /* <DEDUP_REMOVED lines=16> */
.L_x_1635:
        /* <DEDUP_REMOVED lines=13> */
.L_x_1800:
[----:B------:R-:W-:Y:S05]  /*21330*/  BSYNC B2 ;  /* 0x0000000000027941 */ /* 0x000fea0003800000 */
.L_x_1636:
[----:B------:R-:W-:Y:S01]  /*21340*/  BSSY B2, `(.L_x_1638) ;  /* 0x000000b000027945 */ /* 0x000fe20003800000 */
[----:B-1----:R-:W-:Y:S02]  /*21350*/  IMAD.MOV.U32 R12, RZ, RZ, 0x0 ;  /* 0x00000000ff0c7424 */ /* 0x002fe400078e00ff */
[----:B------:R-:W-:Y:S01]  /*21360*/  IMAD.MOV.U32 R13, RZ, RZ, 0x12f00000 ;  /* 0x12f00000ff0d7424 */ /* 0x000fe200078e00ff */
[----:B------:R-:W-:Y:S06]  /*21370*/  @P1 BRA `(.L_x_1639) ;  /* 0x00000000001c1947 */ /* 0x000fec0003800000 */
[----:B------:R-:W1:Y:S02]  /*21380*/  S2R R6, SR_TID.X ;  /* 0x0000000000067919 */ /* 0x000e640000002100 */
[----:B-1----:R-:W-:Y:S01]  /*21390*/  LOP3.LUT R11, R6, 0x1f, RZ, 0xc0, !PT ;  /* 0x0000001f060b7812 */ /* 0x002fe200078ec0ff */
[----:B------:R-:W-:-:S03]  /*213a0*/  IMAD.MOV.U32 R6, RZ, RZ, 0x6000 ;  /* 0x00006000ff067424 */ /* 0x000fc600078e00ff */
[----:B------:R-:W-:Y:S01]  /*213b0*/  ISETP.NE.AND P0, PT, R11, RZ, PT ;  /* 0x000000ff0b00720c */ /* 0x000fe20003f05270 */
[----:B------:R1:W-:-:S12]  /*213c0*/  SYNCS.ARRIVE.TRANS64 RZ, [R10+URZ+0x2d8b0], R6 ;  /* 0x02d8b0060aff79a7 */ /* 0x0003d8000800003f */
[----:B-1----:R-:W-:Y:S05]  /*213d0*/  @!P0 BRA `(.L_x_1639) ;  /* 0x0000000000048947 */ /* 0x002fea0003800000 */
[----:B------:R-:W-:Y:S01]  /*213e0*/  BPT.TRAP 0x1 ;  /* 0x000000040000795c */ /* 0x000fe20000300000 */
.L_x_1639:
[----:B------:R-:W-:Y:S05]  /*213f0*/  BSYNC B2 ;  /* 0x0000000000027941 */ /* 0x000fea0003800000 */
.L_x_1638:
[----:B------:R-:W-:Y:S01]  /*21400*/  R2UR UR10, R23 ;  /* 0x00000000170a72ca */ /* 0x000fe200000e0000 */
[----:B------:R-:W-:Y:S01]  /*21410*/  UIADD3 UR4, UP0, UR40, 0x670, URZ ;  /* 0x0000067028047890 */ /* 0x000fe2000ff1e03f */
[----:B------:R-:W-:Y:S01]  /*21420*/  R2UR UR6, R12 ;  /* 0x000000000c0672ca */ /* 0x000fe200000e0000 */
[----:B0-2---:R-:W-:Y:S01]  /*21430*/  VIADD R10, R10, 0x2d8b0 ;  /* 0x0002d8b00a0a7836 */ /* 0x005fe20000000000 */
[----:B------:R-:W-:Y:S01]  /*21440*/  R2UR UR7, R13 ;  /* 0x000000000d0772ca */ /* 0x000fe200000e0000 */
[----:B------:R-:W-:Y:S01]  /*21450*/  VIADD R6, R8, 0x400 ;  /* 0x0000040008067836 */ /* 0x000fe20000000000 */
[----:B------:R-:W-:Y:S01]  /*21460*/  PLOP3.LUT P0, PT, PT, PT, PT, 0x80, 0x0 ;  /* 0x000000000000781c */ /* 0x000fe20003f0f070 */
[----:B------:R-:W-:-:S12]  /*21470*/  UIADD3.X UR5, URZ, UR41, URZ, UP0, !UPT ;  /* 0x000000293f057290 */ /* 0x000fd800087fe43f */
.L_x_1640:
        /* <DEDUP_REMOVED lines=15> */
.L_x_1641:
        /* <DEDUP_REMOVED lines=15> */
.L_x_1642:
        /* <DEDUP_REMOVED lines=10> */
.L_x_1628:
[----:B------:R-:W-:Y:S05]  /*21700*/  BSYNC B1 ;  /* 0x0000000000017941 */ /* 0x000fea0003800000 */
.L_x_1627:
        /* <DEDUP_REMOVED lines=11> */
.L_x_1659:
[----:B------:R-:W-:Y:S05]  /*217c0*/  YIELD ;  /* 0x0000000000007946 */ /* 0x000fea0003800000 */
[----:B------:R-:W-:Y:S04]  /*217d0*/  BSSY B1, `(.L_x_1643) ;  /* 0x000008b000017945 */ /* 0x000fe80003800000 */
[----:B--2---:R-:W-:Y:S05]  /*217e0*/  @!P6 BRA `(.L_x_1644) ;  /* 0x000000080024e947 */ /* 0x004fea0003800000 */
[----:B0-----:R-:W2:Y:S01]  /*217f0*/  LDL R6, [R1+0x4] ;  /* 0x0000040001067983 */ /* 0x001ea20000100800 */
[----:B------:R-:W-:Y:S01]  /*21800*/  IMAD R9, R29, 0x8, R18 ;  /* 0x000000081d097824 */ /* 0x000fe200078e0212 */
[----:B------:R-:W0:Y:S01]  /*21810*/  S2R R3, SR_TID.X ;  /* 0x0000000000037919 */ /* 0x000e220000002100 */
[----:B------:R-:W-:Y:S01]  /*21820*/  BSSY B2, `(.L_x_1645) ;  /* 0x0000006000027945 */ /* 0x000fe20003800000 */
[----:B0-----:R-:W-:-:S04]  /*21830*/  LOP3.LUT R3, R3, 0x7f, RZ, 0xc0, !PT ;  /* 0x0000007f03037812 */ /* 0x001fc800078ec0ff */
[----:B------:R-:W-:Y:S02]  /*21840*/  ISETP.NE.AND P2, PT, R3, RZ, PT ;  /* 0x000000ff0300720c */ /* 0x000fe40003f45270 */
[----:B--2---:R-:W-:-:S04]  /*21850*/  SHF.L.U32 R8, R6, 0x1f, RZ ;  /* 0x0000001f06087819 */ /* 0x004fc800000006ff */
[----:B------:R-:W0:Y:S02]  /*21860*/  SYNCS.PHASECHK.TRANS64.TRYWAIT P1, [R9+URZ+0x2d8a0], R8 ;  /* 0x02d8a008090075a7 */ /* 0x000e24000802017f */
[----:B0-----:R-:W-:Y:S05]  /*21870*/  @!P1 BRA `(.L_x_1646) ;  /* 0x0000006800e09947 */ /* 0x001fea0003800000 */
.L_x_1801:
[----:B------:R-:W-:Y:S05]  /*21880*/  BSYNC B2 ;  /* 0x0000000000027941 */ /* 0x000fea0003800000 */
.L_x_1645:
[----:B------:R-:W-:Y:S04]  /*21890*/  BSSY B2, `(.L_x_1647) ;  /* 0x0000009000027945 */ /* 0x000fe80003800000 */
[----:B------:R-:W-:Y:S05]  /*218a0*/  @P2 BRA `(.L_x_1648) ;  /* 0x00000000001c2947 */ /* 0x000fea0003800000 */
[----:B------:R-:W2:Y:S02]  /*218b0*/  S2R R3, SR_TID.X ;  /* 0x0000000000037919 */ /* 0x000ea40000002100 */
[----:B--2---:R-:W-:Y:S01]  /*218c0*/  LOP3.LUT R6, R3, 0x1f, RZ, 0xc0, !PT ;  /* 0x0000001f03067812 */ /* 0x004fe200078ec0ff */
[----:B------:R-:W-:-:S03]  /*218d0*/  IMAD.MOV.U32 R3, RZ, RZ, 0x6000 ;  /* 0x00006000ff037424 */ /* 0x000fc600078e00ff */
[----:B------:R-:W-:Y:S01]  /*218e0*/  ISETP.NE.AND P1, PT, R6, RZ, PT ;  /* 0x000000ff0600720c */ /* 0x000fe20003f25270 */
[----:B------:R2:W-:-:S12]  /*218f0*/  SYNCS.ARRIVE.TRANS64 RZ, [R9+URZ+0x2d890], R3 ;  /* 0x02d8900309ff79a7 */ /* 0x0005d8000800003f */
[----:B--2---:R-:W-:Y:S05]  /*21900*/  @!P1 BRA `(.L_x_1648) ;  /* 0x0000000000049947 */ /* 0x004fea0003800000 */
[----:B------:R-:W-:Y:S01]  /*21910*/  BPT.TRAP 0x1 ;  /* 0x000000040000795c */ /* 0x000fe20000300000 */
.L_x_1648:
[----:B------:R-:W-:Y:S05]  /*21920*/  BSYNC B2 ;  /* 0x0000000000027941 */ /* 0x000fea0003800000 */
.L_x_1647:
        /* <DEDUP_REMOVED lines=11> */
.L_x_1649:
        /* <DEDUP_REMOVED lines=10> */
[----:B------:R-:W-:Y:S01]  /*21a80*/  IMAD.MOV.U32 R23, RZ, RZ, 0x20 ;  /* 0x00000020ff177424 */ /* 0x000fe200078e00ff */
[----:B------:R-:W-:Y:S01]  /*21a90*/  PLOP3.LUT P1, PT, PT, PT, PT, 0x80, 0x0 ;  /* 0x000000000000781c */ /* 0x000fe20003f2f070 */
[----:B------:R-:W-:Y:S01]  /*21aa0*/  VIADD R11, R7, 0x17400 ;  /* 0x00017400070b7836 */ /* 0x000fe20000000000 */
[----:B------:R-:W-:Y:S01]  /*21ab0*/  UMOV UR6, 0x0 ;  /* 0x0000000000067882 */ /* 0x000fe20000000000 */
[----:B------:R-:W-:Y:S01]  /*21ac0*/  UMOV UR7, 0x12f00000 ;  /* 0x12f0000000077882 */ /* 0x000fe20000000000 */
[----:B------:R-:W-:-:S15]  /*21ad0*/  R2UR UR10, R23 ;  /* 0x00000000170a72ca */ /* 0x000fde00000e0000 */
.L_x_1650:
        /* <DEDUP_REMOVED lines=16> */
.L_x_1651:
        /* <DEDUP_REMOVED lines=10> */
[----:B------:R-:W2:Y:S01]  /*21c80*/  SYNCS.PHASECHK.TRANS64.TRYWAIT P1, [R9+URZ+0x2d8c0], R8 ;  /* 0x02d8c008090075a7 */ /* 0x000ea2000802017f */
[----:B------:R-:W-:Y:S04]  /*21c90*/  BSSY B2, `(.L_x_1652) ;  /* 0x0000002000027945 */ /* 0x000fe80003800000 */
[----:B--2---:R-:W-:Y:S05]  /*21ca0*/  @!P1 BRA `(.L_x_1653) ;  /* 0x0000006400e89947 */ /* 0x004fea0003800000 */
.L_x_1802:
[----:B------:R-:W-:Y:S05]  /*21cb0*/  BSYNC B2 ;  /* 0x0000000000027941 */ /* 0x000fea0003800000 */
.L_x_1652:
        /* <DEDUP_REMOVED lines=11> */
.L_x_1655:
[----:B------:R-:W-:Y:S05]  /*21d70*/  BSYNC B2 ;  /* 0x0000000000027941 */ /* 0x000fea0003800000 */
.L_x_1654:
        /* <DEDUP_REMOVED lines=8> */
.L_x_1656:
        /* <DEDUP_REMOVED lines=15> */
.L_x_1657:
        /* <DEDUP_REMOVED lines=15> */
.L_x_1658:
        /* <DEDUP_REMOVED lines=10> */
.L_x_1644:
[----:B------:R-:W-:Y:S05]  /*22080*/  BSYNC B1 ;  /* 0x0000000000017941 */ /* 0x000fea0003800000 */
.L_x_1643:
[----:B------:R-:W2:Y:S01]  /*22090*/  LDL.LU R8, [R1+0x4] ;  /* 0x0000040001087983 */ /* 0x000ea20000300800 */
[----:B------:R-:W-:Y:S01]  /*220a0*/  VIADD R29, R29, 0x1 ;  /* 0x000000011d1d7836 */ /* 0x000fe20000000000 */
[C---:B------:R-:W-:Y:S01]  /*220b0*/  ISETP.GT.AND P2, PT, R10.reuse, R5, PT ;  /* 0x000000050a00720c */ /* 0x040fe20003f44270 */
[----:B------:R-:W-:-:S03]  /*220c0*/  VIADD R10, R10, 0xffffffff ;  /* 0xffffffff0a0a7836 */ /* 0x000fc60000000000 */
[----:B------:R-:W-:-:S04]  /*220d0*/  ISETP.NE.AND P1, PT, R29, 0x2, PT ;  /* 0x000000021d00780c */ /* 0x000fc80003f25270 */
[----:B------:R-:W-:Y:S02]  /*220e0*/  SEL R3, RZ, 0x1, P1 ;  /* 0x00000001ff037807 */ /* 0x000fe40000800000 */
[----:B------:R-:W-:Y:S02]  /*220f0*/  SEL R29, R29, RZ, P1 ;  /* 0x000000ff1d1d7207 */ /* 0x000fe40000800000 */
[----:B--2---:R-:W-:-:S05]  /*22100*/  LOP3.LUT R8, R8, R3, RZ, 0x3c, !PT ;  /* 0x0000000308087212 */ /* 0x004fca00078e3cff */
[----:B------:R2:W-:Y:S01]  /*22110*/  STL [R1+0x4], R8 ;  /* 0x0000040801007387 */ /* 0x0005e20000100800 */
[----:B------:R-:W-:Y:S05]  /*22120*/  @P2 BRA `(.L_x_1659) ;  /* 0xfffffff400a42947 */ /* 0x000fea000383ffff */
.L_x_1621:
[----:B------:R-:W-:Y:S05]  /*22130*/  BSYNC B0 ;  /* 0x0000000000007941 */ /* 0x000fea0003800000 */
.L_x_1620:
[----:B------:R-:W3:Y:S01]  /*22140*/  LDC R2, c[0x0][0x448] ;  /* 0x00011200ff027b82 */ /* 0x000ee20000000800 */
[----:B------:R-:W-:Y:S01]  /*22150*/  VIADD R3, R25, 0xbf ;  /* 0x000000bf19037836 */ /* 0x000fe20000000000 */
[----:B------:R-:W-:Y:S06]  /*22160*/  @!P0 WARPSYNC.ALL ;  /* 0x0000000000008948 */ /* 0x000fec0003800000 */
[----:B------:R-:W-:Y:S01]  /*22170*/  @!P0 BAR.SYNC.DEFER_BLOCKING 0xc, 0x200 ;  /* 0x0308000000008b1d */ /* 0x000fe20000010000 */
[----:B---3--:R-:W-:-:S13]  /*22180*/  ISETP.NE.AND P1, PT, R2, 0x1, PT ;  /* 0x000000010200780c */ /* 0x008fda0003f25270 */
[----:B------:R-:W3:Y:S08]  /*22190*/  @P1 LDC R4, c[0x0][0x44c] ;  /* 0x00011300ff041b82 */ /* 0x000ef00000000800 */
[----:B------:R-:W4:Y:S01]  /*221a0*/  @P1 LDC R2, c[0x0][0x450] ;  /* 0x00011400ff021b82 */ /* 0x000f220000000800 */
[----:B---3--:R-:W-:-:S05]  /*221b0*/  @P1 IMAD.HI.U32 R4, R3, R4, RZ ;  /* 0x0000000403041227 */ /* 0x008fca00078e00ff */
[----:B----4-:R-:W-:-:S05]  /*221c0*/  @P1 SHF.R.U32.HI R3, RZ, R2, R4 ;  /* 0x00000002ff031219 */ /* 0x010fca0000011604 */
[----:B------:R-:W-:Y:S02]  /*221d0*/  IMAD.IADD R21, R21, 0x1, R3 ;  /* 0x0000000115157824 */ /* 0x000fe400078e0203 */
[----:B------:R-:W3:Y:S02]  /*221e0*/  LDC.64 R2, c[0x0][0x9e0] ;  /* 0x00027800ff027b82 */ /* 0x000ee40000000a00 */
[----:B---3--:R-:W-:Y:S01]  /*221f0*/  ISETP.GE.AND P2, PT, R3, 0x1, PT ;  /* 0x000000010300780c */ /* 0x008fe20003f46270 */
[----:B------:R-:W-:-:S12]  /*22200*/  IMAD.IADD R2, R21, 0x1, R2 ;  /* 0x0000000115027824 */ /* 0x000fd800078e0202 */
[----:B------:R-:W-:Y:S05]  /*22210*/  @!P2 BRA `(.L_x_1660) ;  /* 0x000000000048a947 */ /* 0x000fea0003800000 */
[C---:B------:R-:W-:Y:S01]  /*22220*/  ISETP.GT.AND P0, PT, R21.reuse, RZ, PT ;  /* 0x000000ff1500720c */ /* 0x040fe20003f04270 */
[----:B------:R-:W-:Y:S01]  /*22230*/  BSSY B0, `(.L_x_1661) ;  /* 0x000000e000007945 */ /* 0x000fe20003800000 */
[----:B0-----:R-:W-:-:S11]  /*22240*/  VIADD R6, R21, 0xffffffff ;  /* 0xffffffff15067836 */ /* 0x001fd60000000000 */
        /* <DEDUP_REMOVED lines=8> */
.L_x_1662:
[----:B------:R-:W-:-:S13]  /*222d0*/  ISETP.NE.AND P0, PT, R3, 0x1, PT ;  /* 0x000000010300780c */ /* 0x000fda0003f05270 */
[----:B------:R-:W0:Y:S02]  /*222e0*/  @P0 LDC.64 R4, c[0x0][0x9e8] ;  /* 0x00027a00ff040b82 */ /* 0x000e240000000a00 */
[----:B0-----:R-:W-:-:S05]  /*222f0*/  @P0 IMAD.HI.U32 R4, R6, R4, RZ ;  /* 0x0000000406040227 */ /* 0x001fca00078e00ff */
[----:B------:R-:W-:-:S07]  /*22300*/  @P0 SHF.R.U32.HI R6, RZ, R5, R4 ;  /* 0x00000005ff060219 */ /* 0x000fce0000011604 */
.L_x_1663:
[----:B------:R-:W-:Y:S05]  /*22310*/  BSYNC B0 ;  /* 0x0000000000007941 */ /* 0x000fea0003800000 */
.L_x_1661:
[----:B------:R-:W-:-:S05]  /*22320*/  IMAD R6, R6, R3, R3 ;  /* 0x0000000306067224 */ /* 0x000fca00078e0203 */
[----:B------:R-:W-:-:S07]  /*22330*/  VIMNMX R2, R2, R6, PT ;  /* 0x0000000602027248 */ /* 0x000fce0003fe0100 */
.L_x_1660:
[----:B------:R-:W-:Y:S01]  /*22340*/  VIADD R2, R2, 0x7f ;  /* 0x0000007f02027836 */ /* 0x000fe20000000000 */
[----:B------:R-:W-:Y:S01]  /*22350*/  ULDC UR4, c[0x0][0x9dc] ;  /* 0x0002770000047ab9 */ /* 0x000fe20000000800 */
[----:B------:R-:W-:-:S03]  /*22360*/  IMAD.MOV.U32 R5, RZ, RZ, R25 ;  /* 0x000000ffff057224 */ /* 0x000fc600078e0019 */
[----:B------:R-:W-:-:S04]  /*22370*/  SHF.R.S32.HI R4, RZ, 0x1f, R2 ;  /* 0x0000001fff047819 */ /* 0x000fc80000011402 */
[----:B------:R-:W-:Y:S02]  /*22380*/  LEA.HI R4, R4, R2, RZ, 0x7 ;  /* 0x0000000204047211 */ /* 0x000fe400078f38ff */
[----:B------:R-:W3:Y:S02]  /*22390*/  @P1 LDC R2, c[0x0][0x450] ;  /* 0x00011400ff021b82 */ /* 0x000ee40000000800 */
[----:B------:R-:W-:-:S04]  /*223a0*/  SHF.R.S32.HI R4, RZ, 0x7, R4 ;  /* 0x00000007ff047819 */ /* 0x000fc80000011404 */
[----:B0-----:R-:W-:Y:S02]  /*223b0*/  VIMNMX R6, R22, R4, PT ;  /* 0x0000000416067248 */ /* 0x001fe40003fe0100 */
[----:B------:R-:W0:Y:S02]  /*223c0*/  @P1 LDC R4, c[0x0][0x44c] ;  /* 0x00011300ff041b82 */ /* 0x000e240000000800 */
[----:B0-----:R-:W-:-:S05]  /*223d0*/  @P1 IMAD.HI.U32 R4, R25, R4, RZ ;  /* 0x0000000419041227 */ /* 0x001fca00078e00ff */
[----:B---3--:R-:W-:-:S05]  /*223e0*/  @P1 SHF.R.U32.HI R5, RZ, R2, R4 ;  /* 0x00000002ff051219 */ /* 0x008fca0000011604 */
        /* <DEDUP_REMOVED lines=13> */
.L_x_1666:
[----:B------:R-:W-:-:S13]  /*224c0*/  ISETP.NE.AND P0, PT, R3, 0x1, PT ;  /* 0x000000010300780c */ /* 0x000fda0003f05270 */
[----:B------:R-:W0:Y:S02]  /*224d0*/  @P0 LDC.64 R4, c[0x0][0x9e8] ;  /* 0x00027a00ff040b82 */ /* 0x000e240000000a00 */
[----:B0-----:R-:W-:-:S05]  /*224e0*/  @P0 IMAD.HI.U32 R4, R7, R4, RZ ;  /* 0x0000000407040227 */ /* 0x001fca00078e00ff */
[----:B------:R-:W-:-:S07]  /*224f0*/  @P0 SHF.R.U32.HI R7, RZ, R5, R4 ;  /* 0x00000005ff070219 */ /* 0x000fce0000011604 */
.L_x_1667:
[----:B------:R-:W-:Y:S05]  /*22500*/  BSYNC B0 ;  /* 0x0000000000007941 */ /* 0x000fea0003800000 */
.L_x_1665:
[----:B------:R-:W-:-:S05]  /*22510*/  IMAD R3, R7, R3, RZ ;  /* 0x0000000307037224 */ /* 0x000fca00078e02ff */
[----:B------:R-:W-:-:S07]  /*22520*/  VIMNMX R2, R2, R3, !PT ;  /* 0x0000000302027248 */ /* 0x000fce0007fe0100 */
.L_x_1664:
[----:B------:R-:W-:Y:S01]  /*22530*/  ISETP.NE.AND P1, PT, R0, RZ, PT ;  /* 0x000000ff0000720c */ /* 0x000fe20003f25270 */
[----:B------:R-:W-:Y:S01]  /*22540*/  BSSY B0, `(.L_x_1668) ;  /* 0x0000024000007945 */ /* 0x000fe20003800000 */
[----:B------:R-:W-:-:S04]  /*22550*/  SHF.R.S32.HI R3, RZ, 0x1f, R2 ;  /* 0x0000001fff037819 */ /* 0x000fc80000011402 */
[----:B------:R-:W-:Y:S01]  /*22560*/  LEA.HI R3, R3, R2, RZ, 0x7 ;  /* 0x0000000203037211 */ /* 0x000fe200078f38ff */
[----:B------:R-:W-:-:S03]  /*22570*/  IMAD.MOV.U32 R2, RZ, RZ, RZ ;  /* 0x000000ffff027224 */ /* 0x000fc600078e00ff */
[----:B------:R-:W-:-:S03]  /*22580*/  SHF.R.S32.HI R3, RZ, 0x7, R3 ;  /* 0x00000007ff037819 */ /* 0x000fc60000011403 */
[----:B------:R-:W0:Y:S01]  /*22590*/  @!P1 LDC R0, c[0x0][0x9f0] ;  /* 0x00027c00ff009b82 */ /* 0x000e220000000800 */
[----:B------:R-:W-:-:S04]  /*225a0*/  VIMNMX R4, RZ, R3, !PT ;  /* 0x00000003ff047248 */ /* 0x000fc80007fe0100 */
[----:B------:R-:W-:-:S13]  /*225b0*/  ISETP.GT.AND P0, PT, R6, R4, PT ;  /* 0x000000040600720c */ /* 0x000fda0003f04270 */
[----:B------:R-:W-:Y:S05]  /*225c0*/  @!P0 BRA `(.L_x_1669) ;  /* 0x00000000006c8947 */ /* 0x000fea0003800000 */
[-C--:B0-----:R-:W-:Y:S02]  /*225d0*/  IABS R5, R0.reuse ;  /* 0x0000000000057213 */ /* 0x081fe40000000000 */
[----:B--2---:R-:W-:Y:S02]  /*225e0*/  IABS R8, R0 ;  /* 0x0000000000087213 */ /* 0x004fe40000000000 */
        /* <DEDUP_REMOVED lines=9> */
[----:B------:R-:W-:-:S05]  /*22680*/  IADD3 R3, R0, -0x1, R6 ;  /* 0xffffffff00037810 */ /* 0x000fca0007ffe006 */
[----:B------:R-:W-:-:S05]  /*22690*/  IMAD.IADD R3, R3, 0x1, -R4 ;  /* 0x0000000103037824 */ /* 0x000fca00078e0a04 */
        /* <DEDUP_REMOVED lines=14> */
.L_x_1669:
[----:B------:R-:W-:Y:S05]  /*22780*/  BSYNC B0 ;  /* 0x0000000000007941 */ /* 0x000fea0003800000 */
.L_x_1668:
[-C--:B0-----:R-:W-:Y:S01]  /*22790*/  IMAD R0, R19, R2.reuse, R4 ;  /* 0x0000000213007224 */ /* 0x081fe200078e0204 */
[----:B------:R-:W-:Y:S04]  /*227a0*/  BSSY B7, `(.L_x_1670) ;  /* 0x0000344000077945 */ /* 0x000fe80003800000 */
        /* <DEDUP_REMOVED lines=11> */
[----:B------:R-:W3:Y:S01]  /*22860*/  LDC.64 R2, c[0x0][0xc60] ;  /* 0x00031800ff027b82 */ /* 0x000ee20000000a00 */
[----:B------:R-:W0:Y:S02]  /*22870*/  FLO.U32 R0, UR4 ;  /* 0x0000000400007d00 */ /* 0x000e2400080e0000 */
[----:B0-----:R-:W-:-:S06]  /*22880*/  ISETP.EQ.U32.AND P0, PT, R0, R5, PT ;  /* 0x000000050000720c */ /* 0x001fcc0003f02070 */
[----:B------:R-:W3:Y:S07]  /*22890*/  POPC R5, UR4 ;  /* 0x0000000400057d09 */ /* 0x000eee0008000000 */
[----:B---3--:R-:W3:Y:S01]  /*228a0*/  @P0 ATOMG.E.ADD.STRONG.GPU PT, R3, desc[UR54][R2.64], R5 ;  /* 0x00000005020309a8 */ /* 0x008ee200081ee1f6 */
[----:B------:R-:W0:Y:S02]  /*228b0*/  S2R R4, SR_LTMASK ;  /* 0x0000000000047919 */ /* 0x000e240000003900 */
[----:B0-----:R-:W-:-:S04]  /*228c0*/  LOP3.LUT R4, R4, UR4, RZ, 0xc0, !PT ;  /* 0x0000000404047c12 */ /* 0x001fc8000f8ec0ff */
[----:B------:R-:W0:Y:S01]  /*228d0*/  POPC R7, R4 ;  /* 0x0000000400077309 */ /* 0x000e220000000000 */
[----:B---3--:R-:W0:Y:S02]  /*228e0*/  SHFL.IDX PT, R0, R3, R0, 0x1f ;  /* 0x00001f0003007589 */ /* 0x008e2400000e0000 */
[----:B0-----:R-:W-:Y:S01]  /*228f0*/  IADD3 R24, R0, UR37, R7 ;  /* 0x0000002500187c10 */ /* 0x001fe2000fffe007 */
[----:B------:R-:W-:Y:S06]  /*22900*/  BRA `(.L_x_1672) ;  /* 0x0000003000b47947 */ /* 0x000fec0003800000 */
.L_x_1671:
        /* <DEDUP_REMOVED lines=15> */
[----:B--2---:R-:W-:Y:S02]  /*22a00*/  IMAD.MOV.U32 R8, RZ, RZ, 0x70 ;  /* 0x00000070ff087424 */ /* 0x004fe400078e00ff */
[----:B-1----:R-:W-:Y:S02]  /*22a10*/  IMAD.MOV.U32 R12, RZ, RZ, 0x1 ;  /* 0x00000001ff0c7424 */ /* 0x002fe400078e00ff */
[----:B------:R-:W-:-:S07]  /*22a20*/  IMAD.MOV.U32 R13, RZ, RZ, RZ ;  /* 0x000000ffff0d7224 */ /* 0x000fce00078e00ff */
[----:B------:R-:W-:-:S07]  /*22a30*/  LEPC R20, `(.L_x_1674) ;  /* 0x000000001014794e */ /* 0x000fce0000000000 */
[----:B0-----:R-:W-:Y:S05]  /*22a40*/  CALL.ABS.NOINC R2 ;  /* 0x0000000002007343 */ /* 0x001fea0003c00000 */
.L_x_1674:
[----:B------:R-:W-:Y:S05]  /*22a50*/  BSYNC B6 ;  /* 0x0000000000067941 */ /* 0x000fea0003800000 */
.L_x_1673:
        /* <DEDUP_REMOVED lines=8> */
[----:B------:R0:W3:Y:S01]  /*22ae0*/  LDC.64 R2, c[0x4][R19] ;  /* 0x0100000013027b82 */ /* 0x0000e20000000a00 */
[----:B------:R-:W-:Y:S02]  /*22af0*/  IMAD.U32 R4, RZ, RZ, UR6 ;  /* 0x00000006ff047e24 */ /* 0x000fe4000f8e00ff */
[----:B------:R-:W-:Y:S02]  /*22b00*/  IMAD.U32 R5, RZ, RZ, UR7 ;  /* 0x00000007ff057e24 */ /* 0x000fe4000f8e00ff */
[----:B------:R-:W-:Y:S02]  /*22b10*/  IMAD.U32 R6, RZ, RZ, UR8 ;  /* 0x00000008ff067e24 */ /* 0x000fe4000f8e00ff */
[----:B------:R-:W-:-:S02]  /*22b20*/  IMAD.U32 R7, RZ, RZ, UR9 ;  /* 0x00000009ff077e24 */ /* 0x000fc4000f8e00ff */
[----:B------:R-:W-:Y:S02]  /*22b30*/  IMAD.U32 R10, RZ, RZ, UR4 ;  /* 0x00000004ff0a7e24 */ /* 0x000fe4000f8e00ff */
[----:B------:R-:W-:Y:S02]  /*22b40*/  IMAD.U32 R11, RZ, RZ, UR5 ;  /* 0x00000005ff0b7e24 */ /* 0x000fe4000f8e00ff */
[----:B--2---:R-:W-:Y:S02]  /*22b50*/  IMAD.MOV.U32 R8, RZ, RZ, 0x70 ;  /* 0x00000070ff087424 */ /* 0x004fe400078e00ff */
[----:B-1----:R-:W-:Y:S02]  /*22b60*/  IMAD.MOV.U32 R12, RZ, RZ, 0x1 ;  /* 0x00000001ff0c7424 */ /* 0x002fe400078e00ff */
[----:B0-----:R-:W-:-:S07]  /*22b70*/  IMAD.MOV.U32 R13, RZ, RZ, RZ ;  /* 0x000000ffff0d7224 */ /* 0x001fce00078e00ff */
[----:B------:R-:W-:-:S07]  /*22b80*/  LEPC R20, `(.L_x_1677) ;  /* 0x000000001014794e */ /* 0x000fce0000000000 */
[----:B---3--:R-:W-:Y:S05]  /*22b90*/  CALL.ABS.NOINC R2 ;  /* 0x0000000002007343 */ /* 0x008fea0003c00000 */
.L_x_1677:
        /* <DEDUP_REMOVED lines=15> */
.L_x_1676:
[----:B------:R-:W-:Y:S05]  /*22c90*/  BSYNC B6 ;  /* 0x0000000000067941 */ /* 0x000fea0003800000 */
.L_x_1675:
[----:B------:R-:W-:Y:S01]  /*22ca0*/  ULDC.64 UR4, c[0x0][0x9f8] ;  /* 0x00027e0000047ab9 */ /* 0x000fe20000000a00 */
[----:B------:R-:W3:Y:S01]  /*22cb0*/  LDL R20, [R1+0x18] ;  /* 0x0000180001147983 */ /* 0x000ee20000100800 */
[----:B------:R-:W-:-:S03]  /*22cc0*/  ISETP.NE.U32.AND P0, PT, RZ, UR4, PT ;  /* 0x00000004ff007c0c */ /* 0x000fc6000bf05070 */
[----:B------:R-:W4:Y:S01]  /*22cd0*/  LDL R19, [R1+0x28] ;  /* 0x0000280001137983 */ /* 0x000f220000100800 */
[----:B------:R-:W-:Y:S01]  /*22ce0*/  ISETP.NE.AND.EX P0, PT, RZ, UR5, PT, P0 ;  /* 0x00000005ff007c0c */ /* 0x000fe2000bf05300 */
[----:B------:R-:W-:Y:S01]  /*22cf0*/  IMAD.MOV.U32 R9, RZ, RZ, R27 ;  /* 0x000000ffff097224 */ /* 0x000fe200078e001b */
[----:B------:R-:W0:Y:S01]  /*22d00*/  LDC R5, c[0x0][0x430] ;  /* 0x00010c00ff057b82 */ /* 0x000e220000000800 */
[----:B------:R-:W1:Y:S01]  /*22d10*/  S2R R22, SR_TID.X ;  /* 0x0000000000167919 */ /* 0x000e620000002100 */
[----:B------:R-:W2:Y:S01]  /*22d20*/  S2R R21, SR_TID.X ;  /* 0x0000000000157919 */ /* 0x000ea20000002100 */
[----:B------:R-:W-:Y:S01]  /*22d30*/  VIADD R23, R23, 0xffffffff ;  /* 0xffffffff17177836 */ /* 0x000fe20000000000 */
[----:B------:R-:W-:-:S07]  /*22d40*/  ULDC UR4, c[0x0][0x2f4] ;  /* 0x0000bd0000047ab9 */ /* 0x000fce0000000800 */
[----:B------:R-:W1:Y:S02]  /*22d50*/  @P0 LDC.64 R2, c[0x0][0x9f8] ;  /* 0x00027e00ff020b82 */ /* 0x000e640000000a00 */
[----:B-1----:R-:W-:-:S05]  /*22d60*/  @P0 IMAD.WIDE R2, R27, 0x4, R2 ;  /* 0x000000041b020825 */ /* 0x002fca00078e0202 */
[----:B------:R1:W4:Y:S01]  /*22d70*/  @P0 LDG.E R9, desc[UR54][R2.64] ;  /* 0x0000003602090981 */ /* 0x000322000c1e1900 */
[----:B0-----:R-:W-:Y:S01]  /*22d80*/  ISETP.NE.AND P1, PT, R5, 0x1, PT ;  /* 0x000000010500780c */ /* 0x001fe20003f25270 */
[----:B------:R-:W-:Y:S01]  /*22d90*/  IMAD.SHL.U32 R22, R22, 0x20, RZ ;  /* 0x0000002016167824 */ /* 0x000fe200078e00ff */
[----:B--2---:R-:W-:Y:S01]  /*22da0*/  LOP3.LUT R21, R21, 0x7f, RZ, 0xc0, !PT ;  /* 0x0000007f15157812 */ /* 0x004fe200078ec0ff */
[----:B------:R-:W-:-:S03]  /*22db0*/  IMAD.SHL.U32 R8, R23, 0x80, RZ ;  /* 0x0000008017087824 */ /* 0x000fc600078e00ff */
[----:B------:R-:W-:Y:S02]  /*22dc0*/  SHF.R.U32.HI R21, RZ, 0x2, R21 ;  /* 0x00000002ff157819 */ /* 0x000fe40000011615 */
[----:B------:R-:W-:-:S04]  /*22dd0*/  LOP3.LUT R22, R22, 0x60, RZ, 0xc0, !PT ;  /* 0x0000006016167812 */ /* 0x000fc800078ec0ff */
[----:B------:R-:W-:Y:S01]  /*22de0*/  LOP3.LUT R0, R8, R21, R22, 0xfe, !PT ;  /* 0x0000001508007212 */ /* 0x000fe200078efe16 */
[----:B-1----:R-:W0:Y:S08]  /*22df0*/  @P1 LDC R3, c[0x0][0x434] ;  /* 0x00010d00ff031b82 */ /* 0x002e300000000800 */
[----:B------:R-:W1:Y:S01]  /*22e00*/  @P1 LDC R2, c[0x0][0x438] ;  /* 0x00010e00ff021b82 */ /* 0x000e620000000800 */
[----:B------:R-:W-:Y:S01]  /*22e10*/  LOP3.LUT R16, R16, 0xfffffff7, RZ, 0xc0, !PT ;  /* 0xfffffff710107812 */ /* 0x000fe200078ec0ff */
[----:B------:R-:W-:Y:S01]  /*22e20*/  UMOV UR5, 0xffffffff ;  /* 0xffffffff00057882 */ /* 0x000fe20000000000 */
[C---:B---3--:R-:W-:Y:S01]  /*22e30*/  ISETP.GE.AND P0, PT, R0.reuse, R20, PT ;  /* 0x000000140000720c */ /* 0x048fe20003f06270 */
[----:B----4-:R-:W-:-:S04]  /*22e40*/  IMAD.IADD R0, R0, 0x1, R19 ;  /* 0x0000000100007824 */ /* 0x010fc800078e0213 */
[----:B0-----:R-:W-:-:S04]  /*22e50*/  @P1 IMAD.HI.U32 R3, R0, R3, RZ ;  /* 0x0000000300031227 */ /* 0x001fc800078e00ff */
[----:B------:R-:W-:Y:S01]  /*22e60*/  IMAD.MOV.U32 R6, RZ, RZ, R0 ;  /* 0x000000ffff067224 */ /* 0x000fe200078e0000 */
[----:B-1----:R-:W-:-:S03]  /*22e70*/  @P1 SHF.R.U32.HI R6, RZ, R2, R3 ;  /* 0x00000002ff061219 */ /* 0x002fc60000011603 */
[----:B------:R-:W0:Y:S01]  /*22e80*/  @!P0 LDC.64 R2, c[0x0][0x428] ;  /* 0x00010a00ff028b82 */ /* 0x000e220000000a00 */
[--C-:B------:R-:W-:Y:S01]  /*22e90*/  @!P0 SHF.R.S32.HI R7, RZ, 0x1f, R6.reuse ;  /* 0x0000001fff078819 */ /* 0x100fe20000011406 */
[----:B------:R-:W-:-:S04]  /*22ea0*/  IMAD.MOV R4, RZ, RZ, -R6 ;  /* 0x000000ffff047224 */ /* 0x000fc800078e0a06 */
[----:B------:R-:W-:Y:S01]  /*22eb0*/  IMAD R4, R5, R4, R0 ;  /* 0x0000000405047224 */ /* 0x000fe200078e0200 */
[----:B------:R-:W-:Y:S01]  /*22ec0*/  SHF.R.S32.HI R10, RZ, 0x1f, R9 ;  /* 0x0000001fff0a7819 */ /* 0x000fe20000011409 */
[----:B------:R1:W-:Y:S01]  /*22ed0*/  STL [R1+0xc], R9 ;  /* 0x00000c0901007387 */ /* 0x0003e20000100800 */
[----:B0-----:R-:W-:-:S03]  /*22ee0*/  @!P0 IMAD.WIDE.U32 R6, R9, R2, R6 ;  /* 0x0000000209068225 */ /* 0x001fc600078e0006 */
[----:B------:R0:W-:Y:S01]  /*22ef0*/  STL [R1+0x2c], R10 ;  /* 0x00002c0a01007387 */ /* 0x0001e20000100800 */
[----:B------:R-:W-:-:S04]  /*22f00*/  @!P0 IMAD R0, R10, R2, RZ ;  /* 0x000000020a008224 */ /* 0x000fc800078e02ff */
[----:B------:R-:W-:Y:S02]  /*22f10*/  @!P0 IMAD R0, R9, R3, R0 ;  /* 0x0000000309008224 */ /* 0x000fe400078e0200 */
[----:B-1----:R-:W1:Y:S01]  /*22f20*/  S2R R9, SR_TID.X ;  /* 0x0000000000097919 */ /* 0x002e620000002100 */
[----:B------:R-:W2:Y:S01]  /*22f30*/  @!P0 LDC.64 R2, c[0x0][0x418] ;  /* 0x00010600ff028b82 */ /* 0x000ea20000000a00 */
[----:B------:R-:W-:Y:S02]  /*22f40*/  @!P0 IMAD.IADD R0, R7, 0x1, R0 ;  /* 0x0000000107008824 */ /* 0x000fe400078e0200 */
[----:B------:R-:W-:-:S05]  /*22f50*/  IMAD.U32 R5, RZ, RZ, UR38 ;  /* 0x00000026ff057e24 */ /* 0x000fca000f8e00ff */
[----:B------:R-:W-:Y:S02]  /*22f60*/  ISETP.NE.AND P2, PT, R5, 0x3, PT ;  /* 0x000000030500780c */ /* 0x000fe40003f45270 */
[----:B--2---:R-:W-:-:S04]  /*22f70*/  @!P0 LEA R2, P1, R6, R2, 0x2 ;  /* 0x0000000206028211 */ /* 0x004fc800078210ff */
[----:B------:R-:W-:Y:S01]  /*22f80*/  @!P0 LEA.HI.X R3, R6, R3, R0, 0x2, P1 ;  /* 0x0000000306038211 */ /* 0x000fe200008f1400 */
[----:B------:R-:W-:Y:S02]  /*22f90*/  IMAD.MOV.U32 R0, RZ, RZ, RZ ;  /* 0x000000ffff007224 */ /* 0x000fe400078e00ff */
[----:B-1----:R-:W-:-:S04]  /*22fa0*/  IMAD.SHL.U32 R9, R9, 0x8, RZ ;  /* 0x0000000809097824 */ /* 0x002fc800078e00ff */
[----:B------:R1:W5:Y:S01]  /*22fb0*/  @!P0 LDG.E R0, desc[UR54][R2.64] ;  /* 0x0000003602008981 */ /* 0x000362000c1e1900 */
[----:B------:R-:W-:Y:S02]  /*22fc0*/  LOP3.LUT R9, R9, 0x18, RZ, 0xc0, !PT ;  /* 0x0000001809097812 */ /* 0x000fe400078ec0ff */
[----:B------:R-:W-:Y:S02]  /*22fd0*/  @P2 LOP3.LUT R16, R16, 0x8, RZ, 0xfc, !PT ;  /* 0x0000000810102812 */ /* 0x000fe400078efcff */
[C---:B------:R-:W-:Y:S02]  /*22fe0*/  ISETP.GE.AND P0, PT, R9.reuse, UR4, PT ;  /* 0x0000000409007c0c */ /* 0x040fe4000bf06270 */
[C---:B0-----:R-:W-:Y:S02]  /*22ff0*/  LOP3.LUT R10, R9.reuse, 0x20, RZ, 0xfc, !PT ;  /* 0x00000020090a7812 */ /* 0x041fe400078efcff */
[----:B------:R-:W-:Y:S02]  /*23000*/  LOP3.LUT R16, R16, 0xfffffffb, RZ, 0xc0, !PT ;  /* 0xfffffffb10107812 */ /* 0x000fe400078ec0ff */
[----:B------:R-:W-:-:S02]  /*23010*/  LOP3.LUT R9, R9, 0x40, RZ, 0xfc, !PT ;  /* 0x0000004009097812 */ /* 0x000fc400078efcff */
[----:B------:R-:W-:-:S05]  /*23020*/  ISETP.GE.AND P1, PT, R10, UR4, PT ;  /* 0x000000040a007c0c */ /* 0x000fca000bf26270 */
[----:B------:R-:W-:Y:S02]  /*23030*/  @P0 LOP3.LUT R16, R16, 0x4, RZ, 0xfc, !PT ;  /* 0x0000000410100812 */ /* 0x000fe400078efcff */
[----:B------:R-:W-:Y:S02]  /*23040*/  ISETP.GE.AND P0, PT, R9, UR4, PT ;  /* 0x0000000409007c0c */ /* 0x000fe4000bf06270 */
[----:B------:R-:W-:-:S04]  /*23050*/  LOP3.LUT R16, R16, 0xfffffffe, RZ, 0xc0, !PT ;  /* 0xfffffffe10107812 */ /* 0x000fc800078ec0ff */
[----:B------:R-:W-:-:S04]  /*23060*/  LOP3.LUT R16, R16, 0xfffffffd, RZ, 0xc0, !PT ;  /* 0xfffffffd10107812 */ /* 0x000fc800078ec0ff */
[----:B------:R-:W-:-:S04]  /*23070*/  @P1 LOP3.LUT R16, R16, 0x2, RZ, 0xfc, !PT ;  /* 0x0000000210101812 */ /* 0x000fc800078efcff */
[----:B------:R-:W-:Y:S01]  /*23080*/  @P0 LOP3.LUT R16, R16, 0x1, RZ, 0xfc, !PT ;  /* 0x0000000110100812 */ /* 0x000fe200078efcff */
[----:B-1----:R-:W-:Y:S06]  /*23090*/  BRA.DIV UR5, `(.L_x_1678) ;  /* 0x0000005605007947 */ /* 0x002fec000b800000 */
.L_x_1805:
[----:B------:R-:W-:Y:S05]  /*230a0*/  @!P2 BRA `(.L_x_1679) ;  /* 0x000000000004a947 */ /* 0x000fea0003800000 */
[----:B------:R-:W-:Y:S01]  /*230b0*/  BPT.TRAP 0x1 ;  /* 0x000000040000795c */ /* 0x000fe20000300000 */
.L_x_1679:
[----:B------:R-:W2:Y:S01]  /*230c0*/  LDL R9, [R1] ;  /* 0x0000000001097983 */ /* 0x000ea20000100800 */
        /* <DEDUP_REMOVED lines=17> */
[----:B------:R-:W-:-:S04]  /*231e0*/  LEA R19, P0, R2, UR6, 0x1 ;  /* 0x0000000602137c11 */ /* 0x000fc8000f8008ff */
[----:B------:R-:W-:Y:S01]  /*231f0*/  LEA.HI.X R22, R2, UR7, R22, 0x1, P0 ;  /* 0x0000000702167c11 */ /* 0x000fe200080f0c16 */
[----:B------:R-:W-:Y:S01]  /*23200*/  IMAD R2, R28, 0x8, R18 ;  /* 0x000000081c027824 */ /* 0x000fe200078e0212 */
[----:B--2---:R-:W-:-:S06]  /*23210*/  SHF.L.U32 R3, R9, 0x1f, RZ ;  /* 0x0000001f09037819 */ /* 0x004fcc00000006ff */
[----:B------:R-:W0:Y:S02]  /*23220*/  SYNCS.PHASECHK.TRANS64.TRYWAIT P0, [R2+URZ+0x2d840], R3 ;  /* 0x02d84003020075a7 */ /* 0x000e24000800017f */
[----:B0-----:R-:W-:Y:S05]  /*23230*/  @!P0 BRA `(.L_x_1681) ;  /* 0x0000005000cc8947 */ /* 0x001fea0003800000 */
.L_x_1806:
[----:B------:R-:W-:Y:S05]  /*23240*/  BSYNC B0 ;  /* 0x0000000000007941 */ /* 0x000fea0003800000 */
.L_x_1680:
[----:B------:R-:W2:Y:S01]  /*23250*/  LDL R12, [R1+0x18] ;  /* 0x00001800010c7983 */ /* 0x000ea20000100800 */
[----:B------:R-:W-:Y:S01]  /*23260*/  ULDC.64 UR4, c[0x0][0x300] ;  /* 0x0000c00000047ab9 */ /* 0x000fe20000000a00 */
[----:B------:R-:W-:Y:S02]  /*23270*/  ULDC.64 UR6, c[0x0][0x2e8] ;  /* 0x0000ba0000067ab9 */ /* 0x000fe40000000a00 */
[----:B------:R-:W3:Y:S01]  /*23280*/  LDL R10, [R1+0x10] ;  /* 0x00001000010a7983 */ /* 0x000ee20000100800 */
[----:B------:R-:W-:Y:S01]  /*23290*/  IMAD R5, R5, UR4, RZ ;  /* 0x0000000405057c24 */ /* 0x000fe2000f8e02ff */
[----:B------:R-:W-:Y:S01]  /*232a0*/  LOP3.LUT P4, RZ, R16, 0x4, RZ, 0xc0, !PT ;  /* 0x0000000410ff7812 */ /* 0x000fe2000788c0ff */
[----:B------:R-:W1:Y:S02]  /*232b0*/  S2R R7, SR_TID.X ;  /* 0x0000000000077919 */ /* 0x000e640000002100 */
[----:B0-----:R-:W-:Y:S01]  /*232c0*/  IMAD R3, R4, UR5, R5 ;  /* 0x0000000504037c24 */ /* 0x001fe2000f8e0205 */
[----:B------:R-:W-:Y:S01]  /*232d0*/  LOP3.LUT P3, RZ, R16, 0x2, RZ, 0xc0, !PT ;  /* 0x0000000210ff7812 */ /* 0x000fe2000786c0ff */
[----:B------:R-:W-:Y:S01]  /*232e0*/  IMAD.WIDE.U32 R4, R4, UR4, RZ ;  /* 0x0000000404047c25 */ /* 0x000fe2000f8e00ff */
[----:B------:R-:W-:Y:S01]  /*232f0*/  ULDC.64 UR4, c[0x0][0x310] ;  /* 0x0000c40000047ab9 */ /* 0x000fe20000000a00 */
[----:B------:R-:W-:-:S02]  /*23300*/  LOP3.LUT P2, RZ, R16, 0x1, RZ, 0xc0, !PT ;  /* 0x0000000110ff7812 */ /* 0x000fc4000784c0ff */
[----:B------:R-:W-:Y:S02]  /*23310*/  IMAD.IADD R5, R5, 0x1, R3 ;  /* 0x0000000105057824 */ /* 0x000fe400078e0203 */
[----:B------:R-:W-:Y:S02]  /*23320*/  IMAD R6, R6, UR4, RZ ;  /* 0x0000000406067c24 */ /* 0x000fe4000f8e02ff */
[----:B------:R-:W-:-:S04]  /*23330*/  IMAD.WIDE.U32 R4, R0, UR4, R4 ;  /* 0x0000000400047c25 */ /* 0x000fc8000f8e0004 */
[----:B------:R-:W-:Y:S01]  /*23340*/  IMAD R0, R0, UR5, R6 ;  /* 0x0000000500007c24 */ /* 0x000fe2000f8e0206 */
[----:B------:R-:W-:-:S03]  /*23350*/  ULDC.64 UR4, c[0x0][0x308] ;  /* 0x0000c20000047ab9 */ /* 0x000fc60000000a00 */
[----:B------:R-:W-:Y:S02]  /*23360*/  IMAD.IADD R5, R5, 0x1, R0 ;  /* 0x0000000105057824 */ /* 0x000fe400078e0200 */
[----:B------:R-:W-:Y:S01]  /*23370*/  IMAD.WIDE.U32 R4, R17, UR4, R4 ;  /* 0x0000000411047c25 */ /* 0x000fe2000f8e0004 */
[----:B------:R-:W-:Y:S02]  /*23380*/  UMOV UR4, 0xffffffff ;  /* 0xffffffff00047882 */ /* 0x000fe40000000000 */
[----:B------:R-:W-:Y:S02]  /*23390*/  LEA R0, P0, R4, UR6, 0x1 ;  /* 0x0000000604007c11 */ /* 0x000fe4000f8008ff */
[----:B-1----:R-:W-:Y:S01]  /*233a0*/  LOP3.LUT R9, R7, 0x7f, RZ, 0xc0, !PT ;  /* 0x0000007f07097812 */ /* 0x002fe200078ec0ff */
[----:B------:R-:W-:-:S03]  /*233b0*/  IMAD R7, R17, UR5, R5 ;  /* 0x0000000511077c24 */ /* 0x000fc6000f8e0205 */
[----:B------:R-:W-:Y:S02]  /*233c0*/  SHF.R.U32.HI R11, RZ, 0x2, R9 ;  /* 0x00000002ff0b7819 */ /* 0x000fe40000011609 */
[----:B------:R-:W0:Y:S01]  /*233d0*/  S2R R9, SR_TID.X ;  /* 0x0000000000097919 */ /* 0x000e220000002100 */
[----:B------:R-:W-:Y:S01]  /*233e0*/  LEA.HI.X R7, R4, UR7, R7, 0x1, P0 ;  /* 0x0000000704077c11 */ /* 0x000fe200080f0c07 */
[----:B0-----:R-:W-:-:S05]  /*233f0*/  IMAD.SHL.U32 R9, R9, 0x8, RZ ;  /* 0x0000000809097824 */ /* 0x001fca00078e00ff */
[----:B------:R-:W-:Y:S02]  /*23400*/  LOP3.LUT R9, R9, 0x18, RZ, 0xc0, !PT ;  /* 0x0000001809097812 */ /* 0x000fe400078ec0ff */
[----:B--2---:R-:W-:-:S04]  /*23410*/  IADD3 R3, -R11, R12, -R8 ;  /* 0x0000000c0b037210 */ /* 0x004fc80007ffe908 */
[----:B------:R-:W-:Y:S01]  /*23420*/  ISETP.GE.AND P0, PT, R3, 0x1, PT ;  /* 0x000000010300780c */ /* 0x000fe20003f06270 */
[----:B---3--:R-:W-:Y:S01]  /*23430*/  IMAD R8, R28, 0x3000, R10 ;  /* 0x000030001c087824 */ /* 0x008fe200078e020a */
[----:B------:R-:W-:Y:S11]  /*23440*/  BRA.DIV UR4, `(.L_x_1682) ;  /* 0x00000052045c7947 */ /* 0x000ff6000b800000 */
        /* <DEDUP_REMOVED lines=38> */
.L_x_1816:
        /* <DEDUP_REMOVED lines=12> */
.L_x_1683:
        /* <DEDUP_REMOVED lines=11> */
.L_x_1684:
[----:B------:R1:W5:Y:S01]  /*23820*/  LDL.LU R3, [R1+0x34] ;  /* 0x0000340001037983 */ /* 0x0003620000300800 */
[----:B------:R1:W-:Y:S02]  /*23830*/  SYNCS.ARRIVE.TRANS64.A1T0 RZ, [R2+URZ+0x2d830], RZ ;  /* 0x02d830ff02ff79a7 */ /* 0x0003e4000810003f */
[----:B------:R-:W-:Y:S05]  /*23840*/  WARPSYNC.ALL ;  /* 0x0000000000007948 */ /* 0x000fea0003800000 */
[----:B------:R-:W-:Y:S01]  /*23850*/  ULDC.64 UR4, c[0x0][0x298] ;  /* 0x0000a60000047ab9 */ /* 0x000fe20000000a00 */
[----:B------:R-:W-:Y:S01]  /*23860*/  VIADD R0, R18, 0xc400 ;  /* 0x0000c40012007836 */ /* 0x000fe20000000000 */
[----:B------:R-:W-:Y:S01]  /*23870*/  ULDC.64 UR6, c[0x0][0xa00] ;  /* 0x0002800000067ab9 */ /* 0x000fe20000000a00 */
[----:B------:R-:W-:Y:S01]  /*23880*/  BSSY B6, `(.L_x_1685) ;  /* 0x0000021000067945 */ /* 0x000fe20003800000 */
[----:B------:R-:W-:Y:S01]  /*23890*/  BAR.SYNC.DEFER_BLOCKING 0x8, 0x200 ;  /* 0x0208000000007b1d */ /* 0x000fe20000010000 */
[----:B------:R-:W-:-:S02]  /*238a0*/  ISETP.NE.U32.AND P0, PT, RZ, UR6, PT ;  /* 0x00000006ff007c0c */ /* 0x000fc4000bf05070 */
[----:B------:R-:W-:Y:S02]  /*238b0*/  LOP3.LUT P1, RZ, R0, 0x1bf, RZ, 0xc0, !PT ;  /* 0x000001bf00ff7812 */ /* 0x000fe4000782c0ff */
[----:B------:R-:W-:-:S04]  /*238c0*/  ISETP.NE.AND.EX P0, PT, RZ, UR7, PT, P0 ;  /* 0x00000007ff007c0c */ /* 0x000fc8000bf05300 */
[----:B------:R-:W-:Y:S02]  /*238d0*/  SEL R26, R27, RZ, !P0 ;  /* 0x000000ff1b1a7207 */ /* 0x000fe40004000000 */
[----:B-1---5:R-:W-:Y:S01]  /*238e0*/  SHF.R.S32.HI R2, RZ, 0x1f, R3 ;  /* 0x0000001fff027819 */ /* 0x022fe20000011403 */
[----:B0-----:R-:W-:-:S04]  /*238f0*/  IMAD.WIDE.U32 R4, R3, UR4, RZ ;  /* 0x0000000403047c25 */ /* 0x001fc8000f8e00ff */
[----:B------:R-:W-:Y:S01]  /*23900*/  IMAD R2, R2, UR4, RZ ;  /* 0x0000000402027c24 */ /* 0x000fe2000f8e02ff */
[----:B------:R0:W-:Y:S03]  /*23910*/  STL.64 [R1+0x38], R4 ;  /* 0x0000380401007387 */ /* 0x0001e60000100a00 */
[----:B------:R-:W-:Y:S01]  /*23920*/  IMAD R0, R3, UR5, R2 ;  /* 0x0000000503007c24 */ /* 0x000fe2000f8e0202 */
[----:B------:R-:W-:-:S03]  /*23930*/  SHF.R.S32.HI R2, RZ, 0x1f, R27 ;  /* 0x0000001fff027819 */ /* 0x000fc6000001141b */
[----:B------:R-:W-:Y:S01]  /*23940*/  IMAD.IADD R3, R5, 0x1, R0 ;  /* 0x0000000105037824 */ /* 0x000fe200078e0200 */
[----:B------:R-:W-:-:S04]  /*23950*/  SEL R0, R2, RZ, !P0 ;  /* 0x000000ff02007207 */ /* 0x000fc80004000000 */
[----:B------:R0:W-:Y:S04]  /*23960*/  STL [R1+0x34], R3 ;  /* 0x0000340301007387 */ /* 0x0001e80000100800 */
[----:B------:R0:W-:Y:S01]  /*23970*/  STL [R1+0x44], R0 ;  /* 0x0000440001007387 */ /* 0x0001e20000100800 */
        /* <DEDUP_REMOVED lines=17> */
.L_x_1686:
[----:B------:R-:W-:Y:S05]  /*23a90*/  BSYNC B6 ;  /* 0x0000000000067941 */ /* 0x000fea0003800000 */
.L_x_1685:
[----:B------:R-:W2:Y:S01]  /*23aa0*/  LDL.LU R2, [R1+0x34] ;  /* 0x0000340001027983 */ /* 0x000ea20000300800 */
[----:B------:R-:W1:Y:S01]  /*23ab0*/  LDC R9, c[0x0][0x448] ;  /* 0x00011200ff097b82 */ /* 0x000e620000000800 */
[----:B------:R-:W-:Y:S01]  /*23ac0*/  ULDC.64 UR4, c[0x0][0x2d8] ;  /* 0x0000b60000047ab9 */ /* 0x000fe20000000a00 */
[----:B------:R-:W-:Y:S01]  /*23ad0*/  ULDC.64 UR6, c[0x0][0x2e0] ;  /* 0x0000b80000067ab9 */ /* 0x000fe20000000a00 */
[----:B------:R-:W3:Y:S01]  /*23ae0*/  LDL.LU.64 R20, [R1+0x38] ;  /* 0x0000380001147983 */ /* 0x000ee20000300a00 */
[----:B------:R-:W-:-:S03]  /*23af0*/  ULDC.64 UR8, c[0x0][0x280] ;  /* 0x0000a00000087ab9 */ /* 0x000fc60000000a00 */
[----:B0-----:R-:W4:Y:S01]  /*23b00*/  LDL.LU R0, [R1+0x44] ;  /* 0x0000440001007983 */ /* 0x001f220000300800 */
[----:B-1----:R-:W-:-:S13]  /*23b10*/  ISETP.NE.AND P1, PT, R9, 0x1, PT ;  /* 0x000000010900780c */ /* 0x002fda0003f25270 */
        /* <DEDUP_REMOVED lines=21> */
[----:B------:R-:W-:-:S04]  /*23c70*/  IMAD.IADD R0, R20, 0x1, R25 ;  /* 0x0000000114007824 */ /* 0x000fc800078e0219 */
        /* <DEDUP_REMOVED lines=30> */
[----:B------:R-:W-:-:S04]  /*23e60*/  IMAD R6, R6, UR5, R7 ;  /* 0x0000000506067c24 */ /* 0x000fc8000f8e0207 */
[----:B------:R-:W-:Y:S01]  /*23e70*/  IMAD.IADD R3, R3, 0x1, R6 ;  /* 0x0000000103037824 */ /* 0x000fe200078e0206 */
[----:B------:R-:W-:-:S05]  /*23e80*/  SHF.R.S32.HI R6, RZ, 0x1f, R0 ;  /* 0x0000001fff067819 */ /* 0x000fca0000011400 */
[----:B------:R-:W-:Y:S02]  /*23e90*/  IMAD R6, R6, UR6, RZ ;  /* 0x0000000606067c24 */ /* 0x000fe4000f8e02ff */
[----:B------:R-:W-:-:S04]  /*23ea0*/  IMAD.WIDE.U32 R2, R0, UR6, R2 ;  /* 0x0000000600027c25 */ /* 0x000fc8000f8e0002 */
[C---:B0-----:R-:W-:Y:S02]  /*23eb0*/  IMAD.SHL.U32 R11, R13.reuse, 0x8, RZ ;  /* 0x000000080d0b7824 */ /* 0x041fe400078e00ff */
[----:B------:R-:W-:Y:S02]  /*23ec0*/  IMAD R6, R0, UR7, R6 ;  /* 0x0000000700067c24 */ /* 0x000fe4000f8e0206 */
[----:B------:R-:W-:Y:S01]  /*23ed0*/  IMAD.SHL.U32 R10, R13, 0x8, RZ ;  /* 0x000000080d0a7824 */ /* 0x000fe200078e00ff */
[----:B------:R-:W-:Y:S01]  /*23ee0*/  LOP3.LUT R11, R11, 0x18, RZ, 0xc0, !PT ;  /* 0x000000180b0b7812 */ /* 0x000fe200078ec0ff */
[----:B------:R-:W-:Y:S01]  /*23ef0*/  IMAD.IADD R6, R3, 0x1, R6 ;  /* 0x0000000103067824 */ /* 0x000fe200078e0206 */
[----:B------:R-:W-:Y:S02]  /*23f00*/  LEA R7, P0, R2, UR8, 0x1 ;  /* 0x0000000802077c11 */ /* 0x000fe4000f8008ff */
[----:B------:R-:W-:Y:S02]  /*23f10*/  LOP3.LUT R12, R11, 0x20, RZ, 0xfc, !PT ;  /* 0x000000200b0c7812 */ /* 0x000fe400078efcff */
[----:B------:R-:W-:-:S02]  /*23f20*/  LOP3.LUT R10, R10, 0x18, RZ, 0xc0, !PT ;  /* 0x000000180a0a7812 */ /* 0x000fc400078ec0ff */
[----:B------:R-:W-:Y:S01]  /*23f30*/  LOP3.LUT R11, R11, 0x40, RZ, 0xfc, !PT ;  /* 0x000000400b0b7812 */ /* 0x000fe200078efcff */
[----:B------:R-:W-:Y:S01]  /*23f40*/  UMOV UR5, 0xffffffff ;  /* 0xffffffff00057882 */ /* 0x000fe20000000000 */
[----:B------:R-:W-:Y:S02]  /*23f50*/  LEA.HI.X R6, R2, UR9, R6, 0x1, P0 ;  /* 0x0000000902067c11 */ /* 0x000fe400080f0c06 */
[----:B------:R-:W-:Y:S02]  /*23f60*/  LOP3.LUT R20, R13, 0x7f, RZ, 0xc0, !PT ;  /* 0x0000007f0d147812 */ /* 0x000fe400078ec0ff */
[----:B------:R-:W-:Y:S02]  /*23f70*/  ISETP.GE.AND P0, PT, R10, UR4, PT ;  /* 0x000000040a007c0c */ /* 0x000fe4000bf06270 */
[----:B------:R-:W-:Y:S02]  /*23f80*/  ISETP.GE.AND P1, PT, R12, UR4, PT ;  /* 0x000000040c007c0c */ /* 0x000fe4000bf26270 */
[----:B------:R-:W-:-:S02]  /*23f90*/  ISETP.GE.AND P2, PT, R11, UR4, PT ;  /* 0x000000040b007c0c */ /* 0x000fc4000bf46270 */
[----:B------:R-:W-:Y:S01]  /*23fa0*/  SHF.R.U32.HI R20, RZ, 0x2, R20 ;  /* 0x00000002ff147819 */ /* 0x000fe20000011614 */
[----:B--2---:R-:W-:Y:S10]  /*23fb0*/  BRA.DIV UR5, `(.L_x_1687) ;  /* 0x0000004a05e87947 */ /* 0x004ff4000b800000 */
[----:B------:R-:W0:Y:S01]  /*23fc0*/  SHFL.IDX PT, R3, R5, RZ, 0x1c1f ;  /* 0x001c1fff05037589 */ /* 0x000e2200000e0000 */
[----:B-----5:R-:W-:Y:S02]  /*23fd0*/  IMAD R0, R21, R9, RZ ;  /* 0x0000000915007224 */ /* 0x020fe400078e02ff */
[----:B------:R-:W-:Y:S01]  /*23fe0*/  IMAD.IADD R25, R20, 0x1, R25 ;  /* 0x0000000114197824 */ /* 0x000fe200078e0219 */
        /* <DEDUP_REMOVED lines=58> */
.L_x_1829:
        /* <DEDUP_REMOVED lines=12> */
.L_x_1688:
        /* <DEDUP_REMOVED lines=18> */
.L_x_1830:
[----:B------:R-:W-:Y:S05]  /*24570*/  BSYNC B0 ;  /* 0x0000000000007941 */ /* 0x000fea0003800000 */
.L_x_1689:
        /* <DEDUP_REMOVED lines=18> */
.L_x_1705:
        /* <DEDUP_REMOVED lines=42> */
.L_x_1693:
[----:B------:R-:W-:Y:S01]  /*24940*/  IMAD R5, R28, 0x8, R18 ;  /* 0x000000081c057824 */ /* 0x000fe200078e0212 */
[----:B------:R-:W-:Y:S01]  /*24950*/  SHF.L.U32 R0, R2, 0x1f, RZ ;  /* 0x0000001f02007819 */ /* 0x000fe200000006ff */
[----:B------:R-:W-:Y:S03]  /*24960*/  BSSY B1, `(.L_x_1694) ;  /* 0x0000003000017945 */ /* 0x000fe60003800000 */
[----:B------:R-:W0:Y:S02]  /*24970*/  SYNCS.PHASECHK.TRANS64.TRYWAIT P0, [R5+URZ+0x2d840], R0 ;  /* 0x02d84000050075a7 */ /* 0x000e24000800017f */
[----:B0-----:R-:W-:Y:S05]  /*24980*/  @!P0 BRA `(.L_x_1695) ;  /* 0x0000004800988947 */ /* 0x001fea0003800000 */
.L_x_1831:
[----:B------:R-:W-:Y:S05]  /*24990*/  BSYNC B1 ;  /* 0x0000000000017941 */ /* 0x000fea0003800000 */
.L_x_1694:
        /* <DEDUP_REMOVED lines=52> */
.L_x_1841:
        /* <DEDUP_REMOVED lines=11> */
.L_x_1697:
        /* <DEDUP_REMOVED lines=11> */
.L_x_1698:
[----:B------:R1:W-:Y:S01]  /*24e40*/  SYNCS.ARRIVE.TRANS64.A1T0 RZ, [R5+URZ+0x2d830], RZ ;  /* 0x02d830ff05ff79a7 */ /* 0x0003e2000810003f */
[----:B------:R-:W-:Y:S05]  /*24e50*/  @!P5 BRA `(.L_x_1699) ;  /* 0x000000000004d947 */ /* 0x000fea0003800000 */
[----:B------:R-:W-:Y:S01]  /*24e60*/  BPT.TRAP 0x1 ;  /* 0x000000040000795c */ /* 0x000fe20000300000 */
.L_x_1699:
[----:B------:R-:W-:Y:S01]  /*24e70*/  SHF.L.U32 R2, R20, 0x1f, RZ ;  /* 0x0000001f14027819 */ /* 0x000fe200000006ff */
[----:B-1----:R-:W-:Y:S01]  /*24e80*/  IMAD R5, R10, 0x8, R18 ;  /* 0x000000080a057824 */ /* 0x002fe200078e0212 */
[----:B------:R-:W-:Y:S03]  /*24e90*/  BSSY B1, `(.L_x_1700) ;  /* 0x0000003000017945 */ /* 0x000fe60003800000 */
[----:B------:R-:W1:Y:S02]  /*24ea0*/  SYNCS.PHASECHK.TRANS64.TRYWAIT P0, [R5+URZ+0x2d860], R2 ;  /* 0x02d86002050075a7 */ /* 0x000e64000800017f */
[----:B-1----:R-:W-:Y:S05]  /*24eb0*/  @!P0 BRA `(.L_x_1701) ;  /* 0x0000004800b48947 */ /* 0x002fea0003800000 */
.L_x_1842:
[----:B------:R-:W-:Y:S05]  /*24ec0*/  BSYNC B1 ;  /* 0x0000000000017941 */ /* 0x000fea0003800000 */
.L_x_1700:
        /* <DEDUP_REMOVED lines=45> */
.L_x_1852:
        /* <DEDUP_REMOVED lines=29> */
.L_x_1703:
        /* <DEDUP_REMOVED lines=12> */
.L_x_1704:
        /* <DEDUP_REMOVED lines=8> */
.L_x_1692:
[----:B------:R-:W-:Y:S05]  /*254b0*/  BSYNC B0 ;  /* 0x0000000000007941 */ /* 0x000fea0003800000 */
.L_x_1691:
        /* <DEDUP_REMOVED lines=17> */
.L_x_1707:
[----:B------:R-:W-:Y:S05]  /*255d0*/  BSYNC B0 ;  /* 0x0000000000007941 */ /* 0x000fea0003800000 */
.L_x_1706:
[----:B------:R-:W-:-:S05]  /*255e0*/  IMAD.U32 R0, RZ, RZ, UR38 ;  /* 0x00000026ff007e24 */ /* 0x000fca000f8e00ff */
[----:B------:R-:W-:-:S13]  /*255f0*/  ISETP.NE.AND P0, PT, R0, 0x3, PT ;  /* 0x000000030000780c */ /* 0x000fda0003f05270 */
[----:B------:R-:W-:Y:S05]  /*25600*/  @!P0 BRA `(.L_x_1708) ;  /* 0x0000000000048947 */ /* 0x000fea0003800000 */
[----:B------:R-:W-:Y:S01]  /*25610*/  BPT.TRAP 0x1 ;  /* 0x000000040000795c */ /* 0x000fe20000300000 */
.L_x_1708:
        /* <DEDUP_REMOVED lines=8> */
.L_x_1853:
[----:B------:R-:W-:Y:S05]  /*256a0*/  BSYNC B0 ;  /* 0x0000000000007941 */ /* 0x000fea0003800000 */
.L_x_1709:
        /* <DEDUP_REMOVED lines=51> */
.L_x_1863:
        /* <DEDUP_REMOVED lines=13> */
.L_x_1712:
        /* <DEDUP_REMOVED lines=11> */
.L_x_1713:
        /* <DEDUP_REMOVED lines=8> */
.L_x_1672:
[----:B------:R-:W-:Y:S05]  /*25be0*/  BSYNC B7 ;  /* 0x0000000000077941 */ /* 0x000fea0003800000 */
.L_x_1670:
        /* <DEDUP_REMOVED lines=11> */
.L_x_1714:
[----:B------:R-:W2:Y:S01]  /*25ca0*/  S2R R0, SR_TID.X ;  /* 0x0000000000007919 */ /* 0x000ea20000002100 */
[----:B------:R-:W-:Y:S01]  /*25cb0*/  UMOV UR4, 0xffffffff ;  /* 0xffffffff00047882 */ /* 0x000fe20000000000 */
[----:B--2---:R-:W-:-:S04]  /*25cc0*/  LOP3.LUT R8, R0, 0x1f, RZ, 0xc0, !PT ;  /* 0x0000001f00087812 */ /* 0x004fc800078ec0ff */
[----:B------:R-:W-:Y:S01]  /*25cd0*/  ISETP.NE.AND P0, PT, R8, 0x1f, PT ;  /* 0x0000001f0800780c */ /* 0x000fe20003f05270 */
[----:B------:R-:W-:-:S12]  /*25ce0*/  BRA.DIV UR4, `(.L_x_1716) ;  /* 0x0000004a04247947 */ /* 0x000fd8000b800000 */
[----:B------:R-:W-:Y:S01]  /*25cf0*/  IMAD.IADD R9, R27, 0x1, R8 ;  /* 0x000000011b097824 */ /* 0x000fe200078e0208 */
[----:B------:R-:W-:-:S04]  /*25d00*/  ULDC UR4, c[0x0][0xc3c] ;  /* 0x00030f0000047ab9 */ /* 0x000fc80000000800 */
[----:B------:R-:W-:-:S13]  /*25d10*/  ISETP.GE.OR P1, PT, R9, UR4, !P0 ;  /* 0x0000000409007c0c */ /* 0x000fda000c726670 */
[----:B0-----:R-:W0:Y:S08]  /*25d20*/  @!P1 LDC.64 R2, c[0x0][0xc80] ;  /* 0x00032000ff029b82 */ /* 0x001e300000000a00 */
[----:B------:R-:W2:Y:S01]  /*25d30*/  @!P1 LDC.64 R4, c[0x0][0xc78] ;  /* 0x00031e00ff049b82 */ /* 0x000ea20000000a00 */
[----:B0-----:R-:W-:-:S05]  /*25d40*/  @!P1 IMAD.WIDE R2, R9, 0x4, R2 ;  /* 0x0000000409029825 */ /* 0x001fca00078e0202 */
[----:B------:R2:W3:Y:S02]  /*25d50*/  @!P1 LDG.E R7, desc[UR54][R2.64] ;  /* 0x0000003602079981 */ /* 0x0004e4000c1e1900 */
[----:B--2---:R-:W-:-:S05]  /*25d60*/  @!P1 IMAD.WIDE R2, R9, 0x4, R4 ;  /* 0x0000000409029825 */ /* 0x004fca00078e0204 */
[----:B------:R-:W2:Y:S01]  /*25d70*/  @!P1 LDG.E R4, desc[UR54][R2.64] ;  /* 0x0000003602049981 */ /* 0x000ea2000c1e1900 */
        /* <DEDUP_REMOVED lines=9> */
[----:B---3--:R-:W-:Y:S02]  /*25e10*/  @!P1 IMAD.MOV.U32 R25, RZ, RZ, R7 ;  /* 0x000000ffff199224 */ /* 0x008fe400078e0007 */
[----:B--2---:R-:W-:Y:S01]  /*25e20*/  @!P1 IMAD.MOV.U32 R5, RZ, RZ, R4 ;  /* 0x000000ffff059224 */ /* 0x004fe200078e0004 */
        /* <DEDUP_REMOVED lines=17> */
[----:B------:R0:W2:Y:S02]  /*25f40*/  SHFL.IDX PT, R14, R2, 0x1f, 0x1f ;  /* 0x03e01f00020e7f89 */ /* 0x0000a400000e0000 */
.L_x_1873:
[----:B------:R-:W-:Y:S02]  /*25f50*/  ULDC UR4, c[0x0][0xc38] ;  /* 0x00030e0000047ab9 */ /* 0x000fe40000000800 */
[----:B------:R-:W-:-:S04]  /*25f60*/  IMAD.U32 R4, RZ, RZ, UR4 ;  /* 0x00000004ff047e24 */ /* 0x000fc8000f8e00ff */
[----:B--2---:R-:W-:-:S04]  /*25f70*/  IMAD R3, R14, R4, RZ ;  /* 0x000000040e037224 */ /* 0x004fc800078e02ff */
[----:B------:R-:W-:-:S05]  /*25f80*/  IMAD.IADD R6, R6, 0x1, R3 ;  /* 0x0000000106067824 */ /* 0x000fca00078e0203 */
[----:B------:R-:W-:-:S13]  /*25f90*/  ISETP.GT.AND P6, PT, R6, R0, PT ;  /* 0x000000000600720c */ /* 0x000fda0003fc4270 */
[----:B------:R-:W-:Y:S05]  /*25fa0*/  @P6 BRA `(.L_x_1717) ;  /* 0x0000000000a46947 */ /* 0x000fea0003800000 */
.L_x_1720:
        /* <DEDUP_REMOVED lines=35> */
.L_x_1881:
[----:B------:R-:W-:Y:S02]  /*261e0*/  ULDC UR4, c[0x0][0xc38] ;  /* 0x00030e0000047ab9 */ /* 0x000fe40000000800 */
[----:B------:R-:W-:-:S04]  /*261f0*/  IMAD.U32 R4, RZ, RZ, UR4 ;  /* 0x00000004ff047e24 */ /* 0x000fc8000f8e00ff */
[----:B--2---:R-:W-:-:S04]  /*26200*/  IMAD R3, R14, R4, RZ ;  /* 0x000000040e037224 */ /* 0x004fc800078e02ff */
[----:B------:R-:W-:-:S05]  /*26210*/  IMAD.IADD R6, R3, 0x1, R6 ;  /* 0x0000000103067824 */ /* 0x000fca00078e0206 */
[----:B------:R-:W-:-:S13]  /*26220*/  ISETP.GT.AND P6, PT, R6, R0, PT ;  /* 0x000000000600720c */ /* 0x000fda0003fc4270 */
[----:B------:R-:W-:Y:S05]  /*26230*/  @!P6 BRA `(.L_x_1720) ;  /* 0xfffffffc005ce947 */ /* 0x000fea000383ffff */
.L_x_1717:
[----:B------:R-:W-:Y:S01]  /*26240*/  IMAD.IADD R6, R6, 0x1, -R3 ;  /* 0x0000000106067824 */ /* 0x000fe200078e0a03 */
[----:B------:R-:W-:-:S03]  /*26250*/  UMOV UR4, 0xffffffff ;  /* 0xffffffff00047882 */ /* 0x000fc60000000000 */
[----:B------:R-:W-:-:S05]  /*26260*/  IMAD R3, R2, R4, R6 ;  /* 0x0000000402037224 */ /* 0x000fca00078e0206 */
[----:B------:R-:W-:Y:S01]  /*26270*/  ISETP.GT.AND P6, PT, R3, R0, PT ;  /* 0x000000000300720c */ /* 0x000fe20003fc4270 */
[----:B------:R-:W-:-:S12]  /*26280*/  BRA.DIV UR4, `(.L_x_1721) ;  /* 0x0000004a04ac7947 */ /* 0x000fd8000b800000 */
[----:B------:R-:W-:-:S04]  /*26290*/  VOTE.ANY R3, PT, !P6 ;  /* 0x0000000000037806 */ /* 0x000fc800070e0100 */
[----:B------:R-:W2:Y:S02]  /*262a0*/  POPC R7, R3 ;  /* 0x0000000300077309 */ /* 0x000ea40000000000 */
[----:B--2---:R2:W3:Y:S01]  /*262b0*/  SHFL.IDX PT, R25, R25, R7, 0x1f ;  /* 0x00001f0719197589 */ /* 0x0044e200000e0000 */
[----:B------:R-:W-:-:S03]  /*262c0*/  IMAD.IADD R27, R7, 0x1, R27 ;  /* 0x00000001071b7824 */ /* 0x000fc600078e021b */
[----:B------:R2:W4:Y:S04]  /*262d0*/  SHFL.IDX PT, R5, R5, R7, 0x1f ;  /* 0x00001f0705057589 */ /* 0x00052800000e0000 */
.L_x_1886:
[----:B------:R-:W-:-:S13]  /*262e0*/  ISETP.NE.AND P0, PT, R3, RZ, PT ;  /* 0x000000ff0300720c */ /* 0x000fda0003f05270 */
[----:B------:R-:W-:Y:S05]  /*262f0*/  @!P0 BRA `(.L_x_1722) ;  /* 0x0000000000108947 */ /* 0x000fea0003800000 */
[----:B------:R-:W-:Y:S01]  /*26300*/  UMOV UR4, 0xffffffff ;  /* 0xffffffff00047882 */ /* 0x000fe20000000000 */
[----:B-1----:R-:W-:Y:S02]  /*26310*/  VIADD R12, R7, 0xffffffff ;  /* 0xffffffff070c7836 */ /* 0x002fe40000000000 */
[----:B------:R-:W-:Y:S05]  /*26320*/  BRA.DIV UR4, `(.L_x_1723) ;  /* 0x0000004a04e47947 */ /* 0x000fea000b800000 */
[----:B------:R1:W0:Y:S02]  /*26330*/  SHFL.IDX PT, R24, R2, R12, 0x1f ;  /* 0x00001f0c02187589 */ /* 0x00022400000e0000 */
.L_x_1722:
[----:B----4-:R-:W-:Y:S01]  /*26340*/  ISETP.NE.AND P0, PT, R5, 0x1, PT ;  /* 0x000000010500780c */ /* 0x010fe20003f05270 */
[----:B0-----:R-:W-:-:S04]  /*26350*/  IMAD R24, R24, R4, R6 ;  /* 0x0000000418187224 */ /* 0x001fc800078e0206 */
[----:B------:R-:W-:-:S08]  /*26360*/  IMAD.IADD R0, R0, 0x1, -R24 ;  /* 0x0000000100007824 */ /* 0x000fd000078e0a18 */
[----:B------:R-:W-:Y:S05]  /*26370*/  @!P0 BRA `(.L_x_1724) ;  /* 0x0000000000dc8947 */ /* 0x000fea0003800000 */
[-C--:B---3--:R-:W-:Y:S01]  /*26380*/  IABS R6, R25.reuse ;  /* 0x0000001900067213 */ /* 0x088fe20000000000 */
[----:B-1----:R-:W-:Y:S01]  /*26390*/  IMAD.MOV.U32 R2, RZ, RZ, RZ ;  /* 0x000000ffff027224 */ /* 0x002fe200078e00ff */
[----:B------:R-:W-:Y:S02]  /*263a0*/  IABS R8, R25 ;  /* 0x0000001900087213 */ /* 0x000fe40000000000 */
[----:B------:R-:W0:Y:S03]  /*263b0*/  I2F.RP R4, R6 ;  /* 0x0000000600047306 */ /* 0x000e260000209400 */
[----:B------:R-:W-:-:S05]  /*263c0*/  IMAD.MOV R8, RZ, RZ, -R8 ;  /* 0x000000ffff087224 */ /* 0x000fca00078e0a08 */
[----:B0-----:R-:W2:Y:S02]  /*263d0*/  MUFU.RCP R4, R4 ;  /* 0x0000000400047308 */ /* 0x001ea40000001000 */
[----:B--2---:R-:W-:-:S06]  /*263e0*/  VIADD R7, R4, 0xffffffe ;  /* 0x0ffffffe04077836 */ /* 0x004fcc0000000000 */
[----:B------:R-:W0:Y:S02]  /*263f0*/  F2I.FTZ.U32.TRUNC.NTZ R3, R7 ;  /* 0x0000000700037305 */ /* 0x000e24000021f000 */
[----:B0-----:R-:W-:-:S04]  /*26400*/  IMAD.MOV R9, RZ, RZ, -R3 ;  /* 0x000000ffff097224 */ /* 0x001fc800078e0a03 */
[----:B------:R-:W-:-:S04]  /*26410*/  IMAD R9, R9, R6, RZ ;  /* 0x0000000609097224 */ /* 0x000fc800078e02ff */
[----:B------:R-:W-:Y:S01]  /*26420*/  IMAD.HI.U32 R2, R3, R9, R2 ;  /* 0x0000000903027227 */ /* 0x000fe200078e0002 */
[----:B------:R-:W-:-:S05]  /*26430*/  IABS R3, R0 ;  /* 0x0000000000037213 */ /* 0x000fca0000000000 */
[----:B------:R-:W-:-:S04]  /*26440*/  IMAD.HI.U32 R4, R2, R3, RZ ;  /* 0x0000000302047227 */ /* 0x000fc800078e00ff */
[----:B------:R-:W-:Y:S02]  /*26450*/  IMAD R3, R4, R8, R3 ;  /* 0x0000000804037224 */ /* 0x000fe400078e0203 */
[----:B------:R-:W-:-:S03]  /*26460*/  IMAD.MOV.U32 R2, RZ, RZ, RZ ;  /* 0x000000ffff027224 */ /* 0x000fc600078e00ff */
[----:B------:R-:W-:-:S13]  /*26470*/  ISETP.GT.U32.AND P1, PT, R6, R3, PT ;  /* 0x000000030600720c */ /* 0x000fda0003f24070 */
[----:B------:R-:W-:Y:S02]  /*26480*/  @!P1 IMAD.IADD R3, R3, 0x1, -R6 ;  /* 0x0000000103039824 */ /* 0x000fe400078e0a06 */
[----:B------:R-:W-:Y:S01]  /*26490*/  @!P1 VIADD R4, R4, 0x1 ;  /* 0x0000000104049836 */ /* 0x000fe20000000000 */
[----:B------:R-:W-:Y:S02]  /*264a0*/  ISETP.NE.AND P1, PT, R25, RZ, PT ;  /* 0x000000ff1900720c */ /* 0x000fe40003f25270 */
[----:B------:R-:W-:Y:S02]  /*264b0*/  ISETP.GE.U32.AND P0, PT, R3, R6, PT ;  /* 0x000000060300720c */ /* 0x000fe40003f06070 */
[----:B------:R-:W-:-:S04]  /*264c0*/  IABS R6, R5 ;  /* 0x0000000500067213 */ /* 0x000fc80000000000 */
[----:B------:R-:W0:Y:S07]  /*264d0*/  I2F.RP R7, R6 ;  /* 0x0000000600077306 */ /* 0x000e2e0000209400 */
        /* <DEDUP_REMOVED lines=33> */
.L_x_1724:
[----:B-1----:R-:W0:Y:S02]  /*266f0*/  LDC.64 R2, c[0x0][0xc90] ;  /* 0x00032400ff027b82 */ /* 0x002e240000000a00 */
[----:B0-----:R-:W-:-:S05]  /*26700*/  IMAD.WIDE R2, R27, 0x4, R2 ;  /* 0x000000041b027825 */ /* 0x001fca00078e0202 */
[----:B------:R0:W3:Y:S02]  /*26710*/  LDG.E R6, desc[UR54][R2.64] ;  /* 0x0000003602067981 */ /* 0x0000e4000c1e1900 */
[----:B0-----:R-:W-:Y:S02]  /*26720*/  IMAD.MOV.U32 R2, RZ, RZ, RZ ;  /* 0x000000ffff027224 */ /* 0x001fe400078e00ff */
[----:B---3--:R-:W-:-:S05]  /*26730*/  IMAD R5, R25, R6, RZ ;  /* 0x0000000619057224 */ /* 0x008fca00078e02ff */
[----:B--2---:R-:W-:-:S04]  /*26740*/  IABS R7, R5 ;  /* 0x0000000500077213 */ /* 0x004fc80000000000 */
[----:B------:R-:W0:Y:S08]  /*26750*/  I2F.RP R8, R7 ;  /* 0x0000000700087306 */ /* 0x000e300000209400 */
[----:B0-----:R-:W0:Y:S02]  /*26760*/  MUFU.RCP R8, R8 ;  /* 0x0000000800087308 */ /* 0x001e240000001000 */
[----:B0-----:R-:W-:-:S06]  /*26770*/  VIADD R10, R8, 0xffffffe ;  /* 0x0ffffffe080a7836 */ /* 0x001fcc0000000000 */
[----:B------:R-:W0:Y:S02]  /*26780*/  F2I.FTZ.U32.TRUNC.NTZ R3, R10 ;  /* 0x0000000a00037305 */ /* 0x000e24000021f000 */
[----:B0-----:R-:W-:-:S04]  /*26790*/  IMAD.MOV R12, RZ, RZ, -R3 ;  /* 0x000000ffff0c7224 */ /* 0x001fc800078e0a03 */
[----:B------:R-:W-:-:S04]  /*267a0*/  IMAD R9, R12, R7, RZ ;  /* 0x000000070c097224 */ /* 0x000fc800078e02ff */
        /* <DEDUP_REMOVED lines=13> */
[----:B------:R-:W-:-:S06]  /*26880*/  IMAD.MOV.U32 R2, RZ, RZ, RZ ;  /* 0x000000ffff027224 */ /* 0x000fcc00078e00ff */
[----:B------:R-:W-:-:S04]  /*26890*/  @P0 VIADD R9, R9, 0x1 ;  /* 0x0000000109090836 */ /* 0x000fc80000000000 */
[----:B------:R-:W-:-:S04]  /*268a0*/  IMAD.MOV.U32 R7, RZ, RZ, R9 ;  /* 0x000000ffff077224 */ /* 0x000fc800078e0009 */
[----:B------:R-:W-:Y:S01]  /*268b0*/  @!P2 IMAD.MOV R7, RZ, RZ, -R7 ;  /* 0x000000ffff07a224 */ /* 0x000fe200078e0a07 */
[----:B------:R-:W-:-:S05]  /*268c0*/  @!P1 LOP3.LUT R7, RZ, R5, RZ, 0x33, !PT ;  /* 0x00000005ff079212 */ /* 0x000fca00078e33ff */
[----:B------:R-:W-:Y:S02]  /*268d0*/  IMAD R8, R6, R7, RZ ;  /* 0x0000000706087224 */ /* 0x000fe400078e02ff */
[----:B------:R-:W-:Y:S02]  /*268e0*/  IMAD.MOV R7, RZ, RZ, -R7 ;  /* 0x000000ffff077224 */ /* 0x000fe400078e0a07 */
[----:B------:R-:W-:Y:S02]  /*268f0*/  IMAD.MOV R3, RZ, RZ, -R8 ;  /* 0x000000ffff037224 */ /* 0x000fe400078e0a08 */
[----:B------:R-:W-:-:S03]  /*26900*/  IMAD R5, R5, R7, R0 ;  /* 0x0000000705057224 */ /* 0x000fc600078e0200 */
[----:B------:R-:W-:-:S04]  /*26910*/  VIADDMNMX R4, R3, R4, R6, PT ;  /* 0x0000000403047246 */ /* 0x000fc80003800106 */
[-C--:B------:R-:W-:Y:S02]  /*26920*/  IABS R6, R4.reuse ;  /* 0x0000000400067213 */ /* 0x080fe40000000000 */
[----:B------:R-:W-:Y:S02]  /*26930*/  IABS R0, R4 ;  /* 0x0000000400007213 */ /* 0x000fe40000000000 */
[----:B------:R-:W0:Y:S03]  /*26940*/  I2F.RP R9, R6 ;  /* 0x0000000600097306 */ /* 0x000e260000209400 */
[----:B------:R-:W-:-:S05]  /*26950*/  IMAD.MOV R0, RZ, RZ, -R0 ;  /* 0x000000ffff007224 */ /* 0x000fca00078e0a00 */
        /* <DEDUP_REMOVED lines=9> */
[----:B------:R-:W-:Y:S02]  /*269f0*/  LOP3.LUT R0, R5, R4, RZ, 0x3c, !PT ;  /* 0x0000000405007212 */ /* 0x000fe400078e3cff */
[----:B------:R-:W-:Y:S02]  /*26a00*/  IADD3 R5, R8, 0x1000000, R5 ;  /* 0x0100000008057810 */ /* 0x000fe40007ffe005 */
        /* <DEDUP_REMOVED lines=8> */
[----:B------:R-:W-:Y:S01]  /*26a90*/  @!P1 LOP3.LUT R2, RZ, R4, RZ, 0x33, !PT ;  /* 0x00000004ff029212 */ /* 0x000fe200078e33ff */
[----:B------:R-:W-:-:S04]  /*26aa0*/  IMAD.MOV R4, RZ, RZ, -R4 ;  /* 0x000000ffff047224 */ /* 0x000fc800078e0a04 */
[----:B------:R-:W-:-:S07]  /*26ab0*/  IMAD R26, R2, R4, R5 ;  /* 0x00000004021a7224 */ /* 0x000fce00078e0205 */
.L_x_1725:
[----:B------:R-:W-:-:S05]  /*26ac0*/  LOP3.LUT R2, RZ, R2, RZ, 0x33, !PT ;  /* 0x00000002ff027212 */ /* 0x000fca00078e33ff */
[----:B------:R-:W-:Y:S01]  /*26ad0*/  IMAD.IADD R25, R25, 0x1, R2 ;  /* 0x0000000119197824 */ /* 0x000fe200078e0202 */
[----:B------:R-:W-:Y:S06]  /*26ae0*/  BRA `(.L_x_1726) ;  /* 0x00000000001c7947 */ /* 0x000fec0003800000 */
.L_x_1718:
[----:B------:R-:W-:Y:S01]  /*26af0*/  UMOV UR4, URZ ;  /* 0x0000003f00047c82 */ /* 0x000fe20008000000 */
[----:B------:R-:W-:Y:S01]  /*26b00*/  UMOV UR5, URZ ;  /* 0x0000003f00057c82 */ /* 0x000fe20008000000 */
[----:B------:R-:W-:Y:S01]  /*26b10*/  ULDC UR6, c[0x0][0xc3c] ;  /* 0x00030f0000067ab9 */ /* 0x000fe20000000800 */
[----:B------:R-:W-:Y:S02]  /*26b20*/  IMAD.MOV.U32 R24, RZ, RZ, R0 ;  /* 0x000000ffff187224 */ /* 0x000fe400078e0000 */
[----:B------:R-:W-:Y:S02]  /*26b30*/  IMAD.U32 R25, RZ, RZ, UR4 ;  /* 0x00000004ff197e24 */ /* 0x000fe4000f8e00ff */
[----:B------:R-:W-:Y:S02]  /*26b40*/  IMAD.U32 R26, RZ, RZ, UR5 ;  /* 0x00000005ff1a7e24 */ /* 0x000fe4000f8e00ff */
[----:B------:R-:W-:-:S07]  /*26b50*/  IMAD.U32 R27, RZ, RZ, UR6 ;  /* 0x00000006ff1b7e24 */ /* 0x000fce000f8e00ff */
.L_x_1726:
        /* <DEDUP_REMOVED lines=10> */
.L_x_1715:
[----:B------:R-:W-:Y:S02]  /*26c00*/  ULDC UR4, c[0x0][0xc3c] ;  /* 0x00030f0000047ab9 */ /* 0x000fe40000000800 */
[----:B----4-:R-:W-:-:S13]  /*26c10*/  ISETP.GE.AND P0, PT, R27, UR4, PT ;  /* 0x000000041b007c0c */ /* 0x010fda000bf06270 */
[----:B------:R-:W-:Y:S05]  /*26c20*/  @!P0 BRA `(.L_x_1727) ;  /* 0xffffff9000f88947 */ /* 0x000fea000383ffff */
[----:B------:R-:W-:Y:S05]  /*26c30*/  BSYNC B8 ;  /* 0x0000000000087941 */ /* 0x000fea0003800000 */
.L_x_1606:
[----:B0-----:R-:W4:Y:S01]  /*26c40*/  LDL.LU R0, [R1+0x48] ;  /* 0x0000480001007983 */ /* 0x001f220000300800 */
[----:B------:R-:W-:Y:S01]  /*26c50*/  BSSY B0, `(.L_x_1728) ;  /* 0x000000b000007945 */ /* 0x000fe20003800000 */
[----:B------:R-:W0:Y:S01]  /*26c60*/  S2R R5, SR_CgaCtaId ;  /* 0x0000000000057919 */ /* 0x000e220000008800 */
        /* <DEDUP_REMOVED lines=9> */
.L_x_1889:
[----:B------:R-:W-:Y:S05]  /*26d00*/  BSYNC B0 ;  /* 0x0000000000007941 */ /* 0x000fea0003800000 */
.L_x_1728:
[----:B------:R-:W-:-:S03]  /*26d10*/  UMOV UR4, 0xffffffff ;  /* 0xffffffff00047882 */ /* 0x000fc60000000000 */
[----:B------:R-:W-:Y:S05]  /*26d20*/  BRA.DIV UR4, `(.L_x_1730) ;  /* 0x0000004204a07947 */ /* 0x000fea000b800000 */
[----:B0-----:R-:W0:Y:S02]  /*26d30*/  S2R R0, SR_TID.X ;  /* 0x0000000000007919 */ /* 0x001e240000002100 */
[----:B0-----:R-:W-:-:S04]  /*26d40*/  SHF.R.U32.HI R0, RZ, 0x5, R0 ;  /* 0x00000005ff007819 */ /* 0x001fc80000011600 */
[----:B------:R-:W-:-:S05]  /*26d50*/  LOP3.LUT R0, R0, 0x3, RZ, 0xc0, !PT ;  /* 0x0000000300007812 */ /* 0x000fca00078ec0ff */
[----:B------:R0:W4:Y:S02]  /*26d60*/  SHFL.IDX PT, R14, R0, RZ, 0x1f ;  /* 0x00001fff000e7589 */ /* 0x00012400000e0000 */
.L_x_1892:
[----:B----4-:R-:W-:-:S13]  /*26d70*/  ISETP.NE.AND P0, PT, R14, RZ, PT ;  /* 0x000000ff0e00720c */ /* 0x010fda0003f05270 */
[----:B------:R-:W-:Y:S05]  /*26d80*/  @P0 BRA `(.L_x_1369) ;  /* 0x0000000000900947 */ /* 0x000fea0003800000 */
[----:B------:R-:W-:-:S03]  /*26d90*/  UMOV UR4, 0xffffffff ;  /* 0xffffffff00047882 */ /* 0x000fc60000000000 */
[----:B------:R-:W-:Y:S05]  /*26da0*/  BRA.DIV UR4, `(.L_x_1731) ;  /* 0x0000004204b47947 */ /* 0x000fea000b800000 */
[----:B------:R-:W-:-:S13]  /*26db0*/  ELECT P6, URZ, PT ;  /* 0x00000000003f782f */ /* 0x000fda00038c0000 */
.L_x_1895:
[----:B------:R-:W-:Y:S05]  /*26dc0*/  @!P6 BRA `(.L_x_1369) ;  /* 0x000000000080e947 */ /* 0x000fea0003800000 */
[----:B------:R-:W-:-:S06]  /*26dd0*/  ULOP3.LUT UR4, UR36, 0x2, URZ, 0xfc, !UPT ;  /* 0x0000000224047892 */ /* 0x000fcc000f8efc3f */
[----:B0-----:R-:W-:-:S05]  /*26de0*/  IMAD.U32 R0, RZ, RZ, UR4 ;  /* 0x00000004ff007e24 */ /* 0x001fca000f8e00ff */
[----:B------:R-:W-:-:S13]  /*26df0*/  ISETP.NE.AND P0, PT, R0, 0x3, PT ;  /* 0x000000030000780c */ /* 0x000fda0003f05270 */
[----:B------:R-:W-:Y:S05]  /*26e00*/  @!P0 BRA `(.L_x_1732) ;  /* 0x0000000000048947 */ /* 0x000fea0003800000 */
[----:B------:R-:W-:Y:S01]  /*26e10*/  BPT.TRAP 0x1 ;  /* 0x000000040000795c */ /* 0x000fe20000300000 */
.L_x_1732:
        /* <DEDUP_REMOVED lines=8> */
.L_x_1896:
[----:B------:R-:W4:Y:S01]  /*26ea0*/  LDL.LU R4, [R1] ;  /* 0x0000000001047983 */ /* 0x000f220000300800 */
[----:B------:R-:W-:Y:S02]  /*26eb0*/  SEL R28, R28, RZ, P2 ;  /* 0x000000ff1c1c7207 */ /* 0x000fe40001000000 */
[----:B----4-:R-:W-:Y:S01]  /*26ec0*/  LOP3.LUT R0, R4, R0, RZ, 0x3c, !PT ;  /* 0x0000000004007212 */ /* 0x010fe200078e3cff */
[----:B------:R-:W-:Y:S06]  /*26ed0*/  @!P0 BRA `(.L_x_1734) ;  /* 0x0000000000048947 */ /* 0x000fec0003800000 */
[----:B------:R-:W-:Y:S01]  /*26ee0*/  BPT.TRAP 0x1 ;  /* 0x000000040000795c */ /* 0x000fe20000300000 */
.L_x_1734:
[----:B------:R-:W-:Y:S01]  /*26ef0*/  IMAD R5, R28, 0x8, R5 ;  /* 0x000000081c057824 */ /* 0x000fe200078e0205 */
[----:B------:R-:W-:-:S04]  /*26f00*/  SHF.L.U32 R0, R0, 0x1f, RZ ;  /* 0x0000001f00007819 */ /* 0x000fc800000006ff */
[----:B------:R-:W4:Y:S02]  /*26f10*/  SYNCS.PHASECHK.TRANS64.TRYWAIT P1, [R5+URZ+0x2d840], R0 ;  /* 0x02d84000050075a7 */ /* 0x000f24000802017f */
[----:B----4-:R-:W-:Y:S05]  /*26f20*/  @!P1 BRA `(.L_x_1735) ;  /* 0x0000004000889947 */ /* 0x010fea0003800000 */
.L_x_1897:
[----:B------:R-:W-:Y:S05]  /*26f30*/  @!P0 BRA `(.L_x_1736) ;  /* 0x0000000000048947 */ /* 0x000fea0003800000 */
[----:B------:R-:W-:Y:S01]  /*26f40*/  BPT.TRAP 0x1 ;  /* 0x000000040000795c */ /* 0x000fe20000300000 */
.L_x_1736:
[----:B------:R-:W0:Y:S02]  /*26f50*/  SYNCS.PHASECHK.TRANS64.TRYWAIT P1, [R3+URZ+0x2d860], R2 ;  /* 0x02d86002030075a7 */ /* 0x000e24000802017f */
[----:B0-----:R-:W-:Y:S05]  /*26f60*/  @!P1 BRA `(.L_x_1737) ;  /* 0x00000040008c9947 */ /* 0x001fea0003800000 */
.L_x_1898:
[----:B------:R-:W-:Y:S05]  /*26f70*/  @!P0 BRA `(.L_x_1738) ;  /* 0x0000000000048947 */ /* 0x000fea0003800000 */
[----:B------:R-:W-:Y:S01]  /*26f80*/  BPT.TRAP 0x1 ;  /* 0x000000040000795c */ /* 0x000fe20000300000 */
.L_x_1738:
[----:B------:R0:W0:Y:S02]  /*26f90*/  SYNCS.PHASECHK.TRANS64.TRYWAIT P0, [R5+URZ+0x2d860], R0 ;  /* 0x02d86000050075a7 */ /* 0x000024000800017f */
[----:B0-----:R-:W-:Y:S05]  /*26fa0*/  @!P0 NANOSLEEP.SYNCS 0x989680 ;  /* 0x009896800000895d */ /* 0x001fea0003900000 */
[----:B------:R-:W0:Y:S02]  /*26fb0*/  @!P0 SYNCS.PHASECHK.TRANS64 P0, [R5+URZ+0x2d860], R0 ;  /* 0x02d86000050085a7 */ /* 0x000e24000800007f */
[----:B0-----:R-:W-:Y:S05]  /*26fc0*/  @!P0 BRA `(.L_x_1738) ;  /* 0xfffffffc00f08947 */ /* 0x001fea000383ffff */
.L_x_1369:
[----:B------:R-:W-:Y:S05]  /*26fd0*/  BSYNC B9 ;  /* 0x0000000000097941 */ /* 0x000fea0003800000 */
.L_x_1366:
[----:B------:R-:W-:Y:S05]  /*26fe0*/  EXIT ;  /* 0x000000000000794d */ /* 0x000fea0003800000 */
.L_x_1395:
[----:B0-----:R0:W1:Y:S02]  /*26ff0*/  SYNCS.PHASECHK.TRANS64.TRYWAIT P4, [R34+URZ+0x2d890], R86 ;  /* 0x02d89056220075a7 */ /* 0x001064000808017f */
[----:B-1----:R-:W-:Y:S05]  /*27000*/  @!P4 NANOSLEEP.SYNCS 0x989680 ;  /* 0x009896800000c95d */ /* 0x002fea0003900000 */
[----:B------:R-:W1:Y:S02]  /*27010*/  @!P4 SYNCS.PHASECHK.TRANS64 P4, [R34+URZ+0x2d890], R86 ;  /* 0x02d890562200c5a7 */ /* 0x000e64000808007f */
[----:B-1----:R-:W-:Y:S05]  /*27020*/  @!P4 BRA `(.L_x_1395) ;  /* 0xfffffffc00f0c947 */ /* 0x002fea000383ffff */
[----:B------:R-:W-:Y:S05]  /*27030*/  BRA `(.L_x_1739) ;  /* 0xfffffdc800447947 */ /* 0x000fea000383ffff */
.L_x_1396:
        /* <DEDUP_REMOVED lines=8> */
.L_x_1741:
[----:B------:R-:W-:Y:S05]  /*270c0*/  BSYNC B1 ;  /* 0x0000000000017941 */ /* 0x000fea0003800000 */
.L_x_1740:
        /* <DEDUP_REMOVED lines=8> */
.L_x_1742:
[----:B------:R-:W-:Y:S01]  /*27150*/  IMAD.MOV.U32 R60, RZ, RZ, R14 ;  /* 0x000000ffff3c7224 */ /* 0x000fe200078e000e */
[----:B------:R-:W-:Y:S06]  /*27160*/  BRA `(.L_x_1743) ;  /* 0xfffffdc8000c7947 */ /* 0x000fec000383ffff */
.L_x_1424:
[----:B0-----:R0:W1:Y:S02]  /*27170*/  SYNCS.PHASECHK.TRANS64.TRYWAIT P4, [R34+URZ+0x2d890], R86 ;  /* 0x02d89056220075a7 */ /* 0x001064000808017f */
[----:B-1----:R-:W-:Y:S05]  /*27180*/  @!P4 NANOSLEEP.SYNCS 0x989680 ;  /* 0x009896800000c95d */ /* 0x002fea0003900000 */
[----:B------:R-:W1:Y:S02]  /*27190*/  @!P4 SYNCS.PHASECHK.TRANS64 P4, [R34+URZ+0x2d890], R86 ;  /* 0x02d890562200c5a7 */ /* 0x000e64000808007f */
[----:B-1----:R-:W-:Y:S05]  /*271a0*/  @!P4 BRA `(.L_x_1424) ;  /* 0xfffffffc00f0c947 */ /* 0x002fea000383ffff */
[----:B------:R-:W-:Y:S05]  /*271b0*/  BRA `(.L_x_1744) ;  /* 0xfffffde4002c7947 */ /* 0x000fea000383ffff */
.L_x_1425:
        /* <DEDUP_REMOVED lines=8> */
.L_x_1746:
[----:B------:R-:W-:Y:S05]  /*27240*/  BSYNC B1 ;  /* 0x0000000000017941 */ /* 0x000fea0003800000 */
.L_x_1745:
        /* <DEDUP_REMOVED lines=8> */
.L_x_1747:
[----:B------:R-:W-:Y:S01]  /*272d0*/  IMAD.MOV.U32 R90, RZ, RZ, R14 ;  /* 0x000000ffff5a7224 */ /* 0x000fe200078e000e */
[----:B------:R-:W-:Y:S06]  /*272e0*/  BRA `(.L_x_1748) ;  /* 0xfffffde000f47947 */ /* 0x000fec000383ffff */
.L_x_1438:
[----:B0-----:R0:W1:Y:S02]  /*272f0*/  SYNCS.PHASECHK.TRANS64.TRYWAIT P3, [R34+URZ+0x2d890], R86 ;  /* 0x02d89056220075a7 */ /* 0x001064000806017f */
[----:B-1----:R-:W-:Y:S05]  /*27300*/  @!P3 NANOSLEEP.SYNCS 0x989680 ;  /* 0x009896800000b95d */ /* 0x002fea0003900000 */
[----:B------:R-:W1:Y:S02]  /*27310*/  @!P3 SYNCS.PHASECHK.TRANS64 P3, [R34+URZ+0x2d890], R86 ;  /* 0x02d890562200b5a7 */ /* 0x000e64000806007f */
[----:B-1----:R-:W-:Y:S05]  /*27320*/  @!P3 BRA `(.L_x_1438) ;  /* 0xfffffffc00f0b947 */ /* 0x002fea000383ffff */
[----:B------:R-:W-:Y:S05]  /*27330*/  BRA `(.L_x_1749) ;  /* 0xfffffdfc00347947 */ /* 0x000fea000383ffff */
.L_x_1439:
[----:B------:R-:W-:Y:S01]  /*27340*/  BSSY B1, `(.L_x_1750) ;  /* 0x0000007000017945 */ /* 0x000fe20003800000 */
[----:B------:R-:W-:Y:S02]  /*27350*/  IMAD.MOV.U32 R12, RZ, RZ, RZ ;  /* 0x000000ffff0c7224 */ /* 0x000fe400078e00ff */
[----:B------:R-:W-:Y:S02]  /*27360*/  IMAD.MOV.U32 R11, RZ, RZ, 0x1e1f ;  /* 0x00001e1fff0b7424 */ /* 0x000fe400078e00ff */
[----:B------:R-:W-:-:S07]  /*27370*/  IMAD.MOV.U32 R15, RZ, RZ, -0x1 ;  /* 0xffffffffff0f7424 */ /* 0x000fce00078e00ff */
[----:B0-----:R-:W-:Y:S05]  /*27380*/  WARPSYNC.COLLECTIVE R15, `(.L_x_1751) ;  /* 0x000000000f087348 */ /* 0x001fea0003c00000 */
[----:B------:R1:W2:Y:S02]  /*27390*/  SHFL.IDX P6, R14, R13, R12, R11 ;  /* 0x0000000c0d0e7389 */ /* 0x0002a400000c000b */
[----:B012---:R-:W-:Y:S01]  /*273a0*/  ENDCOLLECTIVE ;  /* 0x000000000000791b */ /* 0x007fe20003800000 */
.L_x_1751:
[----:B------:R-:W-:Y:S05]  /*273b0*/  BSYNC B1 ;  /* 0x0000000000017941 */ /* 0x000fea0003800000 */
.L_x_1750:
        /* <DEDUP_REMOVED lines=8> */
.L_x_1752:
[----:B------:R-:W-:Y:S01]  /*27440*/  IMAD.MOV.U32 R43, RZ, RZ, R14 ;  /* 0x000000ffff2b7224 */ /* 0x000fe200078e000e */
[----:B------:R-:W-:Y:S06]  /*27450*/  BRA `(.L_x_1753) ;  /* 0xfffffdfc00647947 */ /* 0x000fec000383ffff */
.L_x_1443:
[----:B------:R0:W0:Y:S02]  /*27460*/  SYNCS.PHASECHK.TRANS64.TRYWAIT P2, [R34+URZ+0x2d8b0], R86 ;  /* 0x02d8b056220075a7 */ /* 0x000024000804017f */
[----:B0-----:R-:W-:Y:S05]  /*27470*/  @!P2 NANOSLEEP.SYNCS 0x989680 ;  /* 0x009896800000a95d */ /* 0x001fea0003900000 */
[----:B------:R-:W0:Y:S02]  /*27480*/  @!P2 SYNCS.PHASECHK.TRANS64 P2, [R34+URZ+0x2d8b0], R86 ;  /* 0x02d8b0562200a5a7 */ /* 0x000e24000804007f */
[----:B0-----:R-:W-:Y:S05]  /*27490*/  @!P2 BRA `(.L_x_1443) ;  /* 0xfffffffc00f0a947 */ /* 0x001fea000383ffff */
[----:B------:R-:W-:Y:S05]  /*274a0*/  BRA `(.L_x_1754) ;  /* 0xfffffe0000487947 */ /* 0x000fea000383ffff */
.L_x_1459:
[----:B------:R-:W-:Y:S01]  /*274b0*/  BSSY B0, `(.L_x_1755) ;  /* 0x0000007000007945 */ /* 0x000fe20003800000 */
[----:B------:R-:W-:Y:S02]  /*274c0*/  IMAD.MOV.U32 R12, RZ, RZ, RZ ;  /* 0x000000ffff0c7224 */ /* 0x000fe400078e00ff */
[----:B------:R-:W-:Y:S02]  /*274d0*/  IMAD.MOV.U32 R11, RZ, RZ, 0x1f ;  /* 0x0000001fff0b7424 */ /* 0x000fe400078e00ff */
[----:B------:R-:W-:-:S07]  /*274e0*/  IMAD.MOV.U32 R15, RZ, RZ, -0x1 ;  /* 0xffffffffff0f7424 */ /* 0x000fce00078e00ff */
[----:B-----5:R-:W-:Y:S05]  /*274f0*/  WARPSYNC.COLLECTIVE R15, `(.L_x_1756) ;  /* 0x000000000f087348 */ /* 0x020fea0003c00000 */
[----:B------:R0:W1:Y:S02]  /*27500*/  SHFL.IDX P6, R14, R13, R12, R11 ;  /* 0x0000000c0d0e7389 */ /* 0x00006400000c000b */
[----:B01---5:R-:W-:Y:S01]  /*27510*/  ENDCOLLECTIVE ;  /* 0x000000000000791b */ /* 0x023fe20003800000 */
.L_x_1756:
[----:B------:R-:W-:Y:S05]  /*27520*/  BSYNC B0 ;  /* 0x0000000000007941 */ /* 0x000fea0003800000 */
.L_x_1755:
[----:B------:R0:W-:Y:S01]  /*27530*/  STL [R1+0x48], R14 ;  /* 0x0000480e01007387 */ /* 0x0001e20000100800 */
[----:B------:R-:W-:Y:S05]  /*27540*/  BRA `(.L_x_1757) ;  /* 0xfffffe0c00dc7947 */ /* 0x000fea000383ffff */
.L_x_1470:
[----:B------:R-:W-:Y:S01]  /*27550*/  BSSY B1, `(.L_x_1758) ;  /* 0x0000007000017945 */ /* 0x000fe20003800000 */
[----:B------:R-:W-:Y:S02]  /*27560*/  IMAD.MOV.U32 R12, RZ, RZ, RZ ;  /* 0x000000ffff0c7224 */ /* 0x000fe400078e00ff */
[----:B------:R-:W-:Y:S02]  /*27570*/  IMAD.MOV.U32 R11, RZ, RZ, 0x1e1f ;  /* 0x00001e1fff0b7424 */ /* 0x000fe400078e00ff */
[----:B------:R-:W-:-:S07]  /*27580*/  IMAD.MOV.U32 R15, RZ, RZ, -0x1 ;  /* 0xffffffffff0f7424 */ /* 0x000fce00078e00ff */
[----:B0-----:R-:W-:Y:S05]  /*27590*/  WARPSYNC.COLLECTIVE R15, `(.L_x_1759) ;  /* 0x000000000f087348 */ /* 0x001fea0003c00000 */
[----:B0-----:R0:W1:Y:S02]  /*275a0*/  SHFL.IDX P6, R14, R13, R12, R11 ;  /* 0x0000000c0d0e7389 */ /* 0x00106400000c000b */
[----:B01----:R-:W-:Y:S01]  /*275b0*/  ENDCOLLECTIVE ;  /* 0x000000000000791b */ /* 0x003fe20003800000 */
.L_x_1759:
[----:B------:R-:W-:Y:S05]  /*275c0*/  BSYNC B1 ;  /* 0x0000000000017941 */ /* 0x000fea0003800000 */
.L_x_1758:
        /* <DEDUP_REMOVED lines=8> */
.L_x_1760:
[----:B------:R-:W-:Y:S02]  /*27650*/  IMAD.MOV.U32 R13, RZ, RZ, R0 ;  /* 0x000000ffff0d7224 */ /* 0x000fe400078e0000 */
[----:B------:R-:W-:-:S07]  /*27660*/  IMAD.MOV.U32 R38, RZ, RZ, R14 ;  /* 0x000000ffff267224 */ /* 0x000fce00078e000e */
[----:B------:R-:W-:Y:S05]  /*27670*/  WARPSYNC.COLLECTIVE R15, `(.L_x_1761) ;  /* 0x000000000f087348 */ /* 0x000fea0003c00000 */
[----:B------:R0:W1:Y:S02]  /*27680*/  SHFL.IDX P6, R14, R13, R12, R11 ;  /* 0x0000000c0d0e7389 */ /* 0x00006400000c000b */
[----:B01----:R-:W-:Y:S01]  /*27690*/  ENDCOLLECTIVE ;  /* 0x000000000000791b */ /* 0x003fe20003800000 */
.L_x_1761:
[----:B------:R-:W-:Y:S02]  /*276a0*/  IMAD.MOV.U32 R13, RZ, RZ, R39 ;  /* 0x000000ffff0d7224 */ /* 0x000fe400078e0027 */
[----:B------:R-:W-:-:S07]  /*276b0*/  IMAD.MOV.U32 R0, RZ, RZ, R14 ;  /* 0x000000ffff007224 */ /* 0x000fce00078e000e */
[----:B------:R-:W-:Y:S05]  /*276c0*/  WARPSYNC.COLLECTIVE R15, `(.L_x_1762) ;  /* 0x000000000f087348 */ /* 0x000fea0003c00000 */
[----:B------:R0:W1:Y:S02]  /*276d0*/  SHFL.IDX P6, R14, R13, R12, R11 ;  /* 0x0000000c0d0e7389 */ /* 0x00006400000c000b */
[----:B01----:R-:W-:Y:S01]  /*276e0*/  ENDCOLLECTIVE ;  /* 0x000000000000791b */ /* 0x003fe20003800000 */
.L_x_1762:
[----:B------:R-:W-:Y:S01]  /*276f0*/  IMAD.MOV.U32 R39, RZ, RZ, R14 ;  /* 0x000000ffff277224 */ /* 0x000fe200078e000e */
[----:B------:R-:W-:Y:S06]  /*27700*/  BRA `(.L_x_1763) ;  /* 0xfffffe1400607947 */ /* 0x000fec000383ffff */
.L_x_1474:
[----:B0-----:R0:W1:Y:S02]  /*27710*/  SYNCS.PHASECHK.TRANS64.TRYWAIT P0, [R2+URZ+0x2d800], R3 ;  /* 0x02d80003020075a7 */ /* 0x001064000800017f */
[----:B-1----:R-:W-:Y:S05]  /*27720*/  @!P0 NANOSLEEP.SYNCS 0x989680 ;  /* 0x009896800000895d */ /* 0x002fea0003900000 */
[----:B------:R-:W1:Y:S02]  /*27730*/  @!P0 SYNCS.PHASECHK.TRANS64 P0, [R2+URZ+0x2d800], R3 ;  /* 0x02d80003020085a7 */ /* 0x000e64000800007f */
[----:B-1----:R-:W-:Y:S05]  /*27740*/  @!P0 BRA `(.L_x_1474) ;  /* 0xfffffffc00f08947 */ /* 0x002fea000383ffff */
[----:B------:R-:W-:Y:S05]  /*27750*/  BRA `(.L_x_1764) ;  /* 0xfffffe1c00ac7947 */ /* 0x000fea000383ffff */
.L_x_1486:
[----:B------:R-:W-:Y:S01]  /*27760*/  BSSY B1, `(.L_x_1765) ;  /* 0x0000007000017945 */ /* 0x000fe20003800000 */
[----:B------:R-:W-:Y:S02]  /*27770*/  IMAD.MOV.U32 R12, RZ, RZ, RZ ;  /* 0x000000ffff0c7224 */ /* 0x000fe400078e00ff */
[----:B------:R-:W-:Y:S02]  /*27780*/  IMAD.MOV.U32 R11, RZ, RZ, 0x1e1f ;  /* 0x00001e1fff0b7424 */ /* 0x000fe400078e00ff */
[----:B------:R-:W-:-:S07]  /*27790*/  IMAD.MOV.U32 R15, RZ, RZ, -0x1 ;  /* 0xffffffffff0f7424 */ /* 0x000fce00078e00ff */
[----:B0-----:R-:W-:Y:S05]  /*277a0*/  WARPSYNC.COLLECTIVE R15, `(.L_x_1766) ;  /* 0x000000000f087348 */ /* 0x001fea0003c00000 */
[----:B0-----:R0:W1:Y:S02]  /*277b0*/  SHFL.IDX P6, R14, R13, R12, R11 ;  /* 0x0000000c0d0e7389 */ /* 0x00106400000c000b */
[----:B01----:R-:W-:Y:S01]  /*277c0*/  ENDCOLLECTIVE ;  /* 0x000000000000791b */ /* 0x003fe20003800000 */
.L_x_1766:
[----:B------:R-:W-:Y:S05]  /*277d0*/  BSYNC B1 ;  /* 0x0000000000017941 */ /* 0x000fea0003800000 */
.L_x_1765:
        /* <DEDUP_REMOVED lines=8> */
.L_x_1767:
[----:B------:R-:W-:Y:S02]  /*27860*/  IMAD.MOV.U32 R13, RZ, RZ, R26 ;  /* 0x000000ffff0d7224 */ /* 0x000fe400078e001a */
[----:B------:R-:W-:-:S07]  /*27870*/  IMAD.MOV.U32 R3, RZ, RZ, R14 ;  /* 0x000000ffff037224 */ /* 0x000fce00078e000e */
[----:B------:R-:W-:Y:S05]  /*27880*/  WARPSYNC.COLLECTIVE R15, `(.L_x_1768) ;  /* 0x000000000f087348 */ /* 0x000fea0003c00000 */
[----:B------:R0:W1:Y:S02]  /*27890*/  SHFL.IDX P6, R14, R13, R12, R11 ;  /* 0x0000000c0d0e7389 */ /* 0x00006400000c000b */
[----:B01----:R-:W-:Y:S01]  /*278a0*/  ENDCOLLECTIVE ;  /* 0x000000000000791b */ /* 0x003fe20003800000 */
.L_x_1768:
[----:B------:R-:W-:Y:S02]  /*278b0*/  IMAD.MOV.U32 R13, RZ, RZ, R38 ;  /* 0x000000ffff0d7224 */ /* 0x000fe400078e0026 */
[----:B------:R-:W-:-:S07]  /*278c0*/  IMAD.MOV.U32 R37, RZ, RZ, R14 ;  /* 0x000000ffff257224 */ /* 0x000fce00078e000e */
[----:B------:R-:W-:Y:S05]  /*278d0*/  WARPSYNC.COLLECTIVE R15, `(.L_x_1769) ;  /* 0x000000000f087348 */ /* 0x000fea0003c00000 */
[----:B------:R0:W1:Y:S02]  /*278e0*/  SHFL.IDX P6, R14, R13, R12, R11 ;  /* 0x0000000c0d0e7389 */ /* 0x00006400000c000b */
[----:B01----:R-:W-:Y:S01]  /*278f0*/  ENDCOLLECTIVE ;  /* 0x000000000000791b */ /* 0x003fe20003800000 */
.L_x_1769:
[----:B------:R-:W-:Y:S01]  /*27900*/  IMAD.MOV.U32 R38, RZ, RZ, R14 ;  /* 0x000000ffff267224 */ /* 0x000fe200078e000e */
[----:B------:R-:W-:Y:S06]  /*27910*/  BRA `(.L_x_1770) ;  /* 0xfffffe3000c07947 */ /* 0x000fec000383ffff */
.L_x_1490:
[----:B0-----:R0:W1:Y:S02]  /*27920*/  SYNCS.PHASECHK.TRANS64.TRYWAIT P0, [R2+URZ+0x2d800], R3 ;  /* 0x02d80003020075a7 */ /* 0x001064000800017f */
[----:B-1----:R-:W-:Y:S05]  /*27930*/  @!P0 NANOSLEEP.SYNCS 0x989680 ;  /* 0x009896800000895d */ /* 0x002fea0003900000 */
[----:B------:R-:W1:Y:S02]  /*27940*/  @!P0 SYNCS.PHASECHK.TRANS64 P0, [R2+URZ+0x2d800], R3 ;  /* 0x02d80003020085a7 */ /* 0x000e64000800007f */
[----:B-1----:R-:W-:Y:S05]  /*27950*/  @!P0 BRA `(.L_x_1490) ;  /* 0xfffffffc00f08947 */ /* 0x002fea000383ffff */
[----:B------:R-:W-:Y:S05]  /*27960*/  BRA `(.L_x_1771) ;  /* 0xfffffe3800907947 */ /* 0x000fea000383ffff */
.L_x_1498:
[----:B--2---:R2:W3:Y:S02]  /*27970*/  SYNCS.PHASECHK.TRANS64.TRYWAIT P1, [R0+URZ+0x2d830], R5 ;  /* 0x02d83005000075a7 */ /* 0x0044e4000802017f */
[----:B---3--:R-:W-:Y:S05]  /*27980*/  @!P1 NANOSLEEP.SYNCS 0x989680 ;  /* 0x009896800000995d */ /* 0x008fea0003900000 */
[----:B------:R-:W3:Y:S02]  /*27990*/  @!P1 SYNCS.PHASECHK.TRANS64 P1, [R0+URZ+0x2d830], R5 ;  /* 0x02d83005000095a7 */ /* 0x000ee4000802007f */
[----:B---3--:R-:W-:Y:S05]  /*279a0*/  @!P1 BRA `(.L_x_1498) ;  /* 0xfffffffc00f09947 */ /* 0x008fea000383ffff */
[----:B------:R-:W-:Y:S05]  /*279b0*/  BRA `(.L_x_1497) ;  /* 0xfffffe5000807947 */ /* 0x000fea000383ffff */
.L_x_1517:
[----:B-1----:R1:W2:Y:S02]  /*279c0*/  SYNCS.PHASECHK.TRANS64.TRYWAIT P2, [R9+URZ+0x2d830], R8 ;  /* 0x02d83008090075a7 */ /* 0x0022a4000804017f */
[----:B--2---:R-:W-:Y:S05]  /*279d0*/  @!P2 NANOSLEEP.SYNCS 0x989680 ;  /* 0x009896800000a95d */ /* 0x004fea0003900000 */
[----:B------:R-:W2:Y:S02]  /*279e0*/  @!P2 SYNCS.PHASECHK.TRANS64 P2, [R9+URZ+0x2d830], R8 ;  /* 0x02d830080900a5a7 */ /* 0x000ea4000804007f */
[----:B--2---:R-:W-:Y:S05]  /*279f0*/  @!P2 BRA `(.L_x_1517) ;  /* 0xfffffffc00f0a947 */ /* 0x004fea000383ffff */
[----:B------:R-:W-:Y:S05]  /*27a00*/  BRA `(.L_x_1516) ;  /* 0xfffffe90000c7947 */ /* 0x000fea000383ffff */
.L_x_1521:
[----:B-1----:R1:W2:Y:S02]  /*27a10*/  SYNCS.PHASECHK.TRANS64.TRYWAIT P1, [R9+URZ+0x2d850], R8 ;  /* 0x02d85008090075a7 */ /* 0x0022a4000802017f */
[----:B--2---:R-:W-:Y:S05]  /*27a20*/  @!P1 NANOSLEEP.SYNCS 0x989680 ;  /* 0x009896800000995d */ /* 0x004fea0003900000 */
[----:B------:R-:W2:Y:S02]  /*27a30*/  @!P1 SYNCS.PHASECHK.TRANS64 P1, [R9+URZ+0x2d850], R8 ;  /* 0x02d85008090095a7 */ /* 0x000ea4000802007f */
[----:B--2---:R-:W-:Y:S05]  /*27a40*/  @!P1 BRA `(.L_x_1521) ;  /* 0xfffffffc00f09947 */ /* 0x004fea000383ffff */
[----:B------:R-:W-:Y:S05]  /*27a50*/  BRA `(.L_x_1518) ;  /* 0xfffffe9400287947 */ /* 0x000fea000383ffff */
.L_x_1542:
[----:B--2---:R2:W3:Y:S02]  /*27a60*/  SYNCS.PHASECHK.TRANS64.TRYWAIT P2, [R5+URZ+0x2d830], R6 ;  /* 0x02d83006050075a7 */ /* 0x0044e4000804017f */
[----:B---3--:R-:W-:Y:S05]  /*27a70*/  @!P2 NANOSLEEP.SYNCS 0x989680 ;  /* 0x009896800000a95d */ /* 0x008fea0003900000 */
[----:B------:R-:W3:Y:S02]  /*27a80*/  @!P2 SYNCS.PHASECHK.TRANS64 P2, [R5+URZ+0x2d830], R6 ;  /* 0x02d830060500a5a7 */ /* 0x000ee4000804007f */
[----:B---3--:R-:W-:Y:S05]  /*27a90*/  @!P2 BRA `(.L_x_1542) ;  /* 0xfffffffc00f0a947 */ /* 0x008fea000383ffff */
[----:B------:R-:W-:Y:S05]  /*27aa0*/  BRA `(.L_x_1541) ;  /* 0xfffffed000287947 */ /* 0x000fea000383ffff */
.L_x_1546:
[----:B-1----:R1:W2:Y:S02]  /*27ab0*/  SYNCS.PHASECHK.TRANS64.TRYWAIT P1, [R6+URZ+0x2d850], R5 ;  /* 0x02d85005060075a7 */ /* 0x0022a4000802017f */
[----:B--2---:R-:W-:Y:S05]  /*27ac0*/  @!P1 NANOSLEEP.SYNCS 0x989680 ;  /* 0x009896800000995d */ /* 0x004fea0003900000 */
[----:B------:R-:W2:Y:S02]  /*27ad0*/  @!P1 SYNCS.PHASECHK.TRANS64 P1, [R6+URZ+0x2d850], R5 ;  /* 0x02d85005060095a7 */ /* 0x000ea4000802007f */
[----:B--2---:R-:W-:Y:S05]  /*27ae0*/  @!P1 BRA `(.L_x_1546) ;  /* 0xfffffffc00f09947 */ /* 0x004fea000383ffff */
[----:B------:R-:W-:Y:S05]  /*27af0*/  BRA `(.L_x_1543) ;  /* 0xfffffed400507947 */ /* 0x000fea000383ffff */
.L_x_1555:
[----:B--2---:R2:W3:Y:S02]  /*27b00*/  SYNCS.PHASECHK.TRANS64.TRYWAIT P2, [R5+URZ+0x2d830], R6 ;  /* 0x02d83006050075a7 */ /* 0x0044e4000804017f */
[----:B---3--:R-:W-:Y:S05]  /*27b10*/  @!P2 NANOSLEEP.SYNCS 0x989680 ;  /* 0x009896800000a95d */ /* 0x008fea0003900000 */
[----:B------:R-:W3:Y:S02]  /*27b20*/  @!P2 SYNCS.PHASECHK.TRANS64 P2, [R5+URZ+0x2d830], R6 ;  /* 0x02d830060500a5a7 */ /* 0x000ee4000804007f */
[----:B---3--:R-:W-:Y:S05]  /*27b30*/  @!P2 BRA `(.L_x_1555) ;  /* 0xfffffffc00f0a947 */ /* 0x008fea000383ffff */
[----:B------:R-:W-:Y:S05]  /*27b40*/  BRA `(.L_x_1554) ;  /* 0xfffffefc00507947 */ /* 0x000fea000383ffff */
.L_x_1559:
[----:B-1----:R1:W2:Y:S02]  /*27b50*/  SYNCS.PHASECHK.TRANS64.TRYWAIT P1, [R6+URZ+0x2d850], R5 ;  /* 0x02d85005060075a7 */ /* 0x0022a4000802017f */
[----:B--2---:R-:W-:Y:S05]  /*27b60*/  @!P1 NANOSLEEP.SYNCS 0x989680 ;  /* 0x009896800000995d */ /* 0x004fea0003900000 */
[----:B------:R-:W2:Y:S02]  /*27b70*/  @!P1 SYNCS.PHASECHK.TRANS64 P1, [R6+URZ+0x2d850], R5 ;  /* 0x02d85005060095a7 */ /* 0x000ea4000802007f */
[----:B--2---:R-:W-:Y:S05]  /*27b80*/  @!P1 BRA `(.L_x_1559) ;  /* 0xfffffffc00f09947 */ /* 0x004fea000383ffff */
[----:B------:R-:W-:Y:S05]  /*27b90*/  BRA `(.L_x_1556) ;  /* 0xffffff0000787947 */ /* 0x000fea000383ffff */
.L_x_1574:
[----:B--2---:R2:W3:Y:S02]  /*27ba0*/  SYNCS.PHASECHK.TRANS64.TRYWAIT P1, [R7+URZ+0x2d850], R0 ;  /* 0x02d85000070075a7 */ /* 0x0044e4000802017f */
[----:B---3--:R-:W-:Y:S05]  /*27bb0*/  @!P1 NANOSLEEP.SYNCS 0x989680 ;  /* 0x009896800000995d */ /* 0x008fea0003900000 */
[----:B------:R-:W3:Y:S02]  /*27bc0*/  @!P1 SYNCS.PHASECHK.TRANS64 P1, [R7+URZ+0x2d850], R0 ;  /* 0x02d85000070095a7 */ /* 0x000ee4000802007f */
[----:B---3--:R-:W-:Y:S05]  /*27bd0*/  @!P1 BRA `(.L_x_1574) ;  /* 0xfffffffc00f09947 */ /* 0x008fea000383ffff */
[----:B------:R-:W-:Y:S05]  /*27be0*/  BRA `(.L_x_1573) ;  /* 0xffffff3800987947 */ /* 0x000fea000383ffff */
.L_x_1580:
[----:B------:R-:W-:Y:S02]  /*27bf0*/  IMAD.MOV.U32 R13, RZ, RZ, R3 ;  /* 0x000000ffff0d7224 */ /* 0x000fe400078e0003 */
[----:B------:R-:W-:Y:S02]  /*27c00*/  IMAD.MOV.U32 R12, RZ, RZ, RZ ;  /* 0x000000ffff0c7224 */ /* 0x000fe400078e00ff */
[----:B------:R-:W-:Y:S02]  /*27c10*/  IMAD.MOV.U32 R11, RZ, RZ, 0x1c1f ;  /* 0x00001c1fff0b7424 */ /* 0x000fe400078e00ff */
[----:B------:R-:W-:-:S07]  /*27c20*/  IMAD.MOV.U32 R15, RZ, RZ, -0x1 ;  /* 0xffffffffff0f7424 */ /* 0x000fce00078e00ff */
[----:B0----5:R-:W-:Y:S05]  /*27c30*/  WARPSYNC.COLLECTIVE R15, `(.L_x_1772) ;  /* 0x000000000f087348 */ /* 0x021fea0003c00000 */
[----:B------:R1:W2:Y:S02]  /*27c40*/  SHFL.IDX P6, R14, R13, R12, R11 ;  /* 0x0000000c0d0e7389 */ /* 0x0002a400000c000b */
[----:B012--5:R-:W-:Y:S01]  /*27c50*/  ENDCOLLECTIVE ;  /* 0x000000000000791b */ /* 0x027fe20003800000 */
.L_x_1772:
[----:B------:R-:W-:Y:S02]  /*27c60*/  IMAD.MOV.U32 R13, RZ, RZ, R9 ;  /* 0x000000ffff0d7224 */ /* 0x000fe400078e0009 */
[----:B------:R-:W-:-:S07]  /*27c70*/  IMAD.MOV.U32 R0, RZ, RZ, R14 ;  /* 0x000000ffff007224 */ /* 0x000fce00078e000e */
[----:B------:R-:W-:Y:S05]  /*27c80*/  WARPSYNC.COLLECTIVE R15, `(.L_x_1773) ;  /* 0x000000000f087348 */ /* 0x000fea0003c00000 */
[----:B------:R0:W1:Y:S02]  /*27c90*/  SHFL.IDX P6, R14, R13, R12, R11 ;  /* 0x0000000c0d0e7389 */ /* 0x00006400000c000b */
[----:B01----:R-:W-:Y:S01]  /*27ca0*/  ENDCOLLECTIVE ;  /* 0x000000000000791b */ /* 0x003fe20003800000 */
.L_x_1773:
[----:B------:R-:W-:Y:S05]  /*27cb0*/  BRA `(.L_x_1774) ;  /* 0xffffff5400607947 */ /* 0x000fea000383ffff */
.L_x_1583:
[----:B------:R-:W-:Y:S01]  /*27cc0*/  BSSY B1, `(.L_x_1775) ;  /* 0x0000008000017945 */ /* 0x000fe20003800000 */
[----:B---3--:R-:W-:Y:S02]  /*27cd0*/  IMAD.MOV.U32 R13, RZ, RZ, R3 ;  /* 0x000000ffff0d7224 */ /* 0x008fe400078e0003 */
[----:B------:R-:W-:Y:S02]  /*27ce0*/  IMAD.MOV.U32 R12, RZ, RZ, 0x1 ;  /* 0x00000001ff0c7424 */ /* 0x000fe400078e00ff */
[----:B------:R-:W-:Y:S02]  /*27cf0*/  IMAD.MOV.U32 R11, RZ, RZ, 0x1c1f ;  /* 0x00001c1fff0b7424 */ /* 0x000fe400078e00ff */
[----:B------:R-:W-:-:S07]  /*27d00*/  IMAD.MOV.U32 R15, RZ, RZ, -0x1 ;  /* 0xffffffffff0f7424 */ /* 0x000fce00078e00ff */
[----:B012--5:R-:W-:Y:S05]  /*27d10*/  WARPSYNC.COLLECTIVE R15, `(.L_x_1776) ;  /* 0x000000000f087348 */ /* 0x027fea0003c00000 */
[----:B--2---:R2:W3:Y:S02]  /*27d20*/  SHFL.IDX P6, R14, R13, R12, R11 ;  /* 0x0000000c0d0e7389 */ /* 0x0044e400000c000b */
[----:B0123-5:R-:W-:Y:S01]  /*27d30*/  ENDCOLLECTIVE ;  /* 0x000000000000791b */ /* 0x02ffe20003800000 */
.L_x_1776:
[----:B------:R-:W-:Y:S05]  /*27d40*/  BSYNC B1 ;  /* 0x0000000000017941 */ /* 0x000fea0003800000 */
.L_x_1775:
        /* <DEDUP_REMOVED lines=8> */
.L_x_1777:
[----:B------:R-:W-:Y:S05]  /*27dd0*/  BRA `(.L_x_1778) ;  /* 0xffffff5400707947 */ /* 0x000fea000383ffff */
.L_x_1585:
[----:B------:R-:W-:Y:S02]  /*27de0*/  IMAD.MOV.U32 R13, RZ, RZ, R24 ;  /* 0x000000ffff0d7224 */ /* 0x000fe400078e0018 */
[----:B------:R-:W-:Y:S02]  /*27df0*/  IMAD.MOV.U32 R12, RZ, RZ, RZ ;  /* 0x000000ffff0c7224 */ /* 0x000fe400078e00ff */
[----:B------:R-:W-:Y:S02]  /*27e00*/  IMAD.MOV.U32 R11, RZ, RZ, 0x1c1f ;  /* 0x00001c1fff0b7424 */ /* 0x000fe400078e00ff */
[----:B------:R-:W-:-:S07]  /*27e10*/  IMAD.MOV.U32 R15, RZ, RZ, -0x1 ;  /* 0xffffffffff0f7424 */ /* 0x000fce00078e00ff */
[----:B------:R-:W-:Y:S05]  /*27e20*/  WARPSYNC.COLLECTIVE R15, `(.L_x_1779) ;  /* 0x000000000f087348 */ /* 0x000fea0003c00000 */
[----:B------:R0:W1:Y:S02]  /*27e30*/  SHFL.IDX P6, R14, R13, R12, R11 ;  /* 0x0000000c0d0e7389 */ /* 0x00006400000c000b */
[----:B01----:R-:W-:Y:S01]  /*27e40*/  ENDCOLLECTIVE ;  /* 0x000000000000791b */ /* 0x003fe20003800000 */
.L_x_1779:
[----:B------:R-:W-:Y:S02]  /*27e50*/  IMAD.MOV.U32 R13, RZ, RZ, R0 ;  /* 0x000000ffff0d7224 */ /* 0x000fe400078e0000 */
[----:B------:R-:W-:-:S07]  /*27e60*/  IMAD.MOV.U32 R3, RZ, RZ, R14 ;  /* 0x000000ffff037224 */ /* 0x000fce00078e000e */
[----:B------:R-:W-:Y:S05]  /*27e70*/  WARPSYNC.COLLECTIVE R15, `(.L_x_1780) ;  /* 0x000000000f087348 */ /* 0x000fea0003c00000 */
[----:B------:R0:W1:Y:S02]  /*27e80*/  SHFL.IDX P6, R14, R13, R12, R11 ;  /* 0x0000000c0d0e7389 */ /* 0x00006400000c000b */
[----:B01----:R-:W-:Y:S01]  /*27e90*/  ENDCOLLECTIVE ;  /* 0x000000000000791b */ /* 0x003fe20003800000 */
.L_x_1780:
[----:B------:R-:W-:Y:S05]  /*27ea0*/  BRA `(.L_x_1781) ;  /* 0xffffff58003c7947 */ /* 0x000fea000383ffff */
.L_x_1588:
        /* <DEDUP_REMOVED lines=8> */
.L_x_1783:
[----:B------:R-:W-:Y:S05]  /*27f30*/  BSYNC B1 ;  /* 0x0000000000017941 */ /* 0x000fea0003800000 */
.L_x_1782:
        /* <DEDUP_REMOVED lines=8> */
.L_x_1784:
[----:B------:R-:W-:Y:S05]  /*27fc0*/  BRA `(.L_x_1785) ;  /* 0xffffff5c005c7947 */ /* 0x000fea000383ffff */
.L_x_1592:
[----:B------:R-:W-:Y:S02]  /*27fd0*/  IMAD.MOV.U32 R13, RZ, RZ, R4 ;  /* 0x000000ffff0d7224 */ /* 0x000fe400078e0004 */
[----:B------:R-:W-:Y:S02]  /*27fe0*/  IMAD.MOV.U32 R12, RZ, RZ, RZ ;  /* 0x000000ffff0c7224 */ /* 0x000fe400078e00ff */
[----:B------:R-:W-:Y:S02]  /*27ff0*/  IMAD.MOV.U32 R11, RZ, RZ, 0x1c1f ;  /* 0x00001c1fff0b7424 */ /* 0x000fe400078e00ff */
[----:B------:R-:W-:-:S07]  /*28000*/  IMAD.MOV.U32 R15, RZ, RZ, -0x1 ;  /* 0xffffffffff0f7424 */ /* 0x000fce00078e00ff */
[----:B-1----:R-:W-:Y:S05]  /*28010*/  WARPSYNC.COLLECTIVE R15, `(.L_x_1786) ;  /* 0x000000000f087348 */ /* 0x002fea0003c00000 */
[----:B------:R0:W2:Y:S02]  /*28020*/  SHFL.IDX P6, R14, R13, R12, R11 ;  /* 0x0000000c0d0e7389 */ /* 0x0000a400000c000b */
[----:B012---:R-:W-:Y:S01]  /*28030*/  ENDCOLLECTIVE ;  /* 0x000000000000791b */ /* 0x007fe20003800000 */
.L_x_1786:
[----:B------:R-:W-:Y:S02]  /*28040*/  IMAD.MOV.U32 R13, RZ, RZ, R0 ;  /* 0x000000ffff0d7224 */ /* 0x000fe400078e0000 */
[----:B------:R-:W-:-:S07]  /*28050*/  IMAD.MOV.U32 R3, RZ, RZ, R14 ;  /* 0x000000ffff037224 */ /* 0x000fce00078e000e */
[----:B------:R-:W-:Y:S05]  /*28060*/  WARPSYNC.COLLECTIVE R15, `(.L_x_1787) ;  /* 0x000000000f087348 */ /* 0x000fea0003c00000 */
[----:B------:R0:W1:Y:S02]  /*28070*/  SHFL.IDX P6, R14, R13, R12, R11 ;  /* 0x0000000c0d0e7389 */ /* 0x00006400000c000b */
[----:B01----:R-:W-:Y:S01]  /*28080*/  ENDCOLLECTIVE ;  /* 0x000000000000791b */ /* 0x003fe20003800000 */
.L_x_1787:
[----:B------:R-:W-:Y:S05]  /*28090*/  BRA `(.L_x_1788) ;  /* 0xffffff6800b47947 */ /* 0x000fea000383ffff */
.L_x_1595:
[----:B------:R-:W-:Y:S01]  /*280a0*/  BSSY B1, `(.L_x_1789) ;  /* 0x0000008000017945 */ /* 0x000fe20003800000 */
[----:B----4-:R-:W-:Y:S02]  /*280b0*/  IMAD.MOV.U32 R13, RZ, RZ, R4 ;  /* 0x000000ffff0d7224 */ /* 0x010fe400078e0004 */
[----:B------:R-:W-:Y:S02]  /*280c0*/  IMAD.MOV.U32 R12, RZ, RZ, 0x1 ;  /* 0x00000001ff0c7424 */ /* 0x000fe400078e00ff */
[----:B------:R-:W-:Y:S02]  /*280d0*/  IMAD.MOV.U32 R11, RZ, RZ, 0x1c1f ;  /* 0x00001c1fff0b7424 */ /* 0x000fe400078e00ff */
[----:B------:R-:W-:-:S07]  /*280e0*/  IMAD.MOV.U32 R15, RZ, RZ, -0x1 ;  /* 0xffffffffff0f7424 */ /* 0x000fce00078e00ff */
[----:B0123--:R-:W-:Y:S05]  /*280f0*/  WARPSYNC.COLLECTIVE R15, `(.L_x_1790) ;  /* 0x000000000f087348 */ /* 0x00ffea0003c00000 */
[----:B---3--:R3:W4:Y:S02]  /*28100*/  SHFL.IDX P6, R14, R13, R12, R11 ;  /* 0x0000000c0d0e7389 */ /* 0x00872400000c000b */
[----:B01234-:R-:W-:Y:S01]  /*28110*/  ENDCOLLECTIVE ;  /* 0x000000000000791b */ /* 0x01ffe20003800000 */
.L_x_1790:
[----:B------:R-:W-:Y:S05]  /*28120*/  BSYNC B1 ;  /* 0x0000000000017941 */ /* 0x000fea0003800000 */
.L_x_1789:
        /* <DEDUP_REMOVED lines=8> */
.L_x_1791:
[----:B------:R-:W-:Y:S05]  /*281b0*/  BRA `(.L_x_1792) ;  /* 0xffffff6800c87947 */ /* 0x000fea000383ffff */
.L_x_1622:
[----:B------:R-:W0:Y:S01]  /*281c0*/  S2R R7, SR_TID.X ;  /* 0x0000000000077919 */ /* 0x000e220000002100 */
[----:B------:R-:W-:Y:S01]  /*281d0*/  BSSY B1, `(.L_x_1793) ;  /* 0x000000a000017945 */ /* 0x000fe20003800000 */
[----:B-1----:R-:W-:Y:S02]  /*281e0*/  IMAD.MOV.U32 R12, RZ, RZ, RZ ;  /* 0x000000ffff0c7224 */ /* 0x002fe400078e00ff */
[----:B------:R-:W-:Y:S02]  /*281f0*/  IMAD.MOV.U32 R11, RZ, RZ, 0x1f ;  /* 0x0000001fff0b7424 */ /* 0x000fe400078e00ff */
[----:B------:R-:W-:Y:S01]  /*28200*/  IMAD.MOV.U32 R15, RZ, RZ, -0x1 ;  /* 0xffffffffff0f7424 */ /* 0x000fe200078e00ff */
[----:B0-----:R-:W-:-:S04]  /*28210*/  SHF.R.U32.HI R7, RZ, 0x5, R7 ;  /* 0x00000005ff077819 */ /* 0x001fc80000011607 */
[----:B------:R-:W-:-:S05]  /*28220*/  LOP3.LUT R7, R7, 0x3, RZ, 0xc0, !PT ;  /* 0x0000000307077812 */ /* 0x000fca00078ec0ff */
[----:B------:R-:W-:-:S07]  /*28230*/  IMAD.MOV.U32 R13, RZ, RZ, R7 ;  /* 0x000000ffff0d7224 */ /* 0x000fce00078e0007 */
[----:B------:R-:W-:Y:S05]  /*28240*/  WARPSYNC.COLLECTIVE R15, `(.L_x_1794) ;  /* 0x000000000f087348 */ /* 0x000fea0003c00000 */
[----:B------:R0:W1:Y:S02]  /*28250*/  SHFL.IDX P6, R14, R13, R12, R11 ;  /* 0x0000000c0d0e7389 */ /* 0x00006400000c000b */
[----:B01----:R-:W-:Y:S01]  /*28260*/  ENDCOLLECTIVE ;  /* 0x000000000000791b */ /* 0x003fe20003800000 */
.L_x_1794:
[----:B------:R-:W-:Y:S05]  /*28270*/  BSYNC B1 ;  /* 0x0000000000017941 */ /* 0x000fea0003800000 */
.L_x_1793:
[----:B------:R-:W-:Y:S05]  /*28280*/  BRA `(.L_x_1795) ;  /* 0xffffff8800ac7947 */ /* 0x000fea000383ffff */
.L_x_1624:
[----:B------:R-:W-:Y:S01]  /*28290*/  BSSY B1, `(.L_x_1796) ;  /* 0x0000006000017945 */ /* 0x000fe20003800000 */
[----:B------:R-:W-:-:S07]  /*282a0*/  IMAD.MOV.U32 R15, RZ, RZ, -0x1 ;  /* 0xffffffffff0f7424 */ /* 0x000fce00078e00ff */
[----:B01----:R-:W-:Y:S05]  /*282b0*/  WARPSYNC.COLLECTIVE R15, `(.L_x_1797) ;  /* 0x000000000f0c7348 */ /* 0x003fea0003c00000 */
[----:B------:R-:W-:Y:S02]  /*282c0*/  ELECT P6, UR62, PT ;  /* 0x00000000003e782f */ /* 0x000fe400038c0000 */
[----:B------:R-:W-:Y:S01]  /*282d0*/  MOV R14, UR62 ;  /* 0x0000003e000e7c02 */ /* 0x000fe20008000f00 */
[----:B01----:R-:W-:Y:S10]  /*282e0*/  ENDCOLLECTIVE ;  /* 0x000000000000791b */ /* 0x003ff40003800000 */
.L_x_1797:
[----:B------:R-:W-:Y:S05]  /*282f0*/  BSYNC B1 ;  /* 0x0000000000017941 */ /* 0x000fea0003800000 */
.L_x_1796:
[----:B------:R-:W-:Y:S05]  /*28300*/  BRA `(.L_x_1623) ;  /* 0xffffff8800a47947 */ /* 0x000fea000383ffff */
.L_x_1626:
[----:B0-----:R0:W2:Y:S02]  /*28310*/  SYNCS.PHASECHK.TRANS64.TRYWAIT P0, [R18+URZ+0x2d820], R6 ;  /* 0x02d82006120075a7 */ /* 0x0010a4000800017f */
[----:B--2---:R-:W-:Y:S05]  /*28320*/  @!P0 NANOSLEEP.SYNCS 0x989680 ;  /* 0x009896800000895d */ /* 0x004fea0003900000 */
[----:B------:R-:W2:Y:S02]  /*28330*/  @!P0 SYNCS.PHASECHK.TRANS64 P0, [R18+URZ+0x2d820], R6 ;  /* 0x02d82006120085a7 */ /* 0x000ea4000800007f */
[----:B--2---:R-:W-:Y:S05]  /*28340*/  @!P0 BRA `(.L_x_1626) ;  /* 0xfffffffc00f08947 */ /* 0x004fea000383ffff */
[----:B------:R-:W-:Y:S05]  /*28350*/  BRA `(.L_x_1798) ;  /* 0xffffff8800b47947 */ /* 0x000fea000383ffff */
.L_x_1630:
[----:B--2---:R2:W3:Y:S02]  /*28360*/  SYNCS.PHASECHK.TRANS64.TRYWAIT P0, [R10+URZ+0x2d8a0], R9 ;  /* 0x02d8a0090a0075a7 */ /* 0x0044e4000800017f */
[----:B---3--:R-:W-:Y:S05]  /*28370*/  @!P0 NANOSLEEP.SYNCS 0x989680 ;  /* 0x009896800000895d */ /* 0x008fea0003900000 */
[----:B------:R-:W3:Y:S02]  /*28380*/  @!P0 SYNCS.PHASECHK.TRANS64 P0, [R10+URZ+0x2d8a0], R9 ;  /* 0x02d8a0090a0085a7 */ /* 0x000ee4000800007f */
[----:B---3--:R-:W-:Y:S05]  /*28390*/  @!P0 BRA `(.L_x_1630) ;  /* 0xfffffffc00f08947 */ /* 0x008fea000383ffff */
[----:B------:R-:W-:Y:S05]  /*283a0*/  BRA `(.L_x_1799) ;  /* 0xffffff8800d07947 */ /* 0x000fea000383ffff */
.L_x_1637:
[----:B0-----:R0:W3:Y:S02]  /*283b0*/  SYNCS.PHASECHK.TRANS64.TRYWAIT P0, [R10+URZ+0x2d8c0], R9 ;  /* 0x02d8c0090a0075a7 */ /* 0x0010e4000800017f */
[----:B---3--:R-:W-:Y:S05]  /*283c0*/  @!P0 NANOSLEEP.SYNCS 0x989680 ;  /* 0x009896800000895d */ /* 0x008fea0003900000 */
[----:B------:R-:W3:Y:S02]  /*283d0*/  @!P0 SYNCS.PHASECHK.TRANS64 P0, [R10+URZ+0x2d8c0], R9 ;  /* 0x02d8c0090a0085a7 */ /* 0x000ee4000800007f */
[----:B---3--:R-:W-:Y:S05]  /*283e0*/  @!P0 BRA `(.L_x_1637) ;  /* 0xfffffffc00f08947 */ /* 0x008fea000383ffff */
[----:B------:R-:W-:Y:S05]  /*283f0*/  BRA `(.L_x_1800) ;  /* 0xffffff8c00cc7947 */ /* 0x000fea000383ffff */
.L_x_1646:
[----:B0-----:R0:W2:Y:S02]  /*28400*/  SYNCS.PHASECHK.TRANS64.TRYWAIT P1, [R9+URZ+0x2d8a0], R8 ;  /* 0x02d8a008090075a7 */ /* 0x0010a4000802017f */
[----:B--2---:R-:W-:Y:S05]  /*28410*/  @!P1 NANOSLEEP.SYNCS 0x989680 ;  /* 0x009896800000995d */ /* 0x004fea0003900000 */
[----:B------:R-:W2:Y:S02]  /*28420*/  @!P1 SYNCS.PHASECHK.TRANS64 P1, [R9+URZ+0x2d8a0], R8 ;  /* 0x02d8a008090095a7 */ /* 0x000ea4000802007f */
[----:B--2---:R-:W-:Y:S05]  /*28430*/  @!P1 BRA `(.L_x_1646) ;  /* 0xfffffffc00f09947 */ /* 0x004fea000383ffff */
[----:B------:R-:W-:Y:S05]  /*28440*/  BRA `(.L_x_1801) ;  /* 0xffffff94000c7947 */ /* 0x000fea000383ffff */
.L_x_1653:
[----:B--2---:R2:W3:Y:S02]  /*28450*/  SYNCS.PHASECHK.TRANS64.TRYWAIT P1, [R9+URZ+0x2d8c0], R8 ;  /* 0x02d8c008090075a7 */ /* 0x0044e4000802017f */
[----:B---3--:R-:W-:Y:S05]  /*28460*/  @!P1 NANOSLEEP.SYNCS 0x989680 ;  /* 0x009896800000995d */ /* 0x008fea0003900000 */
[----:B------:R-:W3:Y:S02]  /*28470*/  @!P1 SYNCS.PHASECHK.TRANS64 P1, [R9+URZ+0x2d8c0], R8 ;  /* 0x02d8c008090095a7 */ /* 0x000ee4000802007f */
[----:B---3--:R-:W-:Y:S05]  /*28480*/  @!P1 BRA `(.L_x_1653) ;  /* 0xfffffffc00f09947 */ /* 0x008fea000383ffff */
[----:B------:R-:W-:Y:S05]  /*28490*/  BRA `(.L_x_1802) ;  /* 0xffffff9800047947 */ /* 0x000fea000383ffff */
.L_x_1678:
        /* <DEDUP_REMOVED lines=11> */
.L_x_1804:
[----:B------:R-:W-:Y:S05]  /*28550*/  BSYNC B0 ;  /* 0x0000000000007941 */ /* 0x000fea0003800000 */
.L_x_1803:
[----:B------:R-:W-:Y:S05]  /*28560*/  BRA `(.L_x_1805) ;  /* 0xffffffa800cc7947 */ /* 0x000fea000383ffff */
.L_x_1681:
[----:B0-----:R0:W1:Y:S02]  /*28570*/  SYNCS.PHASECHK.TRANS64.TRYWAIT P0, [R2+URZ+0x2d840], R3 ;  /* 0x02d84003020075a7 */ /* 0x001064000800017f */
[----:B-1----:R-:W-:Y:S05]  /*28580*/  @!P0 NANOSLEEP.SYNCS 0x989680 ;  /* 0x009896800000895d */ /* 0x002fea0003900000 */
[----:B------:R-:W1:Y:S02]  /*28590*/  @!P0 SYNCS.PHASECHK.TRANS64 P0, [R2+URZ+0x2d840], R3 ;  /* 0x02d84003020085a7 */ /* 0x000e64000800007f */
[----:B-1----:R-:W-:Y:S05]  /*285a0*/  @!P0 BRA `(.L_x_1681) ;  /* 0xfffffffc00f08947 */ /* 0x002fea000383ffff */
[----:B------:R-:W-:Y:S05]  /*285b0*/  BRA `(.L_x_1806) ;  /* 0xffffffac00207947 */ /* 0x000fea000383ffff */
.L_x_1682:
        /* <DEDUP_REMOVED lines=8> */
.L_x_1808:
[----:B------:R-:W-:Y:S05]  /*28640*/  BSYNC B0 ;  /* 0x0000000000007941 */ /* 0x000fea0003800000 */
.L_x_1807:
        /* <DEDUP_REMOVED lines=9> */
.L_x_1809:
[----:B------:R-:W-:Y:S02]  /*286e0*/  IMAD.MOV.U32 R13, RZ, RZ, R7 ;  /* 0x000000ffff0d7224 */ /* 0x000fe400078e0007 */
[----:B------:R-:W-:Y:S02]  /*286f0*/  IMAD.MOV.U32 R12, RZ, RZ, 0x1 ;  /* 0x00000001ff0c7424 */ /* 0x000fe400078e00ff */
[----:B------:R-:W-:-:S07]  /*28700*/  IMAD.MOV.U32 R5, RZ, RZ, R14 ;  /* 0x000000ffff057224 */ /* 0x000fce00078e000e */
[----:B------:R-:W-:Y:S05]  /*28710*/  WARPSYNC.COLLECTIVE R15, `(.L_x_1810) ;  /* 0x000000000f087348 */ /* 0x000fea0003c00000 */
[----:B------:R0:W1:Y:S02]  /*28720*/  SHFL.IDX P6, R14, R13, R12, R11 ;  /* 0x0000000c0d0e7389 */ /* 0x00006400000c000b */
[----:B01----:R-:W-:Y:S01]  /*28730*/  ENDCOLLECTIVE ;  /* 0x000000000000791b */ /* 0x003fe20003800000 */
.L_x_1810:
        /* <DEDUP_REMOVED lines=17> */
.L_x_1811:
[----:B------:R-:W-:Y:S02]  /*28850*/  @P1 IMAD R6, R8, 0x2, R18 ;  /* 0x0000000208061824 */ /* 0x000fe400078e0212 */
[----:B------:R-:W-:Y:S02]  /*28860*/  IMAD.MOV.U32 R13, RZ, RZ, R7 ;  /* 0x000000ffff0d7224 */ /* 0x000fe400078e0007 */
[----:B------:R-:W-:Y:S02]  /*28870*/  IMAD.MOV.U32 R12, RZ, RZ, 0x2 ;  /* 0x00000002ff0c7424 */ /* 0x000fe400078e00ff */
[----:B------:R-:W-:-:S07]  /*28880*/  IMAD.MOV.U32 R5, RZ, RZ, R14 ;  /* 0x000000ffff057224 */ /* 0x000fce00078e000e */
[----:B------:R-:W-:Y:S05]  /*28890*/  WARPSYNC.COLLECTIVE R15, `(.L_x_1812) ;  /* 0x000000000f087348 */ /* 0x000fea0003c00000 */
[----:B------:R0:W1:Y:S02]  /*288a0*/  SHFL.IDX P6, R14, R13, R12, R11 ;  /* 0x0000000c0d0e7389 */ /* 0x00006400000c000b */
[----:B01----:R-:W-:Y:S01]  /*288b0*/  ENDCOLLECTIVE ;  /* 0x000000000000791b */ /* 0x003fe20003800000 */
.L_x_1812:
        /* <DEDUP_REMOVED lines=17> */
.L_x_1813:
[----:B------:R-:W-:Y:S02]  /*289d0*/  @P1 IMAD R6, R8, 0x2, R18 ;  /* 0x0000000208061824 */ /* 0x000fe400078e0212 */
[----:B------:R-:W-:Y:S02]  /*289e0*/  IMAD.MOV.U32 R13, RZ, RZ, R7 ;  /* 0x000000ffff0d7224 */ /* 0x000fe400078e0007 */
[----:B------:R-:W-:Y:S02]  /*289f0*/  IMAD.MOV.U32 R12, RZ, RZ, 0x3 ;  /* 0x00000003ff0c7424 */ /* 0x000fe400078e00ff */
[----:B------:R-:W-:-:S07]  /*28a00*/  IMAD.MOV.U32 R5, RZ, RZ, R14 ;  /* 0x000000ffff057224 */ /* 0x000fce00078e000e */
[----:B------:R-:W-:Y:S05]  /*28a10*/  WARPSYNC.COLLECTIVE R15, `(.L_x_1814) ;  /* 0x000000000f087348 */ /* 0x000fea0003c00000 */
[----:B------:R0:W1:Y:S02]  /*28a20*/  SHFL.IDX P6, R14, R13, R12, R11 ;  /* 0x0000000c0d0e7389 */ /* 0x00006400000c000b */
[----:B01----:R-:W-:Y:S01]  /*28a30*/  ENDCOLLECTIVE ;  /* 0x000000000000791b */ /* 0x003fe20003800000 */
.L_x_1814:
        /* <DEDUP_REMOVED lines=10> */
.L_x_1815:
        /* <DEDUP_REMOVED lines=8> */
.L_x_1687:
[----:B------:R-:W-:Y:S02]  /*28b60*/  IMAD.MOV.U32 R13, RZ, RZ, R4 ;  /* 0x000000ffff0d7224 */ /* 0x000fe400078e0004 */
[----:B------:R-:W-:Y:S02]  /*28b70*/  IMAD.MOV.U32 R12, RZ, RZ, RZ ;  /* 0x000000ffff0c7224 */ /* 0x000fe400078e00ff */
[----:B------:R-:W-:Y:S02]  /*28b80*/  IMAD.MOV.U32 R11, RZ, RZ, 0x1c1f ;  /* 0x00001c1fff0b7424 */ /* 0x000fe400078e00ff */
[----:B------:R-:W-:Y:S02]  /*28b90*/  IMAD.MOV.U32 R15, RZ, RZ, -0x1 ;  /* 0xffffffffff0f7424 */ /* 0x000fe400078e00ff */
[----:B-----5:R-:W-:Y:S02]  /*28ba0*/  IMAD R0, R21, R9, RZ ;  /* 0x0000000915007224 */ /* 0x020fe400078e02ff */
[----:B------:R-:W-:-:S07]  /*28bb0*/  IMAD.IADD R25, R20, 0x1, R25 ;  /* 0x0000000114197824 */ /* 0x000fce00078e0219 */
[----:B------:R-:W-:Y:S05]  /*28bc0*/  WARPSYNC.COLLECTIVE R15, `(.L_x_1817) ;  /* 0x000000000f087348 */ /* 0x000fea0003c00000 */
[----:B------:R0:W1:Y:S02]  /*28bd0*/  SHFL.IDX P6, R14, R13, R12, R11 ;  /* 0x0000000c0d0e7389 */ /* 0x00006400000c000b */
[----:B01----:R-:W-:Y:S01]  /*28be0*/  ENDCOLLECTIVE ;  /* 0x000000000000791b */ /* 0x003fe20003800000 */
.L_x_1817:
[C---:B------:R-:W-:Y:S01]  /*28bf0*/  VIADD R9, R25.reuse, 0x20 ;  /* 0x0000002019097836 */ /* 0x040fe20000000000 */
[----:B------:R-:W-:Y:S01]  /*28c00*/  ISETP.GE.AND P3, PT, R25, R0, PT ;  /* 0x000000001900720c */ /* 0x000fe20003f66270 */
[----:B------:R-:W-:Y:S02]  /*28c10*/  IMAD.MOV.U32 R13, RZ, RZ, R5 ;  /* 0x000000ffff0d7224 */ /* 0x000fe400078e0005 */
[----:B------:R-:W-:-:S10]  /*28c20*/  IMAD.MOV.U32 R2, RZ, RZ, R14 ;  /* 0x000000ffff027224 */ /* 0x000fd400078e000e */
[----:B------:R-:W-:Y:S05]  /*28c30*/  WARPSYNC.COLLECTIVE R15, `(.L_x_1818) ;  /* 0x000000000f087348 */ /* 0x000fea0003c00000 */
[----:B------:R0:W1:Y:S02]  /*28c40*/  SHFL.IDX P6, R14, R13, R12, R11 ;  /* 0x0000000c0d0e7389 */ /* 0x00006400000c000b */
[----:B01----:R-:W-:Y:S01]  /*28c50*/  ENDCOLLECTIVE ;  /* 0x000000000000791b */ /* 0x003fe20003800000 */
.L_x_1818:
[----:B------:R-:W-:Y:S02]  /*28c60*/  IMAD.MOV.U32 R13, RZ, RZ, R4 ;  /* 0x000000ffff0d7224 */ /* 0x000fe400078e0004 */
[----:B------:R-:W-:Y:S02]  /*28c70*/  IMAD.MOV.U32 R12, RZ, RZ, 0x1 ;  /* 0x00000001ff0c7424 */ /* 0x000fe400078e00ff */
[----:B------:R-:W-:-:S07]  /*28c80*/  IMAD.MOV.U32 R3, RZ, RZ, R14 ;  /* 0x000000ffff037224 */ /* 0x000fce00078e000e */
[----:B------:R-:W-:Y:S05]  /*28c90*/  WARPSYNC.COLLECTIVE R15, `(.L_x_1819) ;  /* 0x000000000f087348 */ /* 0x000fea0003c00000 */
[----:B------:R0:W1:Y:S02]  /*28ca0*/  SHFL.IDX P6, R14, R13, R12, R11 ;  /* 0x0000000c0d0e7389 */ /* 0x00006400000c000b */
[----:B01----:R-:W-:Y:S01]  /*28cb0*/  ENDCOLLECTIVE ;  /* 0x000000000000791b */ /* 0x003fe20003800000 */
.L_x_1819:
        /* <DEDUP_REMOVED lines=17> */
.L_x_1820:
[----:B------:R-:W-:Y:S02]  /*28dd0*/  IMAD.MOV.U32 R13, RZ, RZ, R4 ;  /* 0x000000ffff0d7224 */ /* 0x000fe400078e0004 */
[----:B------:R-:W-:Y:S02]  /*28de0*/  IMAD.MOV.U32 R12, RZ, RZ, 0x2 ;  /* 0x00000002ff0c7424 */ /* 0x000fe400078e00ff */
[----:B------:R-:W-:-:S07]  /*28df0*/  IMAD.MOV.U32 R3, RZ, RZ, R14 ;  /* 0x000000ffff037224 */ /* 0x000fce00078e000e */
[----:B------:R-:W-:Y:S05]  /*28e00*/  WARPSYNC.COLLECTIVE R15, `(.L_x_1821) ;  /* 0x000000000f087348 */ /* 0x000fea0003c00000 */
[----:B------:R0:W1:Y:S02]  /*28e10*/  SHFL.IDX P6, R14, R13, R12, R11 ;  /* 0x0000000c0d0e7389 */ /* 0x00006400000c000b */
[----:B01----:R-:W-:Y:S01]  /*28e20*/  ENDCOLLECTIVE ;  /* 0x000000000000791b */ /* 0x003fe20003800000 */
.L_x_1821:
        /* <DEDUP_REMOVED lines=18> */
.L_x_1822:
[----:B------:R-:W-:Y:S02]  /*28f50*/  IMAD.MOV.U32 R13, RZ, RZ, R4 ;  /* 0x000000ffff0d7224 */ /* 0x000fe400078e0004 */
[----:B------:R-:W-:Y:S02]  /*28f60*/  IMAD.MOV.U32 R12, RZ, RZ, 0x3 ;  /* 0x00000003ff0c7424 */ /* 0x000fe400078e00ff */
[----:B------:R-:W-:-:S07]  /*28f70*/  IMAD.MOV.U32 R3, RZ, RZ, R14 ;  /* 0x000000ffff037224 */ /* 0x000fce00078e000e */
[----:B------:R-:W-:Y:S05]  /*28f80*/  WARPSYNC.COLLECTIVE R15, `(.L_x_1823) ;  /* 0x000000000f087348 */ /* 0x000fea0003c00000 */
[----:B------:R0:W1:Y:S02]  /*28f90*/  SHFL.IDX P6, R14, R13, R12, R11 ;  /* 0x0000000c0d0e7389 */ /* 0x00006400000c000b */
[----:B01----:R-:W-:Y:S01]  /*28fa0*/  ENDCOLLECTIVE ;  /* 0x000000000000791b */ /* 0x003fe20003800000 */
.L_x_1823:
        /* <DEDUP_REMOVED lines=10> */
.L_x_1824:
        /* <DEDUP_REMOVED lines=13> */
.L_x_1825:
        /* <DEDUP_REMOVED lines=16> */
.L_x_1826:
[----:B------:R-:W-:Y:S02]  /*29220*/  IMAD.MOV.U32 R13, RZ, RZ, R6 ;  /* 0x000000ffff0d7224 */ /* 0x000fe400078e0006 */
[----:B------:R-:W-:Y:S02]  /*29230*/  IMAD.MOV.U32 R12, RZ, RZ, 0x1 ;  /* 0x00000001ff0c7424 */ /* 0x000fe400078e00ff */
[----:B------:R-:W-:-:S07]  /*29240*/  IMAD.MOV.U32 R3, RZ, RZ, R14 ;  /* 0x000000ffff037224 */ /* 0x000fce00078e000e */
[----:B------:R-:W-:Y:S05]  /*29250*/  WARPSYNC.COLLECTIVE R15, `(.L_x_1827) ;  /* 0x000000000f087348 */ /* 0x000fea0003c00000 */
[----:B------:R0:W1:Y:S02]  /*29260*/  SHFL.IDX P6, R14, R13, R12, R11 ;  /* 0x0000000c0d0e7389 */ /* 0x00006400000c000b */
[----:B01----:R-:W-:Y:S01]  /*29270*/  ENDCOLLECTIVE ;  /* 0x000000000000791b */ /* 0x003fe20003800000 */
.L_x_1827:
        /* <DEDUP_REMOVED lines=10> */
.L_x_1828:
        /* <DEDUP_REMOVED lines=8> */
.L_x_1690:
[----:B-1----:R1:W2:Y:S02]  /*293a0*/  SYNCS.PHASECHK.TRANS64.TRYWAIT P0, [R18+URZ+0x2d820], R0 ;  /* 0x02d82000120075a7 */ /* 0x0022a4000800017f */
[----:B--2---:R-:W-:Y:S05]  /*293b0*/  @!P0 NANOSLEEP.SYNCS 0x989680 ;  /* 0x009896800000895d */ /* 0x004fea0003900000 */
[----:B------:R-:W2:Y:S02]  /*293c0*/  @!P0 SYNCS.PHASECHK.TRANS64 P0, [R18+URZ+0x2d820], R0 ;  /* 0x02d82000120085a7 */ /* 0x000ea4000800007f */
[----:B--2---:R-:W-:Y:S05]  /*293d0*/  @!P0 BRA `(.L_x_1690) ;  /* 0xfffffffc00f08947 */ /* 0x004fea000383ffff */
[----:B------:R-:W-:Y:S05]  /*293e0*/  BRA `(.L_x_1830) ;  /* 0xffffffb000607947 */ /* 0x000fea000383ffff */
.L_x_1695:
[----:B0-----:R0:W1:Y:S02]  /*293f0*/  SYNCS.PHASECHK.TRANS64.TRYWAIT P0, [R5+URZ+0x2d840], R0 ;  /* 0x02d84000050075a7 */ /* 0x001064000800017f */
[----:B-1----:R-:W-:Y:S05]  /*29400*/  @!P0 NANOSLEEP.SYNCS 0x989680 ;  /* 0x009896800000895d */ /* 0x002fea0003900000 */
[----:B------:R-:W1:Y:S02]  /*29410*/  @!P0 SYNCS.PHASECHK.TRANS64 P0, [R5+URZ+0x2d840], R0 ;  /* 0x02d84000050085a7 */ /* 0x000e64000800007f */
[----:B-1----:R-:W-:Y:S05]  /*29420*/  @!P0 BRA `(.L_x_1695) ;  /* 0xfffffffc00f08947 */ /* 0x002fea000383ffff */
[----:B------:R-:W-:Y:S05]  /*29430*/  BRA `(.L_x_1831) ;  /* 0xffffffb400547947 */ /* 0x000fea000383ffff */
.L_x_1696:
        /* <DEDUP_REMOVED lines=8> */
.L_x_1833:
[----:B------:R-:W-:Y:S05]  /*294c0*/  BSYNC B1 ;  /* 0x0000000000017941 */ /* 0x000fea0003800000 */
.L_x_1832:
        /* <DEDUP_REMOVED lines=13> */
.L_x_1834:
        /* <DEDUP_REMOVED lines=8> */
.L_x_1835:
        /* <DEDUP_REMOVED lines=14> */
.L_x_1836:
[----:B------:R-:W-:Y:S02]  /*29700*/  IMAD.MOV.U32 R13, RZ, RZ, R7 ;  /* 0x000000ffff0d7224 */ /* 0x000fe400078e0007 */
[----:B------:R-:W-:Y:S02]  /*29710*/  IMAD.MOV.U32 R12, RZ, RZ, 0x2 ;  /* 0x00000002ff0c7424 */ /* 0x000fe400078e00ff */
[----:B------:R-:W-:-:S07]  /*29720*/  IMAD.MOV.U32 R2, RZ, RZ, R14 ;  /* 0x000000ffff027224 */ /* 0x000fce00078e000e */
[----:B------:R-:W-:Y:S05]  /*29730*/  WARPSYNC.COLLECTIVE R15, `(.L_x_1837) ;  /* 0x000000000f087348 */ /* 0x000fea0003c00000 */
[----:B------:R0:W1:Y:S02]  /*29740*/  SHFL.IDX P6, R14, R13, R12, R11 ;  /* 0x0000000c0d0e7389 */ /* 0x00006400000c000b */
[----:B01----:R-:W-:Y:S01]  /*29750*/  ENDCOLLECTIVE ;  /* 0x000000000000791b */ /* 0x003fe20003800000 */
.L_x_1837:
        /* <DEDUP_REMOVED lines=13> */
.L_x_1838:
[----:B------:R-:W-:Y:S02]  /*29830*/  IMAD.MOV.U32 R13, RZ, RZ, R7 ;  /* 0x000000ffff0d7224 */ /* 0x000fe400078e0007 */
[----:B------:R-:W-:Y:S02]  /*29840*/  IMAD.MOV.U32 R12, RZ, RZ, 0x3 ;  /* 0x00000003ff0c7424 */ /* 0x000fe400078e00ff */
[----:B------:R-:W-:-:S07]  /*29850*/  IMAD.MOV.U32 R2, RZ, RZ, R14 ;  /* 0x000000ffff027224 */ /* 0x000fce00078e000e */
[----:B------:R-:W-:Y:S05]  /*29860*/  WARPSYNC.COLLECTIVE R15, `(.L_x_1839) ;  /* 0x000000000f087348 */ /* 0x000fea0003c00000 */
[----:B------:R0:W1:Y:S02]  /*29870*/  SHFL.IDX P6, R14, R13, R12, R11 ;  /* 0x0000000c0d0e7389 */ /* 0x00006400000c000b */
[----:B01----:R-:W-:Y:S01]  /*29880*/  ENDCOLLECTIVE ;  /* 0x000000000000791b */ /* 0x003fe20003800000 */
.L_x_1839:
        /* <DEDUP_REMOVED lines=14> */
.L_x_1840:
[----:B------:R-:W-:Y:S01]  /*29970*/  IMAD.MOV.U32 R2, RZ, RZ, R14 ;  /* 0x000000ffff027224 */ /* 0x000fe200078e000e */
[----:B------:R-:W-:Y:S06]  /*29980*/  BRA `(.L_x_1841) ;  /* 0xffffffb000d47947 */ /* 0x000fec000383ffff */
.L_x_1701:
[----:B-1----:R1:W2:Y:S02]  /*29990*/  SYNCS.PHASECHK.TRANS64.TRYWAIT P0, [R5+URZ+0x2d860], R2 ;  /* 0x02d86002050075a7 */ /* 0x0022a4000800017f */
[----:B--2---:R-:W-:Y:S05]  /*299a0*/  @!P0 NANOSLEEP.SYNCS 0x989680 ;  /* 0x009896800000895d */ /* 0x004fea0003900000 */
[----:B------:R-:W2:Y:S02]  /*299b0*/  @!P0 SYNCS.PHASECHK.TRANS64 P0, [R5+URZ+0x2d860], R2 ;  /* 0x02d86002050085a7 */ /* 0x000ea4000800007f */
[----:B--2---:R-:W-:Y:S05]  /*299c0*/  @!P0 BRA `(.L_x_1701) ;  /* 0xfffffffc00f08947 */ /* 0x004fea000383ffff */
[----:B------:R-:W-:Y:S05]  /*299d0*/  BRA `(.L_x_1842) ;  /* 0xffffffb400387947 */ /* 0x000fea000383ffff */
.L_x_1702:
        /* <DEDUP_REMOVED lines=8> */
.L_x_1844:
[----:B------:R-:W-:Y:S05]  /*29a60*/  BSYNC B1 ;  /* 0x0000000000017941 */ /* 0x000fea0003800000 */
.L_x_1843:
        /* <DEDUP_REMOVED lines=9> */
.L_x_1845:
[----:B------:R-:W-:Y:S02]  /*29b00*/  IMAD.MOV.U32 R13, RZ, RZ, R22 ;  /* 0x000000ffff0d7224 */ /* 0x000fe400078e0016 */
[----:B------:R-:W-:Y:S02]  /*29b10*/  IMAD.MOV.U32 R12, RZ, RZ, 0x1 ;  /* 0x00000001ff0c7424 */ /* 0x000fe400078e00ff */
[----:B------:R-:W-:-:S07]  /*29b20*/  IMAD.MOV.U32 R2, RZ, RZ, R14 ;  /* 0x000000ffff027224 */ /* 0x000fce00078e000e */
[----:B------:R-:W-:Y:S05]  /*29b30*/  WARPSYNC.COLLECTIVE R15, `(.L_x_1846) ;  /* 0x000000000f087348 */ /* 0x000fea0003c00000 */
[----:B------:R0:W1:Y:S02]  /*29b40*/  SHFL.IDX P6, R14, R13, R12, R11 ;  /* 0x0000000c0d0e7389 */ /* 0x00006400000c000b */
[----:B01----:R-:W-:Y:S01]  /*29b50*/  ENDCOLLECTIVE ;  /* 0x000000000000791b */ /* 0x003fe20003800000 */
.L_x_1846:
        /* <DEDUP_REMOVED lines=16> */
.L_x_1847:
[----:B------:R-:W-:Y:S02]  /*29c60*/  IMAD.MOV.U32 R13, RZ, RZ, R22 ;  /* 0x000000ffff0d7224 */ /* 0x000fe400078e0016 */
[----:B------:R-:W-:Y:S02]  /*29c70*/  IMAD.MOV.U32 R12, RZ, RZ, 0x2 ;  /* 0x00000002ff0c7424 */ /* 0x000fe400078e00ff */
[----:B------:R-:W-:-:S07]  /*29c80*/  IMAD.MOV.U32 R2, RZ, RZ, R14 ;  /* 0x000000ffff027224 */ /* 0x000fce00078e000e */
[----:B------:R-:W-:Y:S05]  /*29c90*/  WARPSYNC.COLLECTIVE R15, `(.L_x_1848) ;  /* 0x000000000f087348 */ /* 0x000fea0003c00000 */
[----:B------:R0:W1:Y:S02]  /*29ca0*/  SHFL.IDX P6, R14, R13, R12, R11 ;  /* 0x0000000c0d0e7389 */ /* 0x00006400000c000b */
[----:B01----:R-:W-:Y:S01]  /*29cb0*/  ENDCOLLECTIVE ;  /* 0x000000000000791b */ /* 0x003fe20003800000 */
.L_x_1848:
        /* <DEDUP_REMOVED lines=16> */
.L_x_1849:
[----:B------:R-:W-:Y:S02]  /*29dc0*/  IMAD.MOV.U32 R13, RZ, RZ, R22 ;  /* 0x000000ffff0d7224 */ /* 0x000fe400078e0016 */
[----:B------:R-:W-:Y:S02]  /*29dd0*/  IMAD.MOV.U32 R12, RZ, RZ, 0x3 ;  /* 0x00000003ff0c7424 */ /* 0x000fe400078e00ff */
[----:B------:R-:W-:-:S07]  /*29de0*/  IMAD.MOV.U32 R2, RZ, RZ, R14 ;  /* 0x000000ffff027224 */ /* 0x000fce00078e000e */
[----:B------:R-:W-:Y:S05]  /*29df0*/  WARPSYNC.COLLECTIVE R15, `(.L_x_1850) ;  /* 0x000000000f087348 */ /* 0x000fea0003c00000 */
[----:B------:R0:W1:Y:S02]  /*29e00*/  SHFL.IDX P6, R14, R13, R12, R11 ;  /* 0x0000000c0d0e7389 */ /* 0x00006400000c000b */
[----:B01----:R-:W-:Y:S01]  /*29e10*/  ENDCOLLECTIVE ;  /* 0x000000000000791b */ /* 0x003fe20003800000 */
.L_x_1850:
        /* <DEDUP_REMOVED lines=13> */
.L_x_1851:
        /* <DEDUP_REMOVED lines=8> */
.L_x_1710:
[----:B-1----:R1:W2:Y:S02]  /*29f70*/  SYNCS.PHASECHK.TRANS64.TRYWAIT P0, [R0+URZ+0x2d860], R3 ;  /* 0x02d86003000075a7 */ /* 0x0022a4000800017f */
[----:B--2---:R-:W-:Y:S05]  /*29f80*/  @!P0 NANOSLEEP.SYNCS 0x989680 ;  /* 0x009896800000895d */ /* 0x004fea0003900000 */
[----:B------:R-:W2:Y:S02]  /*29f90*/  @!P0 SYNCS.PHASECHK.TRANS64 P0, [R0+URZ+0x2d860], R3 ;  /* 0x02d86003000085a7 */ /* 0x000ea4000800007f */
[----:B--2---:R-:W-:Y:S05]  /*29fa0*/  @!P0 BRA `(.L_x_1710) ;  /* 0xfffffffc00f08947 */ /* 0x004fea000383ffff */
[----:B------:R-:W-:Y:S05]  /*29fb0*/  BRA `(.L_x_1853) ;  /* 0xffffffb400b87947 */ /* 0x000fea000383ffff */
.L_x_1711:
        /* <DEDUP_REMOVED lines=8> */
.L_x_1855:
[----:B------:R-:W-:Y:S05]  /*2a040*/  BSYNC B0 ;  /* 0x0000000000007941 */ /* 0x000fea0003800000 */
.L_x_1854:
        /* <DEDUP_REMOVED lines=10> */
.L_x_1856:
        /* <DEDUP_REMOVED lines=17> */
.L_x_1857:
        /* <DEDUP_REMOVED lines=14> */
.L_x_1858:
[----:B------:R-:W-:Y:S02]  /*2a2e0*/  IMAD.MOV.U32 R13, RZ, RZ, R22 ;  /* 0x000000ffff0d7224 */ /* 0x000fe400078e0016 */
[----:B------:R-:W-:Y:S01]  /*2a2f0*/  IMAD.MOV.U32 R12, RZ, RZ, 0x2 ;  /* 0x00000002ff0c7424 */ /* 0x000fe200078e00ff */
[----:B------:R-:W-:-:S13]  /*2a300*/  IADD3 R2, P4, R14, R5, RZ ;  /* 0x000000050e027210 */ /* 0x000fda0007f9e0ff */
[----:B------:R-:W-:Y:S05]  /*2a310*/  WARPSYNC.COLLECTIVE R15, `(.L_x_1859) ;  /* 0x000000000f087348 */ /* 0x000fea0003c00000 */
[----:B------:R0:W1:Y:S02]  /*2a320*/  SHFL.IDX P6, R14, R13, R12, R11 ;  /* 0x0000000c0d0e7389 */ /* 0x00006400000c000b */
[----:B01----:R-:W-:Y:S01]  /*2a330*/  ENDCOLLECTIVE ;  /* 0x000000000000791b */ /* 0x003fe20003800000 */
.L_x_1859:
        /* <DEDUP_REMOVED lines=15> */
.L_x_1860:
[----:B------:R-:W-:Y:S02]  /*2a430*/  IMAD.MOV.U32 R13, RZ, RZ, R22 ;  /* 0x000000ffff0d7224 */ /* 0x000fe400078e0016 */
[----:B------:R-:W-:Y:S01]  /*2a440*/  IMAD.MOV.U32 R12, RZ, RZ, 0x3 ;  /* 0x00000003ff0c7424 */ /* 0x000fe200078e00ff */
[----:B------:R-:W-:-:S13]  /*2a450*/  IADD3 R2, P4, R14, R5, RZ ;  /* 0x000000050e027210 */ /* 0x000fda0007f9e0ff */
[----:B------:R-:W-:Y:S05]  /*2a460*/  WARPSYNC.COLLECTIVE R15, `(.L_x_1861) ;  /* 0x000000000f087348 */ /* 0x000fea0003c00000 */
[----:B------:R0:W1:Y:S02]  /*2a470*/  SHFL.IDX P6, R14, R13, R12, R11 ;  /* 0x0000000c0d0e7389 */ /* 0x00006400000c000b */
[----:B01----:R-:W-:Y:S01]  /*2a480*/  ENDCOLLECTIVE ;  /* 0x000000000000791b */ /* 0x003fe20003800000 */
.L_x_1861:
        /* <DEDUP_REMOVED lines=14> */
.L_x_1862:
[----:B------:R-:W-:Y:S05]  /*2a570*/  BRA `(.L_x_1863) ;  /* 0xffffffb400187947 */ /* 0x000fea000383ffff */
.L_x_1716:
[----:B------:R-:W-:Y:S01]  /*2a580*/  BSSY B0, `(.L_x_1864) ;  /* 0x0000008000007945 */ /* 0x000fe20003800000 */
[----:B------:R-:W-:Y:S02]  /*2a590*/  IMAD.MOV.U32 R13, RZ, RZ, R24 ;  /* 0x000000ffff0d7224 */ /* 0x000fe400078e0018 */
[----:B-1----:R-:W-:Y:S02]  /*2a5a0*/  IMAD.MOV.U32 R12, RZ, RZ, RZ ;  /* 0x000000ffff0c7224 */ /* 0x002fe400078e00ff */
[----:B------:R-:W-:Y:S02]  /*2a5b0*/  IMAD.MOV.U32 R11, RZ, RZ, 0x1f ;  /* 0x0000001fff0b7424 */ /* 0x000fe400078e00ff */
[----:B------:R-:W-:-:S07]  /*2a5c0*/  IMAD.MOV.U32 R15, RZ, RZ, -0x1 ;  /* 0xffffffffff0f7424 */ /* 0x000fce00078e00ff */
[----:B0----5:R-:W-:Y:S05]  /*2a5d0*/  WARPSYNC.COLLECTIVE R15, `(.L_x_1865) ;  /* 0x000000000f087348 */ /* 0x021fea0003c00000 */
[----:B------:R1:W2:Y:S02]  /*2a5e0*/  SHFL.IDX P6, R14, R13, R12, R11 ;  /* 0x0000000c0d0e7389 */ /* 0x0002a400000c000b */
[----:B012--5:R-:W-:Y:S01]  /*2a5f0*/  ENDCOLLECTIVE ;  /* 0x000000000000791b */ /* 0x027fe20003800000 */
.L_x_1865:
[----:B------:R-:W-:Y:S05]  /*2a600*/  BSYNC B0 ;  /* 0x0000000000007941 */ /* 0x000fea0003800000 */
.L_x_1864:
        /* <DEDUP_REMOVED lines=9> */
.L_x_1866:
        /* <DEDUP_REMOVED lines=23> */
.L_x_1867:
[----:B------:R-:W-:Y:S01]  /*2a810*/  IMAD.MOV.U32 R12, RZ, RZ, 0x2 ;  /* 0x00000002ff0c7424 */ /* 0x000fe200078e00ff */
[----:B------:R-:W-:-:S05]  /*2a820*/  SEL R4, R14, RZ, P1 ;  /* 0x000000ff0e047207 */ /* 0x000fca0000800000 */
[----:B------:R-:W-:-:S04]  /*2a830*/  IMAD.IADD R4, R13, 0x1, R4 ;  /* 0x000000010d047824 */ /* 0x000fc800078e0204 */
[----:B------:R-:W-:-:S07]  /*2a840*/  IMAD.MOV.U32 R13, RZ, RZ, R4 ;  /* 0x000000ffff0d7224 */ /* 0x000fce00078e0004 */
[----:B------:R-:W-:Y:S05]  /*2a850*/  WARPSYNC.COLLECTIVE R15, `(.L_x_1868) ;  /* 0x000000000f087348 */ /* 0x000fea0003c00000 */
[----:B------:R0:W1:Y:S02]  /*2a860*/  SHFL.UP P6, R14, R13, R12, R11 ;  /* 0x0400000c0d0e7389 */ /* 0x00006400000c000b */
[----:B01----:R-:W-:Y:S01]  /*2a870*/  ENDCOLLECTIVE ;  /* 0x000000000000791b */ /* 0x003fe20003800000 */
.L_x_1868:
[----:B------:R-:W-:Y:S01]  /*2a880*/  IMAD.MOV.U32 R12, RZ, RZ, 0x4 ;  /* 0x00000004ff0c7424 */ /* 0x000fe200078e00ff */
[----:B------:R-:W-:-:S05]  /*2a890*/  SEL R3, R14, RZ, P2 ;  /* 0x000000ff0e037207 */ /* 0x000fca0001000000 */
[----:B------:R-:W-:-:S04]  /*2a8a0*/  IMAD.IADD R2, R4, 0x1, R3 ;  /* 0x0000000104027824 */ /* 0x000fc800078e0203 */
[----:B------:R-:W-:-:S07]  /*2a8b0*/  IMAD.MOV.U32 R13, RZ, RZ, R2 ;  /* 0x000000ffff0d7224 */ /* 0x000fce00078e0002 */
[----:B------:R-:W-:Y:S05]  /*2a8c0*/  WARPSYNC.COLLECTIVE R15, `(.L_x_1869) ;  /* 0x000000000f087348 */ /* 0x000fea0003c00000 */
[----:B------:R0:W1:Y:S02]  /*2a8d0*/  SHFL.UP P6, R14, R13, R12, R11 ;  /* 0x0400000c0d0e7389 */ /* 0x00006400000c000b */
[----:B01----:R-:W-:Y:S01]  /*2a8e0*/  ENDCOLLECTIVE ;  /* 0x000000000000791b */ /* 0x003fe20003800000 */
.L_x_1869:
[----:B------:R-:W-:Y:S01]  /*2a8f0*/  IMAD.MOV.U32 R12, RZ, RZ, 0x8 ;  /* 0x00000008ff0c7424 */ /* 0x000fe200078e00ff */
[----:B------:R-:W-:-:S05]  /*2a900*/  SEL R3, R14, RZ, P3 ;  /* 0x000000ff0e037207 */ /* 0x000fca0001800000 */
[----:B------:R-:W-:-:S04]  /*2a910*/  IMAD.IADD R3, R2, 0x1, R3 ;  /* 0x0000000102037824 */ /* 0x000fc800078e0203 */
[----:B------:R-:W-:-:S07]  /*2a920*/  IMAD.MOV.U32 R13, RZ, RZ, R3 ;  /* 0x000000ffff0d7224 */ /* 0x000fce00078e0003 */
[----:B------:R-:W-:Y:S05]  /*2a930*/  WARPSYNC.COLLECTIVE R15, `(.L_x_1870) ;  /* 0x000000000f087348 */ /* 0x000fea0003c00000 */
[----:B------:R0:W1:Y:S02]  /*2a940*/  SHFL.UP P6, R14, R13, R12, R11 ;  /* 0x0400000c0d0e7389 */ /* 0x00006400000c000b */
[----:B01----:R-:W-:Y:S01]  /*2a950*/  ENDCOLLECTIVE ;  /* 0x000000000000791b */ /* 0x003fe20003800000 */
.L_x_1870:
[----:B------:R-:W-:Y:S01]  /*2a960*/  IMAD.MOV.U32 R12, RZ, RZ, 0x10 ;  /* 0x00000010ff0c7424 */ /* 0x000fe200078e00ff */
[----:B------:R-:W-:-:S05]  /*2a970*/  SEL R4, R14, RZ, P4 ;  /* 0x000000ff0e047207 */ /* 0x000fca0002000000 */
[----:B------:R-:W-:-:S04]  /*2a980*/  IMAD.IADD R4, R3, 0x1, R4 ;  /* 0x0000000103047824 */ /* 0x000fc800078e0204 */
[----:B------:R-:W-:-:S07]  /*2a990*/  IMAD.MOV.U32 R13, RZ, RZ, R4 ;  /* 0x000000ffff0d7224 */ /* 0x000fce00078e0004 */
[----:B------:R-:W-:Y:S05]  /*2a9a0*/  WARPSYNC.COLLECTIVE R15, `(.L_x_1871) ;  /* 0x000000000f087348 */ /* 0x000fea0003c00000 */
[----:B------:R0:W1:Y:S02]  /*2a9b0*/  SHFL.UP P6, R14, R13, R12, R11 ;  /* 0x0400000c0d0e7389 */ /* 0x00006400000c000b */
[----:B01----:R-:W-:Y:S01]  /*2a9c0*/  ENDCOLLECTIVE ;  /* 0x000000000000791b */ /* 0x003fe20003800000 */
.L_x_1871:
        /* <DEDUP_REMOVED lines=8> */
.L_x_1872:
[----:B------:R-:W-:Y:S05]  /*2aa50*/  BRA `(.L_x_1873) ;  /* 0xffffffb4003c7947 */ /* 0x000fea000383ffff */
.L_x_1719:
[----:B------:R-:W-:Y:S01]  /*2aa60*/  BSSY B0, `(.L_x_1874) ;  /* 0x0000007000007945 */ /* 0x000fe20003800000 */
[----:B-1----:R-:W-:Y:S02]  /*2aa70*/  IMAD.MOV.U32 R12, RZ, RZ, 0x1 ;  /* 0x00000001ff0c7424 */ /* 0x002fe400078e00ff */
[----:B------:R-:W-:Y:S02]  /*2aa80*/  IMAD.MOV.U32 R11, RZ, RZ, RZ ;  /* 0x000000ffff0b7224 */ /* 0x000fe400078e00ff */
[----:B------:R-:W-:-:S07]  /*2aa90*/  IMAD.MOV.U32 R15, RZ, RZ, -0x1 ;  /* 0xffffffffff0f7424 */ /* 0x000fce00078e00ff */
[----:B-----5:R-:W-:Y:S05]  /*2aaa0*/  WARPSYNC.COLLECTIVE R15, `(.L_x_1875) ;  /* 0x000000000f087348 */ /* 0x020fea0003c00000 */
[----:B------:R0:W1:Y:S02]  /*2aab0*/  SHFL.UP P6, R14, R13, R12, R11 ;  /* 0x0400000c0d0e7389 */ /* 0x00006400000c000b */
[----:B01---5:R-:W-:Y:S01]  /*2aac0*/  ENDCOLLECTIVE ;  /* 0x000000000000791b */ /* 0x023fe20003800000 */
.L_x_1875:
[----:B------:R-:W-:Y:S05]  /*2aad0*/  BSYNC B0 ;  /* 0x0000000000007941 */ /* 0x000fea0003800000 */
.L_x_1874:
        /* <DEDUP_REMOVED lines=8> */
.L_x_1876:
[----:B------:R-:W-:Y:S01]  /*2ab60*/  IMAD.MOV.U32 R12, RZ, RZ, 0x4 ;  /* 0x00000004ff0c7424 */ /* 0x000fe200078e00ff */
[----:B------:R-:W-:-:S05]  /*2ab70*/  SEL R14, R14, RZ, P2 ;  /* 0x000000ff0e0e7207 */ /* 0x000fca0001000000 */
[----:B------:R-:W-:-:S04]  /*2ab80*/  IMAD.IADD R3, R13, 0x1, R14 ;  /* 0x000000010d037824 */ /* 0x000fc800078e020e */
[----:B------:R-:W-:-:S07]  /*2ab90*/  IMAD.MOV.U32 R13, RZ, RZ, R3 ;  /* 0x000000ffff0d7224 */ /* 0x000fce00078e0003 */
[----:B------:R-:W-:Y:S05]  /*2aba0*/  WARPSYNC.COLLECTIVE R15, `(.L_x_1877) ;  /* 0x000000000f087348 */ /* 0x000fea0003c00000 */
[----:B------:R0:W1:Y:S02]  /*2abb0*/  SHFL.UP P6, R14, R13, R12, R11 ;  /* 0x0400000c0d0e7389 */ /* 0x00006400000c000b */
[----:B01----:R-:W-:Y:S01]  /*2abc0*/  ENDCOLLECTIVE ;  /* 0x000000000000791b */ /* 0x003fe20003800000 */
.L_x_1877:
[----:B------:R-:W-:Y:S01]  /*2abd0*/  IMAD.MOV.U32 R12, RZ, RZ, 0x8 ;  /* 0x00000008ff0c7424 */ /* 0x000fe200078e00ff */
[----:B------:R-:W-:-:S05]  /*2abe0*/  SEL R4, R14, RZ, P3 ;  /* 0x000000ff0e047207 */ /* 0x000fca0001800000 */
[----:B------:R-:W-:-:S04]  /*2abf0*/  IMAD.IADD R4, R3, 0x1, R4 ;  /* 0x0000000103047824 */ /* 0x000fc800078e0204 */
[----:B------:R-:W-:-:S07]  /*2ac00*/  IMAD.MOV.U32 R13, RZ, RZ, R4 ;  /* 0x000000ffff0d7224 */ /* 0x000fce00078e0004 */
[----:B------:R-:W-:Y:S05]  /*2ac10*/  WARPSYNC.COLLECTIVE R15, `(.L_x_1878) ;  /* 0x000000000f087348 */ /* 0x000fea0003c00000 */
[----:B------:R0:W1:Y:S02]  /*2ac20*/  SHFL.UP P6, R14, R13, R12, R11 ;  /* 0x0400000c0d0e7389 */ /* 0x00006400000c000b */
[----:B01----:R-:W-:Y:S01]  /*2ac30*/  ENDCOLLECTIVE ;  /* 0x000000000000791b */ /* 0x003fe20003800000 */
.L_x_1878:
[----:B------:R-:W-:Y:S01]  /*2ac40*/  IMAD.MOV.U32 R12, RZ, RZ, 0x10 ;  /* 0x00000010ff0c7424 */ /* 0x000fe200078e00ff */
[----:B------:R-:W-:-:S05]  /*2ac50*/  SEL R7, R14, RZ, P4 ;  /* 0x000000ff0e077207 */ /* 0x000fca0002000000 */
[----:B------:R-:W-:-:S04]  /*2ac60*/  IMAD.IADD R7, R4, 0x1, R7 ;  /* 0x0000000104077824 */ /* 0x000fc800078e0207 */
[----:B------:R-:W-:-:S07]  /*2ac70*/  IMAD.MOV.U32 R13, RZ, RZ, R7 ;  /* 0x000000ffff0d7224 */ /* 0x000fce00078e0007 */
[----:B------:R-:W-:Y:S05]  /*2ac80*/  WARPSYNC.COLLECTIVE R15, `(.L_x_1879) ;  /* 0x000000000f087348 */ /* 0x000fea0003c00000 */
[----:B------:R0:W1:Y:S02]  /*2ac90*/  SHFL.UP P6, R14, R13, R12, R11 ;  /* 0x0400000c0d0e7389 */ /* 0x00006400000c000b */
[----:B01----:R-:W-:Y:S01]  /*2aca0*/  ENDCOLLECTIVE ;  /* 0x000000000000791b */ /* 0x003fe20003800000 */
.L_x_1879:
        /* <DEDUP_REMOVED lines=8> */
.L_x_1880:
[----:B------:R-:W-:Y:S05]  /*2ad30*/  BRA `(.L_x_1881) ;  /* 0xffffffb400287947 */ /* 0x000fea000383ffff */
.L_x_1721:
[----:B------:R-:W-:Y:S01]  /*2ad40*/  BSSY B0, `(.L_x_1882) ;  /* 0x0000006000007945 */ /* 0x000fe20003800000 */
[----:B------:R-:W-:Y:S01]  /*2ad50*/  PLOP3.LUT P6, PT, P6, PT, PT, 0x8, 0x0 ;  /* 0x000000000000781c */ /* 0x000fe200037ce170 */
[----:B------:R-:W-:-:S12]  /*2ad60*/  IMAD.MOV.U32 R15, RZ, RZ, -0x1 ;  /* 0xffffffffff0f7424 */ /* 0x000fd800078e00ff */
[----:B01---5:R-:W-:Y:S05]  /*2ad70*/  WARPSYNC.COLLECTIVE R15, `(.L_x_1883) ;  /* 0x000000000f087348 */ /* 0x023fea0003c00000 */
[----:B------:R-:W-:Y:S01]  /*2ad80*/  VOTE.ANY R14, PT, P6 ;  /* 0x00000000000e7806 */ /* 0x000fe200030e0100 */
[----:B01---5:R-:W-:Y:S06]  /*2ad90*/  ENDCOLLECTIVE ;  /* 0x000000000000791b */ /* 0x023fec0003800000 */
.L_x_1883:
[----:B------:R-:W-:Y:S05]  /*2ada0*/  BSYNC B0 ;  /* 0x0000000000007941 */ /* 0x000fea0003800000 */
.L_x_1882:
        /* <DEDUP_REMOVED lines=10> */
.L_x_1884:
[----:B------:R-:W-:Y:S02]  /*2ae50*/  IMAD.MOV.U32 R13, RZ, RZ, R5 ;  /* 0x000000ffff0d7224 */ /* 0x000fe400078e0005 */
[----:B------:R-:W-:-:S07]  /*2ae60*/  IMAD.MOV.U32 R25, RZ, RZ, R14 ;  /* 0x000000ffff197224 */ /* 0x000fce00078e000e */
[----:B------:R-:W-:Y:S05]  /*2ae70*/  WARPSYNC.COLLECTIVE R15, `(.L_x_1885) ;  /* 0x000000000f087348 */ /* 0x000fea0003c00000 */
[----:B------:R0:W1:Y:S02]  /*2ae80*/  SHFL.IDX P6, R14, R13, R12, R11 ;  /* 0x0000000c0d0e7389 */ /* 0x00006400000c000b */
[----:B01----:R-:W-:Y:S01]  /*2ae90*/  ENDCOLLECTIVE ;  /* 0x000000000000791b */ /* 0x003fe20003800000 */
.L_x_1885:
[----:B------:R-:W-:Y:S01]  /*2aea0*/  IMAD.MOV.U32 R5, RZ, RZ, R14 ;  /* 0x000000ffff057224 */ /* 0x000fe200078e000e */
[----:B------:R-:W-:Y:S06]  /*2aeb0*/  BRA `(.L_x_1886) ;  /* 0xffffffb400087947 */ /* 0x000fec000383ffff */
.L_x_1723:
[----:B------:R-:W-:Y:S01]  /*2aec0*/  BSSY B0, `(.L_x_1887) ;  /* 0x0000007000007945 */ /* 0x000fe20003800000 */
[----:B------:R-:W-:Y:S02]  /*2aed0*/  IMAD.MOV.U32 R13, RZ, RZ, R2 ;  /* 0x000000ffff0d7224 */ /* 0x000fe400078e0002 */
[----:B------:R-:W-:Y:S02]  /*2aee0*/  IMAD.MOV.U32 R11, RZ, RZ, 0x1f ;  /* 0x0000001fff0b7424 */ /* 0x000fe400078e00ff */
[----:B------:R-:W-:-:S07]  /*2aef0*/  IMAD.MOV.U32 R15, RZ, RZ, -0x1 ;  /* 0xffffffffff0f7424 */ /* 0x000fce00078e00ff */
[----:B0-2345:R-:W-:Y:S05]  /*2af00*/  WARPSYNC.COLLECTIVE R15, `(.L_x_1888) ;  /* 0x000000000f087348 */ /* 0x03dfea0003c00000 */
[----:B------:R1:W0:Y:S02]  /*2af10*/  SHFL.IDX P6, R14, R13, R12, R11 ;  /* 0x0000000c0d0e7389 */ /* 0x00022400000c000b */
[----:B012345:R-:W-:Y:S01]  /*2af20*/  ENDCOLLECTIVE ;  /* 0x000000000000791b */ /* 0x03ffe20003800000 */
.L_x_1888:
[----:B------:R-:W-:Y:S05]  /*2af30*/  BSYNC B0 ;  /* 0x0000000000007941 */ /* 0x000fea0003800000 */
.L_x_1887:
[----:B------:R-:W-:Y:S01]  /*2af40*/  IMAD.MOV.U32 R24, RZ, RZ, R14 ;  /* 0x000000ffff187224 */ /* 0x000fe200078e000e */
[----:B------:R-:W-:Y:S06]  /*2af50*/  BRA `(.L_x_1722) ;  /* 0xffffffb000f87947 */ /* 0x000fec000383ffff */
.L_x_1729:
[----:B0-----:R0:W4:Y:S02]  /*2af60*/  SYNCS.PHASECHK.TRANS64.TRYWAIT P0, [R5+URZ+0x2d820], R0 ;  /* 0x02d82000050075a7 */ /* 0x001124000800017f */
[----:B----4-:R-:W-:Y:S05]  /*2af70*/  @!P0 NANOSLEEP.SYNCS 0x989680 ;  /* 0x009896800000895d */ /* 0x010fea0003900000 */
[----:B------:R-:W4:Y:S02]  /*2af80*/  @!P0 SYNCS.PHASECHK.TRANS64 P0, [R5+URZ+0x2d820], R0 ;  /* 0x02d82000050085a7 */ /* 0x000f24000800007f */
[----:B----4-:R-:W-:Y:S05]  /*2af90*/  @!P0 BRA `(.L_x_1729) ;  /* 0xfffffffc00f08947 */ /* 0x010fea000383ffff */
[----:B------:R-:W-:Y:S05]  /*2afa0*/  BRA `(.L_x_1889) ;  /* 0xffffffbc00547947 */ /* 0x000fea000383ffff */
.L_x_1730:
[----:B------:R-:W4:Y:S01]  /*2afb0*/  S2R R2, SR_TID.X ;  /* 0x0000000000027919 */ /* 0x000f220000002100 */
[----:B------:R-:W-:Y:S01]  /*2afc0*/  BSSY B0, `(.L_x_1890) ;  /* 0x000000a000007945 */ /* 0x000fe20003800000 */
[----:B-1----:R-:W-:Y:S02]  /*2afd0*/  IMAD.MOV.U32 R12, RZ, RZ, RZ ;  /* 0x000000ffff0c7224 */ /* 0x002fe400078e00ff */
[----:B------:R-:W-:Y:S02]  /*2afe0*/  IMAD.MOV.U32 R11, RZ, RZ, 0x1f ;  /* 0x0000001fff0b7424 */ /* 0x000fe400078e00ff */
[----:B------:R-:W-:Y:S01]  /*2aff0*/  IMAD.MOV.U32 R15, RZ, RZ, -0x1 ;  /* 0xffffffffff0f7424 */ /* 0x000fe200078e00ff */
[----:B----4-:R-:W-:-:S04]  /*2b000*/  SHF.R.U32.HI R2, RZ, 0x5, R2 ;  /* 0x00000005ff027819 */ /* 0x010fc80000011602 */
[----:B------:R-:W-:-:S05]  /*2b010*/  LOP3.LUT R2, R2, 0x3, RZ, 0xc0, !PT ;  /* 0x0000000302027812 */ /* 0x000fca00078ec0ff */
[----:B------:R-:W-:-:S07]  /*2b020*/  IMAD.MOV.U32 R13, RZ, RZ, R2 ;  /* 0x000000ffff0d7224 */ /* 0x000fce00078e0002 */
[----:B0-23-5:R-:W-:Y:S05]  /*2b030*/  WARPSYNC.COLLECTIVE R15, `(.L_x_1891) ;  /* 0x000000000f087348 */ /* 0x02dfea0003c00000 */
[----:B------:R1:W4:Y:S02]  /*2b040*/  SHFL.IDX P6, R14, R13, R12, R11 ;  /* 0x0000000c0d0e7389 */ /* 0x00032400000c000b */
[----:B012345:R-:W-:Y:S01]  /*2b050*/  ENDCOLLECTIVE ;  /* 0x000000000000791b */ /* 0x03ffe20003800000 */
.L_x_1891:
[----:B------:R-:W-:Y:S05]  /*2b060*/  BSYNC B0 ;  /* 0x0000000000007941 */ /* 0x000fea0003800000 */
.L_x_1890:
[----:B------:R-:W-:Y:S05]  /*2b070*/  BRA `(.L_x_1892) ;  /* 0xffffffbc003c7947 */ /* 0x000fea000383ffff */
.L_x_1731:
[----:B------:R-:W-:Y:S01]  /*2b080*/  BSSY B0, `(.L_x_1893) ;  /* 0x0000006000007945 */ /* 0x000fe20003800000 */
[----:B------:R-:W-:-:S07]  /*2b090*/  IMAD.MOV.U32 R15, RZ, RZ, -0x1 ;  /* 0xffffffffff0f7424 */ /* 0x000fce00078e00ff */
[----:B0123-5:R-:W-:Y:S05]  /*2b0a0*/  WARPSYNC.COLLECTIVE R15, `(.L_x_1894) ;  /* 0x000000000f0c7348 */ /* 0x02ffea0003c00000 */
[----:B------:R-:W-:Y:S02]  /*2b0b0*/  ELECT P6, UR62, PT ;  /* 0x00000000003e782f */ /* 0x000fe400038c0000 */
[----:B------:R-:W-:Y:S01]  /*2b0c0*/  MOV R14, UR62 ;  /* 0x0000003e000e7c02 */ /* 0x000fe20008000f00 */
[----:B0123-5:R-:W-:Y:S10]  /*2b0d0*/  ENDCOLLECTIVE ;  /* 0x000000000000791b */ /* 0x02fff40003800000 */
.L_x_1894:
[----:B------:R-:W-:Y:S05]  /*2b0e0*/  BSYNC B0 ;  /* 0x0000000000007941 */ /* 0x000fea0003800000 */
.L_x_1893:
[----:B------:R-:W-:Y:S05]  /*2b0f0*/  BRA `(.L_x_1895) ;  /* 0xffffffbc00307947 */ /* 0x000fea000383ffff */
.L_x_1733:
[----:B0-----:R0:W4:Y:S02]  /*2b100*/  SYNCS.PHASECHK.TRANS64.TRYWAIT P1, [R3+URZ+0x2d840], R2 ;  /* 0x02d84002030075a7 */ /* 0x001124000802017f */
[----:B----4-:R-:W-:Y:S05]  /*2b110*/  @!P1 NANOSLEEP.SYNCS 0x989680 ;  /* 0x009896800000995d */ /* 0x010fea0003900000 */
[----:B------:R-:W4:Y:S02]  /*2b120*/  @!P1 SYNCS.PHASECHK.TRANS64 P1, [R3+URZ+0x2d840], R2 ;  /* 0x02d84002030095a7 */ /* 0x000f24000802007f */
[----:B----4-:R-:W-:Y:S05]  /*2b130*/  @!P1 BRA `(.L_x_1733) ;  /* 0xfffffffc00f09947 */ /* 0x010fea000383ffff */
[----:B------:R-:W-:Y:S05]  /*2b140*/  BRA `(.L_x_1896) ;  /* 0xffffffbc00547947 */ /* 0x000fea000383ffff */
.L_x_1735:
[----:B----4-:R4:W0:Y:S02]  /*2b150*/  SYNCS.PHASECHK.TRANS64.TRYWAIT P1, [R5+URZ+0x2d840], R0 ;  /* 0x02d84000050075a7 */ /* 0x010824000802017f */
[----:B0-----:R-:W-:Y:S05]  /*2b160*/  @!P1 NANOSLEEP.SYNCS 0x989680 ;  /* 0x009896800000995d */ /* 0x001fea0003900000 */
[----:B------:R-:W0:Y:S02]  /*2b170*/  @!P1 SYNCS.PHASECHK.TRANS64 P1, [R5+URZ+0x2d840], R0 ;  /* 0x02d84000050095a7 */ /* 0x000e24000802007f */
[----:B0-----:R-:W-:Y:S05]  /*2b180*/  @!P1 BRA `(.L_x_1735) ;  /* 0xfffffffc00f09947 */ /* 0x001fea000383ffff */
[----:B------:R-:W-:Y:S05]  /*2b190*/  BRA `(.L_x_1897) ;  /* 0xffffffbc00647947 */ /* 0x000fea000383ffff */
.L_x_1737:
[----:B------:R0:W0:Y:S02]  /*2b1a0*/  SYNCS.PHASECHK.TRANS64.TRYWAIT P1, [R3+URZ+0x2d860], R2 ;  /* 0x02d86002030075a7 */ /* 0x000024000802017f */
[----:B0-----:R-:W-:Y:S05]  /*2b1b0*/  @!P1 NANOSLEEP.SYNCS 0x989680 ;  /* 0x009896800000995d */ /* 0x001fea0003900000 */
[----:B------:R-:W0:Y:S02]  /*2b1c0*/  @!P1 SYNCS.PHASECHK.TRANS64 P1, [R3+URZ+0x2d860], R2 ;  /* 0x02d86002030095a7 */ /* 0x000e24000802007f */
[----:B0-----:R-:W-:Y:S05]  /*2b1d0*/  @!P1 BRA `(.L_x_1737) ;  /* 0xfffffffc00f09947 */ /* 0x001fea000383ffff */
[----:B------:R-:W-:Y:S05]  /*2b1e0*/  BRA `(.L_x_1898) ;  /* 0xffffffbc00607947 */ /* 0x000fea000383ffff */
.L_x_1899:
        /* <DEDUP_REMOVED lines=9> */
.L_x_2785:


//--------------------- .text._ZN7cutlass13device_kernelIN5flash11enable_sm90INS1_16FlashAttnFwdSm90INS1_25CollectiveMainloopFwdSm90ILi2EN4cute5tupleIJNS5_1CILi1EEES8_S8_EEENS6_IJNS7_ILi192EEENS7_ILi128EEENS7_ILi96EEEEEELi96ENS_10bfloat16_tEfNS_4arch4Sm90ELb1ELb0ELb1ELb0ELb1ELb0ELb0ELb0ELb1ELb1ELb1ELb0EEENS1_21CollectiveEpilogueFwdINS6_IJSA_SC_SB_EEES9_SE_SG_Li384ELb0ELb1ELb1ELb0EEENS1_19SingleTileSchedulerILb0ELb1ELb1ELi192EEEEEEEEEvNT_6ParamsE --------------------------
	.section	.text._ZN7cutlass13device_kernelIN5flash11enable_sm90INS1_16FlashAttnFwdSm90INS1_25CollectiveMainloopFwdSm90ILi2EN4cute5tupleIJNS5_1CILi1EEES8_S8_EEENS6_IJNS7_ILi192EEENS7_ILi128EEENS7_ILi96EEEEEELi96ENS_10bfloat16_tEfNS_4arch4Sm90ELb1ELb0ELb1ELb0ELb1ELb0ELb0ELb0ELb1ELb1ELb1ELb0EEENS1_21CollectiveEpilogueFwdINS6_IJSA_SC_SB_EEES9_SE_SG_Li384ELb0ELb1ELb1ELb0EEENS1_19SingleTileSchedulerILb0ELb1ELb1ELi192EEEEEEEEEvNT_6ParamsE,"ax",@progbits
	.align	128
.text._ZN7cutlass13device_kernelIN5flash11enable_sm90INS1_16FlashAttnFwdSm90INS1_25CollectiveMainloopFwdSm90ILi2EN4cute5tupleIJNS5_1CILi1EEES8_S8_EEENS6_IJNS7_ILi192EEENS7_ILi128EEENS7_ILi96EEEEEELi96ENS_10bfloat16_tEfNS_4arch4Sm90ELb1ELb0ELb1ELb0ELb1ELb0ELb0ELb0ELb1ELb1ELb1ELb0EEENS1_21CollectiveEpilogueFwdINS6_IJSA_SC_SB_EEES9_SE_SG_Li384ELb0ELb1ELb1ELb0EEENS1_19SingleTileSchedulerILb0ELb1ELb1ELi192EEEEEEEEEvNT_6ParamsE:
        .type           _ZN7cutlass13device_kernelIN5flash11enable_sm90INS1_16FlashAttnFwdSm90INS1_25CollectiveMainloopFwdSm90ILi2EN4cute5tupleIJNS5_1CILi1EEES8_S8_EEENS6_IJNS7_ILi192EEENS7_ILi128EEENS7_ILi96EEEEEELi96ENS_10bfloat16_tEfNS_4arch4Sm90ELb1ELb0ELb1ELb0ELb1ELb0ELb0ELb0ELb1ELb1ELb1ELb0EEENS1_21CollectiveEpilogueFwdINS6_IJSA_SC_SB_EEES9_SE_SG_Li384ELb0ELb1ELb1ELb0EEENS1_19SingleTileSchedulerILb0ELb1ELb1ELi192EEEEEEEEEvNT_6ParamsE,@function
        .size           _ZN7cutlass13device_kernelIN5flash11enable_sm90INS1_16FlashAttnFwdSm90INS1_25CollectiveMainloopFwdSm90ILi2EN4cute5tupleIJNS5_1CILi1EEES8_S8_EEENS6_IJNS7_ILi192EEENS7_ILi128EEENS7_ILi96EEEEEELi96ENS_10bfloat16_tEfNS_4arch4Sm90ELb1ELb0ELb1ELb0ELb1ELb0ELb0ELb0ELb1ELb1ELb1ELb0EEENS1_21CollectiveEpilogueFwdINS6_IJSA_SC_SB_EEES9_SE_SG_Li384ELb0ELb1ELb1ELb0EEENS1_19SingleTileSchedulerILb0ELb1ELb1ELi192EEEEEEEEEvNT_6ParamsE,(.L_x_2786 - _ZN7cutlass13device_kernelIN5flash11enable_sm90INS1_16FlashAttnFwdSm90INS1_25CollectiveMainloopFwdSm90ILi2EN4cute5tupleIJNS5_1CILi1EEES8_S8_EEENS6_IJNS7_ILi192EEENS7_ILi128EEENS7_ILi96EEEEEELi96ENS_10bfloat16_tEfNS_4arch4Sm90ELb1ELb0ELb1ELb0ELb1ELb0ELb0ELb0ELb1ELb1ELb1ELb0EEENS1_21CollectiveEpilogueFwdINS6_IJSA_SC_SB_EEES9_SE_SG_Li384ELb0ELb1ELb1ELb0EEENS1_19SingleTileSchedulerILb0ELb1ELb1ELi192EEEEEEEEEvNT_6ParamsE)
        .other          _ZN7cutlass13device_kernelIN5flash11enable_sm90INS1_16FlashAttnFwdSm90INS1_25CollectiveMainloopFwdSm90ILi2EN4cute5tupleIJNS5_1CILi1EEES8_S8_EEENS6_IJNS7_ILi192EEENS7_ILi128EEENS7_ILi96EEEEEELi96ENS_10bfloat16_tEfNS_4arch4Sm90ELb1ELb0ELb1ELb0ELb1ELb0ELb0ELb0ELb1ELb1ELb1ELb0EEENS1_21CollectiveEpilogueFwdINS6_IJSA_SC_SB_EEES9_SE_SG_Li384ELb0ELb1ELb1ELb0EEENS1_19SingleTileSchedulerILb0ELb1ELb1ELi192EEEEEEEEEvNT_6ParamsE,@"STO_CUDA_ENTRY STV_DEFAULT"
_ZN7cutlass13device_kernelIN5flash11enable_sm90INS1_16FlashAttnFwdSm90INS1_25CollectiveMainloopFwdSm90ILi2EN4cute5tupleIJNS5_1CILi1EEES8_S8_EEENS6_IJNS7_ILi192EEENS7_ILi128EEENS7_ILi96EEEEEELi96ENS_10bfloat16_tEfNS_4arch4Sm90ELb1ELb0ELb1ELb0ELb1ELb0ELb0ELb0ELb1ELb1ELb1ELb0EEENS1_21CollectiveEpilogueFwdINS6_IJSA_SC_SB_EEES9_SE_SG_Li384ELb0ELb1ELb1ELb0EEENS1_19SingleTileSchedulerILb0ELb1ELb1ELi192EEEEEEEEEvNT_6ParamsE:
        /* <DEDUP_REMOVED lines=45> */
.L_x_1900:
        /* <DEDUP_REMOVED lines=22> */
.L_x_1901:
        /* <DEDUP_REMOVED lines=18> */
.L_x_1902:
        /* <DEDUP_REMOVED lines=22> */
.L_x_1903:
        /* <DEDUP_REMOVED lines=23> */
.L_x_1904:
        /* <DEDUP_REMOVED lines=11> */
.L_x_1907:
        /* <DEDUP_REMOVED lines=24> */
[----:B------:R-:W1:Y:S01]  /*0a50*/  S2UR UR42, SR_CTAID.X ;  /* 0x00000000002a79c3 */ /* 0x000e620000002500 */
[----:B------:R-:W-:Y:S01]  /*0a60*/  ULDC UR4, c[0x0][0x448] ;  /* 0x0001120000047ab9 */ /* 0x000fe20000000800 */
[----:B------:R-:W-:Y:S01]  /*0a70*/  ULDC UR40, c[0x0][0x424] ;  /* 0x0001090000287ab9 */ /* 0x000fe20000000800 */
[----:B------:R-:W-:Y:S01]  /*0a80*/  UISETP.NE.AND UP1, UPT, UR4, 0x1, UPT ;  /* 0x000000010400788c */ /* 0x000fe2000bf25270 */
[----:B------:R-:W-:Y:S02]  /*0a90*/  ULDC UR7, c[0x0][0x288] ;  /* 0x0000a20000077ab9 */ /* 0x000fe40000000800 */
[----:B------:R-:W-:Y:S01]  /*0aa0*/  ULDC.64 UR4, c[0x0][0x418] ;  /* 0x0001060000047ab9 */ /* 0x000fe20000000a00 */
[----:B------:R-:W-:Y:S02]  /*0ab0*/  UIADD3 UR7, -UR7, 0x80, URZ ;  /* 0x0000008007077890 */ /* 0x000fe4000fffe13f */
[----:B------:R-:W-:Y:S01]  /*0ac0*/  UISETP.NE.U32.AND UP0, UPT, UR4, URZ, UPT ;  /* 0x0000003f0400728c */ /* 0x000fe2000bf05070 */
[----:B------:R-:W-:Y:S01]  /*0ad0*/  ULDC UR8, c[0x0][0x2f0] ;  /* 0x0000bc0000087ab9 */ /* 0x000fe20000000800 */
[----:B------:R-:W-:-:S02]  /*0ae0*/  UP2UR UR41, UPR, URZ, 0x2 ;  /* 0x000000023f297883 */ /* 0x000fc40008000000 */
[----:B------:R-:W-:Y:S01]  /*0af0*/  UISETP.NE.AND.EX UP0, UPT, UR5, URZ, UPT, UP0 ;  /* 0x0000003f0500728c */ /* 0x000fe2000bf05300 */
[----:B------:R-:W-:Y:S02]  /*0b00*/  @UP1 ULDC UR10, c[0x0][0x450] ;  /* 0x00011400000a1ab9 */ /* 0x000fe40000000800 */
[----:B------:R-:W-:Y:S01]  /*0b10*/  @UP1 ULDC UR5, c[0x0][0x44c] ;  /* 0x0001130000051ab9 */ /* 0x000fe20000000800 */
[----:B------:R-:W-:Y:S02]  /*0b20*/  USEL UR40, UR40, 0x1, UP0 ;  /* 0x0000000128287887 */ /* 0x000fe40008000000 */
[----:B------:R-:W-:Y:S02]  /*0b30*/  USHF.R.U32.HI UR11, URZ, 0x10, UR9 ;  /* 0x000000103f0b7899 */ /* 0x000fe40008011609 */
[----:B------:R-:W-:Y:S02]  /*0b40*/  UIMAD UR7, UR40, UR8, UR7 ;  /* 0x00000008280772a4 */ /* 0x000fe4000f8e0207 */
[----:B-1----:R-:W-:-:S04]  /*0b50*/  UIMAD UR42, UR42, 0xc0, URZ ;  /* 0x000000c02a2a78a4 */ /* 0x002fc8000f8e023f */
[----:B------:R-:W-:Y:S02]  /*0b60*/  @UP1 UIADD3 UR4, UR42, 0xbf, URZ ;  /* 0x000000bf2a041890 */ /* 0x000fe4000fffe03f */
[----:B------:R-:W-:Y:S02]  /*0b70*/  UIADD3 UR6, UR42, 0xbf, URZ ;  /* 0x000000bf2a067890 */ /* 0x000fe4000fffe03f */
[----:B------:R-:W-:Y:S02]  /*0b80*/  UIMAD.WIDE.U32 UR4, UR4, UR5, URZ ;  /* 0x00000005040472a5 */ /* 0x000fe4000f8e003f */
[----:B------:R-:W-:Y:S02]  /*0b90*/  UIMAD UR4, UR40, UR8, 0x7f ;  /* 0x0000007f280474a4 */ /* 0x000fe4000f8e0208 */
[----:B------:R-:W-:Y:S02]  /*0ba0*/  @UP1 USHF.R.U32.HI UR6, URZ, UR10, UR5 ;  /* 0x0000000a3f061299 */ /* 0x000fe40008011605 */
[----:B------:R-:W-:-:S02]  /*0bb0*/  USHF.R.S32.HI UR5, URZ, 0x1f, UR4 ;  /* 0x0000001f3f057899 */ /* 0x000fc40008011404 */
[----:B------:R-:W-:Y:S02]  /*0bc0*/  UIADD3 UR6, UR7, UR6, URZ ;  /* 0x0000000607067290 */ /* 0x000fe4000fffe03f */
[----:B------:R-:W-:Y:S02]  /*0bd0*/  ULEA.HI UR5, UR5, UR4, URZ, 0x7 ;  /* 0x0000000405057291 */ /* 0x000fe4000f8f383f */
[----:B------:R-:W-:Y:S02]  /*0be0*/  USHF.R.S32.HI UR7, URZ, 0x1f, UR6 ;  /* 0x0000001f3f077899 */ /* 0x000fe40008011406 */
[----:B------:R-:W-:Y:S02]  /*0bf0*/  USHF.R.S32.HI UR5, URZ, 0x7, UR5 ;  /* 0x000000073f057899 */ /* 0x000fe40008011405 */
[----:B------:R-:W-:Y:S01]  /*0c00*/  ULEA.HI UR7, UR7, UR6, URZ, 0x7 ;  /* 0x0000000607077291 */ /* 0x000fe2000f8f383f */
[----:B------:R-:W-:-:S03]  /*0c10*/  UMOV UR4, URZ ;  /* 0x0000003f00047c82 */ /* 0x000fc60008000000 */
[----:B------:R-:W-:-:S04]  /*0c20*/  USHF.R.S32.HI UR7, URZ, 0x7, UR7 ;  /* 0x000000073f077899 */ /* 0x000fc80008011407 */
[----:B------:R-:W-:-:S04]  /*0c30*/  UISETP.LT.AND UP0, UPT, UR5, UR7, UPT ;  /* 0x000000070500728c */ /* 0x000fc8000bf01270 */
[----:B------:R-:W-:Y:S02]  /*0c40*/  USEL UR10, UR5, UR7, UP0 ;  /* 0x00000007050a7287 */ /* 0x000fe40008000000 */
[----:B------:R-:W-:Y:S02]  /*0c50*/  UISETP.NE.AND UP0, UPT, UR11, URZ, UPT ;  /* 0x0000003f0b00728c */ /* 0x000fe4000bf05270 */
[----:B------:R-:W-:Y:S02]  /*0c60*/  UISETP.GE.AND UP1, UPT, UR10, 0x1, UPT ;  /* 0x000000010a00788c */ /* 0x000fe4000bf26270 */
[----:B------:R-:W-:-:S04]  /*0c70*/  ULOP3.LUT UR7, UR9, 0xffff, URZ, 0xc0, !UPT ;  /* 0x0000ffff09077892 */ /* 0x000fc8000f8ec03f */
[----:B------:R-:W-:-:S03]  /*0c80*/  PLOP3.LUT P0, PT, PT, PT, UP1, 0x80, 0x0 ;  /* 0x000000000000781c */ /* 0x000fc60003f0f018 */
[----:B------:R-:W-:-:S10]  /*0c90*/  @!UP0 ULDC UR11, c[0x0][0x9f0] ;  /* 0x00027c00000b8ab9 */ /* 0x000fd40000000800 */
[----:B------:R-:W-:Y:S05]  /*0ca0*/  @!P0 BRA `(.L_x_1909) ;  /* 0x0000000000848947 */ /* 0x000fea0003800000 */
[----:B------:R-:W-:Y:S01]  /*0cb0*/  IMAD.U32 R3, RZ, RZ, UR11 ;  /* 0x0000000bff037e24 */ /* 0x000fe2000f8e00ff */
[----:B------:R-:W-:Y:S01]  /*0cc0*/  UIADD3 UR6, UR11, -0x1, UR10 ;  /* 0xffffffff0b067890 */ /* 0x000fe2000fffe00a */
[----:B------:R-:W-:-:S03]  /*0cd0*/  UMOV UR4, URZ ;  /* 0x0000003f00047c82 */ /* 0x000fc60008000000 */
[-C--:B------:R-:W-:Y:S02]  /*0ce0*/  IABS R0, R3.reuse ;  /* 0x0000000300007213 */ /* 0x080fe40000000000 */
[----:B------:R-:W-:Y:S01]  /*0cf0*/  IMAD.U32 R4, RZ, RZ, UR6 ;  /* 0x00000006ff047e24 */ /* 0x000fe2000f8e00ff */
[----:B------:R-:W-:Y:S01]  /*0d00*/  IABS R5, R3 ;  /* 0x0000000300057213 */ /* 0x000fe20000000000 */
[----:B------:R-:W-:Y:S01]  /*0d10*/  ULOP3.LUT UR6, UR6, UR11, URZ, 0x3c, !UPT ;  /* 0x0000000b06067292 */ /* 0x000fe2000f8e3c3f */
[----:B------:R-:W-:Y:S02]  /*0d20*/  R2UR UR12, R0 ;  /* 0x00000000000c72ca */ /* 0x000fe400000e0000 */
[----:B------:R-:W-:-:S05]  /*0d30*/  IABS R4, R4 ;  /* 0x0000000400047213 */ /* 0x000fca0000000000 */
[----:B------:R-:W-:-:S05]  /*0d40*/  IMAD.MOV.U32 R3, RZ, RZ, R4 ;  /* 0x000000ffff037224 */ /* 0x000fca00078e0004 */
[----:B------:R-:W-:Y:S01]  /*0d50*/  R2UR UR9, R3 ;  /* 0x00000000030972ca */ /* 0x000fe200000e0000 */
[----:B------:R-:W1:Y:S08]  /*0d60*/  I2F.RP R0, UR12 ;  /* 0x0000000c00007d06 */ /* 0x000e700008209400 */
[----:B-1----:R-:W0:Y:S02]  /*0d70*/  MUFU.RCP R0, R0 ;  /* 0x0000000000007308 */ /* 0x002e240000001000 */
[----:B0-----:R-:W-:Y:S01]  /*0d80*/  IADD3 R2, R0, 0xffffffe, RZ ;  /* 0x0ffffffe00027810 */ /* 0x001fe20007ffe0ff */
[----:B------:R-:W-:-:S05]  /*0d90*/  IMAD.MOV R0, RZ, RZ, -R5 ;  /* 0x000000ffff007224 */ /* 0x000fca00078e0a05 */
        /* <DEDUP_REMOVED lines=18> */
.L_x_1909:
[----:B------:R-:W-:Y:S01]  /*0ec0*/  UIMAD UR5, UR7, UR4, URZ ;  /* 0x00000004070572a4 */ /* 0x000fe2000f8e023f */
[----:B------:R-:W-:Y:S01]  /*0ed0*/  IMAD.U32 R0, RZ, RZ, UR10 ;  /* 0x0000000aff007e24 */ /* 0x000fe2000f8e00ff */
[----:B------:R-:W-:Y:S01]  /*0ee0*/  MOV R3, UR4 ;  /* 0x0000000400037c02 */ /* 0x000fe20008000f00 */
[----:B------:R-:W-:Y:S01]  /*0ef0*/  VIADD R17, R6, 0xffffff80 ;  /* 0xffffff8006117836 */ /* 0x000fe20000000000 */
[----:B------:R-:W-:Y:S01]  /*0f00*/  PLOP3.LUT P0, PT, PT, PT, PT, 0x80, 0x0 ;  /* 0x000000000000781c */ /* 0x000fe20003f0f070 */
[----:B0-----:R-:W-:Y:S01]  /*0f10*/  IMAD.MOV.U32 R2, RZ, RZ, RZ ;  /* 0x000000ffff027224 */ /* 0x001fe200078e00ff */
[----:B------:R-:W-:Y:S01]  /*0f20*/  VIADDMNMX R0, R3, UR5, R0, PT ;  /* 0x0000000503007c46 */ /* 0x000fe2000b800100 */
[----:B------:R-:W-:Y:S01]  /*0f30*/  IMAD.U32 R142, RZ, RZ, UR5 ;  /* 0x00000005ff8e7e24 */ /* 0x000fe2000f8e00ff */
[----:B------:R-:W-:Y:S02]  /*0f40*/  CS2R R134, SRZ ;  /* 0x0000000000867805 */ /* 0x000fe4000001ff00 */
[----:B------:R-:W-:-:S02]  /*0f50*/  CS2R R132, SRZ ;  /* 0x0000000000847805 */ /* 0x000fc4000001ff00 */
[----:B------:R-:W-:Y:S01]  /*0f60*/  R2UR UR39, R0 ;  /* 0x00000000002772ca */ /* 0x000fe200000e0000 */
        /* <DEDUP_REMOVED lines=12> */
[----:B------:R-:W-:Y:S01]  /*1030*/  UISETP.GT.AND UP0, UPT, UR39, UR5, UPT ;  /* 0x000000052700728c */ /* 0x000fe2000bf04270 */
[----:B------:R-:W-:-:S02]  /*1040*/  CS2R R108, SRZ ;  /* 0x00000000006c7805 */ /* 0x000fc4000001ff00 */
[----:B------:R-:W-:Y:S02]  /*1050*/  CS2R R106, SRZ ;  /* 0x00000000006a7805 */ /* 0x000fe4000001ff00 */
[----:B------:R-:W-:Y:S02]  /*1060*/  CS2R R104, SRZ ;  /* 0x0000000000687805 */ /* 0x000fe4000001ff00 */
[----:B------:R-:W-:Y:S02]  /*1070*/  CS2R R102, SRZ ;  /* 0x0000000000667805 */ /* 0x000fe4000001ff00 */
[----:B------:R-:W-:Y:S02]  /*1080*/  CS2R R100, SRZ ;  /* 0x0000000000647805 */ /* 0x000fe4000001ff00 */
[----:B------:R-:W-:Y:S02]  /*1090*/  PLOP3.LUT P1, PT, PT, PT, UP0, 0x80, 0x0 ;  /* 0x000000000000781c */ /* 0x000fe40003f2f008 */
        /* <DEDUP_REMOVED lines=19> */
[----:B------:R-:W-:Y:S02]  /*11d0*/  MOV R16, UR7 ;  /* 0x0000000700107c02 */ /* 0x000fe40008000f00 */
        /* <DEDUP_REMOVED lines=21> */
[----:B------:R-:W-:Y:S01]  /*1330*/  MOV R13, RZ ;  /* 0x000000ff000d7202 */ /* 0x000fe20000000f00 */
[----:B------:R-:W-:-:S02]  /*1340*/  IMAD.U32 R11, RZ, RZ, UR7 ;  /* 0x00000007ff0b7e24 */ /* 0x000fc4000f8e00ff */
[----:B------:R-:W-:Y:S02]  /*1350*/  IMAD.MOV.U32 R8, RZ, RZ, 0x70 ;  /* 0x00000070ff087424 */ /* 0x000fe400078e00ff */
[----:B0-----:R-:W-:-:S07]  /*1360*/  IMAD.MOV.U32 R12, RZ, RZ, 0x1 ;  /* 0x00000001ff0c7424 */ /* 0x001fce00078e00ff */
[----:B------:R-:W-:-:S07]  /*1370*/  LEPC R20, `(.L_x_1911) ;  /* 0x000000001014794e */ /* 0x000fce0000000000 */
[----:B-1----:R-:W-:Y:S05]  /*1380*/  CALL.ABS.NOINC R2 ;  /* 0x0000000002007343 */ /* 0x002fea0003c00000 */
.L_x_1911:
        /* <DEDUP_REMOVED lines=8> */
.L_x_1997:
[----:B------:R-:W2:Y:S02]  /*1410*/  LDL R2, [R1+0xc] ;  /* 0x00000c0001027983 */ /* 0x000ea40000100800 */
[----:B--2---:R-:W-:Y:S02]  /*1420*/  R2UR UR4, R2 ;  /* 0x00000000020472ca */ /* 0x004fe400000e0000 */
[----:B------:R-:W-:-:S05]  /*1430*/  LOP3.LUT R2, R0, 0xfffffff8, RZ, 0xc0, !PT ;  /* 0xfffffff800027812 */ /* 0x000fca00078ec0ff */
[----:B------:R-:W-:Y:S02]  /*1440*/  IMAD.IADD R3, R3, 0x1, -R2 ;  /* 0x0000000103037824 */ /* 0x000fe400078e0a02 */
[----:B------:R-:W-:-:S03]  /*1450*/  IMAD.MOV.U32 R2, RZ, RZ, 0x20 ;  /* 0x00000020ff027424 */ /* 0x000fc600078e00ff */
[----:B------:R-:W-:Y:S01]  /*1460*/  LOP3.LUT P1, RZ, R3, 0x4, RZ, 0xc0, !PT ;  /* 0x0000000403ff7812 */ /* 0x000fe2000782c0ff */
[----:B------:R-:W-:-:S06]  /*1470*/  ULOP3.LUT UR4, UR4, 0x1, URZ, 0xfc, !UPT ;  /* 0x0000000104047892 */ /* 0x000fcc000f8efc3f */
[----:B0-----:R-:W-:-:S05]  /*1480*/  IMAD.U32 R5, RZ, RZ, UR4 ;  /* 0x00000004ff057e24 */ /* 0x001fca000f8e00ff */
[----:B------:R-:W-:Y:S02]  /*1490*/  ISETP.NE.AND P0, PT, R5, 0x3, PT ;  /* 0x000000030500780c */ /* 0x000fe40003f05270 */
[----:B------:R-:W-:-:S11]  /*14a0*/  SEL R5, R2, 0xffffffe0, !P1 ;  /* 0xffffffe002057807 */ /* 0x000fd60004800000 */
[----:B------:R-:W-:Y:S05]  /*14b0*/  @!P0 BRA `(.L_x_1913) ;  /* 0x0000000000048947 */ /* 0x000fea0003800000 */
[----:B------:R-:W-:Y:S01]  /*14c0*/  BPT.TRAP 0x1 ;  /* 0x000000040000795c */ /* 0x000fe20000300000 */
.L_x_1913:
[----:B------:R0:W1:Y:S01]  /*14d0*/  SYNCS.PHASECHK.TRANS64.TRYWAIT P1, [UR38+0x2d830], R6 ;  /* 0x02d83006ff0075a7 */ /* 0x0000620008020166 */
[----:B------:R-:W-:Y:S05]  /*14e0*/  @!P0 BRA `(.L_x_1914) ;  /* 0x0000000000048947 */ /* 0x000fea0003800000 */
[----:B------:R-:W-:Y:S01]  /*14f0*/  BPT.TRAP 0x1 ;  /* 0x000000040000795c */ /* 0x000fe20000300000 */
.L_x_1914:
[----:B------:R-:W-:-:S04]  /*1500*/  MOV R8, UR43 ;  /* 0x0000002b00087c02 */ /* 0x000fc80008000f00 */
[----:B------:R-:W-:Y:S01]  /*1510*/  LOP3.LUT R8, R8, 0x10000, RZ, 0xfc, !PT ;  /* 0x0001000008087812 */ /* 0x000fe200078efcff */
[----:B-1----:R-:W-:Y:S06]  /*1520*/  @P1 BRA `(.L_x_1915) ;  /* 0x0000000000081947 */ /* 0x002fec0003800000 */
[----:B------:R-:W1:Y:S02]  /*1530*/  SYNCS.PHASECHK.TRANS64.TRYWAIT P1, [UR38+0x2d830], R6 ;  /* 0x02d83006ff0075a7 */ /* 0x000e640008020166 */
[----:B-1----:R-:W-:Y:S05]  /*1540*/  @!P1 BRA `(.L_x_1916) ;  /* 0x000000e400d09947 */ /* 0x002fea0003800000 */
.L_x_1915:
        /* <DEDUP_REMOVED lines=14> */
[----:B------:R-:W-:Y:S01]  /*1630*/  UMOV UR5, UR17 ;  /* 0x0000001100057c82 */ /* 0x000fe20008000000 */
        /* <DEDUP_REMOVED lines=10> */
[----:B------:R-:W-:Y:S01]  /*16e0*/  UIADD3 UR6, UR60, 0x202, URZ ;  /* 0x000002023c067890 */ /* 0x000fe2000fffe03f */
[----:B------:R-:W-:Y:S01]  /*16f0*/  UMOV UR4, UR16 ;  /* 0x0000001000047c82 */ /* 0x000fe20008000000 */
[----:B------:R-:W-:Y:S01]  /*1700*/  UIADD3 UR20, UR24, 0x600, URZ ;  /* 0x0000060018147890 */ /* 0x000fe2000fffe03f */
[----:B------:R-:W-:Y:S01]  /*1710*/  UMOV UR21, 0x80000020 ;  /* 0x8000002000157882 */ /* 0x000fe20000000000 */
[----:B------:R-:W-:Y:S01]  /*1720*/  UIADD3 UR24, UR24, 0x602, URZ ;  /* 0x0000060218187890 */ /* 0x000fe2000fffe03f */
        /* <DEDUP_REMOVED lines=27> */
.L_x_1917:
[----:B------:R-:W-:Y:S01]  /*18e0*/  LOP3.LUT R10, R89, 0xffffff80, RZ, 0xc0, !PT ;  /* 0xffffff80590a7812 */ /* 0x000fe200078ec0ff */
[----:B------:R-:W-:Y:S01]  /*18f0*/  ULDC UR10, c[0x0][0x9d8] ;  /* 0x00027600000a7ab9 */ /* 0x000fe20000000800 */
[----:B------:R-:W-:Y:S01]  /*1900*/  UISETP.NE.AND UP0, UPT, UR41, URZ, UPT ;  /* 0x0000003f2900728c */ /* 0x000fe2000bf05270 */
[----:B01----:R-:W-:Y:S01]  /*1910*/  FMUL.FTZ R6, R27, UR10 ;  /* 0x0000000a1b067c20 */ /* 0x003fe20008410000 */
[----:B------:R-:W-:Y:S01]  /*1920*/  FMUL.FTZ R12, R31, UR10 ;  /* 0x0000000a1f0c7c20 */ /* 0x000fe20008410000 */
[----:B------:R-:W-:Y:S02]  /*1930*/  IMAD.IADD R10, R17, 0x1, -R10 ;  /* 0x00000001110a7824 */ /* 0x000fe400078e0a0a */
[----:B------:R-:W-:Y:S01]  /*1940*/  FMUL.FTZ R13, R30, UR10 ;  /* 0x0000000a1e0d7c20 */ /* 0x000fe20008410000 */
[----:B------:R-:W-:-:S04]  /*1950*/  IMAD.HI R27, R88, 0x55555556, RZ ;  /* 0x55555556581b7827 */ /* 0x000fc800078e02ff */
[----:B------:R-:W-:Y:S01]  /*1960*/  FMUL.FTZ R31, R32, UR10 ;  /* 0x0000000a201f7c20 */ /* 0x000fe20008410000 */
[----:B------:R-:W-:Y:S01]  /*1970*/  FMUL.FTZ R93, R29, UR10 ;  /* 0x0000000a1d5d7c20 */ /* 0x000fe20008410000 */
[----:B------:R-:W-:Y:S01]  /*1980*/  SHF.R.S32.HI R7, RZ, 0x1f, R10 ;  /* 0x0000001fff077819 */ /* 0x000fe2000001140a */
[----:B------:R-:W-:Y:S01]  /*1990*/  FMUL.FTZ R32, R33, UR10 ;  /* 0x0000000a21207c20 */ /* 0x000fe20008410000 */
[----:B------:R-:W-:Y:S01]  /*19a0*/  LEA.HI R30, R18, R17, RZ, 0x2 ;  /* 0x00000011121e7211 */ /* 0x000fe200078f10ff */
[----:B------:R-:W-:Y:S01]  /*19b0*/  FMUL.FTZ R33, R36, UR10 ;  /* 0x0000000a24217c20 */ /* 0x000fe20008410000 */
[-C--:B------:R-:W-:Y:S01]  /*19c0*/  LEA.HI R29, R7, R10.reuse, RZ, 0x2 ;  /* 0x0000000a071d7211 */ /* 0x080fe200078f10ff */
[----:B------:R-:W-:Y:S01]  /*19d0*/  FMUL.FTZ R36, R41, UR10 ;  /* 0x0000000a29247c20 */ /* 0x000fe20008410000 */
[----:B------:R-:W-:Y:S01]  /*19e0*/  LEA.HI R41, R27, R27, RZ, 0x1 ;  /* 0x0000001b1b297211 */ /* 0x000fe200078f08ff */
[----:B------:R-:W-:Y:S01]  /*19f0*/  FMUL.FTZ R92, R28, UR10 ;  /* 0x0000000a1c5c7c20 */ /* 0x000fe20008410000 */
[----:B------:R-:W-:Y:S01]  /*1a00*/  LEA.HI R27, R7, R10, RZ, 0x5 ;  /* 0x0000000a071b7211 */ /* 0x000fe200078f28ff */
[----:B------:R-:W-:Y:S01]  /*1a10*/  FMUL.FTZ R21, R42, UR10 ;  /* 0x0000000a2a157c20 */ /* 0x000fe20008410000 */
[----:B------:R-:W-:Y:S01]  /*1a20*/  LOP3.LUT R30, R30, 0xfffffffc, RZ, 0xc0, !PT ;  /* 0xfffffffc1e1e7812 */ /* 0x000fe200078ec0ff */
[----:B------:R-:W-:Y:S01]  /*1a30*/  IMAD R41, R41, -0x3, R88 ;  /* 0xfffffffd29297824 */ /* 0x000fe200078e0258 */
[--C-:B------:R-:W-:Y:S01]  /*1a40*/  SHF.R.S32.HI R7, RZ, 0x2, R29.reuse ;  /* 0x00000002ff077819 */ /* 0x100fe2000001141d */
[----:B------:R-:W-:Y:S01]  /*1a50*/  @UP0 ULDC UR4, c[0x0][0x44c] ;  /* 0x0001130000040ab9 */ /* 0x000fe20000000800 */
[----:B------:R-:W-:Y:S01]  /*1a60*/  SHF.R.S32.HI R28, RZ, 0x1f, R29 ;  /* 0x0000001fff1c7819 */ /* 0x000fe2000001141d */
[----:B------:R-:W-:Y:S01]  /*1a70*/  IMAD.IADD R30, R17, 0x1, -R30 ;  /* 0x00000001111e7824 */ /* 0x000fe200078e0a1e */
[----:B------:R-:W-:Y:S01]  /*1a80*/  SHF.R.S32.HI R27, RZ, 0x5, R27 ;  /* 0x00000005ff1b7819 */ /* 0x000fe2000001141b */
[----:B------:R-:W-:Y:S01]  /*1a90*/  FMUL.FTZ R14, R34, UR10 ;  /* 0x0000000a220e7c20 */ /* 0x000fe20008410000 */
[-C--:B------:R-:W-:Y:S01]  /*1aa0*/  LEA.HI R28, R28, R7.reuse, RZ, 0x3 ;  /* 0x000000071c1c7211 */ /* 0x080fe200078f18ff */
[----:B------:R-:W-:Y:S01]  /*1ab0*/  FMUL.FTZ R34, R37, UR10 ;  /* 0x0000000a25227c20 */ /* 0x000fe20008410000 */
[----:B------:R-:W-:Y:S01]  /*1ac0*/  LEA R42, R27, UR42, 0x4 ;  /* 0x0000002a1b2a7c11 */ /* 0x000fe2000f8e20ff */
[----:B------:R-:W-:Y:S01]  /*1ad0*/  FMUL.FTZ R37, R44, UR10 ;  /* 0x0000000a2c257c20 */ /* 0x000fe20008410000 */
[----:B------:R-:W-:Y:S01]  /*1ae0*/  LOP3.LUT R28, R28, 0xfffffff8, RZ, 0xc0, !PT ;  /* 0xfffffff81c1c7812 */ /* 0x000fe200078ec0ff */
[----:B------:R-:W-:Y:S01]  /*1af0*/  @UP0 ULDC UR5, c[0x0][0x450] ;  /* 0x0001140000050ab9 */ /* 0x000fe20000000800 */
[----:B------:R-:W-:Y:S01]  /*1b00*/  LEA.HI R27, R30, R30, RZ, 0x1 ;  /* 0x0000001e1e1b7211 */ /* 0x000fe200078f08ff */
[----:B------:R-:W-:Y:S01]  /*1b10*/  FMUL.FTZ R19, R38, UR10 ;  /* 0x0000000a26137c20 */ /* 0x000fe20008410000 */
[----:B------:R-:W-:Y:S01]  /*1b20*/  IADD3 R28, R42, R7, -R28 ;  /* 0x000000072a1c7210 */ /* 0x000fe20007ffe81c */
[----:B------:R-:W-:Y:S01]  /*1b30*/  FMUL.FTZ R38, R45, UR10 ;  /* 0x0000000a2d267c20 */ /* 0x000fe20008410000 */
[----:B------:R-:W-:Y:S01]  /*1b40*/  LOP3.LUT R7, R27, 0x1ffffffe, RZ, 0xc0, !PT ;  /* 0x1ffffffe1b077812 */ /* 0x000fe200078ec0ff */
[----:B------:R-:W-:Y:S01]  /*1b50*/  FMUL.FTZ R90, R24, UR10 ;  /* 0x0000000a185a7c20 */ /* 0x000fe20008410000 */
[----:B------:R-:W-:Y:S01]  /*1b60*/  PLOP3.LUT P1, PT, PT, PT, UP0, 0x80, 0x0 ;  /* 0x000000000000781c */ /* 0x000fe20003f2f008 */
[----:B------:R-:W-:Y:S01]  /*1b70*/  FMUL.FTZ R91, R25, UR10 ;  /* 0x0000000a195b7c20 */ /* 0x000fe20008410000 */
[----:B------:R-:W-:Y:S01]  /*1b80*/  LEA R28, R41, R28, 0x6 ;  /* 0x0000001c291c7211 */ /* 0x000fe200078e30ff */
[----:B------:R-:W-:Y:S01]  /*1b90*/  IMAD.IADD R7, R30, 0x1, -R7 ;  /* 0x000000011e077824 */ /* 0x000fe200078e0a07 */
[----:B------:R-:W-:Y:S01]  /*1ba0*/  PLOP3.LUT P2, PT, PT, PT, UP0, 0x80, 0x0 ;  /* 0x000000000000781c */ /* 0x000fe20003f4f008 */
[----:B------:R-:W0:Y:S01]  /*1bb0*/  MUFU.TANH R90, R90 ;  /* 0x0000005a005a7308 */ /* 0x000e220000002400 */
[----:B------:R-:W-:Y:S01]  /*1bc0*/  LOP3.LUT R29, R29, 0x7ffffffc, RZ, 0xc0, !PT ;  /* 0x7ffffffc1d1d7812 */ /* 0x000fe200078ec0ff */
[----:B------:R-:W-:-:S02]  /*1bd0*/  IMAD R7, R7, 0x8, R28 ;  /* 0x0000000807077824 */ /* 0x000fc400078e021c */
[----:B------:R-:W-:Y:S01]  /*1be0*/  FMUL.FTZ R23, R46, UR10 ;  /* 0x0000000a2e177c20 */ /* 0x000fe20008410000 */
[----:B------:R-:W-:Y:S01]  /*1bf0*/  ULDC UR7, c[0x0][0x288] ;  /* 0x0000a20000077ab9 */ /* 0x000fe20000000800 */
[----:B------:R-:W-:Y:S01]  /*1c00*/  FMUL.FTZ R22, R43, UR10 ;  /* 0x0000000a2b167c20 */ /* 0x000fe20008410000 */
[----:B------:R-:W-:Y:S02]  /*1c10*/  IMAD.MOV.U32 R44, RZ, RZ, R7 ;  /* 0x000000ffff2c7224 */ /* 0x000fe400078e0007 */
[----:B------:R-:W-:Y:S01]  /*1c20*/  FMUL.FTZ R15, R35, UR10 ;  /* 0x0000000a230f7c20 */ /* 0x000fe20008410000 */
[----:B------:R-:W-:Y:S01]  /*1c30*/  @P1 IMAD.HI.U32 R30, R7, UR4, RZ ;  /* 0x00000004071e1c27 */ /* 0x000fe2000f8e00ff */
[----:B------:R-:W-:Y:S01]  /*1c40*/  UMOV UR4, 0xffffff80 ;  /* 0xffffff8000047882 */ /* 0x000fe20000000000 */
[----:B------:R-:W1:Y:S01]  /*1c50*/  MUFU.TANH R91, R91 ;  /* 0x0000005b005b7308 */ /* 0x000e620000002400 */
[----:B------:R-:W-:Y:S01]  /*1c60*/  UIMAD UR4, UR39, UR4, 0x80 ;  /* 0x00000080270474a4 */ /* 0x000fe2000f8e0204 */
[----:B------:R-:W-:Y:S01]  /*1c70*/  IMAD.IADD R10, R10, 0x1, -R29 ;  /* 0x000000010a0a7824 */ /* 0x000fe200078e0a1d */
[----:B------:R-:W-:Y:S01]  /*1c80*/  @P2 SHF.R.U32.HI R44, RZ, UR5, R30 ;  /* 0x00000005ff2c2c19 */ /* 0x000fe2000801161e */
[----:B------:R-:W-:Y:S01]  /*1c90*/  ULDC UR5, c[0x0][0x2f0] ;  /* 0x0000bc0000057ab9 */ /* 0x000fe20000000800 */
[----:B------:R-:W-:Y:S01]  /*1ca0*/  UIADD3 UR6, UR4, 0x1, URZ ;  /* 0x0000000104067890 */ /* 0x000fe2000fffe03f */
[----:B------:R-:W-:Y:S01]  /*1cb0*/  MOV R30, UR5 ;  /* 0x00000005001e7c02 */ /* 0x000fe20008000f00 */
[----:B------:R-:W-:Y:S01]  /*1cc0*/  UIMAD UR4, UR40, UR5, UR4 ;  /* 0x00000005280472a4 */ /* 0x000fe2000f8e0204 */
[----:B------:R-:W2:Y:S01]  /*1cd0*/  SHFL.IDX PT, R42, R44, RZ, 0x1c1f ;  /* 0x001c1fff2c2a7589 */ /* 0x000ea200000e0000 */
[----:B------:R-:W3:Y:S01]  /*1ce0*/  MUFU.TANH R92, R92 ;  /* 0x0000005c005c7308 */ /* 0x000ee20000002400 */
[----:B------:R-:W-:Y:S01]  /*1cf0*/  FMUL.FTZ R35, R40, UR10 ;  /* 0x0000000a28237c20 */ /* 0x000fe20008410000 */
[----:B------:R-:W-:-:S02]  /*1d00*/  IMAD.U32 R45, RZ, RZ, UR6 ;  /* 0x00000006ff2d7e24 */ /* 0x000fc4000f8e00ff */
[----:B------:R-:W-:Y:S01]  /*1d10*/  FMUL.FTZ R20, R39, UR10 ;  /* 0x0000000a27147c20 */ /* 0x000fe20008410000 */
[----:B------:R-:W-:Y:S02]  /*1d20*/  IMAD.U32 R41, RZ, RZ, UR4 ;  /* 0x00000004ff297e24 */ /* 0x000fe4000f8e00ff */
[----:B------:R-:W-:Y:S01]  /*1d30*/  FMUL.FTZ R39, R48, UR10 ;  /* 0x0000000a30277c20 */ /* 0x000fe20008410000 */
[----:B------:R-:W-:Y:S02]  /*1d40*/  IMAD R45, R10, -0x2, R45 ;  /* 0xfffffffe0a2d7824 */ /* 0x000fe400078e022d */
[----:B------:R-:W-:Y:S01]  /*1d50*/  FMUL.FTZ R60, R60, UR10 ;  /* 0x0000000a3c3c7c20 */ /* 0x000fe20008410000 */
[----:B------:R-:W-:Y:S01]  /*1d60*/  IMAD R46, R10, -0x2, R41 ;  /* 0xfffffffe0a2e7824 */ /* 0x000fe200078e0229 */
[----:B------:R-:W4:Y:S01]  /*1d70*/  MUFU.TANH R93, R93 ;  /* 0x0000005d005d7308 */ /* 0x000f220000002400 */
[----:B------:R-:W-:Y:S02]  /*1d80*/  IMAD R45, R30, UR40, R45 ;  /* 0x000000281e2d7c24 */ /* 0x000fe4000f8e022d */
[----:B------:R-:W-:Y:S01]  /*1d90*/  FMUL.FTZ R30, R59, UR10 ;  /* 0x0000000a3b1e7c20 */ /* 0x000fe20008410000 */
[----:B------:R-:W-:Y:S01]  /*1da0*/  FMUL.FTZ R57, R57, UR10 ;  /* 0x0000000a39397c20 */ /* 0x000fe20008410000 */
[----:B------:R-:W-:Y:S01]  /*1db0*/  FMUL.FTZ R29, R58, UR10 ;  /* 0x0000000a3a1d7c20 */ /* 0x000fe20008410000 */
[----:B------:R-:W-:-:S02]  /*1dc0*/  VIADD R41, R45, -UR7 ;  /* 0x800000072d297c36 */ /* 0x000fc40008000000 */
[----:B------:R-:W-:Y:S01]  /*1dd0*/  FMUL.FTZ R40, R49, UR10 ;  /* 0x0000000a31287c20 */ /* 0x000fe20008410000 */
[----:B------:R-:W-:Y:S01]  /*1de0*/  FMUL.FTZ R24, R47, UR10 ;  /* 0x0000000a2f187c20 */ /* 0x000fe20008410000 */
[----:B------:R-:W5:Y:S01]  /*1df0*/  MUFU.TANH R31, R31 ;  /* 0x0000001f001f7308 */ /* 0x000f620000002400 */
[----:B------:R-:W-:Y:S01]  /*1e00*/  FMUL.FTZ R11, R26, UR10 ;  /* 0x0000000a1a0b7c20 */ /* 0x000fe20008410000 */
[----:B------:R-:W-:Y:S01]  /*1e10*/  FMUL.FTZ R56, R56, UR10 ;  /* 0x0000000a38387c20 */ /* 0x000fe20008410000 */
[----:B------:R-:W-:Y:S01]  /*1e20*/  FMUL.FTZ R26, R51, UR10 ;  /* 0x0000000a331a7c20 */ /* 0x000fe20008410000 */
[----:B------:R-:W-:Y:S01]  /*1e30*/  FMUL.FTZ R51, R52, UR10 ;  /* 0x0000000a34337c20 */ /* 0x000fe20008410000 */
[----:B------:R-:W-:Y:S01]  /*1e40*/  FMUL.FTZ R25, R50, UR10 ;  /* 0x0000000a32197c20 */ /* 0x000fe20008410000 */
[----:B--2---:R-:W-:Y:S01]  /*1e50*/  VIADDMNMX R41, R42, R41, R46, PT ;  /* 0x000000292a297246 */ /* 0x004fe2000380012e */
[----:B------:R-:W-:Y:S01]  /*1e60*/  FMUL.FTZ R42, R61, UR10 ;  /* 0x0000000a3d2a7c20 */ /* 0x000fe20008410000 */
[----:B------:R-:W-:Y:S01]  /*1e70*/  MUFU.TANH R32, R32 ;  /* 0x0000002000207308 */ /* 0x000fe20000002400 */
[----:B------:R-:W-:Y:S01]  /*1e80*/  FMUL.FTZ R50, R53, UR10 ;  /* 0x0000000a35327c20 */ /* 0x000fe20008410000 */
[----:B------:R-:W-:Y:S01]  /*1e90*/  ISETP.GT.AND P1, PT, R41, RZ, PT ;  /* 0x000000ff2900720c */ /* 0x000fe20003f24270 */
[----:B------:R-:W-:Y:S01]  /*1ea0*/  FMUL.FTZ R28, R55, UR10 ;  /* 0x0000000a371c7c20 */ /* 0x000fe20008410000 */
[C---:B------:R-:W-:Y:S01]  /*1eb0*/  ISETP.GT.AND P2, PT, R41.reuse, 0x1, PT ;  /* 0x000000012900780c */ /* 0x040fe20003f44270 */
[----:B------:R-:W-:Y:S01]  /*1ec0*/  FMUL.FTZ R27, R54, UR10 ;  /* 0x0000000a361b7c20 */ /* 0x000fe20008410000 */
[----:B------:R-:W-:Y:S01]  /*1ed0*/  ISETP.GT.AND P3, PT, R41, 0x8, PT ;  /* 0x000000082900780c */ /* 0x000fe20003f64270 */
[----:B------:R-:W-:Y:S01]  /*1ee0*/  FMUL.FTZ R64, R64, UR10 ;  /* 0x0000000a40407c20 */ /* 0x000fe20008410000 */
[----:B0-----:R-:W-:Y:S01]  /*1ef0*/  FSEL R90, R90, -INF , P1 ;  /* 0xff8000005a5a7808 */ /* 0x001fe20000800000 */
[----:B------:R-:W0:Y:S01]  /*1f00*/  MUFU.TANH R33, R33 ;  /* 0x0000002100217308 */ /* 0x000e220000002400 */
[----:B-1----:R-:W-:Y:S01]  /*1f10*/  FSEL R91, R91, -INF , P2 ;  /* 0xff8000005b5b7808 */ /* 0x002fe20001000000 */
[----:B------:R-:W-:Y:S01]  /*1f20*/  FMUL.FTZ R65, R65, UR10 ;  /* 0x0000000a41417c20 */ /* 0x000fe20008410000 */
[----:B------:R-:W-:Y:S01]  /*1f30*/  ISETP.GT.AND P1, PT, R41, 0x9, PT ;  /* 0x000000092900780c */ /* 0x000fe20003f24270 */
[----:B------:R-:W-:Y:S01]  /*1f40*/  FMUL.FTZ R68, R68, UR10 ;  /* 0x0000000a44447c20 */ /* 0x000fe20008410000 */
[----:B---3--:R-:W-:Y:S01]  /*1f50*/  FSEL R92, R92, -INF , P3 ;  /* 0xff8000005c5c7808 */ /* 0x008fe20001800000 */
[----:B------:R-:W-:Y:S01]  /*1f60*/  FMUL.FTZ R69, R69, UR10 ;  /* 0x0000000a45457c20 */ /* 0x000fe20008410000 */
[----:B------:R-:W-:Y:S01]  /*1f70*/  FMNMX.FTZ R43, R90, R91, !PT ;  /* 0x0000005b5a2b7209 */ /* 0x000fe20007810000 */
[----:B------:R-:W1:Y:S01]  /*1f80*/  MUFU.TANH R34, R34 ;  /* 0x0000002200227308 */ /* 0x000e620000002400 */
[----:B------:R-:W-:Y:S01]  /*1f90*/  ISETP.GT.AND P2, PT, R41, 0x10, PT ;  /* 0x000000102900780c */ /* 0x000fe20003f44270 */
[----:B------:R-:W-:Y:S01]  /*1fa0*/  FMUL.FTZ R72, R72, UR10 ;  /* 0x0000000a48487c20 */ /* 0x000fe20008410000 */
[----:B----4-:R-:W-:Y:S01]  /*1fb0*/  FSEL R88, R93, -INF , P1 ;  /* 0xff8000005d587808 */ /* 0x010fe20000800000 */
[----:B------:R-:W-:Y:S01]  /*1fc0*/  FMUL.FTZ R73, R73, UR10 ;  /* 0x0000000a49497c20 */ /* 0x000fe20008410000 */
[----:B------:R-:W-:Y:S01]  /*1fd0*/  FMNMX.FTZ R43, R92, R43, !PT ;  /* 0x0000002b5c2b7209 */ /* 0x000fe20007810000 */
[----:B------:R-:W-:Y:S01]  /*1fe0*/  FMUL.FTZ R76, R76, UR10 ;  /* 0x0000000a4c4c7c20 */ /* 0x000fe20008410000 */
[----:B------:R-:W-:Y:S01]  /*1ff0*/  ISETP.GT.AND P1, PT, R41, 0x11, PT ;  /* 0x000000112900780c */ /* 0x000fe20003f24270 */
[----:B------:R-:W2:Y:S01]  /*2000*/  MUFU.TANH R35, R35 ;  /* 0x0000002300237308 */ /* 0x000ea20000002400 */
[----:B-----5:R-:W-:Y:S01]  /*2010*/  FSEL R61, R31, -INF , P2 ;  /* 0xff8000001f3d7808 */ /* 0x020fe20001000000 */
[----:B------:R-:W-:Y:S01]  /*2020*/  FMUL.FTZ R77, R77, UR10 ;  /* 0x0000000a4d4d7c20 */ /* 0x000fe20008410000 */
[----:B------:R-:W-:Y:S01]  /*2030*/  FMNMX.FTZ R48, R88, R43, !PT ;  /* 0x0000002b58307209 */ /* 0x000fe20007810000 */
[----:B------:R-:W-:Y:S01]  /*2040*/  FMUL.FTZ R80, R80, UR10 ;  /* 0x0000000a50507c20 */ /* 0x000fe20008410000 */
[----:B------:R-:W-:Y:S01]  /*2050*/  ISETP.GT.AND P2, PT, R41, 0x18, PT ;  /* 0x000000182900780c */ /* 0x000fe20003f44270 */
[----:B------:R-:W-:Y:S01]  /*2060*/  FMUL.FTZ R81, R81, UR10 ;  /* 0x0000000a51517c20 */ /* 0x000fe20008410000 */
[----:B------:R-:W-:Y:S01]  /*2070*/  FMNMX.FTZ R31, R61, R48, !PT ;  /* 0x000000303d1f7209 */ /* 0x000fe20007810000 */
[----:B------:R-:W-:Y:S01]  /*2080*/  MUFU.TANH R36, R36 ;  /* 0x0000002400247308 */ /* 0x000fe20000002400 */
[----:B0-----:R-:W-:Y:S01]  /*2090*/  FSEL R59, R33, -INF , P2 ;  /* 0xff800000213b7808 */ /* 0x001fe20001000000 */
[----:B------:R-:W-:Y:S01]  /*20a0*/  FMUL.FTZ R84, R84, UR10 ;  /* 0x0000000a54547c20 */ /* 0x000fe20008410000 */
[----:B------:R-:W-:Y:S01]  /*20b0*/  ISETP.GT.AND P2, PT, R41, 0x20, PT ;  /* 0x000000202900780c */ /* 0x000fe20003f44270 */
[----:B------:R-:W-:Y:S01]  /*20c0*/  FMUL.FTZ R85, R85, UR10 ;  /* 0x0000000a55557c20 */ /* 0x000fe20008410000 */
[----:B------:R-:W-:Y:S01]  /*20d0*/  ULDC UR35, c[0x0][0x988] ;  /* 0x0002620000237ab9 */ /* 0x000fe20000000800 */
[----:B------:R-:W-:Y:S01]  /*20e0*/  FMUL.FTZ R71, R71, UR10 ;  /* 0x0000000a47477c20 */ /* 0x000fe20008410000 */
[----:B------:R-:W-:Y:S01]  /*20f0*/  SHF.L.U32 R0, R0, 0x6, RZ ;  /* 0x0000000600007819 */ /* 0x000fe200000006ff */
[----:B------:R0:W-:Y:S01]  /*2100*/  MUFU.TANH R89, R60 ;  /* 0x0000003c00597308 */ /* 0x0001e20000002400 */
[----:B------:R-:W3:Y:S01]  /*2110*/  S2UR UR11, SR_CgaCtaId ;  /* 0x00000000000b79c3 */ /* 0x000ee20000008800 */
[----:B------:R-:W-:Y:S01]  /*2120*/  UIADD3 UR4, UR38, 0x2d840, URZ ;  /* 0x0002d84026047890 */ /* 0x000fe2000fffe03f */
[----:B------:R-:W-:Y:S01]  /*2130*/  R2UR UR15, R142 ;  /* 0x000000008e0f72ca */ /* 0x000fe200000e0000 */
[----:B------:R-:W-:Y:S01]  /*2140*/  @UP0 ULDC UR14, c[0x0][0x450] ;  /* 0x00011400000e0ab9 */ /* 0x000fe20000000800 */
[----:B------:R-:W-:Y:S01]  /*2150*/  UIMAD UR5, UR40, UR5, -UR7 ;  /* 0x00000005280572a4 */ /* 0x000fe2000f8e0a07 */
[----:B------:R-:W-:Y:S01]  /*2160*/  CS2R R134, SRZ ;  /* 0x0000000000867805 */ /* 0x000fe2000001ff00 */
[----:B------:R-:W-:Y:S01]  /*2170*/  UIADD3 UR39, UR39, -0x2, URZ ;  /* 0xfffffffe27277890 */ /* 0x000fe2000fffe03f */
[----:B------:R-:W4:Y:S01]  /*2180*/  MUFU.TANH R37, R37 ;  /* 0x0000002500257308 */ /* 0x000f220000002400 */
[----:B0-----:R-:W-:Y:S01]  /*2190*/  FSEL R60, R32, -INF , P1 ;  /* 0xff800000203c7808 */ /* 0x001fe20000800000 */
[----:B------:R-:W-:Y:S01]  /*21a0*/  UMOV UR6, URZ ;  /* 0x0000003f00067c82 */ /* 0x000fe20008000000 */
[----:B------:R-:W-:-:S02]  /*21b0*/  ISETP.GT.AND P1, PT, R41, 0x19, PT ;  /* 0x000000192900780c */ /* 0x000fc40003f24270 */
[----:B------:R-:W-:Y:S02]  /*21c0*/  CS2R R132, SRZ ;  /* 0x0000000000847805 */ /* 0x000fe4000001ff00 */
[----:B------:R-:W-:Y:S02]  /*21d0*/  FMNMX.FTZ R32, R60, R31, !PT ;  /* 0x0000001f3c207209 */ /* 0x000fe40007810000 */
[----:B------:R-:W-:Y:S02]  /*21e0*/  CS2R R130, SRZ ;  /* 0x0000000000827805 */ /* 0x000fe4000001ff00 */
[----:B-1----:R-:W-:Y:S01]  /*21f0*/  FSEL R58, R34, -INF , P1 ;  /* 0xff800000223a7808 */ /* 0x002fe20000800000 */
[----:B------:R-:W-:Y:S01]  /*2200*/  MUFU.TANH R38, R38 ;  /* 0x0000002600267308 */ /* 0x000fe20000002400 */
[----:B------:R-:W-:Y:S02]  /*2210*/  FMNMX.FTZ R31, R59, R32, !PT ;  /* 0x000000203b1f7209 */ /* 0x000fe40007810000 */
[----:B------:R-:W-:-:S02]  /*2220*/  CS2R R128, SRZ ;  /* 0x0000000000807805 */ /* 0x000fc4000001ff00 */
[----:B------:R-:W-:Y:S02]  /*2230*/  ISETP.GT.AND P1, PT, R41, 0x21, PT ;  /* 0x000000212900780c */ /* 0x000fe40003f24270 */
[----:B------:R-:W-:Y:S02]  /*2240*/  CS2R R126, SRZ ;  /* 0x00000000007e7805 */ /* 0x000fe4000001ff00 */
[----:B------:R-:W-:Y:S02]  /*2250*/  FMNMX.FTZ R32, R58, R31, !PT ;  /* 0x0000001f3a207209 */ /* 0x000fe40007810000 */
[----:B------:R-:W-:Y:S02]  /*2260*/  CS2R R124, SRZ ;  /* 0x00000000007c7805 */ /* 0x000fe4000001ff00 */
[----:B------:R-:W-:Y:S01]  /*2270*/  CS2R R122, SRZ ;  /* 0x00000000007a7805 */ /* 0x000fe2000001ff00 */
[----:B------:R-:W0:Y:S01]  /*2280*/  MUFU.TANH R39, R39 ;  /* 0x0000002700277308 */ /* 0x000e220000002400 */
[----:B---3--:R-:W-:Y:S01]  /*2290*/  UPRMT UR4, UR11, 0x654, UR4 ;  /* 0x000006540b047896 */ /* 0x008fe20008000004 */
[----:B------:R-:W-:-:S02]  /*22a0*/  CS2R R120, SRZ ;  /* 0x0000000000787805 */ /* 0x000fc4000001ff00 */
[----:B------:R-:W-:Y:S02]  /*22b0*/  CS2R R118, SRZ ;  /* 0x0000000000767805 */ /* 0x000fe4000001ff00 */
[----:B------:R-:W-:Y:S02]  /*22c0*/  CS2R R116, SRZ ;  /* 0x0000000000747805 */ /* 0x000fe4000001ff00 */
[----:B------:R-:W-:Y:S02]  /*22d0*/  CS2R R114, SRZ ;  /* 0x0000000000727805 */ /* 0x000fe4000001ff00 */
[----:B------:R-:W-:Y:S02]  /*22e0*/  CS2R R112, SRZ ;  /* 0x0000000000707805 */ /* 0x000fe4000001ff00 */
[----:B------:R-:W-:Y:S01]  /*22f0*/  CS2R R110, SRZ ;  /* 0x00000000006e7805 */ /* 0x000fe2000001ff00 */
[----:B------:R2:W-:Y:S01]  /*2300*/  MUFU.TANH R47, R57 ;  /* 0x00000039002f7308 */ /* 0x0005e20000002400 */
[----:B------:R-:W-:Y:S01]  /*2310*/  CS2R R108, SRZ ;  /* 0x00000000006c7805 */ /* 0x000fe2000001ff00 */
[----:B------:R-:W-:Y:S01]  /*2320*/  SYNCS.ARRIVE.TRANS64.RED.A1T0 RZ, [UR4], RZ ;  /* 0x000000ffffff79a7 */ /* 0x000fe20008100404 */
[----:B------:R-:W-:Y:S01]  /*2330*/  UMOV UR4, URZ ;  /* 0x0000003f00047c82 */ /* 0x000fe20008000000 */
[----:B------:R-:W-:-:S02]  /*2340*/  CS2R R106, SRZ ;  /* 0x00000000006a7805 */ /* 0x000fc4000001ff00 */
[----:B------:R-:W-:Y:S02]  /*2350*/  CS2R R104, SRZ ;  /* 0x0000000000687805 */ /* 0x000fe4000001ff00 */
[----:B------:R-:W-:Y:S02]  /*2360*/  CS2R R102, SRZ ;  /* 0x0000000000667805 */ /* 0x000fe4000001ff00 */
[----:B------:R-:W-:Y:S01]  /*2370*/  CS2R R100, SRZ ;  /* 0x0000000000647805 */ /* 0x000fe2000001ff00 */
[----:B------:R-:W1:Y:S01]  /*2380*/  MUFU.TANH R40, R40 ;  /* 0x0000002800287308 */ /* 0x000e620000002400 */
[----:B--2---:R-:W-:Y:S02]  /*2390*/  FSEL R57, R35, -INF , P2 ;  /* 0xff80000023397808 */ /* 0x004fe40001000000 */
[----:B------:R-:W-:Y:S02]  /*23a0*/  CS2R R98, SRZ ;  /* 0x0000000000627805 */ /* 0x000fe4000001ff00 */
[----:B------:R-:W-:-:S02]  /*23b0*/  ISETP.GT.AND P2, PT, R41, 0x28, PT ;  /* 0x000000282900780c */ /* 0x000fc40003f44270 */
[----:B------:R-:W-:Y:S02]  /*23c0*/  CS2R R96, SRZ ;  /* 0x0000000000607805 */ /* 0x000fe4000001ff00 */
[----:B------:R-:W-:Y:S02]  /*23d0*/  FMNMX.FTZ R31, R57, R32, !PT ;  /* 0x00000020391f7209 */ /* 0x000fe40007810000 */
[----:B------:R-:W-:Y:S02]  /*23e0*/  CS2R R94, SRZ ;  /* 0x00000000005e7805 */ /* 0x000fe4000001ff00 */
[----:B----4-:R-:W-:Y:S01]  /*23f0*/  FSEL R55, R37, -INF , P2 ;  /* 0xff80000025377808 */ /* 0x010fe20001000000 */
[----:B------:R2:W-:Y:S01]  /*2400*/  MUFU.TANH R49, R56 ;  /* 0x0000003800317308 */ /* 0x0005e20000002400 */
[----:B------:R-:W-:-:S04]  /*2410*/  ISETP.GT.AND P2, PT, R41, 0x30, PT ;  /* 0x000000302900780c */ /* 0x000fc80003f44270 */
[----:B0-----:R-:W-:Y:S02]  /*2420*/  FSEL R53, R39, -INF , P2 ;  /* 0xff80000027357808 */ /* 0x001fe40001000000 */
[C---:B------:R-:W-:Y:S01]  /*2430*/  ISETP.GT.AND P2, PT, R41.reuse, 0x38, PT ;  /* 0x000000382900780c */ /* 0x040fe20003f44270 */
[----:B------:R-:W0:Y:S01]  /*2440*/  MUFU.TANH R51, R51 ;  /* 0x0000003300337308 */ /* 0x000e220000002400 */
[----:B--2---:R-:W-:Y:S02]  /*2450*/  FSEL R56, R36, -INF , P1 ;  /* 0xff80000024387808 */ /* 0x004fe40000800000 */
[----:B------:R-:W-:Y:S02]  /*2460*/  ISETP.GT.AND P1, PT, R41, 0x29, PT ;  /* 0x000000292900780c */ /* 0x000fe40003f24270 */
[----:B------:R-:W-:Y:S02]  /*2470*/  FMNMX.FTZ R32, R56, R31, !PT ;  /* 0x0000001f38207209 */ /* 0x000fe40007810000 */
[----:B------:R-:W-:Y:S01]  /*2480*/  FSEL R54, R38, -INF , P1 ;  /* 0xff80000026367808 */ /* 0x000fe20000800000 */
[----:B------:R-:W2:Y:S01]  /*2490*/  MUFU.TANH R50, R50 ;  /* 0x0000003200327308 */ /* 0x000ea20000002400 */
[----:B------:R-:W-:-:S02]  /*24a0*/  FMNMX.FTZ R31, R55, R32, !PT ;  /* 0x00000020371f7209 */ /* 0x000fc40007810000 */
[----:B------:R-:W-:Y:S02]  /*24b0*/  ISETP.GT.AND P1, PT, R41, 0x31, PT ;  /* 0x000000312900780c */ /* 0x000fe40003f24270 */
[----:B------:R-:W-:Y:S02]  /*24c0*/  FMNMX.FTZ R32, R54, R31, !PT ;  /* 0x0000001f36207209 */ /* 0x000fe40007810000 */
[----:B-1----:R-:W-:Y:S01]  /*24d0*/  FSEL R52, R40, -INF , P1 ;  /* 0xff80000028347808 */ /* 0x002fe20000800000 */
[----:B------:R-:W1:Y:S01]  /*24e0*/  MUFU.TANH R42, R42 ;  /* 0x0000002a002a7308 */ /* 0x000e620000002400 */
[----:B------:R-:W-:Y:S02]  /*24f0*/  FMNMX.FTZ R31, R53, R32, !PT ;  /* 0x00000020351f7209 */ /* 0x000fe40007810000 */
[----:B------:R-:W-:Y:S02]  /*2500*/  ISETP.GT.AND P1, PT, R41, 0x39, PT ;  /* 0x000000392900780c */ /* 0x000fe40003f24270 */
[----:B0-----:R-:W-:-:S02]  /*2510*/  FSEL R51, R51, -INF , P2 ;  /* 0xff80000033337808 */ /* 0x001fc40001000000 */
[----:B------:R-:W-:Y:S01]  /*2520*/  FMNMX.FTZ R32, R52, R31, !PT ;  /* 0x0000001f34207209 */ /* 0x000fe20007810000 */
[----:B------:R-:W0:Y:S01]  /*2530*/  MUFU.TANH R64, R64 ;  /* 0x0000004000407308 */ /* 0x000e220000002400 */
[----:B------:R-:W-:Y:S02]  /*2540*/  ISETP.GT.AND P2, PT, R41, 0x40, PT ;  /* 0x000000402900780c */ /* 0x000fe40003f44270 */
[----:B--2---:R-:W-:Y:S02]  /*2550*/  FSEL R50, R50, -INF , P1 ;  /* 0xff80000032327808 */ /* 0x004fe40000800000 */
[----:B------:R-:W-:Y:S02]  /*2560*/  FMNMX.FTZ R31, R51, R32, !PT ;  /* 0x00000020331f7209 */ /* 0x000fe40007810000 */
[----:B------:R-:W-:Y:S01]  /*2570*/  ISETP.GT.AND P1, PT, R41, 0x41, PT ;  /* 0x000000412900780c */ /* 0x000fe20003f24270 */
[----:B------:R-:W2:Y:S01]  /*2580*/  MUFU.TANH R65, R65 ;  /* 0x0000004100417308 */ /* 0x000ea20000002400 */
[----:B------:R-:W-:-:S02]  /*2590*/  FSEL R49, R49, -INF , P2 ;  /* 0xff80000031317808 */ /* 0x000fc40001000000 */
[----:B------:R-:W-:Y:S02]  /*25a0*/  FMNMX.FTZ R32, R50, R31, !PT ;  /* 0x0000001f32207209 */ /* 0x000fe40007810000 */
[----:B------:R-:W-:Y:S02]  /*25b0*/  ISETP.GT.AND P2, PT, R41, 0x48, PT ;  /* 0x000000482900780c */ /* 0x000fe40003f44270 */
[----:B------:R-:W-:Y:S01]  /*25c0*/  FSEL R48, R47, -INF , P1 ;  /* 0xff8000002f307808 */ /* 0x000fe20000800000 */
[----:B------:R-:W3:Y:S01]  /*25d0*/  MUFU.TANH R68, R68 ;  /* 0x0000004400447308 */ /* 0x000ee20000002400 */
[----:B------:R-:W-:Y:S02]  /*25e0*/  FMNMX.FTZ R31, R49, R32, !PT ;  /* 0x00000020311f7209 */ /* 0x000fe40007810000 */
[----:B------:R-:W-:Y:S02]  /*25f0*/  ISETP.GT.AND P1, PT, R41, 0x49, PT ;  /* 0x000000492900780c */ /* 0x000fe40003f24270 */
[----:B------:R-:W-:-:S02]  /*2600*/  FSEL R47, R89, -INF , P2 ;  /* 0xff800000592f7808 */ /* 0x000fc40001000000 */
[----:B------:R-:W-:Y:S01]  /*2610*/  FMNMX.FTZ R32, R48, R31, !PT ;  /* 0x0000001f30207209 */ /* 0x000fe20007810000 */
[----:B------:R4:W5:Y:S01]  /*2620*/  MUFU.TANH R33, R69 ;  /* 0x0000004500217308 */ /* 0x0009620000002400 */
[----:B------:R-:W-:Y:S02]  /*2630*/  ISETP.GT.AND P2, PT, R41, 0x50, PT ;  /* 0x000000502900780c */ /* 0x000fe40003f44270 */
[----:B-1----:R-:W-:Y:S02]  /*2640*/  FSEL R43, R42, -INF , P1 ;  /* 0xff8000002a2b7808 */ /* 0x002fe40000800000 */
[----:B------:R-:W-:Y:S02]  /*2650*/  FMNMX.FTZ R32, R47, R32, !PT ;  /* 0x000000202f207209 */ /* 0x000fe40007810000 */
[----:B------:R-:W-:Y:S01]  /*2660*/  ISETP.GT.AND P1, PT, R41, 0x51, PT ;  /* 0x000000512900780c */ /* 0x000fe20003f24270 */
[----:B------:R-:W1:Y:S01]  /*2670*/  MUFU.TANH R72, R72 ;  /* 0x0000004800487308 */ /* 0x000e620000002400 */
[----:B0-----:R-:W-:Y:S01]  /*2680*/  FSEL R42, R64, -INF , P2 ;  /* 0xff800000402a7808 */ /* 0x001fe20001000000 */
[----:B------:R-:W-:Y:S01]  /*2690*/  FMUL.FTZ R64, R62, UR10 ;  /* 0x0000000a3e407c20 */ /* 0x000fe20008410000 */
[----:B------:R-:W-:Y:S01]  /*26a0*/  FMNMX.FTZ R31, R43, R32, !PT ;  /* 0x000000202b1f7209 */ /* 0x000fe20007810000 */
[----:B----4-:R-:W-:Y:S01]  /*26b0*/  FMUL.FTZ R69, R67, UR10 ;  /* 0x0000000a43457c20 */ /* 0x010fe20008410000 */
[----:B------:R-:W-:Y:S01]  /*26c0*/  ISETP.GT.AND P2, PT, R41, 0x58, PT ;  /* 0x000000582900780c */ /* 0x000fe20003f44270 */
[----:B------:R-:W-:Y:S01]  /*26d0*/  FMUL.FTZ R67, R70, UR10 ;  /* 0x0000000a46437c20 */ /* 0x000fe20008410000 */
[----:B--2---:R-:W-:Y:S01]  /*26e0*/  FSEL R36, R65, -INF , P1 ;  /* 0xff80000041247808 */ /* 0x004fe20000800000 */
[----:B------:R-:W0:Y:S01]  /*26f0*/  MUFU.TANH R73, R73 ;  /* 0x0000004900497308 */ /* 0x000e220000002400 */
[----:B------:R-:W-:Y:S01]  /*2700*/  FMNMX.FTZ R31, R42, R31, !PT ;  /* 0x0000001f2a1f7209 */ /* 0x000fe20007810000 */
[----:B------:R-:W-:Y:S01]  /*2710*/  FMUL.FTZ R70, R74, UR10 ;  /* 0x0000000a4a467c20 */ /* 0x000fe20008410000 */
[----:B------:R-:W-:Y:S01]  /*2720*/  ISETP.GT.AND P1, PT, R41, 0x59, PT ;  /* 0x000000592900780c */ /* 0x000fe20003f24270 */
[----:B------:R-:W-:Y:S01]  /*2730*/  FMUL.FTZ R74, R75, UR10 ;  /* 0x0000000a4b4a7c20 */ /* 0x000fe20008410000 */
[----:B---3--:R-:W-:Y:S01]  /*2740*/  FSEL R37, R68, -INF , P2 ;  /* 0xff80000044257808 */ /* 0x008fe20001000000 */
[----:B------:R-:W-:Y:S01]  /*2750*/  FMUL.FTZ R68, R66, UR10 ;  /* 0x0000000a42447c20 */ /* 0x000fe20008410000 */
[----:B------:R-:W-:Y:S01]  /*2760*/  FMNMX.FTZ R32, R36, R31, !PT ;  /* 0x0000001f24207209 */ /* 0x000fe20007810000 */
[----:B------:R-:W2:Y:S01]  /*2770*/  MUFU.TANH R76, R76 ;  /* 0x0000004c004c7308 */ /* 0x000ea20000002400 */
[----:B------:R-:W-:Y:S01]  /*2780*/  ISETP.GT.AND P2, PT, R41, 0x60, PT ;  /* 0x000000602900780c */ /* 0x000fe20003f44270 */
[----:B------:R-:W3:Y:S01]  /*2790*/  SHFL.IDX PT, R66, R44, 0x1, 0x1c1f ;  /* 0x003c1f002c427f89 */ /* 0x000ee200000e0000 */
[----:B-----5:R-:W-:Y:S01]  /*27a0*/  FSEL R33, R33, -INF , P1 ;  /* 0xff80000021217808 */ /* 0x020fe20000800000 */
[----:B------:R-:W-:Y:S01]  /*27b0*/  FMUL.FTZ R75, R79, UR10 ;  /* 0x0000000a4f4b7c20 */ /* 0x000fe20008410000 */
[----:B------:R-:W-:Y:S01]  /*27c0*/  FMNMX.FTZ R34, R37, R32, !PT ;  /* 0x0000002025227209 */ /* 0x000fe20007810000 */
[----:B------:R-:W-:Y:S01]  /*27d0*/  FMUL.FTZ R79, R87, UR10 ;  /* 0x0000000a574f7c20 */ /* 0x000fe20008410000 */
[----:B------:R-:W-:Y:S01]  /*27e0*/  ISETP.GT.AND P1, PT, R41, 0x61, PT ;  /* 0x000000612900780c */ /* 0x000fe20003f24270 */
[----:B------:R-:W4:Y:S01]  /*27f0*/  MUFU.TANH R77, R77 ;  /* 0x0000004d004d7308 */ /* 0x000f220000002400 */
[----:B-1----:R-:W-:-:S02]  /*2800*/  FSEL R32, R72, -INF , P2 ;  /* 0xff80000048207808 */ /* 0x002fc40001000000 */
[----:B------:R-:W-:Y:S02]  /*2810*/  FMNMX.FTZ R35, R33, R34, !PT ;  /* 0x0000002221237209 */ /* 0x000fe40007810000 */
[----:B------:R-:W-:Y:S02]  /*2820*/  ISETP.GT.AND P2, PT, R41, 0x68, PT ;  /* 0x000000682900780c */ /* 0x000fe40003f44270 */
[----:B0-----:R-:W-:Y:S01]  /*2830*/  FSEL R31, R73, -INF , P1 ;  /* 0xff800000491f7808 */ /* 0x001fe20000800000 */
[----:B------:R-:W0:Y:S01]  /*2840*/  MUFU.TANH R80, R80 ;  /* 0x0000005000507308 */ /* 0x000e220000002400 */
[----:B------:R-:W-:Y:S01]  /*2850*/  FMNMX.FTZ R38, R32, R35, !PT ;  /* 0x0000002320267209 */ /* 0x000fe20007810000 */
[----:B------:R-:W-:Y:S01]  /*2860*/  FMUL.FTZ R73, R78, UR10 ;  /* 0x0000000a4e497c20 */ /* 0x000fe20008410000 */
[----:B------:R-:W-:Y:S01]  /*2870*/  ISETP.GT.AND P1, PT, R41, 0x69, PT ;  /* 0x000000692900780c */ /* 0x000fe20003f24270 */
[----:B------:R-:W-:Y:S01]  /*2880*/  FMUL.FTZ R78, R86, UR10 ;  /* 0x0000000a564e7c20 */ /* 0x000fe20008410000 */
[----:B--2---:R-:W-:Y:S01]  /*2890*/  FSEL R34, R76, -INF , P2 ;  /* 0xff8000004c227808 */ /* 0x004fe20001000000 */
[----:B------:R-:W-:Y:S01]  /*28a0*/  FMUL.FTZ R76, R82, UR10 ;  /* 0x0000000a524c7c20 */ /* 0x000fe20008410000 */
[----:B------:R-:W-:Y:S01]  /*28b0*/  FMNMX.FTZ R39, R31, R38, !PT ;  /* 0x000000261f277209 */ /* 0x000fe20007810000 */
[----:B------:R-:W1:Y:S01]  /*28c0*/  MUFU.TANH R81, R81 ;  /* 0x0000005100517308 */ /* 0x000e620000002400 */
[----:B------:R-:W-:-:S02]  /*28d0*/  ISETP.GT.AND P2, PT, R41, 0x70, PT ;  /* 0x000000702900780c */ /* 0x000fc40003f44270 */
[----:B----4-:R-:W-:Y:S01]  /*28e0*/  FSEL R35, R77, -INF , P1 ;  /* 0xff8000004d237808 */ /* 0x010fe20000800000 */
[----:B------:R-:W-:Y:S01]  /*28f0*/  FMUL.FTZ R77, R83, UR10 ;  /* 0x0000000a534d7c20 */ /* 0x000fe20008410000 */
[----:B------:R-:W-:Y:S02]  /*2900*/  FMNMX.FTZ R40, R34, R39, !PT ;  /* 0x0000002722287209 */ /* 0x000fe40007810000 */
[----:B------:R-:W-:Y:S01]  /*2910*/  ISETP.GT.AND P1, PT, R41, 0x71, PT ;  /* 0x000000712900780c */ /* 0x000fe20003f24270 */
[----:B------:R-:W2:Y:S01]  /*2920*/  MUFU.TANH R84, R84 ;  /* 0x0000005400547308 */ /* 0x000ea20000002400 */
[----:B0-----:R-:W-:Y:S02]  /*2930*/  FSEL R38, R80, -INF , P2 ;  /* 0xff80000050267808 */ /* 0x001fe40001000000 */
[----:B------:R-:W-:Y:S02]  /*2940*/  FMNMX.FTZ R65, R35, R40, !PT ;  /* 0x0000002823417209 */ /* 0x000fe40007810000 */
[----:B------:R-:W-:-:S02]  /*2950*/  ISETP.GT.AND P2, PT, R41, 0x78, PT ;  /* 0x000000782900780c */ /* 0x000fc40003f44270 */
[----:B------:R-:W-:Y:S01]  /*2960*/  FMNMX.FTZ R40, R38, R65, !PT ;  /* 0x0000004126287209 */ /* 0x000fe20007810000 */
[----:B------:R-:W0:Y:S01]  /*2970*/  MUFU.TANH R85, R85 ;  /* 0x0000005500557308 */ /* 0x000e220000002400 */
[----:B-1----:R-:W-:Y:S01]  /*2980*/  FSEL R39, R81, -INF , P1 ;  /* 0xff80000051277808 */ /* 0x002fe20000800000 */
[----:B------:R-:W-:Y:S01]  /*2990*/  FMUL.FTZ R65, R63, UR10 ;  /* 0x0000000a3f417c20 */ /* 0x000fe20008410000 */
[----:B------:R-:W-:Y:S01]  /*29a0*/  ISETP.GT.AND P1, PT, R41, 0x79, PT ;  /* 0x000000792900780c */ /* 0x000fe20003f24270 */
[----:B------:R-:W-:Y:S01]  /*29b0*/  @UP0 ULDC UR10, c[0x0][0x44c] ;  /* 0x00011300000a0ab9 */ /* 0x000fe20000000800 */
[----:B------:R-:W-:Y:S01]  /*29c0*/  FMNMX.FTZ R62, R39, R40, !PT ;  /* 0x00000028273e7209 */ /* 0x000fe20007810000 */
[----:B------:R-:W-:Y:S01]  /*29d0*/  UIMAD.WIDE.U32 UR10, UR42, UR10, URZ ;  /* 0x0000000a2a0a72a5 */ /* 0x000fe2000f8e003f */
[----:B---3--:R-:W-:Y:S01]  /*29e0*/  IADD3 R81, R66, -UR7, R45 ;  /* 0x8000000742517c10 */ /* 0x008fe2000fffe02d */
[----:B------:R-:W-:Y:S01]  /*29f0*/  MUFU.TANH R11, R11 ;  /* 0x0000000b000b7308 */ /* 0x000fe20000002400 */
[----:B--2---:R-:W-:Y:S01]  /*2a00*/  FSEL R41, R84, -INF , P2 ;  /* 0xff80000054297808 */ /* 0x004fe20001000000 */
[----:B------:R-:W-:Y:S01]  /*2a10*/  @UP0 USHF.R.U32.HI UR42, URZ, UR14, UR11 ;  /* 0x0000000e3f2a0299 */ /* 0x000fe2000801160b */
[----:B------:R-:W-:-:S02]  /*2a20*/  VIMNMX R81, R46, R81, PT ;  /* 0x000000512e517248 */ /* 0x000fc40003fe0100 */
[----:B------:R-:W-:Y:S01]  /*2a30*/  FMNMX.FTZ R63, R41, R62, !PT ;  /* 0x0000003e293f7209 */ /* 0x000fe20007810000 */
[----:B------:R-:W-:Y:S01]  /*2a40*/  UIADD3 UR5, UR5, UR42, URZ ;  /* 0x0000002a05057290 */ /* 0x000fe2000fffe03f */
[----:B------:R-:W-:Y:S01]  /*2a50*/  ISETP.GT.AND P2, PT, R81, 0x1, PT ;  /* 0x000000015100780c */ /* 0x000fe20003f44270 */
[----:B------:R-:W1:Y:S01]  /*2a60*/  MUFU.TANH R6, R6 ;  /* 0x0000000600067308 */ /* 0x000e620000002400 */
[----:B0-----:R-:W-:Y:S01]  /*2a70*/  FSEL R40, R85, -INF , P1 ;  /* 0xff80000055287808 */ /* 0x001fe20000800000 */
[----:B------:R-:W-:Y:S01]  /*2a80*/  USHF.R.S32.HI UR7, URZ, 0x1f, UR5 ;  /* 0x0000001f3f077899 */ /* 0x000fe20008011405 */
[----:B------:R-:W-:Y:S02]  /*2a90*/  ISETP.GT.AND P3, PT, R81, 0x8, PT ;  /* 0x000000085100780c */ /* 0x000fe40003f64270 */
[----:B------:R-:W-:Y:S01]  /*2aa0*/  FMNMX.FTZ R63, R40, R63, !PT ;  /* 0x0000003f283f7209 */ /* 0x000fe20007810000 */
[----:B------:R-:W-:Y:S02]  /*2ab0*/  ULEA.HI UR7, UR7, UR5, URZ, 0x7 ;  /* 0x0000000507077291 */ /* 0x000fe4000f8f383f */
[----:B------:R-:W0:Y:S02]  /*2ac0*/  MUFU.TANH R13, R13 ;  /* 0x0000000d000d7308 */ /* 0x000e240000002400 */
[----:B------:R-:W2:Y:S01]  /*2ad0*/  SHFL.BFLY PT, R62, R63, 0x2, 0x1f ;  /* 0x0c401f003f3e7f89 */ /* 0x000ea200000e0000 */
[----:B------:R-:W-:-:S04]  /*2ae0*/  USHF.R.S32.HI UR7, URZ, 0x7, UR7 ;  /* 0x000000073f077899 */ /* 0x000fc80008011407 */
[----:B------:R-:W-:Y:S01]  /*2af0*/  UISETP.LT.AND UP0, UPT, UR15, UR7, UPT ;  /* 0x000000070f00728c */ /* 0x000fe2000bf01270 */
[----:B------:R-:W-:Y:S01]  /*2b00*/  MUFU.TANH R12, R12 ;  /* 0x0000000c000c7308 */ /* 0x000fe20000002400 */
[----:B-1----:R-:W-:Y:S02]  /*2b10*/  FSEL R66, R6, -INF , P2 ;  /* 0xff80000006427808 */ /* 0x002fe40001000000 */
[----:B------:R-:W-:Y:S01]  /*2b20*/  ISETP.GT.AND P2, PT, R81, 0x10, PT ;  /* 0x000000105100780c */ /* 0x000fe20003f44270 */
[----:B------:R-:W-:-:S04]  /*2b30*/  USEL UR32, UR15, UR7, !UP0 ;  /* 0x000000070f207287 */ /* 0x000fc8000c000000 */
[----:B------:R-:W1:Y:S01]  /*2b40*/  MUFU.TANH R14, R14 ;  /* 0x0000000e000e7308 */ /* 0x000e620000002400 */
[----:B0-----:R-:W-:Y:S01]  /*2b50*/  FSEL R13, R13, -INF , P3 ;  /* 0xff8000000d0d7808 */ /* 0x001fe20001800000 */
[----:B------:R-:W-:-:S06]  /*2b60*/  UISETP.GE.AND UP0, UPT, UR39, UR32, UPT ;  /* 0x000000202700728c */ /* 0x000fcc000bf06270 */
[----:B------:R-:W0:Y:S01]  /*2b70*/  MUFU.TANH R15, R15 ;  /* 0x0000000f000f7308 */ /* 0x000e220000002400 */
[----:B--2---:R-:W-:-:S05]  /*2b80*/  FMNMX.FTZ R62, R63, R62, !PT ;  /* 0x0000003e3f3e7209 */ /* 0x004fca0007810000 */
[----:B------:R-:W2:Y:S02]  /*2b90*/  SHFL.BFLY PT, R63, R62, 0x1, 0x1f ;  /* 0x0c201f003e3f7f89 */ /* 0x000ea400000e0000 */
[----:B------:R-:W3:Y:S01]  /*2ba0*/  MUFU.TANH R19, R19 ;  /* 0x0000001300137308 */ /* 0x000ee20000002400 */
[----:B-1----:R-:W-:Y:S02]  /*2bb0*/  FSEL R14, R14, -INF , P2 ;  /* 0xff8000000e0e7808 */ /* 0x002fe40001000000 */
[----:B------:R-:W-:-:S05]  /*2bc0*/  ISETP.GT.AND P2, PT, R81, 0x18, PT ;  /* 0x000000185100780c */ /* 0x000fca0003f44270 */
[----:B------:R-:W1:Y:S08]  /*2bd0*/  MUFU.TANH R20, R20 ;  /* 0x0000001400147308 */ /* 0x000e700000002400 */
[----:B------:R-:W4:Y:S01]  /*2be0*/  MUFU.TANH R21, R21 ;  /* 0x0000001500157308 */ /* 0x000f220000002400 */
[----:B--2---:R-:W-:-:S07]  /*2bf0*/  FMNMX.FTZ R72, R62, R63, !PT ;  /* 0x0000003f3e487209 */ /* 0x004fce0007810000 */
[----:B------:R-:W2:Y:S01]  /*2c00*/  MUFU.TANH R22, R22 ;  /* 0x0000001600167308 */ /* 0x000ea20000002400 */
[C---:B------:R-:W-:Y:S01]  /*2c10*/  FSETP.NEU.FTZ.AND P1, PT, R72.reuse, -INF , PT ;  /* 0xff8000004800780b */ /* 0x040fe20003f3d000 */
[----:B------:R-:W-:-:S06]  /*2c20*/  FMUL.FTZ R62, R72, UR35 ;  /* 0x00000023483e7c20 */ /* 0x000fcc0008410000 */
[----:B------:R-:W5:Y:S01]  /*2c30*/  MUFU.TANH R23, R23 ;  /* 0x0000001700177308 */ /* 0x000f620000002400 */
[----:B------:R-:W-:Y:S02]  /*2c40*/  FSEL R62, R62, RZ, P1 ;  /* 0x000000ff3e3e7208 */ /* 0x000fe40000800000 */
[----:B------:R-:W-:-:S03]  /*2c50*/  ISETP.GT.AND P1, PT, R81, RZ, PT ;  /* 0x000000ff5100720c */ /* 0x000fc60003f24270 */
[--C-:B------:R-:W-:Y:S01]  /*2c60*/  FFMA.FTZ R84, R59, UR35, -R62.reuse ;  /* 0x000000233b547c23 */ /* 0x100fe2000801083e */
[----:B------:R-:W-:Y:S01]  /*2c70*/  FSEL R63, R11, -INF , P1 ;  /* 0xff8000000b3f7808 */ /* 0x000fe20000800000 */
[----:B------:R-:W5:Y:S01]  /*2c80*/  MUFU.TANH R24, R24 ;  /* 0x0000001800187308 */ /* 0x000f620000002400 */
[----:B------:R-:W-:Y:S01]  /*2c90*/  ISETP.GT.AND P1, PT, R81, 0x9, PT ;  /* 0x000000095100780c */ /* 0x000fe20003f24270 */
[--C-:B------:R-:W-:Y:S01]  /*2ca0*/  FFMA.FTZ R53, R53, UR35, -R62.reuse ;  /* 0x0000002335357c23 */ /* 0x100fe2000801083e */
[----:B------:R-:W-:Y:S01]  /*2cb0*/  FMNMX.FTZ R6, R63, R66, !PT ;  /* 0x000000423f067209 */ /* 0x000fe20007810000 */
[--C-:B------:R-:W-:Y:S01]  /*2cc0*/  FFMA.FTZ R45, R91, UR35, -R62.reuse ;  /* 0x000000235b2d7c23 */ /* 0x100fe2000801083e */
[----:B------:R-:W-:Y:S01]  /*2cd0*/  FSEL R12, R12, -INF , P1 ;  /* 0xff8000000c0c7808 */ /* 0x000fe20000800000 */
[--C-:B------:R-:W-:Y:S01]  /*2ce0*/  FFMA.FTZ R90, R90, UR35, -R62.reuse ;  /* 0x000000235a5a7c23 */ /* 0x100fe2000801083e */
[----:B------:R-:W-:Y:S01]  /*2cf0*/  FMNMX.FTZ R83, R13, R6, !PT ;  /* 0x000000060d537209 */ /* 0x000fe20007810000 */
[--C-:B------:R-:W-:Y:S01]  /*2d00*/  FFMA.FTZ R6, R61, UR35, -R62.reuse ;  /* 0x000000233d067c23 */ /* 0x100fe2000801083e */
[----:B------:R-:W-:Y:S01]  /*2d10*/  ISETP.GT.AND P1, PT, R81, 0x11, PT ;  /* 0x000000115100780c */ /* 0x000fe20003f24270 */
[----:B------:R-:W5:Y:S01]  /*2d20*/  MUFU.TANH R25, R25 ;  /* 0x0000001900197308 */ /* 0x000f620000002400 */
[----:B------:R-:W-:Y:S01]  /*2d30*/  FMNMX.FTZ R83, R12, R83, !PT ;  /* 0x000000530c537209 */ /* 0x000fe20007810000 */
[--C-:B------:R-:W-:Y:S01]  /*2d40*/  FFMA.FTZ R92, R92, UR35, -R62.reuse ;  /* 0x000000235c5c7c23 */ /* 0x100fe2000801083e */
[----:B0-----:R-:W-:Y:S01]  /*2d50*/  FSEL R15, R15, -INF , P1 ;  /* 0xff8000000f0f7808 */ /* 0x001fe20000800000 */
[--C-:B------:R-:W-:Y:S01]  /*2d60*/  FFMA.FTZ R46, R88, UR35, -R62.reuse ;  /* 0x00000023582e7c23 */ /* 0x100fe2000801083e */
[----:B------:R-:W-:Y:S01]  /*2d70*/  FMNMX.FTZ R80, R14, R83, !PT ;  /* 0x000000530e507209 */ /* 0x000fe20007810000 */
[--C-:B------:R-:W-:Y:S01]  /*2d80*/  FFMA.FTZ R51, R51, UR35, -R62.reuse ;  /* 0x0000002333337c23 */ /* 0x100fe2000801083e */
[----:B------:R-:W-:Y:S01]  /*2d90*/  ISETP.GT.AND P1, PT, R81, 0x19, PT ;  /* 0x000000195100780c */ /* 0x000fe20003f24270 */
[----:B------:R-:W0:Y:S01]  /*2da0*/  MUFU.TANH R26, R26 ;  /* 0x0000001a001a7308 */ /* 0x000e220000002400 */
[----:B---3--:R-:W-:Y:S01]  /*2db0*/  FSEL R61, R19, -INF , P2 ;  /* 0xff800000133d7808 */ /* 0x008fe20001000000 */
[--C-:B------:R-:W-:Y:S01]  /*2dc0*/  FFMA.FTZ R19, R60, UR35, -R62.reuse ;  /* 0x000000233c137c23 */ /* 0x100fe2000801083e */
[----:B------:R-:W-:Y:S01]  /*2dd0*/  FMNMX.FTZ R80, R15, R80, !PT ;  /* 0x000000500f507209 */ /* 0x000fe20007810000 */
[--C-:B------:R-:W-:Y:S01]  /*2de0*/  FFMA.FTZ R50, R50, UR35, -R62.reuse ;  /* 0x0000002332327c23 */ /* 0x100fe2000801083e */
[----:B------:R-:W-:Y:S01]  /*2df0*/  ISETP.GT.AND P2, PT, R81, 0x20, PT ;  /* 0x000000205100780c */ /* 0x000fe20003f44270 */
[--C-:B------:R-:W-:Y:S01]  /*2e00*/  FFMA.FTZ R49, R49, UR35, -R62.reuse ;  /* 0x0000002331317c23 */ /* 0x100fe2000801083e */
[----:B-1----:R-:W-:Y:S01]  /*2e10*/  FSEL R20, R20, -INF , P1 ;  /* 0xff80000014147808 */ /* 0x002fe20000800000 */
[----:B------:R-:W1:Y:S01]  /*2e20*/  MUFU.TANH R27, R27 ;  /* 0x0000001b001b7308 */ /* 0x000e620000002400 */
[----:B------:R-:W-:Y:S01]  /*2e30*/  FMNMX.FTZ R83, R61, R80, !PT ;  /* 0x000000503d537209 */ /* 0x000fe20007810000 */
[--C-:B------:R-:W-:Y:S01]  /*2e40*/  FFMA.FTZ R48, R48, UR35, -R62.reuse ;  /* 0x0000002330307c23 */ /* 0x100fe2000801083e */
[----:B------:R-:W-:Y:S01]  /*2e50*/  ISETP.GT.AND P1, PT, R81, 0x21, PT ;  /* 0x000000215100780c */ /* 0x000fe20003f24270 */
[--C-:B------:R-:W-:Y:S01]  /*2e60*/  FFMA.FTZ R47, R47, UR35, -R62.reuse ;  /* 0x000000232f2f7c23 */ /* 0x100fe2000801083e */
[----:B----4-:R-:W-:Y:S01]  /*2e70*/  FSEL R60, R21, -INF , P2 ;  /* 0xff800000153c7808 */ /* 0x010fe20001000000 */
[--C-:B------:R-:W-:Y:S01]  /*2e80*/  FFMA.FTZ R21, R58, UR35, -R62.reuse ;  /* 0x000000233a157c23 */ /* 0x100fe2000801083e */
[----:B------:R-:W-:Y:S01]  /*2e90*/  FMNMX.FTZ R83, R20, R83, !PT ;  /* 0x0000005314537209 */ /* 0x000fe20007810000 */
[----:B------:R-:W3:Y:S01]  /*2ea0*/  MUFU.TANH R28, R28 ;  /* 0x0000001c001c7308 */ /* 0x000ee20000002400 */
[----:B------:R-:W-:Y:S01]  /*2eb0*/  ISETP.GT.AND P2, PT, R81, 0x28, PT ;  /* 0x000000285100780c */ /* 0x000fe20003f44270 */
[--C-:B------:R-:W-:Y:S01]  /*2ec0*/  FFMA.FTZ R42, R42, UR35, -R62.reuse ;  /* 0x000000232a2a7c23 */ /* 0x100fe2000801083e */
[----:B--2---:R-:W-:Y:S01]  /*2ed0*/  FSEL R59, R22, -INF , P1 ;  /* 0xff800000163b7808 */ /* 0x004fe20000800000 */
[--C-:B------:R-:W-:Y:S01]  /*2ee0*/  FFMA.FTZ R33, R33, UR35, -R62.reuse ;  /* 0x0000002321217c23 */ /* 0x100fe2000801083e */
[----:B------:R-:W-:Y:S01]  /*2ef0*/  FMNMX.FTZ R82, R60, R83, !PT ;  /* 0x000000533c527209 */ /* 0x000fe20007810000 */
[--C-:B------:R-:W-:Y:S01]  /*2f00*/  FFMA.FTZ R32, R32, UR35, -R62.reuse ;  /* 0x0000002320207c23 */ /* 0x100fe2000801083e */
[----:B-----5:R-:W-:Y:S01]  /*2f10*/  FSEL R80, R23, -INF , P2 ;  /* 0xff80000017507808 */ /* 0x020fe20001000000 */
[----:B------:R-:W2:Y:S01]  /*2f20*/  MUFU.TANH R29, R29 ;  /* 0x0000001d001d7308 */ /* 0x000ea20000002400 */
[----:B------:R-:W-:Y:S01]  /*2f30*/  ISETP.GT.AND P1, PT, R81, 0x29, PT ;  /* 0x000000295100780c */ /* 0x000fe20003f24270 */
[--C-:B------:R-:W-:Y:S01]  /*2f40*/  FFMA.FTZ R31, R31, UR35, -R62.reuse ;  /* 0x000000231f1f7c23 */ /* 0x100fe2000801083e */
[----:B------:R-:W-:Y:S01]  /*2f50*/  FMNMX.FTZ R23, R59, R82, !PT ;  /* 0x000000523b177209 */ /* 0x000fe20007810000 */
[--C-:B------:R-:W-:Y:S01]  /*2f60*/  FFMA.FTZ R34, R34, UR35, -R62.reuse ;  /* 0x0000002322227c23 */ /* 0x100fe2000801083e */
[----:B------:R-:W-:Y:S01]  /*2f70*/  ISETP.GT.AND P2, PT, R81, 0x30, PT ;  /* 0x000000305100780c */ /* 0x000fe20003f44270 */
[--C-:B------:R-:W-:Y:S01]  /*2f80*/  FFMA.FTZ R38, R38, UR35, -R62.reuse ;  /* 0x0000002326267c23 */ /* 0x100fe2000801083e */
[----:B------:R-:W-:Y:S01]  /*2f90*/  FSEL R58, R24, -INF , P1 ;  /* 0xff800000183a7808 */ /* 0x000fe20000800000 */
[--C-:B------:R-:W-:Y:S01]  /*2fa0*/  FFMA.FTZ R24, R57, UR35, -R62.reuse ;  /* 0x0000002339187c23 */ /* 0x100fe2000801083e */
[----:B------:R-:W-:Y:S01]  /*2fb0*/  FMNMX.FTZ R23, R80, R23, !PT ;  /* 0x0000001750177209 */ /* 0x000fe20007810000 */
[----:B------:R-:W4:Y:S01]  /*2fc0*/  MUFU.TANH R30, R30 ;  /* 0x0000001e001e7308 */ /* 0x000f220000002400 */
[----:B------:R-:W-:Y:S01]  /*2fd0*/  ISETP.GT.AND P1, PT, R81, 0x31, PT ;  /* 0x000000315100780c */ /* 0x000fe20003f24270 */
[--C-:B------:R-:W-:Y:S01]  /*2fe0*/  FFMA.FTZ R39, R39, UR35, -R62.reuse ;  /* 0x0000002327277c23 */ /* 0x100fe2000801083e */
[----:B------:R-:W-:Y:S01]  /*2ff0*/  FSEL R82, R25, -INF , P2 ;  /* 0xff80000019527808 */ /* 0x000fe20001000000 */
[----:B------:R-:W-:Y:S01]  /*3000*/  FFMA.FTZ R40, R40, UR35, -R62 ;  /* 0x0000002328287c23 */ /* 0x000fe2000801083e */
[----:B------:R-:W-:-:S02]  /*3010*/  FMNMX.FTZ R23, R58, R23, !PT ;  /* 0x000000173a177209 */ /* 0x000fc40007810000 */
[----:B------:R-:W-:Y:S02]  /*3020*/  CS2R R88, SRZ ;  /* 0x0000000000587805 */ /* 0x000fe4000001ff00 */
[----:B0-----:R-:W-:Y:S01]  /*3030*/  FSEL R57, R26, -INF , P1 ;  /* 0xff8000001a397808 */ /* 0x001fe20000800000 */
[----:B------:R-:W0:Y:S01]  /*3040*/  MUFU.TANH R64, R64 ;  /* 0x0000004000407308 */ /* 0x000e220000002400 */
[C---:B------:R-:W-:Y:S02]  /*3050*/  ISETP.GT.AND P2, PT, R81.reuse, 0x38, PT ;  /* 0x000000385100780c */ /* 0x040fe40003f44270 */
[----:B------:R-:W-:Y:S01]  /*3060*/  FMNMX.FTZ R26, R82, R23, !PT ;  /* 0x00000017521a7209 */ /* 0x000fe20007810000 */
[----:B------:R-:W-:Y:S01]  /*3070*/  FFMA.FTZ R23, R56, UR35, -R62 ;  /* 0x0000002338177c23 */ /* 0x000fe2000801083e */
[----:B------:R-:W-:Y:S02]  /*3080*/  ISETP.GT.AND P1, PT, R81, 0x39, PT ;  /* 0x000000395100780c */ /* 0x000fe40003f24270 */
[----:B-1----:R-:W-:Y:S01]  /*3090*/  FSEL R27, R27, -INF , P2 ;  /* 0xff8000001b1b7808 */ /* 0x002fe20001000000 */
[----:B------:R-:W1:Y:S01]  /*30a0*/  MUFU.TANH R65, R65 ;  /* 0x0000004100417308 */ /* 0x000e620000002400 */
[----:B------:R-:W-:-:S02]  /*30b0*/  FMNMX.FTZ R26, R57, R26, !PT ;  /* 0x0000001a391a7209 */ /* 0x000fc40007810000 */
[----:B------:R-:W-:Y:S02]  /*30c0*/  ISETP.GT.AND P2, PT, R81, 0x40, PT ;  /* 0x000000405100780c */ /* 0x000fe40003f44270 */
[----:B---3--:R-:W-:Y:S02]  /*30d0*/  FSEL R56, R28, -INF , P1 ;  /* 0xff8000001c387808 */ /* 0x008fe40000800000 */
[----:B------:R-:W-:Y:S01]  /*30e0*/  FMNMX.FTZ R25, R27, R26, !PT ;  /* 0x0000001a1b197209 */ /* 0x000fe20007810000 */
[----:B------:R-:W3:Y:S01]  /*30f0*/  MUFU.TANH R68, R68 ;  /* 0x0000004400447308 */ /* 0x000ee20000002400 */
[----:B------:R-:W-:Y:S01]  /*3100*/  ISETP.GT.AND P1, PT, R81, 0x41, PT ;  /* 0x000000415100780c */ /* 0x000fe20003f24270 */
[--C-:B------:R-:W-:Y:S01]  /*3110*/  FFMA.FTZ R26, R55, UR35, -R62.reuse ;  /* 0x00000023371a7c23 */ /* 0x100fe2000801083e */
[----:B--2---:R-:W-:Y:S01]  /*3120*/  FSEL R83, R29, -INF , P2 ;  /* 0xff8000001d537808 */ /* 0x004fe20001000000 */
[----:B------:R-:W-:Y:S01]  /*3130*/  FFMA.FTZ R55, R54, UR35, -R62 ;  /* 0x0000002336377c23 */ /* 0x000fe2000801083e */
[----:B------:R-:W-:-:S02]  /*3140*/  FMNMX.FTZ R28, R56, R25, !PT ;  /* 0x00000019381c7209 */ /* 0x000fc40007810000 */
[----:B------:R-:W-:Y:S01]  /*3150*/  ISETP.GT.AND P2, PT, R81, 0x48, PT ;  /* 0x000000485100780c */ /* 0x000fe20003f44270 */
[----:B------:R-:W2:Y:S01]  /*3160*/  MUFU.TANH R69, R69 ;  /* 0x0000004500457308 */ /* 0x000ea20000002400 */
[----:B----4-:R-:W-:Y:S02]  /*3170*/  FSEL R30, R30, -INF , P1 ;  /* 0xff8000001e1e7808 */ /* 0x010fe40000800000 */
[----:B------:R-:W-:Y:S02]  /*3180*/  FMNMX.FTZ R25, R83, R28, !PT ;  /* 0x0000001c53197209 */ /* 0x000fe40007810000 */
[----:B------:R-:W-:Y:S02]  /*3190*/  ISETP.GT.AND P1, PT, R81, 0x49, PT ;  /* 0x000000495100780c */ /* 0x000fe40003f24270 */
[----:B0-----:R-:W-:Y:S01]  /*31a0*/  FSEL R64, R64, -INF , P2 ;  /* 0xff80000040407808 */ /* 0x001fe20001000000 */
[----:B------:R-:W0:Y:S01]  /*31b0*/  MUFU.TANH R67, R67 ;  /* 0x0000004300437308 */ /* 0x000e220000002400 */
[----:B------:R-:W-:-:S02]  /*31c0*/  FMNMX.FTZ R29, R30, R25, !PT ;  /* 0x000000191e1d7209 */ /* 0x000fc40007810000 */
[----:B------:R-:W-:Y:S02]  /*31d0*/  ISETP.GT.AND P2, PT, R81, 0x50, PT ;  /* 0x000000505100780c */ /* 0x000fe40003f44270 */
[----:B-1----:R-:W-:Y:S02]  /*31e0*/  FSEL R65, R65, -INF , P1 ;  /* 0xff80000041417808 */ /* 0x002fe40000800000 */
[----:B------:R-:W-:Y:S01]  /*31f0*/  FMNMX.FTZ R28, R64, R29, !PT ;  /* 0x0000001d401c7209 */ /* 0x000fe20007810000 */
[----:B------:R-:W1:Y:S01]  /*3200*/  MUFU.TANH R71, R71 ;  /* 0x0000004700477308 */ /* 0x000e620000002400 */
[----:B------:R-:W-:Y:S02]  /*3210*/  ISETP.GT.AND P1, PT, R81, 0x51, PT ;  /* 0x000000515100780c */ /* 0x000fe40003f24270 */
[----:B---3--:R-:W-:Y:S02]  /*3220*/  FSEL R68, R68, -INF , P2 ;  /* 0xff80000044447808 */ /* 0x008fe40001000000 */
[----:B------:R-:W-:-:S02]  /*3230*/  FMNMX.FTZ R29, R65, R28, !PT ;  /* 0x0000001c411d7209 */ /* 0x000fc40007810000 */
[----:B------:R-:W-:Y:S01]  /*3240*/  ISETP.GT.AND P2, PT, R81, 0x58, PT ;  /* 0x000000585100780c */ /* 0x000fe20003f44270 */
[----:B------:R-:W3:Y:S01]  /*3250*/  MUFU.TANH R70, R70 ;  /* 0x0000004600467308 */ /* 0x000ee20000002400 */
[----:B--2---:R-:W-:Y:S02]  /*3260*/  FSEL R69, R69, -INF , P1 ;  /* 0xff80000045457808 */ /* 0x004fe40000800000 */
[----:B------:R-:W-:Y:S01]  /*3270*/  FMNMX.FTZ R54, R68, R29, !PT ;  /* 0x0000001d44367209 */ /* 0x000fe20007810000 */
[----:B------:R-:W-:Y:S01]  /*3280*/  FFMA.FTZ R29, R52, UR35, -R62 ;  /* 0x00000023341d7c23 */ /* 0x000fe2000801083e */
        /* <DEDUP_REMOVED lines=8> */
[C---:B------:R-:W-:Y:S02]  /*3310*/  ISETP.GT.AND P1, PT, R81.reuse, 0x61, PT ;  /* 0x000000615100780c */ /* 0x040fe40003f24270 */
[----:B---3--:R-:W-:Y:S02]  /*3320*/  FSEL R70, R70, -INF , P2 ;  /* 0xff80000046467808 */ /* 0x008fe40001000000 */
[----:B------:R-:W-:-:S03]  /*3330*/  ISETP.GT.AND P2, PT, R81, 0x68, PT ;  /* 0x000000685100780c */ /* 0x000fc60003f44270 */
[----:B------:R-:W2:Y:S01]  /*3340*/  MUFU.TANH R75, R75 ;  /* 0x0000004b004b7308 */ /* 0x000ea20000002400 */
[----:B0-----:R-:W-:Y:S02]  /*3350*/  FSEL R74, R74, -INF , P1 ;  /* 0xff8000004a4a7808 */ /* 0x001fe40000800000 */
[----:B------:R-:W-:-:S05]  /*3360*/  ISETP.GT.AND P1, PT, R81, 0x69, PT ;  /* 0x000000695100780c */ /* 0x000fca0003f24270 */
[----:B------:R-:W0:Y:S01]  /*3370*/  MUFU.TANH R76, R76 ;  /* 0x0000004c004c7308 */ /* 0x000e220000002400 */
[----:B-1----:R-:W-:Y:S02]  /*3380*/  FSEL R73, R73, -INF , P2 ;  /* 0xff80000049497808 */ /* 0x002fe40001000000 */
[----:B------:R-:W-:-:S05]  /*3390*/  ISETP.GT.AND P2, PT, R81, 0x70, PT ;  /* 0x000000705100780c */ /* 0x000fca0003f44270 */
[----:B------:R1:W-:Y:S01]  /*33a0*/  MUFU.EX2 R28, R53 ;  /* 0x00000035001c7308 */ /* 0x0003e20000000800 */
[----:B--2---:R-:W-:Y:S02]  /*33b0*/  FSEL R75, R75, -INF , P1 ;  /* 0xff8000004b4b7808 */ /* 0x004fe40000800000 */
[----:B------:R-:W-:-:S05]  /*33c0*/  ISETP.GT.AND P1, PT, R81, 0x71, PT ;  /* 0x000000715100780c */ /* 0x000fca0003f24270 */
[----:B------:R-:W2:Y:S01]  /*33d0*/  MUFU.TANH R77, R77 ;  /* 0x0000004d004d7308 */ /* 0x000ea20000002400 */
[----:B-1----:R-:W-:Y:S02]  /*33e0*/  FMNMX.FTZ R53, R71, R54, !PT ;  /* 0x0000003647357209 */ /* 0x002fe40007810000 */
[----:B0-----:R-:W-:Y:S02]  /*33f0*/  FSEL R76, R76, -INF , P2 ;  /* 0xff8000004c4c7808 */ /* 0x001fe40001000000 */
[----:B------:R-:W-:Y:S02]  /*3400*/  FMNMX.FTZ R53, R70, R53, !PT ;  /* 0x0000003546357209 */ /* 0x000fe40007810000 */
[----:B------:R-:W-:Y:S01]  /*3410*/  ISETP.GT.AND P2, PT, R81, 0x78, PT ;  /* 0x000000785100780c */ /* 0x000fe20003f44270 */
[----:B------:R-:W0:Y:S01]  /*3420*/  MUFU.TANH R78, R78 ;  /* 0x0000004e004e7308 */ /* 0x000e220000002400 */
[----:B------:R-:W-:-:S04]  /*3430*/  FMNMX.FTZ R52, R74, R53, !PT ;  /* 0x000000354a347209 */ /* 0x000fc80007810000 */
[----:B------:R-:W-:-:S03]  /*3440*/  FMNMX.FTZ R52, R73, R52, !PT ;  /* 0x0000003449347209 */ /* 0x000fc60007810000 */
[----:B------:R-:W1:Y:S01]  /*3450*/  MUFU.TANH R79, R79 ;  /* 0x0000004f004f7308 */ /* 0x000e620000002400 */
[----:B------:R-:W-:Y:S02]  /*3460*/  FMNMX.FTZ R53, R75, R52, !PT ;  /* 0x000000344b357209 */ /* 0x000fe40007810000 */
[----:B--2---:R-:W-:Y:S02]  /*3470*/  FSEL R52, R77, -INF , P1 ;  /* 0xff8000004d347808 */ /* 0x004fe40000800000 */
[----:B------:R-:W-:Y:S02]  /*3480*/  FMNMX.FTZ R53, R76, R53, !PT ;  /* 0x000000354c357209 */ /* 0x000fe40007810000 */
[----:B------:R-:W-:Y:S01]  /*3490*/  ISETP.GT.AND P1, PT, R81, 0x79, PT ;  /* 0x000000795100780c */ /* 0x000fe20003f24270 */
[----:B------:R2:W-:Y:S01]  /*34a0*/  MUFU.EX2 R22, R84 ;  /* 0x0000005400167308 */ /* 0x0005e20000000800 */
[----:B0-----:R-:W-:Y:S02]  /*34b0*/  FSEL R78, R78, -INF , P2 ;  /* 0xff8000004e4e7808 */ /* 0x001fe40001000000 */
[----:B------:R-:W-:-:S04]  /*34c0*/  FMNMX.FTZ R53, R52, R53, !PT ;  /* 0x0000003534357209 */ /* 0x000fc80007810000 */
[----:B------:R-:W-:Y:S01]  /*34d0*/  FMNMX.FTZ R54, R78, R53, !PT ;  /* 0x000000354e367209 */ /* 0x000fe20007810000 */
[----:B------:R0:W-:Y:S01]  /*34e0*/  MUFU.EX2 R44, R90 ;  /* 0x0000005a002c7308 */ /* 0x0001e20000000800 */
[----:B-1----:R-:W-:-:S04]  /*34f0*/  FSEL R79, R79, -INF , P1 ;  /* 0xff8000004f4f7808 */ /* 0x002fc80000800000 */
[----:B------:R-:W-:Y:S01]  /*3500*/  FMNMX.FTZ R53, R79, R54, !PT ;  /* 0x000000364f357209 */ /* 0x000fe20007810000 */
[--C-:B------:R-:W-:Y:S01]  /*3510*/  FFMA.FTZ R54, R43, UR35, -R62.reuse ;  /* 0x000000232b367c23 */ /* 0x100fe2000801083e */
[--C-:B------:R-:W-:Y:S01]  /*3520*/  FFMA.FTZ R43, R36, UR35, -R62.reuse ;  /* 0x00000023242b7c23 */ /* 0x100fe2000801083e */
[--C-:B------:R-:W-:Y:S01]  /*3530*/  FFMA.FTZ R36, R37, UR35, -R62.reuse ;  /* 0x0000002325247c23 */ /* 0x100fe2000801083e */
[--C-:B------:R-:W-:Y:S01]  /*3540*/  FFMA.FTZ R37, R35, UR35, -R62.reuse ;  /* 0x0000002323257c23 */ /* 0x100fe2000801083e */
[----:B--2---:R-:W1:Y:S01]  /*3550*/  SHFL.BFLY PT, R84, R53, 0x2, 0x1f ;  /* 0x0c401f0035547f89 */ /* 0x004e6200000e0000 */
[----:B------:R-:W-:Y:S01]  /*3560*/  FFMA.FTZ R35, R41, UR35, -R62 ;  /* 0x0000002329237c23 */ /* 0x000fe2000801083e */
[----:B------:R-:W2:Y:S01]  /*3570*/  MUFU.EX2 R45, R45 ;  /* 0x0000002d002d7308 */ /* 0x000ea20000000800 */
[----:B0-----:R-:W-:-:S07]  /*3580*/  CS2R R90, SRZ ;  /* 0x00000000005a7805 */ /* 0x001fce000001ff00 */
[----:B------:R0:W-:Y:S08]  /*3590*/  MUFU.EX2 R11, R92 ;  /* 0x0000005c000b7308 */ /* 0x0001f00000000800 */
[----:B------:R-:W3:Y:S01]  /*35a0*/  MUFU.EX2 R46, R46 ;  /* 0x0000002e002e7308 */ /* 0x000ee20000000800 */
[----:B0-----:R-:W-:Y:S02]  /*35b0*/  CS2R R92, SRZ ;  /* 0x00000000005c7805 */ /* 0x001fe4000001ff00 */
[----:B-1----:R-:W-:-:S05]  /*35c0*/  FMNMX.FTZ R84, R53, R84, !PT ;  /* 0x0000005435547209 */ /* 0x002fca0007810000 */
        /* <DEDUP_REMOVED lines=10> */
[----:B------:R-:W-:-:S03]  /*3670*/  LOP3.LUT P1, RZ, R3, 0x2, RZ, 0xc0, !PT ;  /* 0x0000000203ff7812 */ /* 0x000fc6000782c0ff */
[----:B------:R-:W-:Y:S01]  /*3680*/  MUFU.EX2 R26, R26 ;  /* 0x0000001a001a7308 */ /* 0x000fe20000000800 */
[--C-:B------:R-:W-:Y:S01]  /*3690*/  FFMA.FTZ R13, R13, UR35, -R41.reuse ;  /* 0x000000230d0d7c23 */ /* 0x100fe20008010829 */
[--C-:B------:R-:W-:Y:S01]  /*36a0*/  FFMA.FTZ R12, R12, UR35, -R41.reuse ;  /* 0x000000230c0c7c23 */ /* 0x100fe20008010829 */
[--C-:B------:R-:W-:Y:S01]  /*36b0*/  FFMA.FTZ R63, R63, UR35, -R41.reuse ;  /* 0x000000233f3f7c23 */ /* 0x100fe20008010829 */
[--C-:B------:R-:W-:Y:S01]  /*36c0*/  FFMA.FTZ R66, R66, UR35, -R41.reuse ;  /* 0x0000002342427c23 */ /* 0x100fe20008010829 */
[--C-:B------:R-:W-:Y:S01]  /*36d0*/  FFMA.FTZ R53, R14, UR35, -R41.reuse ;  /* 0x000000230e357c23 */ /* 0x100fe20008010829 */
[----:B------:R-:W-:Y:S01]  /*36e0*/  LEA.HI R14, R18, R17, RZ, 0x5 ;  /* 0x00000011120e7211 */ /* 0x000fe200078f28ff */
[----:B------:R-:W-:Y:S01]  /*36f0*/  FFMA.FTZ R62, R15, UR35, -R41 ;  /* 0x000000230f3e7c23 */ /* 0x000fe20008010829 */
[----:B------:R0:W-:Y:S01]  /*3700*/  MUFU.EX2 R85, R13 ;  /* 0x0000000d00557308 */ /* 0x0001e20000000800 */
[----:B------:R-:W-:Y:S01]  /*3710*/  LOP3.LUT R15, R0, 0x7ffffe00, RZ, 0xc0, !PT ;  /* 0x7ffffe00000f7812 */ /* 0x000fe200078ec0ff */
[----:B--2---:R-:W-:Y:S01]  /*3720*/  FADD.FTZ R0, R44, R45 ;  /* 0x0000002d2c007221 */ /* 0x004fe20000010000 */
[----:B------:R-:W-:-:S02]  /*3730*/  IMAD.SHL.U32 R14, R14, 0x20, RZ ;  /* 0x000000200e0e7824 */ /* 0x000fc400078e00ff */
[--C-:B------:R-:W-:Y:S01]  /*3740*/  FFMA.FTZ R27, R27, UR35, -R41.reuse ;  /* 0x000000231b1b7c23 */ /* 0x100fe20008010829 */
[--C-:B------:R-:W-:Y:S01]  /*3750*/  FFMA.FTZ R61, R61, UR35, -R41.reuse ;  /* 0x000000233d3d7c23 */ /* 0x100fe20008010829 */
[--C-:B------:R-:W-:Y:S01]  /*3760*/  FFMA.FTZ R60, R60, UR35, -R41.reuse ;  /* 0x000000233c3c7c23 */ /* 0x100fe20008010829 */
[--C-:B------:R-:W-:Y:S01]  /*3770*/  FFMA.FTZ R59, R59, UR35, -R41.reuse ;  /* 0x000000233b3b7c23 */ /* 0x100fe20008010829 */
[----:B------:R1:W-:Y:S01]  /*3780*/  MUFU.EX2 R86, R12 ;  /* 0x0000000c00567308 */ /* 0x0003e20000000800 */
[----:B0-----:R-:W-:Y:S01]  /*3790*/  SHF.R.S32.HI R13, RZ, 0x4, R4 ;  /* 0x00000004ff0d7819 */ /* 0x001fe20000011404 */
[--C-:B------:R-:W-:Y:S01]  /*37a0*/  FFMA.FTZ R56, R56, UR35, -R41.reuse ;  /* 0x0000002338387c23 */ /* 0x100fe20008010829 */
[--C-:B------:R-:W-:Y:S01]  /*37b0*/  FFMA.FTZ R18, R83, UR35, -R41.reuse ;  /* 0x0000002353127c23 */ /* 0x100fe20008010829 */
[--C-:B------:R-:W-:Y:S01]  /*37c0*/  FFMA.FTZ R67, R67, UR35, -R41.reuse ;  /* 0x0000002343437c23 */ /* 0x100fe20008010829 */
[----:B------:R-:W-:Y:S01]  /*37d0*/  FFMA.FTZ R71, R71, UR35, -R41 ;  /* 0x0000002347477c23 */ /* 0x000fe20008010829 */
[----:B------:R-:W-:-:S02]  /*37e0*/  IMAD.SHL.U32 R13, R13, 0x8, RZ ;  /* 0x000000080d0d7824 */ /* 0x000fc400078e00ff */
[--C-:B------:R-:W-:Y:S01]  /*37f0*/  FFMA.FTZ R70, R70, UR35, -R41.reuse ;  /* 0x0000002346467c23 */ /* 0x100fe20008010829 */
[----:B------:R0:W-:Y:S01]  /*3800*/  MUFU.EX2 R81, R63 ;  /* 0x0000003f00517308 */ /* 0x0001e20000000800 */
[----:B-1----:R-:W-:Y:S02]  /*3810*/  IMAD.SHL.U32 R12, R3, 0x40, RZ ;  /* 0x00000040030c7824 */ /* 0x002fe400078e00ff */
[--C-:B------:R-:W-:Y:S01]  /*3820*/  FFMA.FTZ R3, R30, UR35, -R41.reuse ;  /* 0x000000231e037c23 */ /* 0x100fe20008010829 */
[--C-:B------:R-:W-:Y:S01]  /*3830*/  FFMA.FTZ R74, R74, UR35, -R41.reuse ;  /* 0x000000234a4a7c23 */ /* 0x100fe20008010829 */
[--C-:B------:R-:W-:Y:S01]  /*3840*/  FFMA.FTZ R73, R73, UR35, -R41.reuse ;  /* 0x0000002349497c23 */ /* 0x100fe20008010829 */
[--C-:B------:R-:W-:Y:S01]  /*3850*/  FFMA.FTZ R75, R75, UR35, -R41.reuse ;  /* 0x000000234b4b7c23 */ /* 0x100fe20008010829 */
[----:B------:R-:W-:Y:S01]  /*3860*/  LOP3.LUT R12, R12, 0x1c0, RZ, 0xc0, !PT ;  /* 0x000001c00c0c7812 */ /* 0x000fe200078ec0ff */
[--C-:B------:R-:W-:Y:S01]  /*3870*/  FFMA.FTZ R76, R76, UR35, -R41.reuse ;  /* 0x000000234c4c7c23 */ /* 0x100fe20008010829 */
[----:B------:R1:W2:Y:S01]  /*3880*/  MUFU.EX2 R84, R66 ;  /* 0x0000004200547308 */ /* 0x0002a20000000800 */
[----:B0-----:R-:W-:Y:S01]  /*3890*/  FFMA.FTZ R63, R80, UR35, -R41 ;  /* 0x00000023503f7c23 */ /* 0x001fe20008010829 */
[----:B------:R-:W-:Y:S01]  /*38a0*/  LOP3.LUT R13, R12, 0x8, R13, 0xf8, !PT ;  /* 0x000000080c0d7812 */ /* 0x000fe200078ef80d */
[--C-:B------:R-:W-:Y:S01]  /*38b0*/  FFMA.FTZ R80, R58, UR35, -R41.reuse ;  /* 0x000000233a507c23 */ /* 0x100fe20008010829 */
[----:B------:R-:W-:Y:S01]  /*38c0*/  SHF.R.U32.HI R12, RZ, 0x3, R12 ;  /* 0x00000003ff0c7819 */ /* 0x000fe2000001160c */
[--C-:B------:R-:W-:Y:S01]  /*38d0*/  FFMA.FTZ R58, R57, UR35, -R41.reuse ;  /* 0x00000023393a7c23 */ /* 0x100fe20008010829 */
[--C-:B------:R-:W-:Y:S01]  /*38e0*/  FFMA.FTZ R52, R52, UR35, -R41.reuse ;  /* 0x0000002334347c23 */ /* 0x100fe20008010829 */
[--C-:B------:R-:W-:Y:S01]  /*38f0*/  FFMA.FTZ R78, R78, UR35, -R41.reuse ;  /* 0x000000234e4e7c23 */ /* 0x100fe20008010829 */
[----:B------:R-:W-:Y:S01]  /*3900*/  LOP3.LUT R12, R13, R12, RZ, 0x3c, !PT ;  /* 0x0000000c0d0c7212 */ /* 0x000fe200078e3cff */
[----:B------:R-:W0:Y:S01]  /*3910*/  MUFU.EX2 R53, R53 ;  /* 0x0000003500357308 */ /* 0x000e220000000800 */
[----:B------:R-:W-:Y:S01]  /*3920*/  LOP3.LUT R13, R14, 0x7ffffc00, RZ, 0xc0, !PT ;  /* 0x7ffffc000e0d7812 */ /* 0x000fe200078ec0ff */
[----:B-1----:R-:W-:Y:S01]  /*3930*/  FFMA.FTZ R66, R20, UR35, -R41 ;  /* 0x0000002314427c23 */ /* 0x002fe20008010829 */
[----:B---3--:R-:W-:-:S02]  /*3940*/  F2FP.BF16.F32.PACK_AB R14, R46, R11 ;  /* 0x0000000b2e0e723e */ /* 0x008fc400000010ff */
[----:B------:R-:W-:Y:S01]  /*3950*/  IADD3 R30, R12, R15, R13 ;  /* 0x0000000f0c1e7210 */ /* 0x000fe20007ffe00d */
[----:B------:R-:W-:Y:S01]  /*3960*/  FADD.FTZ R13, R11, R0 ;  /* 0x000000000b0d7221 */ /* 0x000fe20000010000 */
[----:B------:R-:W-:Y:S01]  /*3970*/  F2FP.BF16.F32.PACK_AB R12, R45, R44 ;  /* 0x0000002c2d0c723e */ /* 0x000fe200000010ff */
[----:B------:R-:W1:Y:S01]  /*3980*/  MUFU.EX2 R62, R62 ;  /* 0x0000003e003e7308 */ /* 0x000e620000000800 */
[----:B--2---:R-:W-:Y:S01]  /*3990*/  FADD.FTZ R0, R81, R84 ;  /* 0x0000005451007221 */ /* 0x004fe20000010000 */
[--C-:B------:R-:W-:Y:S01]  /*39a0*/  FFMA.FTZ R11, R64, UR35, -R41.reuse ;  /* 0x00000023400b7c23 */ /* 0x100fe20008010829 */
[--C-:B------:R-:W-:Y:S01]  /*39b0*/  FFMA.FTZ R44, R65, UR35, -R41.reuse ;  /* 0x00000023412c7c23 */ /* 0x100fe20008010829 */
[--C-:B------:R-:W-:Y:S01]  /*39c0*/  FFMA.FTZ R45, R69, UR35, -R41.reuse ;  /* 0x00000023452d7c23 */ /* 0x100fe20008010829 */
[----:B------:R-:W-:Y:S01]  /*39d0*/  FADD.FTZ R15, R85, R0 ;  /* 0x00000000550f7221 */ /* 0x000fe20000010000 */
[----:B------:R-:W-:Y:S01]  /*39e0*/  LEA R0, R30, UR38, 0x1 ;  /* 0x000000261e007c11 */ /* 0x000fe2000f8e08ff */
[----:B------:R-:W-:Y:S01]  /*39f0*/  FFMA.FTZ R30, R68, UR35, -R41 ;  /* 0x00000023441e7c23 */ /* 0x000fe20008010829 */
[----:B------:R2:W-:Y:S01]  /*3a00*/  MUFU.EX2 R4, R27 ;  /* 0x0000001b00047308 */ /* 0x0005e20000000800 */
[C---:B------:R-:W-:Y:S01]  /*3a10*/  FADD.FTZ R20, R86.reuse, R15 ;  /* 0x0000000f56147221 */ /* 0x040fe20000010000 */
[----:B------:R-:W-:-:S06]  /*3a20*/  F2FP.BF16.F32.PACK_AB R15, R86, R85 ;  /* 0x00000055560f723e */ /* 0x000fcc00000010ff */
[----:B------:R-:W3:Y:S01]  /*3a30*/  MUFU.EX2 R61, R61 ;  /* 0x0000003d003d7308 */ /* 0x000ee20000000800 */
[----:B--2---:R-:W-:Y:S01]  /*3a40*/  FADD.FTZ R27, R46, R13 ;  /* 0x0000000d2e1b7221 */ /* 0x004fe20000010000 */
[----:B------:R-:W-:-:S03]  /*3a50*/  F2FP.BF16.F32.PACK_AB R13, R84, R81 ;  /* 0x00000051540d723e */ /* 0x000fc600000010ff */
[----:B------:R-:W-:Y:S01]  /*3a60*/  FADD.FTZ R46, R6, R27 ;  /* 0x0000001b062e7221 */ /* 0x000fe20000010000 */
[----:B0-----:R-:W-:Y:S01]  /*3a70*/  FADD.FTZ R27, R53, R20 ;  /* 0x00000014351b7221 */ /* 0x001fe20000010000 */
[----:B------:R0:W-:Y:S01]  /*3a80*/  STSM.16.M88.4 [R0+0x21800], R12 ;  /* 0x0218000c00007844 */ /* 0x0001e20000000200 */
[----:B------:R-:W2:Y:S01]  /*3a90*/  MUFU.EX2 R66, R66 ;  /* 0x0000004200427308 */ /* 0x000ea20000000800 */
[----:B------:R-:W-:Y:S01]  /*3aa0*/  FADD.FTZ R57, R19, R46 ;  /* 0x0000002e13397221 */ /* 0x000fe20000010000 */
[----:B-1----:R-:W-:-:S03]  /*3ab0*/  FADD.FTZ R20, R62, R27 ;  /* 0x0000001b3e147221 */ /* 0x002fc60000010000 */
[----:B------:R-:W-:Y:S01]  /*3ac0*/  FADD.FTZ R46, R22, R57 ;  /* 0x00000039162e7221 */ /* 0x000fe20000010000 */
[C---:B------:R-:W-:Y:S02]  /*3ad0*/  F2FP.BF16.F32.PACK_AB R22, R21.reuse, R22 ;  /* 0x000000161516723e */ /* 0x040fe400000010ff */
[----:B------:R-:W1:Y:S01]  /*3ae0*/  MUFU.EX2 R60, R60 ;  /* 0x0000003c003c7308 */ /* 0x000e620000000800 */
[----:B------:R-:W-:Y:S01]  /*3af0*/  FADD.FTZ R57, R21, R46 ;  /* 0x0000002e15397221 */ /* 0x000fe20000010000 */
[----:B---3--:R-:W-:Y:S01]  /*3b00*/  FADD.FTZ R27, R61, R20 ;  /* 0x000000143d1b7221 */ /* 0x008fe20000010000 */
[----:B------:R-:W-:Y:S02]  /*3b10*/  F2FP.BF16.F32.PACK_AB R21, R62, R53 ;  /* 0x000000353e15723e */ /* 0x000fe400000010ff */
[----:B------:R-:W-:Y:S01]  /*3b20*/  FADD.FTZ R20, R24, R57 ;  /* 0x0000003918147221 */ /* 0x000fe20000010000 */
[----:B------:R-:W-:Y:S02]  /*3b30*/  SEL R53, R2, 0xffffffe0, !P1 ;  /* 0xffffffe002357807 */ /* 0x000fe40004800000 */
[----:B------:R-:W3:Y:S01]  /*3b40*/  MUFU.EX2 R59, R59 ;  /* 0x0000003b003b7308 */ /* 0x000ee20000000800 */
[----:B--2---:R-:W-:Y:S01]  /*3b50*/  FADD.FTZ R27, R66, R27 ;  /* 0x0000001b421b7221 */ /* 0x004fe20000010000 */
[----:B------:R-:W-:Y:S01]  /*3b60*/  FADD.FTZ R57, R23, R20 ;  /* 0x0000001417397221 */ /* 0x000fe20000010000 */
[----:B------:R-:W-:-:S02]  /*3b70*/  F2FP.BF16.F32.PACK_AB R20, R19, R6 ;  /* 0x000000061314723e */ /* 0x000fc400000010ff */
[----:B------:R-:W-:Y:S01]  /*3b80*/  F2FP.BF16.F32.PACK_AB R24, R23, R24 ;  /* 0x000000181718723e */ /* 0x000fe200000010ff */
[----:B------:R-:W-:Y:S01]  /*3b90*/  FADD.FTZ R46, R26, R57 ;  /* 0x000000391a2e7221 */ /* 0x000fe20000010000 */
[----:B------:R-:W-:Y:S01]  /*3ba0*/  F2FP.BF16.F32.PACK_AB R23, R66, R61 ;  /* 0x0000003d4217723e */ /* 0x000fe200000010ff */
[----:B------:R2:W4:Y:S01]  /*3bb0*/  MUFU.EX2 R25, R55 ;  /* 0x0000003700197308 */ /* 0x0005220000000800 */
[----:B-1----:R-:W-:Y:S01]  /*3bc0*/  FADD.FTZ R6, R60, R27 ;  /* 0x0000001b3c067221 */ /* 0x002fe20000010000 */
[----:B------:R-:W-:-:S06]  /*3bd0*/  PLOP3.LUT P1, PT, PT, PT, UP0, 0x80, 0x0 ;  /* 0x000000000000781c */ /* 0x000fcc0003f2f008 */
[----:B------:R-:W1:Y:S01]  /*3be0*/  MUFU.EX2 R63, R63 ;  /* 0x0000003f003f7308 */ /* 0x000e620000000800 */
[--C-:B--2---:R-:W-:Y:S01]  /*3bf0*/  FFMA.FTZ R55, R82, UR35, -R41.reuse ;  /* 0x0000002352377c23 */ /* 0x104fe20008010829 */
[----:B---3--:R-:W-:Y:S01]  /*3c00*/  FADD.FTZ R6, R59, R6 ;  /* 0x000000063b067221 */ /* 0x008fe20000010000 */
[----:B------:R-:W-:-:S05]  /*3c10*/  FFMA.FTZ R41, R79, UR35, -R41 ;  /* 0x000000234f297c23 */ /* 0x000fca0008010829 */
[----:B------:R-:W2:Y:S01]  /*3c20*/  MUFU.EX2 R80, R80 ;  /* 0x0000005000507308 */ /* 0x000ea20000000800 */
[C---:B----4-:R-:W-:Y:S01]  /*3c30*/  FADD.FTZ R19, R25.reuse, R46 ;  /* 0x0000002e19137221 */ /* 0x050fe20000010000 */
[----:B------:R-:W-:Y:S02]  /*3c40*/  F2FP.BF16.F32.PACK_AB R26, R25, R26 ;  /* 0x0000001a191a723e */ /* 0x000fe400000010ff */
[----:B------:R-:W-:Y:S01]  /*3c50*/  F2FP.BF16.F32.PACK_AB R25, R59, R60 ;  /* 0x0000003c3b19723e */ /* 0x000fe200000010ff */
[----:B0-----:R-:W-:-:S03]  /*3c60*/  FADD.FTZ R12, R28, R19 ;  /* 0x000000131c0c7221 */ /* 0x001fc60000010000 */
[----:B------:R-:W0:Y:S01]  /*3c70*/  MUFU.EX2 R29, R29 ;  /* 0x0000001d001d7308 */ /* 0x000e220000000800 */
[----:B-1----:R-:W-:-:S07]  /*3c80*/  FADD.FTZ R13, R63, R6 ;  /* 0x000000063f0d7221 */ /* 0x002fce0000010000 */
[----:B------:R-:W1:Y:S01]  /*3c90*/  MUFU.EX2 R55, R55 ;  /* 0x0000003700377308 */ /* 0x000e620000000800 */
[C---:B--2---:R-:W-:Y:S01]  /*3ca0*/  FADD.FTZ R6, R80.reuse, R13 ;  /* 0x0000000d50067221 */ /* 0x044fe20000010000 */
[----:B------:R-:W-:-:S06]  /*3cb0*/  F2FP.BF16.F32.PACK_AB R27, R80, R63 ;  /* 0x0000003f501b723e */ /* 0x000fcc00000010ff */
        /* <DEDUP_REMOVED lines=9> */
[----:B------:R0:W3:Y:S01]  /*3d50*/  MUFU.EX2 R17, R56 ;  /* 0x0000003800117308 */ /* 0x0000e20000000800 */
[C---:B-1----:R-:W-:Y:S01]  /*3d60*/  FADD.FTZ R2, R50.reuse, R15 ;  /* 0x0000000f32027221 */ /* 0x042fe20000010000 */
[----:B------:R-:W-:-:S06]  /*3d70*/  F2FP.BF16.F32.PACK_AB R14, R50, R51 ;  /* 0x00000033320e723e */ /* 0x000fcc00000010ff */
[----:B------:R-:W1:Y:S01]  /*3d80*/  MUFU.EX2 R48, R48 ;  /* 0x0000003000307308 */ /* 0x000e620000000800 */
[----:B--2---:R-:W-:Y:S01]  /*3d90*/  FADD.FTZ R15, R49, R2 ;  /* 0x00000002310f7221 */ /* 0x004fe20000010000 */
[----:B0-----:R-:W-:-:S04]  /*3da0*/  VIADD R56, R0, 0x21800 ;  /* 0x0002180000387836 */ /* 0x001fc80000000000 */
[----:B------:R-:W-:Y:S02]  /*3db0*/  IMAD.IADD R2, R56, 0x1, R53 ;  /* 0x0000000138027824 */ /* 0x000fe400078e0235 */
[----:B------:R-:W0:Y:S01]  /*3dc0*/  MUFU.EX2 R18, R18 ;  /* 0x0000001200127308 */ /* 0x000e220000000800 */
[----:B---3--:R-:W-:Y:S01]  /*3dd0*/  FADD.FTZ R13, R17, R6 ;  /* 0x00000006110d7221 */ /* 0x008fe20000010000 */
[----:B------:R-:W-:Y:S01]  /*3de0*/  IMAD R53, R5, 0x2, R0 ;  /* 0x0000000205357824 */ /* 0x000fe200078e0200 */
[----:B------:R2:W-:Y:S04]  /*3df0*/  STSM.16.M88.4 [R2], R20 ;  /* 0x0000001402007844 */ /* 0x0005e80000000200 */
[----:B------:R3:W-:Y:S01]  /*3e00*/  STSM.16.M88.4 [R53+0x21800], R24 ;  /* 0x0218001835007844 */ /* 0x0007e20000000200 */
[----:B------:R-:W4:Y:S01]  /*3e10*/  MUFU.EX2 R47, R47 ;  /* 0x0000002f002f7308 */ /* 0x000f220000000800 */
[----:B-1----:R-:W-:-:S07]  /*3e20*/  FADD.FTZ R12, R48, R15 ;  /* 0x0000000f300c7221 */ /* 0x002fce0000010000 */
[----:B------:R-:W1:Y:S01]  /*3e30*/  MUFU.EX2 R3, R3 ;  /* 0x0000000300037308 */ /* 0x000e620000000800 */
[----:B0-----:R-:W-:Y:S01]  /*3e40*/  FADD.FTZ R6, R18, R13 ;  /* 0x0000000d12067221 */ /* 0x001fe20000010000 */
[----:B--2---:R-:W-:-:S06]  /*3e50*/  F2FP.BF16.F32.PACK_AB R20, R48, R49 ;  /* 0x000000313014723e */ /* 0x004fcc00000010ff */
[----:B------:R-:W0:Y:S01]  /*3e60*/  MUFU.EX2 R54, R54 ;  /* 0x0000003600367308 */ /* 0x000e220000000800 */
[----:B----4-:R-:W-:Y:S01]  /*3e70*/  FADD.FTZ R13, R47, R12 ;  /* 0x0000000c2f0d7221 */ /* 0x010fe20000010000 */
[----:B------:R-:W-:-:S06]  /*3e80*/  F2FP.BF16.F32.PACK_AB R12, R29, R28 ;  /* 0x0000001c1d0c723e */ /* 0x000fcc00000010ff */
[----:B------:R-:W2:Y:S01]  /*3e90*/  MUFU.EX2 R11, R11 ;  /* 0x0000000b000b7308 */ /* 0x000ea20000000800 */
[----:B-1----:R-:W-:-:S07]  /*3ea0*/  FADD.FTZ R6, R3, R6 ;  /* 0x0000000603067221 */ /* 0x002fce0000010000 */
[----:B------:R-:W1:Y:S01]  /*3eb0*/  MUFU.EX2 R42, R42 ;  /* 0x0000002a002a7308 */ /* 0x000e620000000800 */
[C---:B0-----:R-:W-:Y:S01]  /*3ec0*/  FADD.FTZ R15, R54.reuse, R13 ;  /* 0x0000000d360f7221 */ /* 0x041fe20000010000 */
[----:B------:R-:W-:-:S06]  /*3ed0*/  F2FP.BF16.F32.PACK_AB R22, R54, R47 ;  /* 0x0000002f3616723e */ /* 0x000fcc00000010ff */
[----:B------:R-:W0:Y:S01]  /*3ee0*/  MUFU.EX2 R43, R43 ;  /* 0x0000002b002b7308 */ /* 0x000e220000000800 */
[----:B--2---:R-:W-:-:S07]  /*3ef0*/  FADD.FTZ R13, R11, R6 ;  /* 0x000000060b0d7221 */ /* 0x004fce0000010000 */
[----:B------:R-:W2:Y:S01]  /*3f00*/  MUFU.EX2 R44, R44 ;  /* 0x0000002c002c7308 */ /* 0x000ea20000000800 */
[----:B-1----:R-:W-:-:S07]  /*3f10*/  FADD.FTZ R6, R42, R15 ;  /* 0x0000000f2a067221 */ /* 0x002fce0000010000 */
[----:B------:R-:W3:Y:S01]  /*3f20*/  MUFU.EX2 R36, R36 ;  /* 0x0000002400247308 */ /* 0x000ee20000000800 */
[----:B0-----:R-:W-:-:S07]  /*3f30*/  FADD.FTZ R21, R43, R6 ;  /* 0x000000062b157221 */ /* 0x001fce0000010000 */
[----:B------:R-:W0:Y:S01]  /*3f40*/  MUFU.EX2 R30, R30 ;  /* 0x0000001e001e7308 */ /* 0x000e220000000800 */
[----:B--2---:R-:W-:Y:S01]  /*3f50*/  FADD.FTZ R15, R44, R13 ;  /* 0x0000000d2c0f7221 */ /* 0x004fe20000010000 */
[----:B------:R-:W-:-:S06]  /*3f60*/  F2FP.BF16.F32.PACK_AB R13, R58, R55 ;  /* 0x000000373a0d723e */ /* 0x000fcc00000010ff */
[----:B------:R-:W1:Y:S01]  /*3f70*/  MUFU.EX2 R45, R45 ;  /* 0x0000002d002d7308 */ /* 0x000e620000000800 */
[----:B---3--:R-:W-:Y:S01]  /*3f80*/  FADD.FTZ R24, R36, R21 ;  /* 0x0000001524187221 */ /* 0x008fe20000010000 */
[----:B------:R-:W-:-:S06]  /*3f90*/  F2FP.BF16.F32.PACK_AB R21, R3, R18 ;  /* 0x000000120315723e */ /* 0x000fcc00000010ff */
[----:B------:R-:W2:Y:S01]  /*3fa0*/  MUFU.EX2 R33, R33 ;  /* 0x0000002100217308 */ /* 0x000ea20000000800 */
[----:B0-----:R-:W-:Y:S01]  /*3fb0*/  FADD.FTZ R6, R30, R15 ;  /* 0x0000000f1e067221 */ /* 0x001fe20000010000 */
[----:B------:R-:W-:-:S06]  /*3fc0*/  F2FP.BF16.F32.PACK_AB R15, R17, R4 ;  /* 0x00000004110f723e */ /* 0x000fcc00000010ff */
[----:B------:R-:W0:Y:S01]  /*3fd0*/  MUFU.EX2 R67, R67 ;  /* 0x0000004300437308 */ /* 0x000e220000000800 */
[----:B-1----:R-:W-:Y:S01]  /*3fe0*/  FADD.FTZ R4, R45, R6 ;  /* 0x000000062d047221 */ /* 0x002fe20000010000 */
[C---:B------:R-:W-:Y:S01]  /*3ff0*/  LEA R6, R5.reuse, R56, 0x1 ;  /* 0x0000003805067211 */ /* 0x040fe200078e08ff */
[----:B------:R-:W-:Y:S01]  /*4000*/  IMAD R5, R5, 0x2, R2 ;  /* 0x0000000205057824 */ /* 0x000fe200078e0202 */
[----:B------:R-:W-:-:S04]  /*4010*/  F2FP.BF16.F32.PACK_AB R25, R45, R30 ;  /* 0x0000001e2d19723e */ /* 0x000fc800000010ff */
[----:B------:R-:W1:Y:S01]  /*4020*/  MUFU.EX2 R32, R32 ;  /* 0x0000002000207308 */ /* 0x000e620000000800 */
[----:B--2---:R-:W-:Y:S01]  /*4030*/  FADD.FTZ R23, R33, R24 ;  /* 0x0000001821177221 */ /* 0x004fe20000010000 */
[----:B------:R2:W-:Y:S01]  /*4040*/  STSM.16.M88.4 [R5], R12 ;  /* 0x0000000c05007844 */ /* 0x0005e20000000200 */
[----:B------:R-:W-:Y:S02]  /*4050*/  F2FP.BF16.F32.PACK_AB R24, R43, R42 ;  /* 0x0000002a2b18723e */ /* 0x000fe400000010ff */
[----:B------:R-:W-:-:S03]  /*4060*/  F2FP.BF16.F32.PACK_AB R26, R33, R36 ;  /* 0x00000024211a723e */ /* 0x000fc600000010ff */
[----:B------:R-:W3:Y:S01]  /*4070*/  MUFU.EX2 R46, R71 ;  /* 0x00000047002e7308 */ /* 0x000ee20000000800 */
[----:B0-----:R-:W-:-:S07]  /*4080*/  FADD.FTZ R17, R67, R4 ;  /* 0x0000000443117221 */ /* 0x001fce0000010000 */
[----:B------:R-:W2:Y:S01]  /*4090*/  MUFU.EX2 R31, R31 ;  /* 0x0000001f001f7308 */ /* 0x000ea20000000800 */
[----:B-1----:R-:W-:Y:S01]  /*40a0*/  FADD.FTZ R4, R32, R23 ;  /* 0x0000001720047221 */ /* 0x002fe20000010000 */
[----:B------:R-:W-:-:S05]  /*40b0*/  F2FP.BF16.F32.PACK_AB R23, R44, R11 ;  /* 0x0000000b2c17723e */ /* 0x000fca00000010ff */
[----:B------:R0:W-:Y:S01]  /*40c0*/  STSM.16.M88.4 [R0+0x27800], R20 ;  /* 0x0278001400007844 */ /* 0x0001e20000000200 */
[----:B------:R-:W1:Y:S01]  /*40d0*/  MUFU.EX2 R34, R34 ;  /* 0x0000002200227308 */ /* 0x000e620000000800 */
[C---:B---3--:R-:W-:Y:S01]  /*40e0*/  F2FP.BF16.F32.PACK_AB R27, R46.reuse, R67 ;  /* 0x000000432e1b723e */ /* 0x048fe200000010ff */
[----:B------:R-:W-:-:S04]  /*40f0*/  FADD.FTZ R17, R46, R17 ;  /* 0x000000112e117221 */ /* 0x000fc80000010000 */
[----:B------:R3:W-:Y:S02]  /*4100*/  STSM.16.M88.4 [R2+0x6000], R24 ;  /* 0x0060001802007844 */ /* 0x0007e40000000200 */
[----:B------:R-:W4:Y:S01]  /*4110*/  MUFU.EX2 R37, R37 ;  /* 0x0000002500257308 */ /* 0x000f220000000800 */
[C---:B--2---:R-:W-:Y:S01]  /*4120*/  F2FP.BF16.F32.PACK_AB R12, R31.reuse, R32 ;  /* 0x000000201f0c723e */ /* 0x044fe200000010ff */
[----:B------:R-:W-:-:S06]  /*4130*/  FADD.FTZ R11, R31, R4 ;  /* 0x000000041f0b7221 */ /* 0x000fcc0000010000 */
[----:B------:R-:W2:Y:S01]  /*4140*/  MUFU.EX2 R70, R70 ;  /* 0x0000004600467308 */ /* 0x000ea20000000800 */
[----:B-1----:R-:W-:-:S07]  /*4150*/  FADD.FTZ R18, R34, R11 ;  /* 0x0000000b22127221 */ /* 0x002fce0000010000 */
[----:B------:R-:W1:Y:S01]  /*4160*/  MUFU.EX2 R19, R74 ;  /* 0x0000004a00137308 */ /* 0x000e620000000800 */
[----:B----4-:R-:W-:-:S07]  /*4170*/  F2FP.BF16.F32.PACK_AB R14, R37, R34 ;  /* 0x00000022250e723e */ /* 0x010fce00000010ff */
[----:B------:R-:W4:Y:S01]  /*4180*/  MUFU.EX2 R73, R73 ;  /* 0x0000004900497308 */ /* 0x000f220000000800 */
[----:B--2---:R-:W-:Y:S01]  /*4190*/  FADD.FTZ R4, R70, R17 ;  /* 0x0000001146047221 */ /* 0x004fe20000010000 */
[----:B------:R-:W-:-:S06]  /*41a0*/  FADD.FTZ R17, R37, R18 ;  /* 0x0000001225117221 */ /* 0x000fcc0000010000 */
[----:B------:R-:W2:Y:S01]  /*41b0*/  MUFU.EX2 R28, R75 ;  /* 0x0000004b001c7308 */ /* 0x000ea20000000800 */
[C---:B-1----:R-:W-:Y:S01]  /*41c0*/  F2FP.BF16.F32.PACK_AB R13, R19.reuse, R70 ;  /* 0x00000046130d723e */ /* 0x042fe200000010ff */
[----:B------:R-:W-:-:S06]  /*41d0*/  FADD.FTZ R4, R19, R4 ;  /* 0x0000000413047221 */ /* 0x000fcc0000010000 */
[----:B------:R-:W1:Y:S01]  /*41e0*/  MUFU.EX2 R38, R38 ;  /* 0x0000002600267308 */ /* 0x000e620000000800 */
[----:B----4-:R-:W-:-:S07]  /*41f0*/  FADD.FTZ R11, R73, R4 ;  /* 0x00000004490b7221 */ /* 0x010fce0000010000 */
[----:B------:R-:W0:Y:S01]  /*4200*/  MUFU.EX2 R39, R39 ;  /* 0x0000002700277308 */ /* 0x000e220000000800 */
[C---:B--2---:R-:W-:Y:S01]  /*4210*/  F2FP.BF16.F32.PACK_AB R15, R28.reuse, R73 ;  /* 0x000000491c0f723e */ /* 0x044fe200000010ff */
[----:B------:R-:W-:-:S04]  /*4220*/  FADD.FTZ R11, R28, R11 ;  /* 0x0000000b1c0b7221 */ /* 0x000fc80000010000 */
[----:B------:R3:W-:Y:S02]  /*4230*/  STSM.16.M88.4 [R53+0x27800], R12 ;  /* 0x0278000c35007844 */ /* 0x0007e40000000200 */
[----:B------:R-:W-:Y:S01]  /*4240*/  MUFU.EX2 R35, R35 ;  /* 0x0000002300237308 */ /* 0x000fe20000000800 */
[----:B-1----:R-:W-:-:S07]  /*4250*/  FADD.FTZ R4, R38, R17 ;  /* 0x0000001126047221 */ /* 0x002fce0000010000 */
[----:B------:R-:W1:Y:S01]  /*4260*/  MUFU.EX2 R40, R40 ;  /* 0x0000002800287308 */ /* 0x000e620000000800 */
[C---:B0-----:R-:W-:Y:S01]  /*4270*/  F2FP.BF16.F32.PACK_AB R20, R39.reuse, R38 ;  /* 0x000000262714723e */ /* 0x041fe200000010ff */
[----:B------:R-:W-:-:S06]  /*4280*/  FADD.FTZ R18, R39, R4 ;  /* 0x0000000427127221 */ /* 0x000fcc0000010000 */
[----:B------:R-:W0:Y:S08]  /*4290*/  MUFU.EX2 R76, R76 ;  /* 0x0000004c004c7308 */ /* 0x000e300000000800 */
[----:B------:R-:W2:Y:S01]  /*42a0*/  MUFU.EX2 R3, R52 ;  /* 0x0000003400037308 */ /* 0x000ea20000000800 */
[----:B-1----:R-:W-:Y:S01]  /*42b0*/  F2FP.BF16.F32.PACK_AB R22, R40, R35 ;  /* 0x000000232816723e */ /* 0x002fe200000010ff */
[----:B------:R-:W-:-:S06]  /*42c0*/  FADD.FTZ R35, R35, R18 ;  /* 0x0000001223237221 */ /* 0x000fcc0000010000 */
[----:B------:R-:W-:Y:S01]  /*42d0*/  MUFU.EX2 R78, R78 ;  /* 0x0000004e004e7308 */ /* 0x000fe20000000800 */
[----:B0-----:R-:W-:-:S07]  /*42e0*/  FADD.FTZ R4, R76, R11 ;  /* 0x0000000b4c047221 */ /* 0x001fce0000010000 */
[----:B------:R-:W0:Y:S01]  /*42f0*/  MUFU.EX2 R41, R41 ;  /* 0x0000002900297308 */ /* 0x000e220000000800 */
[C---:B--2---:R-:W-:Y:S01]  /*4300*/  F2FP.BF16.F32.PACK_AB R21, R3.reuse, R76 ;  /* 0x0000004c0315723e */ /* 0x044fe200000010ff */
[----:B------:R-:W-:Y:S01]  /*4310*/  FADD.FTZ R11, R3, R4 ;  /* 0x00000004030b7221 */ /* 0x000fe20000010000 */
[----:B------:R-:W-:Y:S01]  /*4320*/  FADD.FTZ R4, R40, R35 ;  /* 0x0000002328047221 */ /* 0x000fe20000010000 */
[----:B0-----:R-:W-:Y:S02]  /*4330*/  F2FP.BF16.F32.PACK_AB R23, R41, R78 ;  /* 0x0000004e2917723e */ /* 0x001fe400000010ff */
[----:B------:R-:W-:-:S03]  /*4340*/  FADD.FTZ R78, R78, R11 ;  /* 0x0000000b4e4e7221 */ /* 0x000fc60000010000 */
[----:B------:R3:W-:Y:S01]  /*4350*/  STSM.16.M88.4 [R5+0x6000], R20 ;  /* 0x0060001405007844 */ /* 0x0007e20000000200 */
[----:B------:R-:W-:Y:S01]  /*4360*/  FADD.FTZ R3, R41, R78 ;  /* 0x0000004e29037221 */ /* 0x000fe20000010000 */
[----:B------:R0:W-:Y:S06]  /*4370*/  MEMBAR.ALL.CTA ;  /* 0x0000000000007992 */ /* 0x0001ec0000008000 */
[----:B0-----:R-:W0:Y:S02]  /*4380*/  FENCE.VIEW.ASYNC.S ;  /* 0x00000000000073c6 */ /* 0x001e240000000000 */
[----:B0-----:R-:W-:Y:S01]  /*4390*/  NOP ;  /* 0x0000000000007918 */ /* 0x001fe20000000000 */
[----:B------:R-:W-:Y:S05]  /*43a0*/  @!P1 BRA `(.L_x_1918) ;  /* 0x0000003000d09947 */ /* 0x000fea0003800000 */
[----:B---3--:R-:W-:Y:S01]  /*43b0*/  IMAD.MOV.U32 R12, RZ, RZ, R77 ;  /* 0x000000ffff0c7224 */ /* 0x008fe200078e004d */
[----:B------:R-:W-:Y:S01]  /*43c0*/  UMOV UR42, URZ ;  /* 0x0000003f002a7c82 */ /* 0x000fe20008000000 */
[----:B------:R-:W-:Y:S01]  /*43d0*/  IMAD.MOV.U32 R11, RZ, RZ, R72 ;  /* 0x000000ffff0b7224 */ /* 0x000fe200078e0048 */
[----:B------:R-:W-:Y:S01]  /*43e0*/  UMOV UR5, URZ ;  /* 0x0000003f00057c82 */ /* 0x000fe20008000000 */
[----:B------:R-:W-:Y:S01]  /*43f0*/  IMAD.MOV.U32 R135, RZ, RZ, RZ ;  /* 0x000000ffff877224 */ /* 0x000fe200078e00ff */
[----:B------:R-:W-:Y:S01]  /*4400*/  ULDC UR34, c[0x0][0x288] ;  /* 0x0000a20000227ab9 */ /* 0x000fe20000000800 */
[----:B------:R-:W-:Y:S01]  /*4410*/  ULDC UR33, c[0x0][0x2f0] ;  /* 0x0000bc0000217ab9 */ /* 0x000fe20000000800 */
[----:B------:R-:W-:Y:S01]  /*4420*/  ULDC UR7, c[0x0][0x9d8] ;  /* 0x0002760000077ab9 */ /* 0x000fe20000000800 */
[----:B------:R-:W-:-:S05]  /*4430*/  ULDC UR35, c[0x0][0x988] ;  /* 0x0002620000237ab9 */ /* 0x000fca0000000800 */
.L_x_1929:
        /* <DEDUP_REMOVED lines=8> */
.L_x_1920:
[----:B------:R-:W-:Y:S01]  /*44c0*/  UIADD3 UR4, UR5, 0x1, URZ ;  /* 0x0000000105047890 */ /* 0x000fe2000fffe03f */
[----:B------:R-:W-:-:S03]  /*44d0*/  MOV R13, UR6 ;  /* 0x00000006000d7c02 */ /* 0x000fc60008000f00 */
[----:B------:R-:W-:Y:S01]  /*44e0*/  UISETP.NE.AND UP0, UPT, UR4, 0x2, UPT ;  /* 0x000000020400788c */ /* 0x000fe2000bf05270 */
[----:B------:R-:W-:-:S03]  /*44f0*/  SHF.L.U32 R13, R13, 0x1f, RZ ;  /* 0x0000001f0d0d7819 */ /* 0x000fc600000006ff */
[----:B------:R-:W-:-:S04]  /*4500*/  USEL UR4, UR4, URZ, UP0 ;  /* 0x0000003f04047287 */ /* 0x000fc80008000000 */
[----:B------:R-:W-:-:S09]  /*4510*/  ULEA UR4, UR4, UR38, 0x3 ;  /* 0x0000002604047291 */ /* 0x000fd2000f8e183f */
[----:B------:R0:W1:Y:S01]  /*4520*/  SYNCS.PHASECHK.TRANS64.TRYWAIT P1, [UR4+0x2d830], R13 ;  /* 0x02d8300dff0075a7 */ /* 0x0000620008020144 */
[----:B------:R-:W-:Y:S05]  /*4530*/  @!P0 BRA `(.L_x_1921) ;  /* 0x0000000000048947 */ /* 0x000fea0003800000 */
[----:B------:R-:W-:Y:S01]  /*4540*/  BPT.TRAP 0x1 ;  /* 0x000000040000795c */ /* 0x000fe20000300000 */
.L_x_1921:
[----:B-1----:R-:W-:Y:S05]  /*4550*/  @P1 BRA `(.L_x_1919) ;  /* 0x0000000000081947 */ /* 0x002fea0003800000 */
[----:B------:R-:W1:Y:S02]  /*4560*/  SYNCS.PHASECHK.TRANS64.TRYWAIT P1, [UR4+0x2d830], R13 ;  /* 0x02d8300dff0075a7 */ /* 0x000e640008020144 */
[----:B-1----:R-:W-:Y:S05]  /*4570*/  @!P1 BRA `(.L_x_1922) ;  /* 0x000000b400dc9947 */ /* 0x002fea0003800000 */
.L_x_1919:
        /* <DEDUP_REMOVED lines=42> */
.L_x_1924:
[----:B------:R-:W-:Y:S01]  /*4820*/  ULEA UR10, UR5, UR38, 0x3 ;  /* 0x00000026050a7291 */ /* 0x000fe2000f8e183f */
[----:B------:R-:W-:-:S05]  /*4830*/  IMAD.U32 R13, RZ, RZ, UR42 ;  /* 0x0000002aff0d7e24 */ /* 0x000fca000f8e00ff */
[----:B------:R-:W-:-:S04]  /*4840*/  SHF.L.U32 R13, R13, 0x1f, RZ ;  /* 0x0000001f0d0d7819 */ /* 0x000fc800000006ff */
[----:B------:R0:W1:Y:S01]  /*4850*/  SYNCS.PHASECHK.TRANS64.TRYWAIT P1, [UR10+0x2d850], R13 ;  /* 0x02d8500dff0075a7 */ /* 0x000062000802014a */
[----:B------:R-:W-:Y:S05]  /*4860*/  @!P0 BRA `(.L_x_1925) ;  /* 0x0000000000048947 */ /* 0x000fea0003800000 */
[----:B------:R-:W-:Y:S01]  /*4870*/  BPT.TRAP 0x1 ;  /* 0x000000040000795c */ /* 0x000fe20000300000 */
.L_x_1925:
[----:B-1----:R-:W-:Y:S05]  /*4880*/  @P1 BRA `(.L_x_1923) ;  /* 0x0000000000081947 */ /* 0x002fea0003800000 */
[----:B------:R-:W1:Y:S02]  /*4890*/  SYNCS.PHASECHK.TRANS64.TRYWAIT P1, [UR10+0x2d850], R13 ;  /* 0x02d8500dff0075a7 */ /* 0x000e64000802014a */
[----:B-1----:R-:W-:Y:S05]  /*48a0*/  @!P1 BRA `(.L_x_1926) ;  /* 0x000000b400289947 */ /* 0x002fea0003800000 */
.L_x_1923:
        /* <DEDUP_REMOVED lines=71> */
.L_x_1927:
[----:B------:R-:W-:Y:S01]  /*4d20*/  UISETP.NE.AND UP0, UPT, UR41, URZ, UPT ;  /* 0x0000003f2900728c */ /* 0x000fe2000bf05270 */
[----:B------:R-:W-:Y:S01]  /*4d30*/  FMUL.FTZ R143, R29, UR7 ;  /* 0x000000071d8f7c20 */ /* 0x000fe20008410000 */
[----:B------:R-:W-:Y:S02]  /*4d40*/  IMAD.MOV.U32 R137, RZ, RZ, R7 ;  /* 0x000000ffff897224 */ /* 0x000fe400078e0007 */
[----:B------:R-:W-:Y:S01]  /*4d50*/  FMUL.FTZ R144, R33, UR7 ;  /* 0x0000000721907c20 */ /* 0x000fe20008410000 */
[----:B------:R-:W-:Y:S01]  /*4d60*/  FMUL.FTZ R140, R25, UR7 ;  /* 0x00000007198c7c20 */ /* 0x000fe20008410000 */
[----:B------:R-:W-:Y:S01]  /*4d70*/  FMUL.FTZ R141, R24, UR7 ;  /* 0x00000007188d7c20 */ /* 0x000fe20008410000 */
[----:B------:R-:W-:Y:S01]  /*4d80*/  PLOP3.LUT P1, PT, PT, PT, UP0, 0x80, 0x0 ;  /* 0x000000000000781c */ /* 0x000fe20003f2f008 */
[----:B------:R-:W-:Y:S01]  /*4d90*/  FMUL.FTZ R25, R47, UR7 ;  /* 0x000000072f197c20 */ /* 0x000fe20008410000 */
[----:B------:R-:W-:Y:S01]  /*4da0*/  PLOP3.LUT P2, PT, PT, PT, UP0, 0x80, 0x0 ;  /* 0x000000000000781c */ /* 0x000fe20003f4f008 */
[----:B------:R-:W-:Y:S01]  /*4db0*/  FMUL.FTZ R17, R31, UR7 ;  /* 0x000000071f117c20 */ /* 0x000fe20008410000 */
[----:B------:R-:W-:Y:S01]  /*4dc0*/  MOV R47, 0xfffffffe ;  /* 0xfffffffe002f7802 */ /* 0x000fe20000000f00 */
[----:B------:R-:W-:Y:S01]  /*4dd0*/  @UP0 ULDC UR10, c[0x0][0x44c] ;  /* 0x00011300000a0ab9 */ /* 0x000fe20000000800 */
[----:B------:R-:W1:Y:S01]  /*4de0*/  MUFU.TANH R141, R141 ;  /* 0x0000008d008d7308 */ /* 0x000e620000002400 */
[----:B------:R-:W-:-:S02]  /*4df0*/  IMAD.U32 R31, RZ, RZ, UR33 ;  /* 0x00000021ff1f7e24 */ /* 0x000fc4000f8e00ff */
[----:B------:R-:W-:Y:S01]  /*4e00*/  FMUL.FTZ R139, R28, UR7 ;  /* 0x000000071c8b7c20 */ /* 0x000fe20008410000 */
[----:B------:R-:W-:Y:S01]  /*4e10*/  FMUL.FTZ R145, R32, UR7 ;  /* 0x0000000720917c20 */ /* 0x000fe20008410000 */
[----:B------:R-:W-:Y:S01]  /*4e20*/  FMUL.FTZ R19, R35, UR7 ;  /* 0x0000000723137c20 */ /* 0x000fe20008410000 */
[----:B------:R-:W-:Y:S01]  /*4e30*/  FMUL.FTZ R35, R36, UR7 ;  /* 0x0000000724237c20 */ /* 0x000fe20008410000 */
[----:B------:R-:W-:Y:S01]  /*4e40*/  FMUL.FTZ R36, R37, UR7 ;  /* 0x0000000725247c20 */ /* 0x000fe20008410000 */
[----:B------:R-:W-:Y:S01]  /*4e50*/  @P1 IMAD.HI.U32 R29, R7, UR10, RZ ;  /* 0x0000000a071d1c27 */ /* 0x000fe2000f8e00ff */
[----:B------:R-:W-:Y:S01]  /*4e60*/  @UP0 ULDC UR10, c[0x0][0x450] ;  /* 0x00011400000a0ab9 */ /* 0x000fe20000000800 */
[----:B------:R-:W2:Y:S02]  /*4e70*/  MUFU.TANH R140, R140 ;  /* 0x0000008c008c7308 */ /* 0x000ea40000002400 */
[----:B------:R-:W-:Y:S01]  /*4e80*/  FMUL.FTZ R18, R34, UR7 ;  /* 0x0000000722127c20 */ /* 0x000fe20008410000 */
[----:B------:R-:W-:Y:S01]  /*4e90*/  FMUL.FTZ R37, R40, UR7 ;  /* 0x0000000728257c20 */ /* 0x000fe20008410000 */
[----:B------:R-:W-:Y:S01]  /*4ea0*/  @P2 SHF.R.U32.HI R137, RZ, UR10, R29 ;  /* 0x0000000aff892c19 */ /* 0x000fe2000801161d */
[----:B------:R-:W-:Y:S01]  /*4eb0*/  UMOV UR10, 0xffffff80 ;  /* 0xffffff80000a7882 */ /* 0x000fe20000000000 */
[----:B------:R-:W-:Y:S01]  /*4ec0*/  FMUL.FTZ R14, R27, UR7 ;  /* 0x000000071b0e7c20 */ /* 0x000fe20008410000 */
[----:B------:R-:W-:Y:S01]  /*4ed0*/  UIMAD UR10, UR39, UR10, 0x1 ;  /* 0x00000001270a74a4 */ /* 0x000fe2000f8e020a */
[----:B------:R-:W-:Y:S01]  /*4ee0*/  FMUL.FTZ R27, R51, UR7 ;  /* 0x00000007331b7c20 */ /* 0x000fe20008410000 */
[----:B------:R-:W3:Y:S01]  /*4ef0*/  SHFL.IDX PT, R33, R137, RZ, 0x1c1f ;  /* 0x001c1fff89217589 */ /* 0x000ee200000e0000 */
[----:B------:R-:W4:Y:S01]  /*4f00*/  MUFU.TANH R139, R139 ;  /* 0x0000008b008b7308 */ /* 0x000f220000002400 */
[----:B------:R-:W-:Y:S01]  /*4f10*/  FMUL.FTZ R20, R38, UR7 ;  /* 0x0000000726147c20 */ /* 0x000fe20008410000 */
[----:B------:R-:W-:Y:S01]  /*4f20*/  FMUL.FTZ R38, R41, UR7 ;  /* 0x0000000729267c20 */ /* 0x000fe20008410000 */
[----:B------:R-:W-:-:S02]  /*4f30*/  IMAD R136, R10, R47, UR10 ;  /* 0x0000000a0a887e24 */ /* 0x000fc4000f8e022f */
[----:B0-----:R-:W-:Y:S01]  /*4f40*/  FMUL.FTZ R13, R26, UR7 ;  /* 0x000000071a0d7c20 */ /* 0x001fe20008410000 */
[----:B------:R-:W-:Y:S01]  /*4f50*/  FMUL.FTZ R26, R50, UR7 ;  /* 0x00000007321a7c20 */ /* 0x000fe20008410000 */
[----:B------:R-:W-:Y:S01]  /*4f60*/  FMUL.FTZ R21, R39, UR7 ;  /* 0x0000000727157c20 */ /* 0x000fe20008410000 */
[----:B------:R-:W-:Y:S01]  /*4f70*/  IMAD R136, R31, UR40, R136 ;  /* 0x000000281f887c24 */ /* 0x000fe2000f8e0288 */
        /* <DEDUP_REMOVED lines=14> */
[----:B------:R-:W-:Y:S01]  /*5060*/  FMUL.FTZ R48, R60, UR7 ;  /* 0x000000073c307c20 */ /* 0x000fe20008410000 */
[----:B---3--:R-:W-:Y:S01]  /*5070*/  IADD3 R146, R33, -UR34, R136 ;  /* 0x8000002221927c10 */ /* 0x008fe2000fffe088 */
[----:B------:R-:W3:Y:S01]  /*5080*/  MUFU.TANH R144, R144 ;  /* 0x0000009000907308 */ /* 0x000ee20000002400 */
[----:B------:R-:W-:Y:S01]  /*5090*/  FMUL.FTZ R29, R55, UR7 ;  /* 0x00000007371d7c20 */ /* 0x000fe20008410000 */
[----:B------:R-:W-:Y:S01]  /*50a0*/  FMUL.FTZ R47, R61, UR7 ;  /* 0x000000073d2f7c20 */ /* 0x000fe20008410000 */
[----:B------:R-:W-:Y:S01]  /*50b0*/  ISETP.GT.AND P1, PT, R146, RZ, PT ;  /* 0x000000ff9200720c */ /* 0x000fe20003f24270 */
[----:B------:R-:W-:Y:S01]  /*50c0*/  FMUL.FTZ R49, R64, UR7 ;  /* 0x0000000740317c20 */ /* 0x000fe20008410000 */
[----:B------:R-:W-:Y:S01]  /*50d0*/  ISETP.GT.AND P2, PT, R146, 0x1, PT ;  /* 0x000000019200780c */ /* 0x000fe20003f44270 */
[----:B------:R-:W-:Y:S01]  /*50e0*/  FMUL.FTZ R15, R30, UR7 ;  /* 0x000000071e0f7c20 */ /* 0x000fe20008410000 */
[----:B-1----:R-:W-:Y:S01]  /*50f0*/  FSEL R141, R141, -INF , P1 ;  /* 0xff8000008d8d7808 */ /* 0x002fe20000800000 */
[----:B------:R-:W1:Y:S01]  /*5100*/  MUFU.TANH R35, R35 ;  /* 0x0000002300237308 */ /* 0x000e620000002400 */
[----:B------:R-:W-:Y:S01]  /*5110*/  ISETP.GT.AND P1, PT, R146, 0x8, PT ;  /* 0x000000089200780c */ /* 0x000fe20003f24270 */
[----:B------:R-:W-:Y:S01]  /*5120*/  FMUL.FTZ R30, R58, UR7 ;  /* 0x000000073a1e7c20 */ /* 0x000fe20008410000 */
[----:B--2---:R-:W-:Y:S01]  /*5130*/  FSEL R140, R140, -INF , P2 ;  /* 0xff8000008c8c7808 */ /* 0x004fe20001000000 */
[----:B------:R-:W-:Y:S01]  /*5140*/  FMUL.FTZ R80, R80, UR7 ;  /* 0x0000000750507c20 */ /* 0x000fe20008410000 */
[----:B------:R-:W-:Y:S01]  /*5150*/  FMNMX.FTZ R33, R141, R11, !PT ;  /* 0x0000000b8d217209 */ /* 0x000fe20007810000 */
[----:B------:R-:W-:Y:S01]  /*5160*/  FMUL.FTZ R81, R81, UR7 ;  /* 0x0000000751517c20 */ /* 0x000fe20008410000 */
[----:B------:R-:W-:Y:S01]  /*5170*/  ISETP.GT.AND P2, PT, R146, 0x9, PT ;  /* 0x000000099200780c */ /* 0x000fe20003f44270 */
[----:B------:R-:W2:Y:S01]  /*5180*/  MUFU.TANH R36, R36 ;  /* 0x0000002400247308 */ /* 0x000ea20000002400 */
[----:B----4-:R-:W-:Y:S01]  /*5190*/  FSEL R139, R139, -INF , P1 ;  /* 0xff8000008b8b7808 */ /* 0x010fe20000800000 */
[----:B------:R-:W-:Y:S01]  /*51a0*/  FMUL.FTZ R84, R84, UR7 ;  /* 0x0000000754547c20 */ /* 0x000fe20008410000 */
[----:B------:R-:W-:Y:S01]  /*51b0*/  FMNMX.FTZ R34, R140, R33, !PT ;  /* 0x000000218c227209 */ /* 0x000fe20007810000 */
[----:B------:R-:W-:Y:S01]  /*51c0*/  FMUL.FTZ R85, R85, UR7 ;  /* 0x0000000755557c20 */ /* 0x000fe20008410000 */
[C---:B------:R-:W-:Y:S01]  /*51d0*/  ISETP.GT.AND P1, PT, R146.reuse, 0x10, PT ;  /* 0x000000109200780c */ /* 0x040fe20003f24270 */
[----:B------:R-:W-:Y:S01]  /*51e0*/  FMUL.FTZ R31, R59, UR7 ;  /* 0x000000073b1f7c20 */ /* 0x000fe20008410000 */
[----:B0-----:R-:W-:Y:S01]  /*51f0*/  FSEL R32, R143, -INF , P2 ;  /* 0xff8000008f207808 */ /* 0x001fe20001000000 */
[----:B------:R-:W0:Y:S01]  /*5200*/  MUFU.TANH R37, R37 ;  /* 0x0000002500257308 */ /* 0x000e220000002400 */
[----:B------:R-:W-:Y:S01]  /*5210*/  FMNMX.FTZ R51, R139, R34, !PT ;  /* 0x000000228b337209 */ /* 0x000fe20007810000 */
[----:B------:R-:W4:Y:S01]  /*5220*/  S2UR UR11, SR_CgaCtaId ;  /* 0x00000000000b79c3 */ /* 0x000f220000008800 */
[----:B------:R-:W-:Y:S01]  /*5230*/  ISETP.GT.AND P2, PT, R146, 0x11, PT ;  /* 0x000000119200780c */ /* 0x000fe20003f44270 */
[----:B------:R-:W-:Y:S01]  /*5240*/  ULEA UR10, UR4, UR38, 0x3 ;  /* 0x00000026040a7291 */ /* 0x000fe2000f8e183f */
[----:B-----5:R-:W-:-:S02]  /*5250*/  FSEL R33, R145, -INF , P1 ;  /* 0xff80000091217808 */ /* 0x020fc40000800000 */
[----:B------:R-:W-:Y:S01]  /*5260*/  FMNMX.FTZ R50, R32, R51, !PT ;  /* 0x0000003320327209 */ /* 0x000fe20007810000 */
[----:B------:R-:W5:Y:S01]  /*5270*/  MUFU.TANH R38, R38 ;  /* 0x0000002600267308 */ /* 0x000f620000002400 */
[----:B------:R-:W-:Y:S01]  /*5280*/  ISETP.GT.AND P1, PT, R146, 0x18, PT ;  /* 0x000000189200780c */ /* 0x000fe20003f24270 */
[----:B------:R-:W-:Y:S01]  /*5290*/  UIADD3 UR10, UR10, 0x2d840, URZ ;  /* 0x0002d8400a0a7890 */ /* 0x000fe2000fffe03f */
[----:B---3--:R-:W-:Y:S02]  /*52a0*/  FSEL R34, R144, -INF , P2 ;  /* 0xff80000090227808 */ /* 0x008fe40001000000 */
[----:B------:R-:W-:Y:S01]  /*52b0*/  FMNMX.FTZ R51, R33, R50, !PT ;  /* 0x0000003221337209 */ /* 0x000fe20007810000 */
[----:B------:R-:W-:Y:S01]  /*52c0*/  FMUL.FTZ R50, R65, UR7 ;  /* 0x0000000741327c20 */ /* 0x000fe20008410000 */
[----:B------:R-:W-:Y:S01]  /*52d0*/  ISETP.GT.AND P2, PT, R146, 0x19, PT ;  /* 0x000000199200780c */ /* 0x000fe20003f44270 */
[----:B------:R-:W3:Y:S01]  /*52e0*/  MUFU.TANH R39, R39 ;  /* 0x0000002700277308 */ /* 0x000ee20000002400 */
[----:B-1----:R-:W-:Y:S01]  /*52f0*/  FSEL R35, R35, -INF , P1 ;  /* 0xff80000023237808 */ /* 0x002fe20000800000 */
[----:B------:R-:W-:Y:S01]  /*5300*/  FMUL.FTZ R65, R70, UR7 ;  /* 0x0000000746417c20 */ /* 0x000fe20008410000 */
[----:B------:R-:W-:Y:S01]  /*5310*/  FMNMX.FTZ R52, R34, R51, !PT ;  /* 0x0000003322347209 */ /* 0x000fe20007810000 */
[----:B------:R-:W-:Y:S01]  /*5320*/  FMUL.FTZ R51, R68, UR7 ;  /* 0x0000000744337c20 */ /* 0x000fe20008410000 */
[----:B------:R-:W-:Y:S01]  /*5330*/  ISETP.GT.AND P1, PT, R146, 0x20, PT ;  /* 0x000000209200780c */ /* 0x000fe20003f24270 */
[----:B------:R-:W-:Y:S01]  /*5340*/  FMUL.FTZ R70, R79, UR7 ;  /* 0x000000074f467c20 */ /* 0x000fe20008410000 */
[----:B--2---:R-:W-:Y:S01]  /*5350*/  FSEL R36, R36, -INF , P2 ;  /* 0xff80000024247808 */ /* 0x004fe20001000000 */
[----:B------:R-:W1:Y:S01]  /*5360*/  MUFU.TANH R40, R40 ;  /* 0x0000002800287308 */ /* 0x000e620000002400 */
[----:B------:R-:W-:Y:S01]  /*5370*/  FMNMX.FTZ R53, R35, R52, !PT ;  /* 0x0000003423357209 */ /* 0x000fe20007810000 */
[----:B------:R-:W2:Y:S01]  /*5380*/  SHFL.IDX PT, R79, R137, 0x1, 0x1c1f ;  /* 0x003c1f00894f7f89 */ /* 0x000ea200000e0000 */
[----:B------:R-:W-:Y:S01]  /*5390*/  ISETP.GT.AND P2, PT, R146, 0x21, PT ;  /* 0x000000219200780c */ /* 0x000fe20003f44270 */
[----:B----4-:R-:W-:Y:S01]  /*53a0*/  UPRMT UR10, UR11, 0x654, UR10 ;  /* 0x000006540b0a7896 */ /* 0x010fe2000800000a */
[----:B0-----:R-:W-:-:S02]  /*53b0*/  FSEL R37, R37, -INF , P1 ;  /* 0xff80000025257808 */ /* 0x001fc40000800000 */
[----:B------:R-:W-:Y:S01]  /*53c0*/  FMNMX.FTZ R52, R36, R53, !PT ;  /* 0x0000003524347209 */ /* 0x000fe20007810000 */
[----:B------:R-:W0:Y:S01]  /*53d0*/  MUFU.TANH R41, R41 ;  /* 0x0000002900297308 */ /* 0x000e220000002400 */
[----:B------:R-:W-:Y:S02]  /*53e0*/  ISETP.GT.AND P1, PT, R146, 0x28, PT ;  /* 0x000000289200780c */ /* 0x000fe40003f24270 */
[----:B-----5:R-:W-:Y:S02]  /*53f0*/  FSEL R38, R38, -INF , P2 ;  /* 0xff80000026267808 */ /* 0x020fe40001000000 */
[----:B------:R-:W-:Y:S01]  /*5400*/  FMNMX.FTZ R53, R37, R52, !PT ;  /* 0x0000003425357209 */ /* 0x000fe20007810000 */
[----:B------:R-:W-:Y:S01]  /*5410*/  FMUL.FTZ R52, R69, UR7 ;  /* 0x0000000745347c20 */ /* 0x000fe20008410000 */
[----:B------:R-:W-:Y:S01]  /*5420*/  ISETP.GT.AND P2, PT, R146, 0x29, PT ;  /* 0x000000299200780c */ /* 0x000fe20003f44270 */
[----:B------:R-:W4:Y:S01]  /*5430*/  MUFU.TANH R42, R42 ;  /* 0x0000002a002a7308 */ /* 0x000f220000002400 */
[----:B---3--:R-:W-:Y:S01]  /*5440*/  FSEL R39, R39, -INF , P1 ;  /* 0xff80000027277808 */ /* 0x008fe20000800000 */
[----:B------:R-:W-:Y:S01]  /*5450*/  SYNCS.ARRIVE.TRANS64.RED.A1T0 RZ, [UR10], RZ ;  /* 0x000000ffffff79a7 */ /* 0x000fe2000810040a */
[----:B------:R-:W-:-:S02]  /*5460*/  FMNMX.FTZ R54, R38, R53, !PT ;  /* 0x0000003526367209 */ /* 0x000fc40007810000 */
[----:B------:R-:W-:Y:S02]  /*5470*/  ISETP.GT.AND P1, PT, R146, 0x30, PT ;  /* 0x000000309200780c */ /* 0x000fe40003f24270 */
[----:B-1----:R-:W-:Y:S01]  /*5480*/  FSEL R40, R40, -INF , P2 ;  /* 0xff80000028287808 */ /* 0x002fe20001000000 */
[----:B------:R-:W1:Y:S01]  /*5490*/  MUFU.TANH R43, R43 ;  /* 0x0000002b002b7308 */ /* 0x000e620000002400 */
[----:B------:R-:W-:Y:S01]  /*54a0*/  FMNMX.FTZ R53, R39, R54, !PT ;  /* 0x0000003627357209 */ /* 0x000fe20007810000 */
[----:B------:R-:W-:Y:S01]  /*54b0*/  FMUL.FTZ R54, R72, UR7 ;  /* 0x0000000748367c20 */ /* 0x000fe20008410000 */
[----:B------:R-:W-:Y:S02]  /*54c0*/  ISETP.GT.AND P2, PT, R146, 0x31, PT ;  /* 0x000000319200780c */ /* 0x000fe40003f44270 */
[----:B0-----:R-:W-:Y:S02]  /*54d0*/  FSEL R41, R41, -INF , P1 ;  /* 0xff80000029297808 */ /* 0x001fe40000800000 */
[----:B------:R-:W-:Y:S01]  /*54e0*/  FMNMX.FTZ R56, R40, R53, !PT ;  /* 0x0000003528387209 */ /* 0x000fe20007810000 */
[----:B------:R-:W0:Y:S01]  /*54f0*/  MUFU.TANH R44, R44 ;  /* 0x0000002c002c7308 */ /* 0x000e220000002400 */
[----:B------:R-:W-:Y:S01]  /*5500*/  ISETP.GT.AND P1, PT, R146, 0x38, PT ;  /* 0x000000389200780c */ /* 0x000fe20003f24270 */
[----:B------:R-:W-:Y:S01]  /*5510*/  FMUL.FTZ R53, R73, UR7 ;  /* 0x0000000749357c20 */ /* 0x000fe20008410000 */
[----:B----4-:R-:W-:Y:S01]  /*5520*/  FSEL R42, R42, -INF , P2 ;  /* 0xff8000002a2a7808 */ /* 0x010fe20001000000 */
[----:B------:R-:W-:Y:S01]  /*5530*/  FMUL.FTZ R73, R83, UR7 ;  /* 0x0000000753497c20 */ /* 0x000fe20008410000 */
[----:B------:R-:W-:-:S02]  /*5540*/  FMNMX.FTZ R55, R41, R56, !PT ;  /* 0x0000003829377209 */ /* 0x000fc40007810000 */
[----:B------:R-:W-:Y:S01]  /*5550*/  ISETP.GT.AND P2, PT, R146, 0x39, PT ;  /* 0x000000399200780c */ /* 0x000fe20003f44270 */
[----:B------:R-:W3:Y:S01]  /*5560*/  MUFU.TANH R45, R45 ;  /* 0x0000002d002d7308 */ /* 0x000ee20000002400 */
[----:B-1----:R-:W-:Y:S02]  /*5570*/  FSEL R43, R43, -INF , P1 ;  /* 0xff8000002b2b7808 */ /* 0x002fe40000800000 */
[----:B------:R-:W-:Y:S01]  /*5580*/  FMNMX.FTZ R56, R42, R55, !PT ;  /* 0x000000372a387209 */ /* 0x000fe20007810000 */
[----:B------:R-:W-:Y:S01]  /*5590*/  FMUL.FTZ R55, R76, UR7 ;  /* 0x000000074c377c20 */ /* 0x000fe20008410000 */
[----:B------:R-:W-:Y:S01]  /*55a0*/  ISETP.GT.AND P1, PT, R146, 0x40, PT ;  /* 0x000000409200780c */ /* 0x000fe20003f24270 */
[----:B------:R-:W-:Y:S01]  /*55b0*/  FMUL.FTZ R76, R86, UR7 ;  /* 0x00000007564c7c20 */ /* 0x000fe20008410000 */
[----:B------:R-:W-:Y:S01]  /*55c0*/  FMNMX.FTZ R57, R43, R56, !PT ;  /* 0x000000382b397209 */ /* 0x000fe20007810000 */
[----:B------:R-:W1:Y:S01]  /*55d0*/  MUFU.TANH R46, R46 ;  /* 0x0000002e002e7308 */ /* 0x000e620000002400 */
[----:B0-----:R-:W-:-:S02]  /*55e0*/  FSEL R44, R44, -INF , P2 ;  /* 0xff8000002c2c7808 */ /* 0x001fc40001000000 */
[----:B------:R-:W-:Y:S02]  /*55f0*/  ISETP.GT.AND P2, PT, R146, 0x41, PT ;  /* 0x000000419200780c */ /* 0x000fe40003f44270 */
[----:B------:R-:W-:Y:S02]  /*5600*/  FMNMX.FTZ R56, R44, R57, !PT ;  /* 0x000000392c387209 */ /* 0x000fe40007810000 */
[----:B--2---:R-:W-:Y:S01]  /*5610*/  IADD3 R79, R79, -UR34, R136 ;  /* 0x800000224f4f7c10 */ /* 0x004fe2000fffe088 */
[----:B------:R-:W0:Y:S01]  /*5620*/  MUFU.TANH R48, R48 ;  /* 0x0000003000307308 */ /* 0x000e220000002400 */
[----:B---3--:R-:W-:Y:S02]  /*5630*/  FSEL R45, R45, -INF , P1 ;  /* 0xff8000002d2d7808 */ /* 0x008fe40000800000 */
[----:B------:R-:W-:Y:S02]  /*5640*/  ISETP.GT.AND P1, PT, R146, 0x48, PT ;  /* 0x000000489200780c */ /* 0x000fe40003f24270 */
[----:B------:R-:W-:Y:S01]  /*5650*/  FMNMX.FTZ R57, R45, R56, !PT ;  /* 0x000000382d397209 */ /* 0x000fe20007810000 */
[----:B------:R-:W-:Y:S01]  /*5660*/  FMUL.FTZ R56, R77, UR7 ;  /* 0x000000074d387c20 */ /* 0x000fe20008410000 */
[----:B------:R-:W-:Y:S01]  /*5670*/  ISETP.GT.AND P3, PT, R79, 0x1, PT ;  /* 0x000000014f00780c */ /* 0x000fe20003f64270 */
[----:B------:R-:W2:Y:S01]  /*5680*/  MUFU.TANH R47, R47 ;  /* 0x0000002f002f7308 */ /* 0x000ea20000002400 */
[----:B-1----:R-:W-:Y:S01]  /*5690*/  FSEL R46, R46, -INF , P2 ;  /* 0xff8000002e2e7808 */ /* 0x002fe20001000000 */
[----:B------:R-:W-:Y:S01]  /*56a0*/  FMUL.FTZ R77, R87, UR7 ;  /* 0x00000007574d7c20 */ /* 0x000fe20008410000 */
[----:B------:R-:W-:-:S02]  /*56b0*/  ISETP.GT.AND P2, PT, R146, 0x49, PT ;  /* 0x000000499200780c */ /* 0x000fc40003f44270 */
[----:B------:R-:W-:-:S03]  /*56c0*/  FMNMX.FTZ R57, R46, R57, !PT ;  /* 0x000000392e397209 */ /* 0x000fc60007810000 */
[----:B------:R-:W1:Y:S01]  /*56d0*/  MUFU.TANH R49, R49 ;  /* 0x0000003100317308 */ /* 0x000e620000002400 */
[----:B0-----:R-:W-:Y:S02]  /*56e0*/  FSEL R48, R48, -INF , P1 ;  /* 0xff80000030307808 */ /* 0x001fe40000800000 */
[----:B------:R-:W-:Y:S02]  /*56f0*/  ISETP.GT.AND P1, PT, R146, 0x50, PT ;  /* 0x000000509200780c */ /* 0x000fe40003f24270 */
[----:B------:R-:W-:-:S03]  /*5700*/  FMNMX.FTZ R58, R48, R57, !PT ;  /* 0x00000039303a7209 */ /* 0x000fc60007810000 */
[----:B------:R-:W0:Y:S01]  /*5710*/  MUFU.TANH R50, R50 ;  /* 0x0000003200327308 */ /* 0x000e220000002400 */
[----:B--2---:R-:W-:Y:S02]  /*5720*/  FSEL R47, R47, -INF , P2 ;  /* 0xff8000002f2f7808 */ /* 0x004fe40001000000 */
[----:B------:R-:W-:Y:S02]  /*5730*/  ISETP.GT.AND P2, PT, R146, 0x51, PT ;  /* 0x000000519200780c */ /* 0x000fe40003f44270 */
[----:B------:R-:W-:-:S03]  /*5740*/  FMNMX.FTZ R58, R47, R58, !PT ;  /* 0x0000003a2f3a7209 */ /* 0x000fc60007810000 */
[----:B------:R-:W2:Y:S01]  /*5750*/  MUFU.TANH R51, R51 ;  /* 0x0000003300337308 */ /* 0x000ea20000002400 */
[----:B-1----:R-:W-:Y:S02]  /*5760*/  FSEL R49, R49, -INF , P1 ;  /* 0xff80000031317808 */ /* 0x002fe40000800000 */
[----:B------:R-:W-:Y:S02]  /*5770*/  ISETP.GT.AND P1, PT, R146, 0x58, PT ;  /* 0x000000589200780c */ /* 0x000fe40003f24270 */
        /* <DEDUP_REMOVED lines=24> */
[----:B------:R-:W-:Y:S01]  /*5900*/  FMNMX.FTZ R59, R55, R58, !PT ;  /* 0x0000003a373b7209 */ /* 0x000fe20007810000 */
[----:B------:R-:W-:Y:S01]  /*5910*/  FMUL.FTZ R58, R62, UR7 ;  /* 0x000000073e3a7c20 */ /* 0x000fe20008410000 */
[----:B------:R-:W-:Y:S01]  /*5920*/  FMUL.FTZ R62, R63, UR7 ;  /* 0x000000073f3e7c20 */ /* 0x000fe20008410000 */
[----:B------:R-:W1:Y:S01]  /*5930*/  MUFU.TANH R81, R81 ;  /* 0x0000005100517308 */ /* 0x000e620000002400 */
[----:B0-----:R-:W-:Y:S02]  /*5940*/  FSEL R56, R56, -INF , P2 ;  /* 0xff80000038387808 */ /* 0x001fe40001000000 */
[----:B------:R-:W-:-:S02]  /*5950*/  ISETP.GT.AND P2, PT, R146, 0x71, PT ;  /* 0x000000719200780c */ /* 0x000fc40003f44270 */
        /* <DEDUP_REMOVED lines=10> */
[----:B0-----:R-:W-:-:S04]  /*5a00*/  FSEL R60, R84, -INF , P1 ;  /* 0xff800000543c7808 */ /* 0x001fc80000800000 */
[----:B------:R-:W-:Y:S01]  /*5a10*/  FMNMX.FTZ R64, R60, R63, !PT ;  /* 0x0000003f3c407209 */ /* 0x000fe20007810000 */
[----:B------:R-:W-:Y:S01]  /*5a20*/  FMUL.FTZ R63, R66, UR7 ;  /* 0x00000007423f7c20 */ /* 0x000fe20008410000 */
[----:B------:R-:W-:Y:S01]  /*5a30*/  FMUL.FTZ R66, R71, UR7 ;  /* 0x0000000747427c20 */ /* 0x000fe20008410000 */
[----:B------:R-:W0:Y:S01]  /*5a40*/  MUFU.TANH R14, R14 ;  /* 0x0000000e000e7308 */ /* 0x000e220000002400 */
[----:B--2---:R-:W-:Y:S01]  /*5a50*/  FSEL R61, R61, -INF , P2 ;  /* 0xff8000003d3d7808 */ /* 0x004fe20001000000 */
[----:B------:R-:W-:Y:S01]  /*5a60*/  FMUL.FTZ R71, R82, UR7 ;  /* 0x0000000752477c20 */ /* 0x000fe20008410000 */
[----:B------:R-:W-:Y:S02]  /*5a70*/  ISETP.GT.AND P2, PT, R79, RZ, PT ;  /* 0x000000ff4f00720c */ /* 0x000fe40003f44270 */
[----:B------:R-:W-:Y:S01]  /*5a80*/  FMNMX.FTZ R69, R61, R64, !PT ;  /* 0x000000403d457209 */ /* 0x000fe20007810000 */
[----:B------:R-:W-:Y:S01]  /*5a90*/  FMUL.FTZ R64, R67, UR7 ;  /* 0x0000000743407c20 */ /* 0x000fe20008410000 */
[----:B------:R-:W-:Y:S01]  /*5aa0*/  FMUL.FTZ R67, R74, UR7 ;  /* 0x000000074a437c20 */ /* 0x000fe20008410000 */
[----:B------:R-:W2:Y:S01]  /*5ab0*/  MUFU.TANH R15, R15 ;  /* 0x0000000f000f7308 */ /* 0x000ea20000002400 */
[----:B-1----:R-:W-:Y:S01]  /*5ac0*/  FSEL R13, R13, -INF , P2 ;  /* 0xff8000000d0d7808 */ /* 0x002fe20001000000 */
[----:B------:R-:W1:Y:S01]  /*5ad0*/  SHFL.BFLY PT, R68, R69, 0x2, 0x1f ;  /* 0x0c401f0045447f89 */ /* 0x000e6200000e0000 */
[----:B------:R-:W-:-:S02]  /*5ae0*/  ISETP.GT.AND P2, PT, R79, 0x8, PT ;  /* 0x000000084f00780c */ /* 0x000fc40003f44270 */
[----:B------:R-:W-:-:S03]  /*5af0*/  FMNMX.FTZ R81, R13, R12, !PT ;  /* 0x0000000c0d517209 */ /* 0x000fc60007810000 */
[----:B------:R-:W-:Y:S01]  /*5b00*/  MUFU.TANH R17, R17 ;  /* 0x0000001100117308 */ /* 0x000fe20000002400 */
[----:B0-----:R-:W-:Y:S02]  /*5b10*/  FSEL R80, R14, -INF , P3 ;  /* 0xff8000000e507808 */ /* 0x001fe40001800000 */
[----:B------:R-:W-:Y:S02]  /*5b20*/  ISETP.GT.AND P3, PT, R79, 0x9, PT ;  /* 0x000000094f00780c */ /* 0x000fe40003f64270 */
[----:B------:R-:W-:-:S03]  /*5b30*/  FMNMX.FTZ R82, R80, R81, !PT ;  /* 0x0000005150527209 */ /* 0x000fc60007810000 */
[----:B------:R-:W0:Y:S01]  /*5b40*/  MUFU.TANH R18, R18 ;  /* 0x0000001200127308 */ /* 0x000e220000002400 */
[----:B--2---:R-:W-:Y:S02]  /*5b50*/  FSEL R15, R15, -INF , P2 ;  /* 0xff8000000f0f7808 */ /* 0x004fe40001000000 */
[----:B------:R-:W-:Y:S02]  /*5b60*/  ISETP.GT.AND P2, PT, R79, 0x10, PT ;  /* 0x000000104f00780c */ /* 0x000fe40003f44270 */
[----:B------:R-:W-:-:S03]  /*5b70*/  FMNMX.FTZ R81, R15, R82, !PT ;  /* 0x000000520f517209 */ /* 0x000fc60007810000 */
[----:B------:R-:W-:Y:S01]  /*5b80*/  MUFU.TANH R19, R19 ;  /* 0x0000001300137308 */ /* 0x000fe20000002400 */
[----:B-1----:R-:W-:Y:S01]  /*5b90*/  FMNMX.FTZ R74, R69, R68, !PT ;  /* 0x00000044454a7209 */ /* 0x002fe20007810000 */
[----:B------:R-:W-:Y:S01]  /*5ba0*/  FMUL.FTZ R68, R75, UR7 ;  /* 0x000000074b447c20 */ /* 0x000fe20008410000 */
[----:B------:R-:W-:-:S03]  /*5bb0*/  FMUL.FTZ R69, R78, UR7 ;  /* 0x000000074e457c20 */ /* 0x000fc60008410000 */
[----:B------:R-:W1:Y:S02]  /*5bc0*/  SHFL.BFLY PT, R75, R74, 0x1, 0x1f ;  /* 0x0c201f004a4b7f89 */ /* 0x000e6400000e0000 */
[----:B------:R-:W2:Y:S01]  /*5bd0*/  MUFU.TANH R20, R20 ;  /* 0x0000001400147308 */ /* 0x000ea20000002400 */
[----:B0-----:R-:W-:Y:S02]  /*5be0*/  FSEL R18, R18, -INF , P2 ;  /* 0xff80000012127808 */ /* 0x001fe40001000000 */
[----:B------:R-:W-:-:S05]  /*5bf0*/  ISETP.GT.AND P2, PT, R79, 0x18, PT ;  /* 0x000000184f00780c */ /* 0x000fca0003f44270 */
[----:B------:R-:W-:Y:S08]  /*5c00*/  MUFU.TANH R21, R21 ;  /* 0x0000001500157308 */ /* 0x000ff00000002400 */
[----:B------:R-:W0:Y:S01]  /*5c10*/  MUFU.TANH R22, R22 ;  /* 0x0000001600167308 */ /* 0x000e220000002400 */
[----:B--2---:R-:W-:Y:S02]  /*5c20*/  FSEL R20, R20, -INF , P2 ;  /* 0xff80000014147808 */ /* 0x004fe40001000000 */
[----:B------:R-:W-:-:S02]  /*5c30*/  ISETP.GT.AND P2, PT, R79, 0x20, PT ;  /* 0x000000204f00780c */ /* 0x000fc40003f44270 */
[----:B-1----:R-:W-:-:S03]  /*5c40*/  FMNMX.FTZ R72, R74, R75, !PT ;  /* 0x0000004b4a487209 */ /* 0x002fc60007810000 */
[----:B------:R-:W-:Y:S01]  /*5c50*/  MUFU.TANH R23, R23 ;  /* 0x0000001700177308 */ /* 0x000fe20000002400 */
[C---:B------:R-:W-:Y:S01]  /*5c60*/  FSETP.NEU.FTZ.AND P1, PT, R72.reuse, -INF , PT ;  /* 0xff8000004800780b */ /* 0x040fe20003f3d000 */
[----:B------:R-:W-:-:S06]  /*5c70*/  FMUL.FTZ R78, R72, UR35 ;  /* 0x00000023484e7c20 */ /* 0x000fcc0008410000 */
[----:B------:R-:W1:Y:S01]  /*5c80*/  MUFU.TANH R24, R24 ;  /* 0x0000001800187308 */ /* 0x000e620000002400 */
[----:B------:R-:W-:Y:S02]  /*5c90*/  FSEL R78, R78, RZ, P1 ;  /* 0x000000ff4e4e7208 */ /* 0x000fe40000800000 */
[----:B0-----:R-:W-:Y:S02]  /*5ca0*/  FSEL R22, R22, -INF , P2 ;  /* 0xff80000016167808 */ /* 0x001fe40001000000 */
[----:B------:R-:W-:Y:S01]  /*5cb0*/  ISETP.GT.AND P2, PT, R79, 0x28, PT ;  /* 0x000000284f00780c */ /* 0x000fe20003f44270 */
[--C-:B------:R-:W-:Y:S01]  /*5cc0*/  FFMA.FTZ R83, R32, UR35, -R78.reuse ;  /* 0x0000002320537c23 */ /* 0x100fe2000801084e */
[----:B------:R-:W-:Y:S01]  /*5cd0*/  FSEL R32, R17, -INF , P3 ;  /* 0xff80000011207808 */ /* 0x000fe20001800000 */
[--C-:B------:R-:W-:Y:S01]  /*5ce0*/  FFMA.FTZ R84, R33, UR35, -R78.reuse ;  /* 0x0000002321547c23 */ /* 0x100fe2000801084e */
[----:B------:R-:W-:Y:S01]  /*5cf0*/  ISETP.GT.AND P3, PT, R79, 0x11, PT ;  /* 0x000000114f00780c */ /* 0x000fe20003f64270 */
[----:B------:R0:W-:Y:S01]  /*5d00*/  MUFU.EX2 R17, R83 ;  /* 0x0000005300117308 */ /* 0x0001e20000000800 */
[----:B------:R-:W-:Y:S01]  /*5d10*/  FMNMX.FTZ R81, R32, R81, !PT ;  /* 0x0000005120517209 */ /* 0x000fe20007810000 */
[--C-:B------:R-:W-:Y:S01]  /*5d20*/  FFMA.FTZ R75, R141, UR35, -R78.reuse ;  /* 0x000000238d4b7c23 */ /* 0x100fe2000801084e */
[----:B------:R-:W-:Y:S01]  /*5d30*/  FSEL R33, R19, -INF , P3 ;  /* 0xff80000013217808 */ /* 0x000fe20001800000 */
[--C-:B------:R-:W-:Y:S01]  /*5d40*/  FFMA.FTZ R74, R140, UR35, -R78.reuse ;  /* 0x000000238c4a7c23 */ /* 0x100fe2000801084e */
[----:B------:R-:W-:Y:S01]  /*5d50*/  FMNMX.FTZ R82, R18, R81, !PT ;  /* 0x0000005112527209 */ /* 0x000fe20007810000 */
[--C-:B------:R-:W-:Y:S01]  /*5d60*/  FFMA.FTZ R139, R139, UR35, -R78.reuse ;  /* 0x000000238b8b7c23 */ /* 0x100fe2000801084e */
[----:B------:R-:W-:Y:S01]  /*5d70*/  ISETP.GT.AND P3, PT, R79, 0x19, PT ;  /* 0x000000194f00780c */ /* 0x000fe20003f64270 */
[----:B------:R-:W-:Y:S01]  /*5d80*/  MUFU.TANH R25, R25 ;  /* 0x0000001900197308 */ /* 0x000fe20000002400 */
[----:B------:R-:W-:Y:S01]  /*5d90*/  FMNMX.FTZ R81, R33, R82, !PT ;  /* 0x0000005221517209 */ /* 0x000fe20007810000 */
[--C-:B0-----:R-:W-:Y:S01]  /*5da0*/  FFMA.FTZ R83, R34, UR35, -R78.reuse ;  /* 0x0000002322537c23 */ /* 0x101fe2000801084e */
[----:B------:R-:W-:Y:S01]  /*5db0*/  FSEL R34, R21, -INF , P3 ;  /* 0xff80000015227808 */ /* 0x000fe20001800000 */
[--C-:B------:R-:W-:Y:S01]  /*5dc0*/  FFMA.FTZ R40, R40, UR35, -R78.reuse ;  /* 0x0000002328287c23 */ /* 0x100fe2000801084e */
[----:B------:R-:W-:Y:S01]  /*5dd0*/  FMNMX.FTZ R81, R20, R81, !PT ;  /* 0x0000005114517209 */ /* 0x000fe20007810000 */
[--C-:B------:R-:W-:Y:S01]  /*5de0*/  FFMA.FTZ R41, R41, UR35, -R78.reuse ;  /* 0x0000002329297c23 */ /* 0x100fe2000801084e */
[----:B------:R-:W-:Y:S01]  /*5df0*/  ISETP.GT.AND P3, PT, R79, 0x21, PT ;  /* 0x000000214f00780c */ /* 0x000fe20003f64270 */
[----:B------:R-:W0:Y:S01]  /*5e00*/  MUFU.TANH R26, R26 ;  /* 0x0000001a001a7308 */ /* 0x000e220000002400 */
[----:B------:R-:W-:Y:S01]  /*5e10*/  FMNMX.FTZ R81, R34, R81, !PT ;  /* 0x0000005122517209 */ /* 0x000fe20007810000 */
[--C-:B------:R-:W-:Y:S01]  /*5e20*/  FFMA.FTZ R42, R42, UR35, -R78.reuse ;  /* 0x000000232a2a7c23 */ /* 0x100fe2000801084e */
[----:B-1----:R-:W-:Y:S01]  /*5e30*/  FSEL R24, R24, -INF , P2 ;  /* 0xff80000018187808 */ /* 0x002fe20001000000 */
[--C-:B------:R-:W-:Y:S01]  /*5e40*/  FFMA.FTZ R43, R43, UR35, -R78.reuse ;  /* 0x000000232b2b7c23 */ /* 0x100fe2000801084e */
[----:B------:R-:W-:Y:S01]  /*5e50*/  FMNMX.FTZ R82, R22, R81, !PT ;  /* 0x0000005116527209 */ /* 0x000fe20007810000 */
[--C-:B------:R-:W-:Y:S01]  /*5e60*/  FFMA.FTZ R44, R44, UR35, -R78.reuse ;  /* 0x000000232c2c7c23 */ /* 0x100fe2000801084e */
[----:B------:R-:W-:Y:S01]  /*5e70*/  ISETP.GT.AND P2, PT, R79, 0x30, PT ;  /* 0x000000304f00780c */ /* 0x000fe20003f44270 */
        /* <DEDUP_REMOVED lines=8> */
[----:B------:R-:W-:Y:S01]  /*5f00*/  MUFU.TANH R27, R27 ;  /* 0x0000001b001b7308 */ /* 0x000fe20000002400 */
[--C-:B-1----:R-:W-:Y:S01]  /*5f10*/  FFMA.FTZ R84, R35, UR35, -R78.reuse ;  /* 0x0000002323547c23 */ /* 0x102fe2000801084e */
[----:B------:R-:W-:Y:S01]  /*5f20*/  FSEL R35, R23, -INF , P3 ;  /* 0xff80000017237808 */ /* 0x000fe20001800000 */
[--C-:B------:R-:W-:Y:S01]  /*5f30*/  FFMA.FTZ R52, R52, UR35, -R78.reuse ;  /* 0x0000002334347c23 */ /* 0x100fe2000801084e */
[----:B------:R-:W-:Y:S01]  /*5f40*/  ISETP.GT.AND P3, PT, R79, 0x29, PT ;  /* 0x000000294f00780c */ /* 0x000fe20003f64270 */
[--C-:B------:R-:W-:Y:S01]  /*5f50*/  FFMA.FTZ R54, R54, UR35, -R78.reuse ;  /* 0x0000002336367c23 */ /* 0x100fe2000801084e */
[----:B------:R-:W-:Y:S01]  /*5f60*/  FMNMX.FTZ R81, R35, R82, !PT ;  /* 0x0000005223517209 */ /* 0x000fe20007810000 */
[--C-:B------:R-:W-:Y:S01]  /*5f70*/  FFMA.FTZ R53, R53, UR35, -R78.reuse ;  /* 0x0000002335357c23 */ /* 0x100fe2000801084e */
[----:B------:R-:W1:Y:S01]  /*5f80*/  MUFU.TANH R28, R28 ;  /* 0x0000001c001c7308 */ /* 0x000e620000002400 */
[----:B0-----:R-:W-:Y:S01]  /*5f90*/  FSEL R26, R26, -INF , P2 ;  /* 0xff8000001a1a7808 */ /* 0x001fe20001000000 */
[--C-:B------:R-:W-:Y:S01]  /*5fa0*/  FFMA.FTZ R55, R55, UR35, -R78.reuse ;  /* 0x0000002337377c23 */ /* 0x100fe2000801084e */
[----:B------:R-:W-:Y:S01]  /*5fb0*/  FMNMX.FTZ R81, R24, R81, !PT ;  /* 0x0000005118517209 */ /* 0x000fe20007810000 */
[--C-:B------:R-:W-:Y:S01]  /*5fc0*/  FFMA.FTZ R56, R56, UR35, -R78.reuse ;  /* 0x0000002338387c23 */ /* 0x100fe2000801084e */
[----:B------:R-:W-:Y:S01]  /*5fd0*/  ISETP.GT.AND P2, PT, R79, 0x38, PT ;  /* 0x000000384f00780c */ /* 0x000fe20003f44270 */
[--C-:B------:R-:W-:Y:S01]  /*5fe0*/  FFMA.FTZ R57, R57, UR35, -R78.reuse ;  /* 0x0000002339397c23 */ /* 0x100fe2000801084e */
[--C-:B------:R-:W-:Y:S01]  /*5ff0*/  FFMA.FTZ R59, R59, UR35, -R78.reuse ;  /* 0x000000233b3b7c23 */ /* 0x100fe2000801084e */
[----:B------:R0:W-:Y:S01]  /*6000*/  MUFU.EX2 R21, R83 ;  /* 0x0000005300157308 */ /* 0x0001e20000000800 */
[--C-:B------:R-:W-:Y:S01]  /*6010*/  FFMA.FTZ R60, R60, UR35, -R78.reuse ;  /* 0x000000233c3c7c23 */ /* 0x100fe2000801084e */
[----:B------:R-:W-:-:S06]  /*6020*/  FFMA.FTZ R61, R61, UR35, -R78 ;  /* 0x000000233d3d7c23 */ /* 0x000fcc000801084e */
[----:B------:R-:W-:Y:S01]  /*6030*/  MUFU.TANH R29, R29 ;  /* 0x0000001d001d7308 */ /* 0x000fe20000002400 */
[----:B0-----:R-:W-:Y:S01]  /*6040*/  FFMA.FTZ R83, R36, UR35, -R78 ;  /* 0x0000002324537c23 */ /* 0x001fe2000801084e */
[----:B------:R-:W-:Y:S02]  /*6050*/  FSEL R36, R25, -INF , P3 ;  /* 0xff80000019247808 */ /* 0x000fe40001800000 */
[----:B------:R-:W-:Y:S02]  /*6060*/  ISETP.GT.AND P3, PT, R79, 0x31, PT ;  /* 0x000000314f00780c */ /* 0x000fe40003f64270 */
[----:B------:R-:W-:Y:S02]  /*6070*/  FMNMX.FTZ R81, R36, R81, !PT ;  /* 0x0000005124517209 */ /* 0x000fe40007810000 */
[----:B------:R-:W0:Y:S01]  /*6080*/  MUFU.TANH R30, R30 ;  /* 0x0000001e001e7308 */ /* 0x000e220000002400 */
[----:B-1----:R-:W-:Y:S02]  /*6090*/  FSEL R28, R28, -INF , P2 ;  /* 0xff8000001c1c7808 */ /* 0x002fe40001000000 */
[----:B------:R-:W-:-:S02]  /*60a0*/  FMNMX.FTZ R82, R26, R81, !PT ;  /* 0x000000511a527209 */ /* 0x000fc40007810000 */
[----:B------:R-:W-:-:S03]  /*60b0*/  ISETP.GT.AND P2, PT, R79, 0x40, PT ;  /* 0x000000404f00780c */ /* 0x000fc60003f44270 */
[----:B------:R1:W-:Y:S08]  /*60c0*/  MUFU.EX2 R23, R84 ;  /* 0x0000005400177308 */ /* 0x0003f00000000800 */
[----:B------:R-:W-:Y:S01]  /*60d0*/  MUFU.TANH R31, R31 ;  /* 0x0000001f001f7308 */ /* 0x000fe20000002400 */
[----:B-1----:R-:W-:Y:S01]  /*60e0*/  FFMA.FTZ R84, R37, UR35, -R78 ;  /* 0x0000002325547c23 */ /* 0x002fe2000801084e */
[----:B------:R-:W-:-:S02]  /*60f0*/  FSEL R37, R27, -INF , P3 ;  /* 0xff8000001b257808 */ /* 0x000fc40001800000 */
[----:B------:R-:W-:Y:S02]  /*6100*/  ISETP.GT.AND P3, PT, R79, 0x39, PT ;  /* 0x000000394f00780c */ /* 0x000fe40003f64270 */
[----:B------:R-:W-:Y:S02]  /*6110*/  FMNMX.FTZ R81, R37, R82, !PT ;  /* 0x0000005225517209 */ /* 0x000fe40007810000 */
[----:B------:R-:W1:Y:S01]  /*6120*/  MUFU.TANH R58, R58 ;  /* 0x0000003a003a7308 */ /* 0x000e620000002400 */
[----:B0-----:R-:W-:Y:S02]  /*6130*/  FSEL R30, R30, -INF , P2 ;  /* 0xff8000001e1e7808 */ /* 0x001fe40001000000 */
[----:B------:R-:W-:Y:S02]  /*6140*/  FMNMX.FTZ R81, R28, R81, !PT ;  /* 0x000000511c517209 */ /* 0x000fe40007810000 */
[----:B------:R-:W-:-:S03]  /*6150*/  ISETP.GT.AND P2, PT, R79, 0x48, PT ;  /* 0x000000484f00780c */ /* 0x000fc60003f44270 */
[----:B------:R0:W-:Y:S08]  /*6160*/  MUFU.EX2 R25, R83 ;  /* 0x0000005300197308 */ /* 0x0001f00000000800 */
[----:B------:R-:W2:Y:S01]  /*6170*/  MUFU.TANH R62, R62 ;  /* 0x0000003e003e7308 */ /* 0x000ea20000002400 */
[----:B0-----:R-:W-:Y:S01]  /*6180*/  FFMA.FTZ R83, R38, UR35, -R78 ;  /* 0x0000002326537c23 */ /* 0x001fe2000801084e */
[----:B------:R-:W-:-:S02]  /*6190*/  FSEL R38, R29, -INF , P3 ;  /* 0xff8000001d267808 */ /* 0x000fc40001800000 */
[C---:B------:R-:W-:Y:S02]  /*61a0*/  ISETP.GT.AND P3, PT, R79.reuse, 0x41, PT ;  /* 0x000000414f00780c */ /* 0x040fe40003f64270 */
[----:B------:R-:W-:Y:S02]  /*61b0*/  FMNMX.FTZ R81, R38, R81, !PT ;  /* 0x0000005126517209 */ /* 0x000fe40007810000 */
[----:B------:R-:W0:Y:S01]  /*61c0*/  MUFU.TANH R63, R63 ;  /* 0x0000003f003f7308 */ /* 0x000e220000002400 */
[----:B-1----:R-:W-:Y:S02]  /*61d0*/  FSEL R58, R58, -INF , P2 ;  /* 0xff8000003a3a7808 */ /* 0x002fe40001000000 */
[----:B------:R-:W-:Y:S02]  /*61e0*/  FMNMX.FTZ R82, R30, R81, !PT ;  /* 0x000000511e527209 */ /* 0x000fe40007810000 */
[----:B------:R-:W-:-:S03]  /*61f0*/  ISETP.GT.AND P2, PT, R79, 0x50, PT ;  /* 0x000000504f00780c */ /* 0x000fc60003f44270 */
[----:B------:R1:W-:Y:S08]  /*6200*/  MUFU.EX2 R27, R84 ;  /* 0x00000054001b7308 */ /* 0x0003f00000000800 */
[----:B------:R-:W3:Y:S01]  /*6210*/  MUFU.TANH R64, R64 ;  /* 0x0000004000407308 */ /* 0x000ee20000002400 */
[----:B-1----:R-:W-:Y:S01]  /*6220*/  FFMA.FTZ R84, R39, UR35, -R78 ;  /* 0x0000002327547c23 */ /* 0x002fe2000801084e */
[----:B------:R-:W-:-:S02]  /*6230*/  FSEL R39, R31, -INF , P3 ;  /* 0xff8000001f277808 */ /* 0x000fc40001800000 */
[----:B------:R-:W-:Y:S02]  /*6240*/  ISETP.GT.AND P3, PT, R79, 0x49, PT ;  /* 0x000000494f00780c */ /* 0x000fe40003f64270 */
[----:B------:R-:W-:Y:S02]  /*6250*/  FMNMX.FTZ R81, R39, R82, !PT ;  /* 0x0000005227517209 */ /* 0x000fe40007810000 */
[----:B------:R-:W1:Y:S01]  /*6260*/  MUFU.TANH R65, R65 ;  /* 0x0000004100417308 */ /* 0x000e620000002400 */
[----:B--2---:R-:W-:Y:S02]  /*6270*/  FSEL R62, R62, -INF , P3 ;  /* 0xff8000003e3e7808 */ /* 0x004fe40001800000 */
[----:B------:R-:W-:Y:S02]  /*6280*/  FMNMX.FTZ R81, R58, R81, !PT ;  /* 0x000000513a517209 */ /* 0x000fe40007810000 */
[----:B------:R-:W-:Y:S02]  /*6290*/  ISETP.GT.AND P3, PT, R79, 0x51, PT ;  /* 0x000000514f00780c */ /* 0x000fe40003f64270 */
[----:B0-----:R-:W-:Y:S01]  /*62a0*/  FSEL R63, R63, -INF , P2 ;  /* 0xff8000003f3f7808 */ /* 0x001fe20001000000 */
[----:B------:R-:W0:Y:S01]  /*62b0*/  MUFU.TANH R66, R66 ;  /* 0x0000004200427308 */ /* 0x000e220000002400 */
[----:B------:R-:W-:-:S02]  /*62c0*/  FMNMX.FTZ R82, R62, R81, !PT ;  /* 0x000000513e527209 */ /* 0x000fc40007810000 */
[----:B------:R-:W-:Y:S02]  /*62d0*/  ISETP.GT.AND P2, PT, R79, 0x58, PT ;  /* 0x000000584f00780c */ /* 0x000fe40003f44270 */
[----:B---3--:R-:W-:Y:S02]  /*62e0*/  FSEL R64, R64, -INF , P3 ;  /* 0xff80000040407808 */ /* 0x008fe40001800000 */
[----:B------:R-:W-:Y:S01]  /*62f0*/  FMNMX.FTZ R81, R63, R82, !PT ;  /* 0x000000523f517209 */ /* 0x000fe20007810000 */
[----:B------:R-:W2:Y:S01]  /*6300*/  MUFU.TANH R67, R67 ;  /* 0x0000004300437308 */ /* 0x000ea20000002400 */
[----:B------:R-:W-:Y:S02]  /*6310*/  ISETP.GT.AND P3, PT, R79, 0x59, PT ;  /* 0x000000594f00780c */ /* 0x000fe40003f64270 */
[----:B-1----:R-:W-:Y:S02]  /*6320*/  FSEL R65, R65, -INF , P2 ;  /* 0xff80000041417808 */ /* 0x002fe40001000000 */
[----:B------:R-:W-:-:S02]  /*6330*/  FMNMX.FTZ R82, R64, R81, !PT ;  /* 0x0000005140527209 */ /* 0x000fc40007810000 */
[----:B------:R-:W-:Y:S01]  /*6340*/  ISETP.GT.AND P2, PT, R79, 0x60, PT ;  /* 0x000000604f00780c */ /* 0x000fe20003f44270 */
[----:B------:R-:W1:Y:S01]  /*6350*/  MUFU.TANH R68, R68 ;  /* 0x0000004400447308 */ /* 0x000e620000002400 */
[----:B0-----:R-:W-:Y:S02]  /*6360*/  FSEL R66, R66, -INF , P3 ;  /* 0xff80000042427808 */ /* 0x001fe40001800000 */
[----:B------:R-:W-:Y:S02]  /*6370*/  FMNMX.FTZ R81, R65, R82, !PT ;  /* 0x0000005241517209 */ /* 0x000fe40007810000 */
[----:B------:R-:W-:Y:S02]  /*6380*/  ISETP.GT.AND P3, PT, R79, 0x61, PT ;  /* 0x000000614f00780c */ /* 0x000fe40003f64270 */
[----:B------:R-:W-:Y:S01]  /*6390*/  FMNMX.FTZ R82, R66, R81, !PT ;  /* 0x0000005142527209 */ /* 0x000fe20007810000 */
[----:B------:R-:W0:Y:S01]  /*63a0*/  MUFU.TANH R69, R69 ;  /* 0x0000004500457308 */ /* 0x000e220000002400 */
[----:B--2---:R-:W-:-:S02]  /*63b0*/  FSEL R67, R67, -INF , P2 ;  /* 0xff80000043437808 */ /* 0x004fc40001000000 */
        /* <DEDUP_REMOVED lines=22> */
[----:B------:R-:W-:Y:S01]  /*6520*/  MUFU.EX2 R75, R75 ;  /* 0x0000004b004b7308 */ /* 0x000fe20000000800 */
[----:B--2---:R-:W-:-:S04]  /*6530*/  FSEL R76, R76, -INF , P2 ;  /* 0xff8000004c4c7808 */ /* 0x004fc80001000000 */
[----:B------:R-:W-:-:S03]  /*6540*/  FMNMX.FTZ R82, R76, R81, !PT ;  /* 0x000000514c527209 */ /* 0x000fc60007810000 */
[----:B------:R-:W-:Y:S01]  /*6550*/  MUFU.EX2 R74, R74 ;  /* 0x0000004a004a7308 */ /* 0x000fe20000000800 */
[----:B-1----:R-:W-:-:S04]  /*6560*/  FSEL R79, R77, -INF , P3 ;  /* 0xff8000004d4f7808 */ /* 0x002fc80001800000 */
[----:B------:R-:W-:-:S03]  /*6570*/  FMNMX.FTZ R82, R79, R82, !PT ;  /* 0x000000524f527209 */ /* 0x000fc60007810000 */
[----:B------:R-:W-:Y:S02]  /*6580*/  MUFU.EX2 R14, R139 ;  /* 0x0000008b000e7308 */ /* 0x000fe40000000800 */
[----:B------:R-:W0:Y:S06]  /*6590*/  SHFL.BFLY PT, R77, R82, 0x2, 0x1f ;  /* 0x0c401f00524d7f89 */ /* 0x000e2c00000e0000 */
[----:B------:R1:W-:Y:S08]  /*65a0*/  MUFU.EX2 R31, R84 ;  /* 0x00000054001f7308 */ /* 0x0003f00000000800 */
[----:B------:R2:W-:Y:S08]  /*65b0*/  MUFU.EX2 R29, R83 ;  /* 0x00000053001d7308 */ /* 0x0005f00000000800 */
[----:B------:R-:W-:Y:S01]  /*65c0*/  MUFU.EX2 R40, R40 ;  /* 0x0000002800287308 */ /* 0x000fe20000000800 */
[----:B0-----:R-:W-:-:S05]  /*65d0*/  FMNMX.FTZ R81, R82, R77, !PT ;  /* 0x0000004d52517209 */ /* 0x001fca0007810000 */
[----:B------:R-:W0:Y:S02]  /*65e0*/  SHFL.BFLY PT, R82, R81, 0x1, 0x1f ;  /* 0x0c201f0051527f89 */ /* 0x000e2400000e0000 */
[----:B------:R-:W-:Y:S08]  /*65f0*/  MUFU.EX2 R41, R41 ;  /* 0x0000002900297308 */ /* 0x000ff00000000800 */
[----:B------:R-:W-:Y:S08]  /*6600*/  MUFU.EX2 R42, R42 ;  /* 0x0000002a002a7308 */ /* 0x000ff00000000800 */
[----:B------:R-:W-:Y:S01]  /*6610*/  MUFU.EX2 R43, R43 ;  /* 0x0000002b002b7308 */ /* 0x000fe20000000800 */
[----:B0-----:R-:W-:-:S07]  /*6620*/  FMNMX.FTZ R77, R81, R82, !PT ;  /* 0x00000052514d7209 */ /* 0x001fce0007810000 */
[----:B------:R-:W-:Y:S01]  /*6630*/  MUFU.EX2 R44, R44 ;  /* 0x0000002c002c7308 */ /* 0x000fe20000000800 */
[C---:B------:R-:W-:Y:S01]  /*6640*/  FSETP.NEU.FTZ.AND P2, PT, R77.reuse, -INF , PT ;  /* 0xff8000004d00780b */ /* 0x040fe20003f5d000 */
[----:B------:R-:W-:-:S06]  /*6650*/  FMUL.FTZ R81, R77, UR35 ;  /* 0x000000234d517c20 */ /* 0x000fcc0008410000 */
[----:B------:R-:W-:Y:S01]  /*6660*/  MUFU.EX2 R45, R45 ;  /* 0x0000002d002d7308 */ /* 0x000fe20000000800 */
[----:B------:R-:W-:-:S05]  /*6670*/  FSEL R81, R81, RZ, P2 ;  /* 0x000000ff51517208 */ /* 0x000fca0001000000 */
[--C-:B------:R-:W-:Y:S01]  /*6680*/  FFMA.FTZ R87, R80, UR35, -R81.reuse ;  /* 0x0000002350577c23 */ /* 0x100fe20008010851 */
[--C-:B------:R-:W-:Y:S01]  /*6690*/  FFMA.FTZ R80, R18, UR35, -R81.reuse ;  /* 0x0000002312507c23 */ /* 0x100fe20008010851 */
[----:B------:R-:W-:Y:S01]  /*66a0*/  FSEL R18, R72, RZ, P1 ;  /* 0x000000ff48127208 */ /* 0x000fe20000800000 */
[--C-:B------:R-:W-:Y:S01]  /*66b0*/  FFMA.FTZ R13, R13, UR35, -R81.reuse ;  /* 0x000000230d0d7c23 */ /* 0x100fe20008010851 */
[--C-:B------:R-:W-:Y:S01]  /*66c0*/  FFMA.FTZ R15, R15, UR35, -R81.reuse ;  /* 0x000000230f0f7c23 */ /* 0x100fe20008010851 */
[----:B------:R-:W-:Y:S01]  /*66d0*/  FFMA.FTZ R86, R32, UR35, -R81 ;  /* 0x0000002320567c23 */ /* 0x000fe20008010851 */
[----:B------:R-:W-:Y:S01]  /*66e0*/  MUFU.EX2 R87, R87 ;  /* 0x0000005700577308 */ /* 0x000fe20000000800 */
[----:B------:R-:W-:Y:S01]  /*66f0*/  FADD.FTZ R18, -R18, R11 ;  /* 0x0000000b12127221 */ /* 0x000fe20000010100 */
[----:B------:R-:W-:Y:S01]  /*6700*/  FSEL R11, R77, RZ, P2 ;  /* 0x000000ff4d0b7208 */ /* 0x000fe20001000000 */
[--C-:B------:R-:W-:Y:S01]  /*6710*/  FFMA.FTZ R85, R33, UR35, -R81.reuse ;  /* 0x0000002321557c23 */ /* 0x100fe20008010851 */
[--C-:B------:R-:W-:Y:S01]  /*6720*/  FFMA.FTZ R140, R39, UR35, -R81.reuse ;  /* 0x00000023278c7c23 */ /* 0x100fe20008010851 */
[----:B------:R-:W-:Y:S01]  /*6730*/  FMUL.FTZ R18, R18, UR35 ;  /* 0x0000002312127c20 */ /* 0x000fe20008410000 */
[--C-:B------:R-:W-:Y:S01]  /*6740*/  FFMA.FTZ R78, R20, UR35, -R81.reuse ;  /* 0x00000023144e7c23 */ /* 0x100fe20008010851 */
[----:B------:R-:W-:Y:S01]  /*6750*/  FADD.FTZ R11, -R11, R12 ;  /* 0x0000000c0b0b7221 */ /* 0x000fe20000010100 */
[----:B------:R-:W-:Y:S01]  /*6760*/  MUFU.EX2 R13, R13 ;  /* 0x0000000d000d7308 */ /* 0x000fe20000000800 */
[--C-:B-1----:R-:W-:Y:S01]  /*6770*/  FFMA.FTZ R84, R34, UR35, -R81.reuse ;  /* 0x0000002322547c23 */ /* 0x102fe20008010851 */
[--C-:B------:R-:W-:Y:S01]  /*6780*/  FFMA.FTZ R34, R22, UR35, -R81.reuse ;  /* 0x0000002316227c23 */ /* 0x100fe20008010851 */
[----:B------:R-:W-:Y:S01]  /*6790*/  FMUL.FTZ R11, R11, UR35 ;  /* 0x000000230b0b7c20 */ /* 0x000fe20008410000 */
[--C-:B--2---:R-:W-:Y:S01]  /*67a0*/  FFMA.FTZ R83, R35, UR35, -R81.reuse ;  /* 0x0000002323537c23 */ /* 0x104fe20008010851 */
        /* <DEDUP_REMOVED lines=17> */
[----:B------:R-:W-:-:S02]  /*68c0*/  FFMA.FTZ R68, R76, UR35, -R81 ;  /* 0x000000234c447c23 */ /* 0x000fc40008010851 */
[----:B------:R-:W2:Y:S01]  /*68d0*/  MUFU.EX2 R15, R15 ;  /* 0x0000000f000f7308 */ /* 0x000ea20000000800 */
[----:B0-----:R-:W-:-:S04]  /*68e0*/  FFMA.FTZ R39, R18, R4, R75 ;  /* 0x0000000412277223 */ /* 0x001fc8000001004b */
[----:B------:R-:W-:-:S03]  /*68f0*/  FADD.FTZ R39, R74, R39 ;  /* 0x000000274a277221 */ /* 0x000fc60000010000 */
[----:B------:R-:W0:Y:S01]  /*6900*/  MUFU.EX2 R86, R86 ;  /* 0x0000005600567308 */ /* 0x000e220000000800 */
[----:B-1----:R-:W-:Y:S01]  /*6910*/  FFMA.FTZ R4, R11, R3, R13 ;  /* 0x000000030b047223 */ /* 0x002fe2000001000d */
[----:B------:R-:W-:Y:S01]  /*6920*/  FADD.FTZ R12, R14, R39 ;  /* 0x000000270e0c7221 */ /* 0x000fe20000010000 */
[----:B------:R-:W-:Y:S02]  /*6930*/  FFMA.FTZ R39, R63, UR35, -R81 ;  /* 0x000000233f277c23 */ /* 0x000fe40008010851 */
        /* <DEDUP_REMOVED lines=39> */
[----:B------:R-:W-:-:S06]  /*6bb0*/  FFMA.FTZ R63, R69, UR35, -R81 ;  /* 0x00000023453f7c23 */ /* 0x000fcc0008010851 */
        /* <DEDUP_REMOVED lines=65> */
[----:B0-----:R-:W-:-:S03]  /*6fd0*/  FADD.FTZ R4, R61, R4 ;  /* 0x000000043d047221 */ /* 0x001fc60000010000 */
[----:B-1----:R-:W-:Y:S01]  /*6fe0*/  FADD.FTZ R3, R69, R12 ;  /* 0x0000000c45037221 */ /* 0x002fe20000010000 */
[----:B------:R-:W-:Y:S06]  /*6ff0*/  @!P0 BRA `(.L_x_1928) ;  /* 0x0000000000048947 */ /* 0x000fec0003800000 */
[----:B------:R-:W-:Y:S01]  /*7000*/  BPT.TRAP 0x1 ;  /* 0x000000040000795c */ /* 0x000fe20000300000 */
.L_x_1928:
[----:B------:R-:W0:Y:S01]  /*7010*/  S2UR UR10, SR_CgaCtaId ;  /* 0x00000000000a79c3 */ /* 0x000e220000008800 */
[----:B------:R-:W-:Y:S01]  /*7020*/  ULEA UR5, UR5, UR38, 0x3 ;  /* 0x0000002605057291 */ /* 0x000fe2000f8e183f */
[----:B------:R-:W-:Y:S01]  /*7030*/  F2FP.BF16.F32.PACK_AB R12, R74, R75 ;  /* 0x0000004b4a0c723e */ /* 0x000fe200000010ff */
[----:B------:R-:W-:Y:S01]  /*7040*/  UISETP.GT.AND UP0, UPT, UR39, UR32, UPT ;  /* 0x000000202700728c */ /* 0x000fe2000bf04270 */
[----:B------:R-:W-:Y:S01]  /*7050*/  F2FP.BF16.F32.PACK_AB R13, R87, R13 ;  /* 0x0000000d570d723e */ /* 0x000fe200000010ff */
[----:B------:R-:W-:Y:S01]  /*7060*/  UIADD3 UR5, UR5, 0x2d860, URZ ;  /* 0x0002d86005057890 */ /* 0x000fe2000fffe03f */
[----:B------:R-:W-:Y:S01]  /*7070*/  F2FP.BF16.F32.PACK_AB R14, R17, R14 ;  /* 0x0000000e110e723e */ /* 0x000fe200000010ff */
[----:B------:R-:W-:Y:S01]  /*7080*/  UMOV UR42, UR6 ;  /* 0x00000006002a7c82 */ /* 0x000fe20008000000 */
[----:B------:R-:W-:Y:S01]  /*7090*/  F2FP.BF16.F32.PACK_AB R15, R86, R15 ;  /* 0x0000000f560f723e */ /* 0x000fe200000010ff */
[----:B------:R-:W-:Y:S01]  /*70a0*/  FMUL.FTZ R90, R90, R11 ;  /* 0x0000000b5a5a7220 */ /* 0x000fe20000410000 */
        /* <DEDUP_REMOVED lines=16> */
[----:B------:R-:W-:Y:S01]  /*71b0*/  UIADD3 UR10, UR39, -0x1, URZ ;  /* 0xffffffff270a7890 */ /* 0x000fe2000fffe03f */
[----:B------:R-:W-:Y:S01]  /*71c0*/  F2FP.BF16.F32.PACK_AB R28, R42, R41 ;  /* 0x000000292a1c723e */ /* 0x000fe200000010ff */
[-C--:B------:R-:W-:Y:S01]  /*71d0*/  FMUL.FTZ R106, R106, R11.reuse ;  /* 0x0000000b6a6a7220 */ /* 0x080fe20000410000 */
        /* <DEDUP_REMOVED lines=12> */
[----:B------:R-:W-:Y:S01]  /*72a0*/  UMOV UR5, UR4 ;  /* 0x0000000400057c82 */ /* 0x000fe20008000000 */
[----:B------:R-:W-:Y:S01]  /*72b0*/  F2FP.BF16.F32.PACK_AB R35, R139, R38 ;  /* 0x000000268b23723e */ /* 0x000fe200000010ff */
[----:B------:R2:W-:Y:S01]  /*72c0*/  STSM.16.M88.4 [R6], R24 ;  /* 0x0000001806007844 */ /* 0x0005e20000000200 */
[----:B------:R-:W-:Y:S01]  /*72d0*/  PLOP3.LUT P1, PT, PT, PT, UP0, 0x80, 0x0 ;  /* 0x000000000000781c */ /* 0x000fe20003f2f008 */
[-C--:B------:R-:W-:Y:S01]  /*72e0*/  FMUL.FTZ R111, R111, R11.reuse ;  /* 0x0000000b6f6f7220 */ /* 0x080fe20000410000 */
[-C--:B------:R-:W-:Y:S01]  /*72f0*/  FMUL.FTZ R114, R114, R11.reuse ;  /* 0x0000000b72727220 */ /* 0x080fe20000410000 */
[----:B------:R-:W-:Y:S01]  /*7300*/  STSM.16.M88.4 [R5], R28 ;  /* 0x0000001c05007844 */ /* 0x000fe20000000200 */
[-C--:B------:R-:W-:Y:S01]  /*7310*/  FMUL.FTZ R115, R115, R11.reuse ;  /* 0x0000000b73737220 */ /* 0x080fe20000410000 */
[-C--:B------:R-:W-:Y:S01]  /*7320*/  FMUL.FTZ R118, R118, R11.reuse ;  /* 0x0000000b76767220 */ /* 0x080fe20000410000 */
[----:B------:R-:W-:Y:S01]  /*7330*/  FMUL.FTZ R119, R119, R11 ;  /* 0x0000000b77777220 */ /* 0x000fe20000410000 */
[----:B0-----:R-:W-:Y:S01]  /*7340*/  F2FP.BF16.F32.PACK_AB R12, R50, R49 ;  /* 0x00000031320c723e */ /* 0x001fe200000010ff */
[----:B------:R-:W-:Y:S01]  /*7350*/  STSM.16.M88.4 [R0+0x27800], R32 ;  /* 0x0278002000007844 */ /* 0x000fe20000000200 */
[----:B------:R-:W-:Y:S01]  /*7360*/  F2FP.BF16.F32.PACK_AB R13, R137, R39 ;  /* 0x00000027890d723e */ /* 0x000fe200000010ff */
[----:B------:R-:W-:Y:S01]  /*7370*/  FMUL.FTZ R122, R122, R11 ;  /* 0x0000000b7a7a7220 */ /* 0x000fe20000410000 */
[----:B------:R-:W-:Y:S01]  /*7380*/  F2FP.BF16.F32.PACK_AB R14, R52, R51 ;  /* 0x00000033340e723e */ /* 0x000fe200000010ff */
[-C--:B------:R-:W-:Y:S01]  /*7390*/  FMUL.FTZ R123, R123, R11.reuse ;  /* 0x0000000b7b7b7220 */ /* 0x080fe20000410000 */
        /* <DEDUP_REMOVED lines=9> */
[----:B------:R-:W-:Y:S01]  /*7430*/  FMUL.FTZ R131, R131, R11 ;  /* 0x0000000b83837220 */ /* 0x000fe20000410000 */
[----:B--2---:R-:W-:Y:S01]  /*7440*/  F2FP.BF16.F32.PACK_AB R24, R59, R57 ;  /* 0x000000393b18723e */ /* 0x004fe200000010ff */
[-C--:B------:R-:W-:Y:S01]  /*7450*/  FMUL.FTZ R134, R134, R11.reuse ;  /* 0x0000000b86867220 */ /* 0x080fe20000410000 */
[----:B------:R-:W-:Y:S01]  /*7460*/  F2FP.BF16.F32.PACK_AB R25, R67, R64 ;  /* 0x000000404319723e */ /* 0x000fe200000010ff */
[----:B------:R1:W-:Y:S01]  /*7470*/  STSM.16.M88.4 [R6+0x6000], R20 ;  /* 0x0060001406007844 */ /* 0x0003e20000000200 */
[----:B------:R-:W-:Y:S01]  /*7480*/  F2FP.BF16.F32.PACK_AB R26, R61, R60 ;  /* 0x0000003c3d1a723e */ /* 0x000fe200000010ff */
[----:B------:R-:W-:Y:S01]  /*7490*/  FMUL.FTZ R135, R135, R11 ;  /* 0x0000000b87877220 */ /* 0x000fe20000410000 */
[----:B------:R-:W-:Y:S01]  /*74a0*/  F2FP.BF16.F32.PACK_AB R27, R69, R68 ;  /* 0x00000044451b723e */ /* 0x000fe200000010ff */
[-C--:B------:R-:W-:Y:S01]  /*74b0*/  FMUL.FTZ R88, R88, R18.reuse ;  /* 0x0000001258587220 */ /* 0x080fe20000410000 */
[-C--:B------:R-:W-:Y:S01]  /*74c0*/  FMUL.FTZ R89, R89, R18.reuse ;  /* 0x0000001259597220 */ /* 0x080fe20000410000 */
[-C--:B------:R-:W-:Y:S01]  /*74d0*/  FMUL.FTZ R92, R92, R18.reuse ;  /* 0x000000125c5c7220 */ /* 0x080fe20000410000 */
[-C--:B------:R-:W-:Y:S01]  /*74e0*/  FMUL.FTZ R93, R93, R18.reuse ;  /* 0x000000125d5d7220 */ /* 0x080fe20000410000 */
        /* <DEDUP_REMOVED lines=27> */
[----:B0-----:R-:W-:-:S02]  /*76a0*/  IMAD.MOV.U32 R12, RZ, RZ, R77 ;  /* 0x000000ffff0c7224 */ /* 0x001fc400078e004d */
[----:B------:R-:W-:Y:S01]  /*76b0*/  IMAD.MOV.U32 R11, RZ, RZ, R72 ;  /* 0x000000ffff0b7224 */ /* 0x000fe200078e0048 */
[----:B--2---:R-:W-:Y:S01]  /*76c0*/  NOP ;  /* 0x0000000000007918 */ /* 0x004fe20000000000 */
[----:B-1----:R-:W-:Y:S05]  /*76d0*/  @P1 BRA `(.L_x_1929) ;  /* 0xffffffcc00581947 */ /* 0x002fea000383ffff */
[----:B------:R-:W-:-:S05]  /*76e0*/  UMOV UR39, UR10 ;  /* 0x0000000a00277c82 */ /* 0x000fca0008000000 */
.L_x_1918:
[----:B------:R-:W-:-:S13]  /*76f0*/  R2UR UR5, R142 ;  /* 0x000000008e0572ca */ /* 0x000fda00000e0000 */
[----:B------:R-:W-:-:S06]  /*7700*/  UISETP.GE.AND UP0, UPT, UR39, UR5, UPT ;  /* 0x000000052700728c */ /* 0x000fcc000bf06270 */
[----:B------:R-:W-:-:S13]  /*7710*/  PLOP3.LUT P1, PT, PT, PT, UP0, 0x80, 0x0 ;  /* 0x000000000000781c */ /* 0x000fda0003f2f008 */
[----:B------:R-:W-:Y:S05]  /*7720*/  @!P1 BRA `(.L_x_1930) ;  /* 0x0000002800789947 */ /* 0x000fea0003800000 */
[----:B------:R-:W3:Y:S01]  /*7730*/  S2R R7, SR_TID.X ;  /* 0x0000000000077919 */ /* 0x000ee20000002100 */
[----:B------:R-:W-:Y:S01]  /*7740*/  R2UR UR5, R138 ;  /* 0x000000008a0572ca */ /* 0x000fe200000e0000 */
[----:B------:R-:W-:Y:S01]  /*7750*/  UMOV UR7, UR4 ;  /* 0x0000000400077c82 */ /* 0x000fe20008000000 */
[----:B------:R-:W-:Y:S01]  /*7760*/  UMOV UR11, 0x40000040 ;  /* 0x40000040000b7882 */ /* 0x000fe20000000000 */
[----:B------:R-:W-:Y:S01]  /*7770*/  IMAD.MOV.U32 R11, RZ, RZ, R77 ;  /* 0x000000ffff0b7224 */ /* 0x000fe200078e004d */
[----:B------:R-:W-:Y:S01]  /*7780*/  UMOV UR30, UR6 ;  /* 0x00000006001e7c82 */ /* 0x000fe20008000000 */
[----:B------:R-:W-:Y:S01]  /*7790*/  IMAD.U32 R137, RZ, RZ, UR11 ;  /* 0x0000000bff897e24 */ /* 0x000fe2000f8e00ff */
[----:B------:R-:W-:Y:S01]  /*77a0*/  UMOV UR29, 0x40000040 ;  /* 0x40000040001d7882 */ /* 0x000fe20000000000 */
        /* <DEDUP_REMOVED lines=10> */
[----:B------:R-:W-:Y:S01]  /*7850*/  UIADD3 UR40, UR61, 0x600, URZ ;  /* 0x000006003d287890 */ /* 0x000fe2000fffe03f */
[----:B------:R-:W-:Y:S01]  /*7860*/  UMOV UR10, UR4 ;  /* 0x00000004000a7c82 */ /* 0x000fe20008000000 */
[----:B------:R-:W-:Y:S01]  /*7870*/  UIADD3 UR44, UR61, 0x602, URZ ;  /* 0x000006023d2c7890 */ /* 0x000fe2000fffe03f */
[----:B------:R-:W-:Y:S01]  /*7880*/  IMAD.U32 R136, RZ, RZ, UR10 ;  /* 0x0000000aff887e24 */ /* 0x000fe2000f8e00ff */
[----:B------:R-:W-:-:S02]  /*7890*/  UIADD3 UR48, UR61, 0x604, URZ ;  /* 0x000006043d307890 */ /* 0x000fc4000fffe03f */
[----:B------:R-:W-:Y:S01]  /*78a0*/  UIADD3 UR52, UR61, 0x606, URZ ;  /* 0x000006063d347890 */ /* 0x000fe2000fffe03f */
[----:B---3--:R-:W-:Y:S02]  /*78b0*/  SHF.R.U32.HI R12, RZ, 0x7, R7 ;  /* 0x00000007ff0c7819 */ /* 0x008fe40000011607 */
[----:B------:R-:W-:Y:S02]  /*78c0*/  ISETP.GE.U32.AND P1, PT, R7, 0x180, PT ;  /* 0x000001800700780c */ /* 0x000fe40003f26070 */
[----:B------:R-:W-:Y:S01]  /*78d0*/  MOV R7, R72 ;  /* 0x0000004800077202 */ /* 0x000fe20000000f00 */
[C---:B------:R-:W-:Y:S02]  /*78e0*/  VIADD R10, R12.reuse, 0x9 ;  /* 0x000000090c0a7836 */ /* 0x040fe40000000000 */
[----:B------:R-:W-:-:S03]  /*78f0*/  VIADD R139, R12, 0x8 ;  /* 0x000000080c8b7836 */ /* 0x000fc60000000000 */
[----:B------:R-:W-:-:S07]  /*7900*/  SEL R10, R10, 0x9, !P1 ;  /* 0x000000090a0a7807 */ /* 0x000fce0004800000 */
.L_x_1941:
[----:B------:R-:W-:Y:S01]  /*7910*/  R2UR UR10, R16 ;  /* 0x00000000100a72ca */ /* 0x000fe200000e0000 */
[----:B------:R-:W-:-:S04]  /*7920*/  UIADD3 UR4, UR7, 0x1, URZ ;  /* 0x0000000107047890 */ /* 0x000fc8000fffe03f */
[----:B------:R-:W-:-:S04]  /*7930*/  UISETP.NE.AND UP0, UPT, UR4, 0x2, UPT ;  /* 0x000000020400788c */ /* 0x000fc8000bf05270 */
[----:B------:R-:W-:Y:S02]  /*7940*/  USEL UR6, URZ, 0x1, UP0 ;  /* 0x000000013f067887 */ /* 0x000fe40008000000 */
[----:B------:R-:W-:Y:S02]  /*7950*/  USEL UR4, UR4, URZ, UP0 ;  /* 0x0000003f04047287 */ /* 0x000fe40008000000 */
[----:B------:R-:W-:Y:S01]  /*7960*/  ISETP.NE.AND P2, PT, RZ, UR10, PT ;  /* 0x0000000aff007c0c */ /* 0x000fe2000bf45270 */
[----:B------:R-:W-:-:S12]  /*7970*/  ULOP3.LUT UR6, UR30, UR6, URZ, 0x3c, !UPT ;  /* 0x000000061e067292 */ /* 0x000fd8000f8e3c3f */
[----:B0-----:R-:W-:Y:S05]  /*7980*/  @P2 BRA `(.L_x_1931) ;  /* 0x00000000002c2947 */ /* 0x001fea0003800000 */
[----:B------:R-:W-:Y:S05]  /*7990*/  @!P0 BRA `(.L_x_1932) ;  /* 0x0000000000048947 */ /* 0x000fea0003800000 */
[----:B------:R-:W-:Y:S01]  /*79a0*/  BPT.TRAP 0x1 ;  /* 0x000000040000795c */ /* 0x000fe20000300000 */
.L_x_1932:
[----:B------:R-:W-:Y:S01]  /*79b0*/  ULEA UR10, UR4, UR38, 0x3 ;  /* 0x00000026040a7291 */ /* 0x000fe2000f8e183f */
[----:B------:R-:W-:-:S04]  /*79c0*/  MOV R12, UR6 ;  /* 0x00000006000c7c02 */ /* 0x000fc80008000f00 */
[----:B------:R-:W-:-:S04]  /*79d0*/  SHF.L.U32 R12, R12, 0x1f, RZ ;  /* 0x0000001f0c0c7819 */ /* 0x000fc800000006ff */
[----:B------:R0:W1:Y:S01]  /*79e0*/  SYNCS.PHASECHK.TRANS64.TRYWAIT P1, [UR10+0x2d830], R12 ;  /* 0x02d8300cff0075a7 */ /* 0x000062000802014a */
[----:B------:R-:W-:Y:S05]  /*79f0*/  @!P0 BRA `(.L_x_1933) ;  /* 0x0000000000048947 */ /* 0x000fea0003800000 */
[----:B------:R-:W-:Y:S01]  /*7a00*/  BPT.TRAP 0x1 ;  /* 0x000000040000795c */ /* 0x000fe20000300000 */
.L_x_1933:
[----:B-1----:R-:W-:Y:S05]  /*7a10*/  @P1 BRA `(.L_x_1931) ;  /* 0x0000000000081947 */ /* 0x002fea0003800000 */
[----:B------:R-:W1:Y:S02]  /*7a20*/  SYNCS.PHASECHK.TRANS64.TRYWAIT P1, [UR10+0x2d830], R12 ;  /* 0x02d8300cff0075a7 */ /* 0x000e64000802014a */
[----:B-1----:R-:W-:Y:S05]  /*7a30*/  @!P1 BRA `(.L_x_1934) ;  /* 0x0000008000dc9947 */ /* 0x002fea0003800000 */
.L_x_1931:
        /* <DEDUP_REMOVED lines=37> */
.L_x_1936:
[----:B------:R-:W-:Y:S01]  /*7c90*/  ULEA UR10, UR7, UR38, 0x3 ;  /* 0x00000026070a7291 */ /* 0x000fe2000f8e183f */
[----:B01----:R-:W-:-:S05]  /*7ca0*/  IMAD.U32 R12, RZ, RZ, UR30 ;  /* 0x0000001eff0c7e24 */ /* 0x003fca000f8e00ff */
[----:B------:R-:W-:-:S04]  /*7cb0*/  SHF.L.U32 R12, R12, 0x1f, RZ ;  /* 0x0000001f0c0c7819 */ /* 0x000fc800000006ff */
[----:B------:R0:W1:Y:S01]  /*7cc0*/  SYNCS.PHASECHK.TRANS64.TRYWAIT P1, [UR10+0x2d850], R12 ;  /* 0x02d8500cff0075a7 */ /* 0x000062000802014a */
[----:B------:R-:W-:Y:S05]  /*7cd0*/  @!P0 BRA `(.L_x_1937) ;  /* 0x0000000000048947 */ /* 0x000fea0003800000 */
[----:B------:R-:W-:Y:S01]  /*7ce0*/  BPT.TRAP 0x1 ;  /* 0x000000040000795c */ /* 0x000fe20000300000 */
.L_x_1937:
[----:B-1----:R-:W-:Y:S05]  /*7cf0*/  @P1 BRA `(.L_x_1935) ;  /* 0x0000000000081947 */ /* 0x002fea0003800000 */
[----:B------:R-:W1:Y:S02]  /*7d00*/  SYNCS.PHASECHK.TRANS64.TRYWAIT P1, [UR10+0x2d850], R12 ;  /* 0x02d8500cff0075a7 */ /* 0x000e64000802014a */
[----:B-1----:R-:W-:Y:S05]  /*7d10*/  @!P1 BRA `(.L_x_1938) ;  /* 0x00000080003c9947 */ /* 0x002fea0003800000 */
.L_x_1935:
[----:B------:R-:W-:Y:S01]  /*7d20*/  UIADD3 UR10, UR38, 0x400, URZ ;  /* 0x00000400260a7890 */ /* 0x000fe2000fffe03f */
[----:B------:R-:W-:Y:S01]  /*7d30*/  WARPGROUP.ARRIVE ;  /* 0x00000000000079c5 */ /* 0x000fe20000000000 */
[----:B------:R-:W-:Y:S01]  /*7d40*/  UMOV UR56, UR61 ;  /* 0x0000003d00387c82 */ /* 0x000fe20008000000 */
[----:B------:R-:W-:Y:S01]  /*7d50*/  UMOV UR57, 0x40000040 ;  /* 0x4000004000397882 */ /* 0x000fe20000000000 */
[----:B------:R-:W-:Y:S01]  /*7d60*/  USHF.R.U32.HI UR10, URZ, 0x4, UR10 ;  /* 0x000000043f0a7899 */ /* 0x000fe2000801160a */
[----:B01----:R-:W-:Y:S01]  /*7d70*/  MOV R12, UR13 ;  /* 0x0000000d000c7c02 */ /* 0x003fe20008000f00 */
[----:B------:R-:W-:Y:S01]  /*7d80*/  UMOV UR59, 0x80000020 ;  /* 0x80000020003b7882 */ /* 0x000fe20000000000 */
[----:B------:R-:W-:Y:S01]  /*7d90*/  MOV R13, UR12 ;  /* 0x0000000c000d7c02 */ /* 0x000fe20008000f00 */
[----:B------:R-:W-:Y:S01]  /*7da0*/  ULOP3.LUT UR10, UR10, 0x3fff, URZ, 0xc0, !UPT ;  /* 0x00003fff0a0a7892 */ /* 0x000fe2000f8ec03f */
[----:B------:R-:W-:Y:S01]  /*7db0*/  R2UR UR12, R136 ;  /* 0x00000000880c72ca */ /* 0x000fe200000e0000 */
[----:B------:R-:W-:Y:S01]  /*7dc0*/  UMOV UR15, 0x80000020 ;  /* 0x80000020000f7882 */ /* 0x000fe20000000000 */
[----:B------:R-:W-:Y:S01]  /*7dd0*/  R2UR UR13, R137 ;  /* 0x00000000890d72ca */ /* 0x000fe200000e0000 */
[----:B------:R-:W-:Y:S01]  /*7de0*/  ULOP3.LUT UR10, UR10, 0x2000000, URZ, 0xfc, !UPT ;  /* 0x020000000a0a7892 */ /* 0x000fe2000f8efc3f */
        /* <DEDUP_REMOVED lines=8> */
[----:B------:R-:W-:Y:S01]  /*7e70*/  HGMMA.64x96x16.F32.BF16 R88, gdesc[UR56].tnspB, R88, gsb0 ;  /* 0x41600000385879f0 */ /* 0x000fe20008001858 */
[----:B------:R-:W-:Y:S01]  /*7e80*/  UIADD3 UR42, UR58, 0x100, URZ ;  /* 0x000001003a2a7890 */ /* 0x000fe2000fffe03f */
[----:B------:R-:W-:Y:S01]  /*7e90*/  UMOV UR14, UR10 ;  /* 0x0000000a000e7c82 */ /* 0x000fe20008000000 */
[----:B------:R-:W-:-:S02]  /*7ea0*/  UIADD3 UR46, UR58, 0x140, URZ ;  /* 0x000001403a2e7890 */ /* 0x000fc4000fffe03f */
[----:B------:R-:W-:Y:S01]  /*7eb0*/  UIADD3 UR50, UR58, 0x180, URZ ;  /* 0x000001803a327890 */ /* 0x000fe2000fffe03f */
[----:B------:R-:W-:Y:S01]  /*7ec0*/  UMOV UR51, 0x80000020 ;  /* 0x8000002000337882 */ /* 0x000fe20000000000 */
[----:B------:R-:W-:Y:S01]  /*7ed0*/  UIADD3 UR54, UR58, 0x1c0, URZ ;  /* 0x000001c03a367890 */ /* 0x000fe2000fffe03f */
[----:B------:R-:W-:Y:S01]  /*7ee0*/  UMOV UR55, 0x80000020 ;  /* 0x8000002000377882 */ /* 0x000fe20000000000 */
[----:B------:R-:W-:Y:S02]  /*7ef0*/  WARPGROUP.DEPBAR.LE gsb0, 0x0 ;  /* 0x00008000000079c5 */ /* 0x000fe40000010000 */
[----:B------:R-:W-:-:S06]  /*7f00*/  WARPGROUP.ARRIVE ;  /* 0x00000000000079c5 */ /* 0x000fcc0000000000 */
[----:B------:R-:W-:Y:S01]  /*7f10*/  HGMMA.64x96x16.F32.BF16 R88, gdesc[UR12].tnspB, R88, gsb0 ;  /* 0x416000000c5879f0 */ /* 0x000fe20008001858 */
[----:B------:R-:W-:Y:S02]  /*7f20*/  R2UR UR13, R12 ;  /* 0x000000000c0d72ca */ /* 0x000fe400000e0000 */
[----:B------:R-:W-:Y:S01]  /*7f30*/  R2UR UR12, R13 ;  /* 0x000000000d0c72ca */ /* 0x000fe200000e0000 */
        /* <DEDUP_REMOVED lines=22> */
.L_x_1939:
        /* <DEDUP_REMOVED lines=15> */
[----:B------:R-:W-:Y:S01]  /*8190*/  FMUL.FTZ R53, R64, UR5 ;  /* 0x0000000540357c20 */ /* 0x000fe20008410000 */
[----:B------:R-:W-:Y:S01]  /*81a0*/  FMUL.FTZ R24, R35, UR5 ;  /* 0x0000000523187c20 */ /* 0x000fe20008410000 */
[----:B------:R-:W-:Y:S01]  /*81b0*/  FMUL.FTZ R33, R44, UR5 ;  /* 0x000000052c217c20 */ /* 0x000fe20008410000 */
[----:B------:R-:W-:Y:S01]  /*81c0*/  FMUL.FTZ R25, R36, UR5 ;  /* 0x0000000524197c20 */ /* 0x000fe20008410000 */
[----:B------:R-:W-:Y:S01]  /*81d0*/  FMUL.FTZ R44, R55, UR5 ;  /* 0x00000005372c7c20 */ /* 0x000fe20008410000 */
[----:B------:R-:W-:Y:S01]  /*81e0*/  FMUL.FTZ R55, R66, UR5 ;  /* 0x0000000542377c20 */ /* 0x000fe20008410000 */
[----:B------:R-:W-:Y:S01]  /*81f0*/  FMUL.FTZ R27, R38, UR5 ;  /* 0x00000005261b7c20 */ /* 0x000fe20008410000 */
[----:B------:R-:W3:Y:S01]  /*8200*/  MUFU.TANH R13, R13 ;  /* 0x0000000d000d7308 */ /* 0x000ee20000002400 */
        /* <DEDUP_REMOVED lines=16> */
[----:B---3--:R-:W-:Y:S01]  /*8310*/  FMNMX.FTZ R64, R13, R64, !PT ;  /* 0x000000400d407209 */ /* 0x008fe20007810000 */
        /* <DEDUP_REMOVED lines=26> */
[----:B------:R-:W-:Y:S01]  /*84c0*/  ULDC UR10, c[0x0][0x988] ;  /* 0x00026200000a7ab9 */ /* 0x000fe20000000800 */
[----:B------:R-:W3:Y:S01]  /*84d0*/  S2UR UR11, SR_CgaCtaId ;  /* 0x00000000000b79c3 */ /* 0x000ee20000008800 */
[----:B------:R-:W-:Y:S01]  /*84e0*/  UMOV UR35, UR10 ;  /* 0x0000000a00237c82 */ /* 0x000fe20008000000 */
[----:B------:R-:W-:Y:S01]  /*84f0*/  ULEA UR10, UR4, UR38, 0x3 ;  /* 0x00000026040a7291 */ /* 0x000fe2000f8e183f */
[----:B------:R-:W4:Y:S01]  /*8500*/  MUFU.TANH R21, R21 ;  /* 0x0000001500157308 */ /* 0x000f220000002400 */
[----:B-1----:R-:W-:Y:S01]  /*8510*/  FMNMX.FTZ R66, R18, R65, !PT ;  /* 0x0000004112427209 */ /* 0x002fe20007810000 */
[----:B------:R-:W-:Y:S01]  /*8520*/  FMUL.FTZ R65, R76, UR5 ;  /* 0x000000054c417c20 */ /* 0x000fe20008410000 */
[----:B------:R-:W-:-:S05]  /*8530*/  UIADD3 UR10, UR10, 0x2d840, URZ ;  /* 0x0002d8400a0a7890 */ /* 0x000fca000fffe03f */
[----:B------:R-:W1:Y:S01]  /*8540*/  MUFU.TANH R23, R23 ;  /* 0x0000001700177308 */ /* 0x000e620000002400 */
[----:B--2---:R-:W-:-:S07]  /*8550*/  FMNMX.FTZ R68, R20, R67, !PT ;  /* 0x0000004314447209 */ /* 0x004fce0007810000 */
[----:B------:R-:W2:Y:S01]  /*8560*/  MUFU.TANH R22, R22 ;  /* 0x0000001600167308 */ /* 0x000ea20000002400 */
[----:B----4-:R-:W-:Y:S01]  /*8570*/  FMNMX.FTZ R67, R21, R66, !PT ;  /* 0x0000004215437209 */ /* 0x010fe20007810000 */
[----:B---3--:R-:W-:-:S06]  /*8580*/  UPRMT UR10, UR11, 0x654, UR10 ;  /* 0x000006540b0a7896 */ /* 0x008fcc000800000a */
[----:B------:R-:W3:Y:S01]  /*8590*/  MUFU.TANH R24, R24 ;  /* 0x0000001800187308 */ /* 0x000ee20000002400 */
[----:B-1----:R-:W-:Y:S02]  /*85a0*/  FMNMX.FTZ R69, R23, R68, !PT ;  /* 0x0000004417457209 */ /* 0x002fe40007810000 */
[----:B------:R-:W-:Y:S05]  /*85b0*/  SYNCS.ARRIVE.TRANS64.RED.A1T0 RZ, [UR10], RZ ;  /* 0x000000ffffff79a7 */ /* 0x000fea000810040a */
[----:B------:R-:W1:Y:S01]  /*85c0*/  MUFU.TANH R25, R25 ;  /* 0x0000001900197308 */ /* 0x000e620000002400 */
[----:B--2---:R-:W-:-:S07]  /*85d0*/  FMNMX.FTZ R66, R22, R67, !PT ;  /* 0x0000004316427209 */ /* 0x004fce0007810000 */
[----:B------:R-:W2:Y:S01]  /*85e0*/  MUFU.TANH R27, R27 ;  /* 0x0000001b001b7308 */ /* 0x000ea20000002400 */
[----:B---3--:R-:W-:-:S07]  /*85f0*/  FMNMX.FTZ R68, R24, R69, !PT ;  /* 0x0000004518447209 */ /* 0x008fce0007810000 */
[----:B------:R-:W3:Y:S01]  /*8600*/  MUFU.TANH R26, R26 ;  /* 0x0000001a001a7308 */ /* 0x000ee20000002400 */
[----:B-1----:R-:W-:Y:S01]  /*8610*/  FMNMX.FTZ R67, R25, R66, !PT ;  /* 0x0000004219437209 */ /* 0x002fe20007810000 */
[----:B------:R-:W-:-:S06]  /*8620*/  FMUL.FTZ R66, R77, UR5 ;  /* 0x000000054d427c20 */ /* 0x000fcc0008410000 */
[----:B------:R-:W1:Y:S01]  /*8630*/  MUFU.TANH R28, R28 ;  /* 0x0000001c001c7308 */ /* 0x000e620000002400 */
[----:B--2---:R-:W-:-:S07]  /*8640*/  FMNMX.FTZ R69, R27, R68, !PT ;  /* 0x000000441b457209 */ /* 0x004fce0007810000 */
[----:B------:R-:W2:Y:S01]  /*8650*/  MUFU.TANH R29, R29 ;  /* 0x0000001d001d7308 */ /* 0x000ea20000002400 */
[----:B---3--:R-:W-:Y:S01]  /*8660*/  FMNMX.FTZ R68, R26, R67, !PT ;  /* 0x000000431a447209 */ /* 0x008fe20007810000 */
[----:B------:R-:W-:-:S06]  /*8670*/  FMUL.FTZ R67, R78, UR5 ;  /* 0x000000054e437c20 */ /* 0x000fcc0008410000 */
[----:B------:R-:W3:Y:S01]  /*8680*/  MUFU.TANH R31, R31 ;  /* 0x0000001f001f7308 */ /* 0x000ee20000002400 */
[----:B-1----:R-:W-:-:S07]  /*8690*/  FMNMX.FTZ R70, R28, R69, !PT ;  /* 0x000000451c467209 */ /* 0x002fce0007810000 */
[----:B------:R-:W1:Y:S01]  /*86a0*/  MUFU.TANH R30, R30 ;  /* 0x0000001e001e7308 */ /* 0x000e620000002400 */
[----:B--2---:R-:W-:-:S07]  /*86b0*/  FMNMX.FTZ R69, R29, R68, !PT ;  /* 0x000000441d457209 */ /* 0x004fce0007810000 */
[----:B------:R-:W2:Y:S01]  /*86c0*/  MUFU.TANH R32, R32 ;  /* 0x0000002000207308 */ /* 0x000ea20000002400 */
[----:B---3--:R-:W-:-:S07]  /*86d0*/  FMNMX.FTZ R71, R31, R70, !PT ;  /* 0x000000461f477209 */ /* 0x008fce0007810000 */
[----:B------:R-:W3:Y:S01]  /*86e0*/  MUFU.TANH R33, R33 ;  /* 0x0000002100217308 */ /* 0x000ee20000002400 */
[----:B-1----:R-:W-:-:S07]  /*86f0*/  FMNMX.FTZ R68, R30, R69, !PT ;  /* 0x000000451e447209 */ /* 0x002fce0007810000 */
        /* <DEDUP_REMOVED lines=8> */
[----:B--2---:R-:W-:Y:S01]  /*8780*/  FMNMX.FTZ R70, R34, R69, !PT ;  /* 0x0000004522467209 */ /* 0x004fe20007810000 */
[----:B------:R-:W-:-:S06]  /*8790*/  FMUL.FTZ R69, R80, UR5 ;  /* 0x0000000550457c20 */ /* 0x000fcc0008410000 */
[----:B------:R-:W2:Y:S01]  /*87a0*/  MUFU.TANH R39, R39 ;  /* 0x0000002700277308 */ /* 0x000ea20000002400 */
[----:B---3--:R-:W-:-:S07]  /*87b0*/  FMNMX.FTZ R72, R36, R71, !PT ;  /* 0x0000004724487209 */ /* 0x008fce0007810000 */
        /* <DEDUP_REMOVED lines=82> */
[----:B--2---:R-:W-:-:S05]  /*8ce0*/  FMNMX.FTZ R80, R75, R72, !PT ;  /* 0x000000484b507209 */ /* 0x004fca0007810000 */
[----:B------:R-:W2:Y:S01]  /*8cf0*/  SHFL.BFLY PT, R77, R80, 0x2, 0x1f ;  /* 0x0c401f00504d7f89 */ /* 0x000ea200000e0000 */
[----:B---3--:R-:W-:-:S04]  /*8d00*/  FMNMX.FTZ R79, R76, R79, !PT ;  /* 0x0000004f4c4f7209 */ /* 0x008fc80007810000 */
[----:B-1----:R-:W-:-:S05]  /*8d10*/  FMNMX.FTZ R79, R78, R79, !PT ;  /* 0x0000004f4e4f7209 */ /* 0x002fca0007810000 */
[----:B------:R-:W1:Y:S01]  /*8d20*/  SHFL.BFLY PT, R72, R79, 0x2, 0x1f ;  /* 0x0c401f004f487f89 */ /* 0x000e6200000e0000 */
[----:B--2---:R-:W-:Y:S02]  /*8d30*/  FMNMX.FTZ R81, R80, R77, !PT ;  /* 0x0000004d50517209 */ /* 0x004fe40007810000 */
[----:B-1----:R-:W-:-:S03]  /*8d40*/  FMNMX.FTZ R82, R79, R72, !PT ;  /* 0x000000484f527209 */ /* 0x002fc60007810000 */
[----:B------:R-:W1:Y:S04]  /*8d50*/  SHFL.BFLY PT, R72, R81, 0x1, 0x1f ;  /* 0x0c201f0051487f89 */ /* 0x000e6800000e0000 */
[----:B------:R-:W2:Y:S01]  /*8d60*/  SHFL.BFLY PT, R77, R82, 0x1, 0x1f ;  /* 0x0c201f00524d7f89 */ /* 0x000ea200000e0000 */
[----:B-1----:R-:W-:Y:S02]  /*8d70*/  FMNMX.FTZ R72, R81, R72, !PT ;  /* 0x0000004851487209 */ /* 0x002fe40007810000 */
[----:B--2---:R-:W-:-:S03]  /*8d80*/  FMNMX.FTZ R77, R82, R77, !PT ;  /* 0x0000004d524d7209 */ /* 0x004fc60007810000 */
[C---:B------:R-:W-:Y:S01]  /*8d90*/  FADD.FTZ R7, -R72.reuse, R7 ;  /* 0x0000000748077221 */ /* 0x040fe20000010100 */
[----:B------:R-:W-:-:S03]  /*8da0*/  FMUL.FTZ R79, R72, UR35 ;  /* 0x00000023484f7c20 */ /* 0x000fc60008410000 */
        /* <DEDUP_REMOVED lines=33> */
[C---:B------:R-:W-:Y:S01]  /*8fc0*/  FADD.FTZ R7, -R77.reuse, R11 ;  /* 0x0000000b4d077221 */ /* 0x040fe20000010100 */
[----:B------:R-:W-:Y:S01]  /*8fd0*/  FMUL.FTZ R79, R77, UR35 ;  /* 0x000000234d4f7c20 */ /* 0x000fe20008410000 */
[----:B------:R1:W-:Y:S02]  /*8fe0*/  MUFU.EX2 R11, R83 ;  /* 0x00000053000b7308 */ /* 0x0003e40000000800 */
[----:B------:R-:W-:Y:S01]  /*8ff0*/  FMUL.FTZ R7, R7, UR35 ;  /* 0x0000002307077c20 */ /* 0x000fe20008410000 */
[--C-:B------:R-:W-:Y:S01]  /*9000*/  FFMA.FTZ R14, R14, UR35, -R79.reuse ;  /* 0x000000230e0e7c23 */ /* 0x100fe2000801084f */
[--C-:B------:R-:W-:Y:S01]  /*9010*/  FFMA.FTZ R87, R15, UR35, -R79.reuse ;  /* 0x000000230f577c23 */ /* 0x100fe2000801084f */
[--C-:B------:R-:W-:Y:S01]  /*9020*/  FFMA.FTZ R15, R19, UR35, -R79.reuse ;  /* 0x00000023130f7c23 */ /* 0x100fe2000801084f */
[--C-:B------:R-:W-:Y:S01]  /*9030*/  FFMA.FTZ R20, R20, UR35, -R79.reuse ;  /* 0x0000002314147c23 */ /* 0x100fe2000801084f */
[--C-:B------:R-:W-:Y:S01]  /*9040*/  FFMA.FTZ R19, R23, UR35, -R79.reuse ;  /* 0x0000002317137c23 */ /* 0x100fe2000801084f */
[----:B------:R-:W2:Y:S01]  /*9050*/  MUFU.EX2 R12, R12 ;  /* 0x0000000c000c7308 */ /* 0x000ea20000000800 */
[--C-:B------:R-:W-:Y:S01]  /*9060*/  FFMA.FTZ R86, R24, UR35, -R79.reuse ;  /* 0x0000002318567c23 */ /* 0x100fe2000801084f */
[--C-:B-1----:R-:W-:Y:S01]  /*9070*/  FFMA.FTZ R83, R40, UR35, -R79.reuse ;  /* 0x0000002328537c23 */ /* 0x102fe2000801084f */
        /* <DEDUP_REMOVED lines=14> */
[----:B--2---:R-:W-:Y:S01]  /*9160*/  FFMA.FTZ R4, R11, R4, R12 ;  /* 0x000000040b047223 */ /* 0x004fe2000001000c */
[--C-:B------:R-:W-:Y:S01]  /*9170*/  FFMA.FTZ R80, R52, UR35, -R79.reuse ;  /* 0x0000002334507c23 */ /* 0x100fe2000801084f */
[--C-:B------:R-:W-:Y:S01]  /*9180*/  FFMA.FTZ R52, R60, UR35, -R79.reuse ;  /* 0x000000233c347c23 */ /* 0x100fe2000801084f */
[----:B------:R-:W-:-:S04]  /*9190*/  FFMA.FTZ R51, R64, UR35, -R79 ;  /* 0x0000002340337c23 */ /* 0x000fc8000801084f */
[----:B------:R-:W2:Y:S08]  /*91a0*/  MUFU.EX2 R13, R13 ;  /* 0x0000000d000d7308 */ /* 0x000eb00000000800 */
[----:B------:R-:W3:Y:S01]  /*91b0*/  MUFU.EX2 R87, R87 ;  /* 0x0000005700577308 */ /* 0x000ee20000000800 */
[----:B-1----:R-:W-:-:S07]  /*91c0*/  FFMA.FTZ R40, R7, R3, R14 ;  /* 0x0000000307287223 */ /* 0x002fce000001000e */
[----:B------:R-:W1:Y:S01]  /*91d0*/  MUFU.EX2 R17, R17 ;  /* 0x0000001100117308 */ /* 0x000e620000000800 */
[----:B--2---:R-:W-:-:S07]  /*91e0*/  FADD.FTZ R4, R13, R4 ;  /* 0x000000040d047221 */ /* 0x004fce0000010000 */
[----:B------:R-:W2:Y:S01]  /*91f0*/  MUFU.EX2 R15, R15 ;  /* 0x0000000f000f7308 */ /* 0x000ea20000000800 */
[----:B---3--:R-:W-:-:S07]  /*9200*/  FADD.FTZ R40, R87, R40 ;  /* 0x0000002857287221 */ /* 0x008fce0000010000 */
[----:B------:R-:W3:Y:S01]  /*9210*/  MUFU.EX2 R18, R18 ;  /* 0x0000001200127308 */ /* 0x000ee20000000800 */
[----:B-1----:R-:W-:-:S07]  /*9220*/  FADD.FTZ R3, R17, R4 ;  /* 0x0000000411037221 */ /* 0x002fce0000010000 */
[----:B------:R-:W1:Y:S01]  /*9230*/  MUFU.EX2 R20, R20 ;  /* 0x0000001400147308 */ /* 0x000e620000000800 */
[----:B--2---:R-:W-:-:S07]  /*9240*/  FADD.FTZ R39, R15, R40 ;  /* 0x000000280f277221 */ /* 0x004fce0000010000 */
[----:B------:R-:W2:Y:S01]  /*9250*/  MUFU.EX2 R21, R21 ;  /* 0x0000001500157308 */ /* 0x000ea20000000800 */
[----:B---3--:R-:W-:-:S07]  /*9260*/  FADD.FTZ R4, R18, R3 ;  /* 0x0000000312047221 */ /* 0x008fce0000010000 */
[----:B------:R-:W3:Y:S01]  /*9270*/  MUFU.EX2 R19, R19 ;  /* 0x0000001300137308 */ /* 0x000ee20000000800 */
[----:B-1----:R-:W-:Y:S01]  /*9280*/  FADD.FTZ R40, R20, R39 ;  /* 0x0000002714287221 */ /* 0x002fe20000010000 */
[--C-:B------:R-:W-:Y:S01]  /*9290*/  FFMA.FTZ R39, R55, UR35, -R79.reuse ;  /* 0x0000002337277c23 */ /* 0x100fe2000801084f */
[----:B------:R-:W-:-:S05]  /*92a0*/  FFMA.FTZ R55, R56, UR35, -R79 ;  /* 0x0000002338377c23 */ /* 0x000fca000801084f */
        /* <DEDUP_REMOVED lines=12> */
[----:B------:R-:W-:-:S06]  /*9370*/  FFMA.FTZ R40, R59, UR35, -R79 ;  /* 0x000000233b287c23 */ /* 0x000fcc000801084f */
        /* <DEDUP_REMOVED lines=28> */
[----:B---3--:R-:W-:Y:S01]  /*9540*/  FADD.FTZ R3, R83, R44 ;  /* 0x0000002c53037221 */ /* 0x008fe20000010000 */
[----:B------:R-:W-:-:S06]  /*9550*/  FFMA.FTZ R44, R67, UR35, -R79 ;  /* 0x00000023432c7c23 */ /* 0x000fcc000801084f */
        /* <DEDUP_REMOVED lines=16> */
[----:B--2---:R-:W-:Y:S01]  /*9660*/  FADD.FTZ R3, R81, R48 ;  /* 0x0000003051037221 */ /* 0x004fe20000010000 */
[----:B------:R-:W-:-:S06]  /*9670*/  FFMA.FTZ R48, R71, UR35, -R79 ;  /* 0x0000002347307c23 */ /* 0x000fcc000801084f */
        /* <DEDUP_REMOVED lines=55> */
[----:B--2---:R-:W-:-:S03]  /*99f0*/  FADD.FTZ R4, R75, R64 ;  /* 0x000000404b047221 */ /* 0x004fc60000010000 */
[----:B---3--:R-:W-:Y:S01]  /*9a00*/  FADD.FTZ R3, R60, R3 ;  /* 0x000000033c037221 */ /* 0x008fe20000010000 */
[----:B------:R-:W-:Y:S06]  /*9a10*/  @!P0 BRA `(.L_x_1940) ;  /* 0x0000000000048947 */ /* 0x000fec0003800000 */
[----:B------:R-:W-:Y:S01]  /*9a20*/  BPT.TRAP 0x1 ;  /* 0x000000040000795c */ /* 0x000fe20000300000 */
.L_x_1940:
[----:B------:R-:W1:Y:S01]  /*9a30*/  S2UR UR10, SR_CgaCtaId ;  /* 0x00000000000a79c3 */ /* 0x000e620000008800 */
        /* <DEDUP_REMOVED lines=23> */
[----:B-1----:R-:W-:Y:S01]  /*9bb0*/  UPRMT UR7, UR10, 0x654, UR7 ;  /* 0x000006540a077896 */ /* 0x002fe20008000007 */
        /* <DEDUP_REMOVED lines=12> */
[----:B------:R-:W-:Y:S01]  /*9c80*/  UIADD3 UR7, UR39, -0x1, URZ ;  /* 0xffffffff27077890 */ /* 0x000fe2000fffe03f */
[----:B------:R-:W-:Y:S01]  /*9c90*/  F2FP.BF16.F32.PACK_AB R32, R46, R45 ;  /* 0x0000002d2e20723e */ /* 0x000fe200000010ff */
[----:B------:R2:W-:Y:S01]  /*9ca0*/  STSM.16.M88.4 [R2], R20 ;  /* 0x0000001402007844 */ /* 0x0005e20000000200 */
[----:B------:R-:W-:Y:S01]  /*9cb0*/  F2FP.BF16.F32.PACK_AB R34, R50, R49 ;  /* 0x000000313222723e */ /* 0x000fe200000010ff */
[-C--:B------:R-:W-:Y:S01]  /*9cc0*/  FMUL.FTZ R113, R113, R11.reuse ;  /* 0x0000000b71717220 */ /* 0x080fe20000410000 */
[----:B------:R-:W-:Y:S01]  /*9cd0*/  F2FP.BF16.F32.PACK_AB R35, R80, R36 ;  /* 0x000000245023723e */ /* 0x000fe200000010ff */
[----:B------:R3:W-:Y:S01]  /*9ce0*/  STSM.16.M88.4 [R6], R24 ;  /* 0x0000001806007844 */ /* 0x0007e20000000200 */
[----:B------:R-:W-:Y:S01]  /*9cf0*/  R2UR UR10, R142 ;  /* 0x000000008e0a72ca */ /* 0x000fe200000e0000 */
[-C--:B------:R-:W-:Y:S01]  /*9d00*/  FMUL.FTZ R116, R116, R11.reuse ;  /* 0x0000000b74747220 */ /* 0x080fe20000410000 */
[-C--:B------:R-:W-:Y:S01]  /*9d10*/  FMUL.FTZ R117, R117, R11.reuse ;  /* 0x0000000b75757220 */ /* 0x080fe20000410000 */
[----:B------:R4:W-:Y:S01]  /*9d20*/  STSM.16.M88.4 [R5], R28 ;  /* 0x0000001c05007844 */ /* 0x0009e20000000200 */
[-C--:B------:R-:W-:Y:S01]  /*9d30*/  FMUL.FTZ R120, R120, R11.reuse ;  /* 0x0000000b78787220 */ /* 0x080fe20000410000 */
[-C--:B------:R-:W-:Y:S01]  /*9d40*/  FMUL.FTZ R121, R121, R11.reuse ;  /* 0x0000000b79797220 */ /* 0x080fe20000410000 */
[----:B------:R-:W-:Y:S01]  /*9d50*/  FMUL.FTZ R124, R124, R11 ;  /* 0x0000000b7c7c7220 */ /* 0x000fe20000410000 */
[----:B-1----:R-:W-:Y:S01]  /*9d60*/  F2FP.BF16.F32.PACK_AB R12, R54, R53 ;  /* 0x00000035360c723e */ /* 0x002fe200000010ff */
[----:B------:R4:W-:Y:S01]  /*9d70*/  STSM.16.M88.4 [R0+0x27800], R32 ;  /* 0x0278002000007844 */ /* 0x0009e20000000200 */
[----:B------:R-:W-:Y:S01]  /*9d80*/  F2FP.BF16.F32.PACK_AB R13, R55, R39 ;  /* 0x00000027370d723e */ /* 0x000fe200000010ff */
[----:B------:R-:W-:Y:S01]  /*9d90*/  FMUL.FTZ R125, R125, R11 ;  /* 0x0000000b7d7d7220 */ /* 0x000fe20000410000 */
[----:B------:R-:W-:Y:S01]  /*9da0*/  F2FP.BF16.F32.PACK_AB R14, R58, R57 ;  /* 0x000000393a0e723e */ /* 0x000fe200000010ff */
[----:B------:R-:W-:Y:S01]  /*9db0*/  FMUL.FTZ R128, R128, R11 ;  /* 0x0000000b80807220 */ /* 0x000fe20000410000 */
[----:B------:R-:W-:Y:S01]  /*9dc0*/  F2FP.BF16.F32.PACK_AB R15, R52, R40 ;  /* 0x00000028340f723e */ /* 0x000fe200000010ff */
[----:B------:R-:W-:Y:S01]  /*9dd0*/  UISETP.GT.AND UP0, UPT, UR39, UR10, UPT ;  /* 0x0000000a2700728c */ /* 0x000fe2000bf04270 */
[----:B--2---:R-:W-:Y:S01]  /*9de0*/  F2FP.BF16.F32.PACK_AB R20, R62, R61 ;  /* 0x0000003d3e14723e */ /* 0x004fe200000010ff */
[----:B------:R-:W-:Y:S01]  /*9df0*/  FMUL.FTZ R129, R129, R11 ;  /* 0x0000000b81817220 */ /* 0x000fe20000410000 */
[----:B------:R-:W-:Y:S01]  /*9e00*/  F2FP.BF16.F32.PACK_AB R21, R51, R43 ;  /* 0x0000002b3315723e */ /* 0x000fe200000010ff */
[----:B------:R4:W-:Y:S01]  /*9e10*/  STSM.16.M88.4 [R2+0x6000], R12 ;  /* 0x0060000c02007844 */ /* 0x0009e20000000200 */
[----:B------:R-:W-:Y:S01]  /*9e20*/  F2FP.BF16.F32.PACK_AB R22, R66, R65 ;  /* 0x000000414216723e */ /* 0x000fe200000010ff */
[----:B------:R-:W-:Y:S01]  /*9e30*/  UMOV UR39, UR7 ;  /* 0x0000000700277c82 */ /* 0x000fe20008000000 */
[----:B------:R-:W-:Y:S01]  /*9e40*/  F2FP.BF16.F32.PACK_AB R23, R47, R44 ;  /* 0x0000002c2f17723e */ /* 0x000fe200000010ff */
[----:B------:R-:W-:Y:S01]  /*9e50*/  UMOV UR7, UR4 ;  /* 0x0000000400077c82 */ /* 0x000fe20008000000 */
[----:B---3--:R-:W-:Y:S01]  /*9e60*/  F2FP.BF16.F32.PACK_AB R24, R70, R69 ;  /* 0x000000454618723e */ /* 0x008fe200000010ff */
[-C--:B------:R-:W-:Y:S01]  /*9e70*/  FMUL.FTZ R132, R132, R11.reuse ;  /* 0x0000000b84847220 */ /* 0x080fe20000410000 */
[----:B------:R-:W-:Y:S01]  /*9e80*/  F2FP.BF16.F32.PACK_AB R25, R56, R48 ;  /* 0x000000303819723e */ /* 0x000fe200000010ff */
[----:B------:R4:W-:Y:S01]  /*9e90*/  STSM.16.M88.4 [R6+0x6000], R20 ;  /* 0x0060001406007844 */ /* 0x0009e20000000200 */
[----:B------:R-:W-:Y:S01]  /*9ea0*/  F2FP.BF16.F32.PACK_AB R26, R75, R74 ;  /* 0x0000004a4b1a723e */ /* 0x000fe200000010ff */
[----:B------:R-:W-:Y:S01]  /*9eb0*/  FMUL.FTZ R133, R133, R11 ;  /* 0x0000000b85857220 */ /* 0x000fe20000410000 */
[----:B------:R-:W-:Y:S01]  /*9ec0*/  F2FP.BF16.F32.PACK_AB R27, R60, R59 ;  /* 0x0000003b3c1b723e */ /* 0x000fe200000010ff */
[-C--:B------:R-:W-:Y:S01]  /*9ed0*/  FMUL.FTZ R90, R90, R7.reuse ;  /* 0x000000075a5a7220 */ /* 0x080fe20000410000 */
[----:B------:R-:W-:Y:S01]  /*9ee0*/  PLOP3.LUT P1, PT, PT, PT, UP0, 0x80, 0x0 ;  /* 0x000000000000781c */ /* 0x000fe20003f2f008 */
        /* <DEDUP_REMOVED lines=33> */
[----:B----4-:R-:W-:Y:S05]  /*a100*/  @P1 BRA `(.L_x_1941) ;  /* 0xffffffd800001947 */ /* 0x010fea000383ffff */
.L_x_1930:
[----:B------:R-:W-:Y:S06]  /*a110*/  BAR.ARV 0x8, 0x200 ;  /* 0x0208000000007b1d */ /* 0x000fec0000002000 */
[----:B------:R-:W-:Y:S05]  /*a120*/  @!P0 BRA `(.L_x_1942) ;  /* 0x0000000000048947 */ /* 0x000fea0003800000 */
[----:B------:R-:W-:Y:S01]  /*a130*/  BPT.TRAP 0x1 ;  /* 0x000000040000795c */ /* 0x000fe20000300000 */
.L_x_1942:
[----:B------:R-:W-:Y:S01]  /*a140*/  ULEA UR5, UR4, UR38, 0x3 ;  /* 0x0000002604057291 */ /* 0x000fe2000f8e183f */
[----:B------:R-:W-:-:S05]  /*a150*/  IMAD.U32 R0, RZ, RZ, UR6 ;  /* 0x00000006ff007e24 */ /* 0x000fca000f8e00ff */
[----:B------:R-:W-:-:S04]  /*a160*/  SHF.L.U32 R0, R0, 0x1f, RZ ;  /* 0x0000001f00007819 */ /* 0x000fc800000006ff */
[----:B------:R1:W2:Y:S01]  /*a170*/  SYNCS.PHASECHK.TRANS64.TRYWAIT P1, [UR5+0x2d850], R0 ;  /* 0x02d85000ff0075a7 */ /* 0x0002a20008020145 */
[----:B------:R-:W-:Y:S05]  /*a180*/  @!P0 BRA `(.L_x_1943) ;  /* 0x0000000000048947 */ /* 0x000fea0003800000 */
[----:B------:R-:W-:Y:S01]  /*a190*/  BPT.TRAP 0x1 ;  /* 0x000000040000795c */ /* 0x000fe20000300000 */
.L_x_1943:
[----:B--2---:R-:W-:Y:S05]  /*a1a0*/  @P1 BRA `(.L_x_1944) ;  /* 0x0000000000081947 */ /* 0x004fea0003800000 */
[----:B------:R-:W2:Y:S02]  /*a1b0*/  SYNCS.PHASECHK.TRANS64.TRYWAIT P1, [UR5+0x2d850], R0 ;  /* 0x02d85000ff0075a7 */ /* 0x000ea40008020145 */
[----:B--2---:R-:W-:Y:S05]  /*a1c0*/  @!P1 BRA `(.L_x_1945) ;  /* 0x0000005c00289947 */ /* 0x004fea0003800000 */
.L_x_1944:
[----:B------:R-:W-:Y:S01]  /*a1d0*/  UIADD3 UR38, UR38, 0x400, URZ ;  /* 0x0000040026267890 */ /* 0x000fe2000fffe03f */
[----:B------:R-:W-:Y:S01]  /*a1e0*/  R2UR UR6, R138 ;  /* 0x000000008a0672ca */ /* 0x000fe200000e0000 */
[----:B------:R-:W-:Y:S01]  /*a1f0*/  WARPGROUP.ARRIVE ;  /* 0x00000000000079c5 */ /* 0x000fe20000000000 */
[----:B------:R-:W-:Y:S01]  /*a200*/  UMOV UR9, 0x40000040 ;  /* 0x4000004000097882 */ /* 0x000fe20000000000 */
[----:B------:R-:W-:Y:S01]  /*a210*/  USHF.R.U32.HI UR38, URZ, 0x4, UR38 ;  /* 0x000000043f267899 */ /* 0x000fe20008011626 */
[----:B--23--:R-:W2:Y:S01]  /*a220*/  SHFL.BFLY PT, R5, R4, 0x2, 0x1f ;  /* 0x0c401f0004057f89 */ /* 0x00cea200000e0000 */
[----:B------:R-:W-:Y:S01]  /*a230*/  UMOV UR11, 0x80000020 ;  /* 0x80000020000b7882 */ /* 0x000fe20000000000 */
[----:B------:R-:W-:Y:S01]  /*a240*/  IMAD.MOV.U32 R6, RZ, RZ, RZ ;  /* 0x000000ffff067224 */ /* 0x000fe200078e00ff */
[----:B------:R-:W-:Y:S01]  /*a250*/  ULOP3.LUT UR38, UR38, 0x3fff, URZ, 0xc0, !UPT ;  /* 0x00003fff26267892 */ /* 0x000fe2000f8ec03f */
[----:B-1----:R-:W1:Y:S01]  /*a260*/  SHFL.BFLY PT, R0, R3, 0x2, 0x1f ;  /* 0x0c401f0003007f89 */ /* 0x002e6200000e0000 */
        /* <DEDUP_REMOVED lines=9> */
[----:B--2---:R-:W-:Y:S01]  /*a300*/  FADD.FTZ R5, R5, R4 ;  /* 0x0000000405057221 */ /* 0x004fe20000010000 */
[----:B------:R-:W-:Y:S01]  /*a310*/  UMOV UR9, 0x40000040 ;  /* 0x4000004000097882 */ /* 0x000fe20000000000 */
[----:B------:R-:W-:Y:S01]  /*a320*/  UMOV UR11, 0x80000020 ;  /* 0x80000020000b7882 */ /* 0x000fe20000000000 */
[----:B-1----:R-:W-:Y:S01]  /*a330*/  FADD.FTZ R2, R0, R3 ;  /* 0x0000000300027221 */ /* 0x002fe20000010000 */
[----:B------:R-:W-:Y:S01]  /*a340*/  MOV R3, RZ ;  /* 0x000000ff00037202 */ /* 0x000fe20000000f00 */
[----:B------:R-:W1:Y:S04]  /*a350*/  SHFL.BFLY PT, R0, R5, 0x1, 0x1f ;  /* 0x0c201f0005007f89 */ /* 0x000e6800000e0000 */
[----:B------:R-:W0:Y:S01]  /*a360*/  SHFL.BFLY PT, R7, R2, 0x1, 0x1f ;  /* 0x0c201f0002077f89 */ /* 0x000e2200000e0000 */
[----:B-1----:R-:W-:Y:S01]  /*a370*/  FADD.FTZ R9, R5, R0 ;  /* 0x0000000005097221 */ /* 0x002fe20000010000 */
[----:B------:R-:W-:Y:S01]  /*a380*/  IMAD.U32 R5, RZ, RZ, UR35 ;  /* 0x00000023ff057e24 */ /* 0x000fe2000f8e00ff */
[----:B------:R-:W-:Y:S01]  /*a390*/  MOV R0, 0xff800000 ;  /* 0xff80000000007802 */ /* 0x000fe20000000f00 */
[----:B0-----:R-:W-:-:S02]  /*a3a0*/  FADD.FTZ R10, R2, R7 ;  /* 0x00000007020a7221 */ /* 0x001fc40000010000 */
[----:B------:R-:W-:Y:S01]  /*a3b0*/  FSETP.NE.FTZ.AND P1, PT, R9, RZ, PT ;  /* 0x000000ff0900720b */ /* 0x000fe20003f35000 */
[----:B------:R-:W-:Y:S02]  /*a3c0*/  IMAD.MOV.U32 R2, RZ, RZ, -0x800000 ;  /* 0xff800000ff027424 */ /* 0x000fe400078e00ff */
        /* <DEDUP_REMOVED lines=59> */
.L_x_1946:
        /* <DEDUP_REMOVED lines=53> */
.L_x_1910:
[----:B------:R-:W-:Y:S05]  /*aad0*/  @P0 BRA `(.L_x_1947) ;  /* 0x0000001000940947 */ /* 0x000fea0003800000 */
[----:B------:R-:W2:Y:S01]  /*aae0*/  LDL R4, [R1+0x4] ;  /* 0x0000040001047983 */ /* 0x000ea20000100800 */
[----:B------:R-:W0:Y:S01]  /*aaf0*/  LDC R7, c[0x0][0xbe8] ;  /* 0x0002fa00ff077b82 */ /* 0x000e220000000800 */
[----:B------:R-:W-:Y:S01]  /*ab00*/  ULDC.64 UR8, c[0x0][0xbd0] ;  /* 0x0002f40000087ab9 */ /* 0x000fe20000000a00 */
[----:B------:R-:W-:Y:S01]  /*ab10*/  BSSY B0, `(.L_x_1948) ;  /* 0x00000d5000007945 */ /* 0x000fe20003800000 */
[----:B------:R-:W1:Y:S01]  /*ab20*/  S2R R3, SR_TID.X ;  /* 0x0000000000037919 */ /* 0x000e620000002100 */
[----:B------:R-:W3:Y:S04]  /*ab30*/  S2R R21, SR_CTAID.X ;  /* 0x0000000000157919 */ /* 0x000ee80000002500 */
[----:B------:R-:W4:Y:S08]  /*ab40*/  S2UR UR12, SR_CTAID.Z ;  /* 0x00000000000c79c3 */ /* 0x000f300000002700 */
[----:B------:R-:W5:Y:S08]  /*ab50*/  LDC.64 R14, c[0x0][0xbd8] ;  /* 0x0002f600ff0e7b82 */ /* 0x000f700000000a00 */
[----:B------:R-:W-:Y:S01]  /*ab60*/  BAR.SYNC.DEFER_BLOCKING 0x1, 0x180 ;  /* 0x0046000000007b1d */ /* 0x000fe20000010000 */
[----:B0-----:R-:W-:-:S07]  /*ab70*/  ISETP.NE.AND P0, PT, R7, 0x1, PT ;  /* 0x000000010700780c */ /* 0x001fce0003f05270 */
[----:B------:R-:W0:Y:S01]  /*ab80*/  S2UR UR11, SR_CTAID.Y ;  /* 0x00000000000b79c3 */ /* 0x000e220000002600 */
[----:B----4-:R-:W-:-:S07]  /*ab90*/  USHF.R.S32.HI UR10, URZ, 0x1f, UR12 ;  /* 0x0000001f3f0a7899 */ /* 0x010fce000801140c */
[----:B------:R-:W0:Y:S08]  /*aba0*/  LDC R20, c[0x0][0xc50] ;  /* 0x00031400ff147b82 */ /* 0x000e300000000800 */
[----:B------:R-:W4:Y:S08]  /*abb0*/  LDC.64 R18, c[0x0][0xb40] ;  /* 0x0002d000ff127b82 */ /* 0x000f300000000a00 */
[----:B------:R-:W4:Y:S08]  /*abc0*/  @P0 LDC R16, c[0x0][0xbf0] ;  /* 0x0002fc00ff100b82 */ /* 0x000f300000000800 */
[----:B------:R-:W4:Y:S08]  /*abd0*/  @P0 LDC R25, c[0x0][0xbec] ;  /* 0x0002fb00ff190b82 */ /* 0x000f300000000800 */
[----:B------:R-:W4:Y:S01]  /*abe0*/  @P0 LDC R22, c[0x0][0xbf0] ;  /* 0x0002fc00ff160b82 */ /* 0x000f220000000800 */
[----:B--2---:R-:W-:Y:S01]  /*abf0*/  R2UR UR13, R4 ;  /* 0x00000000040d72ca */ /* 0x004fe200000e0000 */
        /* <DEDUP_REMOVED lines=10> */
[----:B------:R-:W-:Y:S01]  /*aca0*/  IMAD.IADD R3, R4, 0x1, -R3 ;  /* 0x0000000104037824 */ /* 0x000fe200078e0a03 */
[----:B------:R-:W-:Y:S01]  /*acb0*/  IADD3 R17, RZ, -UR13, RZ ;  /* 0x8000000dff117c10 */ /* 0x000fe2000fffe0ff */
        /* <DEDUP_REMOVED lines=13> */
[----:B0-----:R-:W-:Y:S01]  /*ad90*/  IMAD R23, R20, R17, UR11 ;  /* 0x0000000b14177e24 */ /* 0x001fe2000f8e0211 */
[----:B------:R-:W-:-:S02]  /*ada0*/  LEA.HI R5, R13, R13, RZ, 0x1 ;  /* 0x0000000d0d057211 */ /* 0x000fc400078f08ff */
[----:B------:R-:W-:Y:S02]  /*adb0*/  LEA.HI R12, R12, R11, RZ, 0x3 ;  /* 0x0000000b0c0c7211 */ /* 0x000fe400078f18ff */
[----:B------:R-:W-:Y:S02]  /*adc0*/  LOP3.LUT R8, R5, 0x1ffffffe, RZ, 0xc0, !PT ;  /* 0x1ffffffe05087812 */ /* 0x000fe400078ec0ff */
[----:B------:R-:W-:Y:S02]  /*add0*/  LOP3.LUT R12, R12, 0xfffffff8, RZ, 0xc0, !PT ;  /* 0xfffffff80c0c7812 */ /* 0x000fe400078ec0ff */
[----:B------:R-:W-:Y:S02]  /*ade0*/  SHF.R.S32.HI R5, RZ, 0x5, R10 ;  /* 0x00000005ff057819 */ /* 0x000fe4000001140a */
[----:B------:R-:W-:Y:S01]  /*adf0*/  LOP3.LUT R6, R6, 0x7ffffffc, RZ, 0xc0, !PT ;  /* 0x7ffffffc06067812 */ /* 0x000fe200078ec0ff */
[----:B------:R-:W-:Y:S01]  /*ae00*/  IMAD.IADD R4, R11, 0x1, -R12 ;  /* 0x000000010b047824 */ /* 0x000fe200078e0a0c */
[----:B------:R-:W-:Y:S01]  /*ae10*/  IADD3 R11, R13, -R8, RZ ;  /* 0x800000080d0b7210 */ /* 0x000fe20007ffe0ff */
[----:B-----5:R-:W-:Y:S01]  /*ae20*/  IMAD R12, R14, UR10, RZ ;  /* 0x0000000a0e0c7c24 */ /* 0x020fe2000f8e02ff */
[----:B------:R-:W0:Y:S01]  /*ae30*/  @P0 LDC R13, c[0x0][0xbec] ;  /* 0x0002fb00ff0d0b82 */ /* 0x000e220000000800 */
[----:B------:R-:W-:-:S02]  /*ae40*/  IMAD R8, R5, 0x10, R4 ;  /* 0x0000001005087824 */ /* 0x000fc400078e0204 */
[----:B------:R-:W-:Y:S02]  /*ae50*/  IMAD.U32 R5, RZ, RZ, UR5 ;  /* 0x00000005ff057e24 */ /* 0x000fe4000f8e00ff */
[----:B------:R-:W-:Y:S01]  /*ae60*/  IMAD.U32 R4, RZ, RZ, UR4 ;  /* 0x00000004ff047e24 */ /* 0x000fe2000f8e00ff */
[----:B------:R-:W-:Y:S01]  /*ae70*/  LEA R10, R9, R8, 0x6 ;  /* 0x00000008090a7211 */ /* 0x000fe200078e30ff */
[----:B------:R-:W-:Y:S01]  /*ae80*/  IMAD.U32 R5, RZ, RZ, UR6 ;  /* 0x00000006ff057e24 */ /* 0x000fe2000f8e00ff */
[----:B------:R-:W-:Y:S01]  /*ae90*/  UIMAD.WIDE.U32 UR4, UR13, UR8, URZ ;  /* 0x000000080d0472a5 */ /* 0x000fe2000f8e003f */
[----:B------:R-:W-:Y:S01]  /*aea0*/  IMAD R15, R15, UR12, R12 ;  /* 0x0000000c0f0f7c24 */ /* 0x000fe2000f8e020c */
[----:B------:R-:W-:Y:S01]  /*aeb0*/  UIMAD UR6, UR13, UR9, UR7 ;  /* 0x000000090d0672a4 */ /* 0x000fe2000f8e0207 */
[----:B------:R-:W-:Y:S02]  /*aec0*/  IMAD R8, R11, 0x8, R10 ;  /* 0x000000080b087824 */ /* 0x000fe400078e020a */
[----:B------:R-:W-:Y:S01]  /*aed0*/  IMAD.WIDE.U32 R4, R14, UR12, R4 ;  /* 0x0000000c0e047c25 */ /* 0x000fe2000f8e0004 */
[----:B------:R-:W-:Y:S01]  /*aee0*/  UIADD3 UR6, UR5, UR6, URZ ;  /* 0x0000000605067290 */ /* 0x000fe2000fffe03f */
[----:B------:R-:W-:-:S02]  /*aef0*/  ULDC.64 UR8, c[0x0][0xb28] ;  /* 0x0002ca0000087ab9 */ /* 0x000fc40000000a00 */
[----:B---3--:R-:W-:Y:S02]  /*af00*/  IMAD R12, R21, 0xc0, R8 ;  /* 0x000000c0150c7824 */ /* 0x008fe400078e0208 */
[----:B------:R-:W-:Y:S02]  /*af10*/  IMAD.U32 R9, RZ, RZ, UR5 ;  /* 0x00000005ff097e24 */ /* 0x000fe4000f8e00ff */
[----:B------:R-:W-:Y:S01]  /*af20*/  IMAD.U32 R8, RZ, RZ, UR4 ;  /* 0x00000004ff087e24 */ /* 0x000fe2000f8e00ff */
[----:B------:R-:W-:Y:S01]  /*af30*/  ULDC.64 UR4, c[0x0][0xbe0] ;  /* 0x0002f80000047ab9 */ /* 0x000fe20000000a00 */
[----:B------:R-:W-:Y:S01]  /*af40*/  IMAD.U32 R9, RZ, RZ, UR6 ;  /* 0x00000006ff097e24 */ /* 0x000fe2000f8e00ff */
[----:B------:R-:W-:Y:S01]  /*af50*/  ULDC.64 UR6, c[0x0][0xb48] ;  /* 0x0002d20000067ab9 */ /* 0x000fe20000000a00 */
[----:B0-----:R-:W-:-:S04]  /*af60*/  @P0 IMAD.HI.U32 R13, R12, R13, RZ ;  /* 0x0000000d0c0d0227 */ /* 0x001fc800078e00ff */
[C---:B----4-:R-:W-:Y:S02]  /*af70*/  IMAD R14, R18.reuse, UR10, RZ ;  /* 0x0000000a120e7c24 */ /* 0x050fe4000f8e02ff */
[----:B------:R-:W-:Y:S01]  /*af80*/  IMAD.MOV.U32 R11, RZ, RZ, R12 ;  /* 0x000000ffff0b7224 */ /* 0x000fe200078e000c */
[----:B------:R-:W-:Y:S01]  /*af90*/  @P0 SHF.R.U32.HI R11, RZ, R16, R13 ;  /* 0x00000010ff0b0219 */ /* 0x000fe2000001160d */
[----:B------:R-:W-:Y:S01]  /*afa0*/  IMAD.IADD R5, R5, 0x1, R15 ;  /* 0x0000000105057824 */ /* 0x000fe200078e020f */
[----:B------:R-:W-:Y:S01]  /*afb0*/  SHF.R.S32.HI R16, RZ, 0x1f, R23 ;  /* 0x0000001fff107819 */ /* 0x000fe20000011417 */
[----:B------:R-:W-:Y:S02]  /*afc0*/  IMAD R15, R19, UR12, R14 ;  /* 0x0000000c130f7c24 */ /* 0x000fe4000f8e020e */
        /* <DEDUP_REMOVED lines=10> */
[----:B------:R-:W-:Y:S01]  /*b070*/  SHF.R.S32.HI R15, RZ, 0x1f, R11 ;  /* 0x0000001fff0f7819 */ /* 0x000fe2000001140b */
[----:B------:R-:W-:Y:S01]  /*b080*/  IMAD R16, R23, UR5, R14 ;  /* 0x0000000517107c24 */ /* 0x000fe2000f8e020e */
[----:B------:R-:W-:Y:S01]  /*b090*/  IADD3 R11, -R11, RZ, RZ ;  /* 0x000000ff0b0b7210 */ /* 0x000fe20007ffe1ff */
[----:B------:R-:W-:Y:S01]  /*b0a0*/  IMAD.WIDE.U32 R8, R23, UR6, R8 ;  /* 0x0000000617087c25 */ /* 0x000fe2000f8e0008 */
[--C-:B------:R-:W-:Y:S01]  /*b0b0*/  SHF.R.S32.HI R14, RZ, 0x1f, R13.reuse ;  /* 0x0000001fff0e7819 */ /* 0x100fe2000001140d */
[----:B------:R-:W-:Y:S01]  /*b0c0*/  ULDC.64 UR4, c[0x0][0xb30] ;  /* 0x0002cc0000047ab9 */ /* 0x000fe20000000a00 */
[----:B------:R-:W-:Y:S01]  /*b0d0*/  IADD3.X R5, R15, R5, R16, P0, !PT ;  /* 0x000000050f057210 */ /* 0x000fe200007fe410 */
[----:B------:R-:W-:Y:S01]  /*b0e0*/  IMAD.MOV R18, RZ, RZ, -R13 ;  /* 0x000000ffff127224 */ /* 0x000fe200078e0a0d */
[----:B------:R-:W-:Y:S01]  /*b0f0*/  ULDC.64 UR6, c[0x0][0xbc8] ;  /* 0x0002f20000067ab9 */ /* 0x000fe20000000a00 */
[----:B------:R-:W-:-:S02]  /*b100*/  IMAD R11, R7, R11, R12 ;  /* 0x0000000b070b7224 */ /* 0x000fc400078e020c */
        /* <DEDUP_REMOVED lines=21> */
[----:B------:R-:W-:Y:S01]  /*b260*/  IADD3 R5, R9, R17, RZ ;  /* 0x0000001109057210 */ /* 0x000fe20007ffe0ff */
[----:B------:R-:W-:Y:S01]  /*b270*/  IMAD R12, R21, 0xc0, R10 ;  /* 0x000000c0150c7824 */ /* 0x000fe200078e020a */
[----:B------:R-:W-:Y:S01]  /*b280*/  LEA R20, P1, R8, UR8, 0x2 ;  /* 0x0000000808147c11 */ /* 0x000fe2000f8210ff */
[----:B------:R-:W-:Y:S01]  /*b290*/  SHFL.IDX PT, R10, R14, 0x1, 0x1c1f ;  /* 0x003c1f000e0a7f89 */ /* 0x000fe200000e0000 */
[----:B------:R-:W-:Y:S01]  /*b2a0*/  LEA.HI.X R13, R4, UR7, R11, 0x2, P0 ;  /* 0x00000007040d7c11 */ /* 0x000fe200080f140b */
[----:B0-----:R-:W-:Y:S01]  /*b2b0*/  ULEA UR4, UR5, UR4, 0x18 ;  /* 0x0000000405047291 */ /* 0x001fe2000f8ec03f */
[----:B------:R-:W-:Y:S01]  /*b2c0*/  LEA.HI.X R22, R8, UR9, R5, 0x2, P1 ;  /* 0x0000000908167c11 */ /* 0x000fe200088f1405 */
[----:B------:R-:W-:Y:S01]  /*b2d0*/  IMAD R19, R7, UR6, RZ ;  /* 0x0000000607137c24 */ /* 0x000fe2000f8e02ff */
[----:B------:R-:W-:Y:S01]  /*b2e0*/  SHFL.IDX PT, R8, R14, RZ, 0x1c1f ;  /* 0x001c1fff0e087589 */ /* 0x000fe200000e0000 */
[C---:B------:R-:W-:Y:S01]  /*b2f0*/  LOP3.LUT P0, RZ, R3.reuse, 0x3, RZ, 0xc0, !PT ;  /* 0x0000000303ff7812 */ /* 0x040fe2000780c0ff */
[C---:B------:R-:W-:Y:S01]  /*b300*/  VIADD R18, R12.reuse, 0x8 ;  /* 0x000000080c127836 */ /* 0x040fe20000000000 */
[----:B------:R-:W-:Y:S01]  /*b310*/  UIADD3 UR4, UR4, 0x2d820, URZ ;  /* 0x0002d82004047890 */ /* 0x000fe2000fffe03f */
[----:B------:R-:W0:Y:S01]  /*b320*/  SHFL.IDX PT, R9, R13, RZ, 0x1c1f ;  /* 0x001c1fff0d097589 */ /* 0x000e2200000e0000 */
[-C--:B------:R-:W-:Y:S01]  /*b330*/  ISETP.GE.OR P1, PT, R12, R19.reuse, P0 ;  /* 0x000000130c00720c */ /* 0x080fe20000726670 */
[----:B------:R-:W-:Y:S01]  /*b340*/  IMAD.IADD R3, R3, 0x1, -R6 ;  /* 0x0000000103037824 */ /* 0x000fe200078e0a06 */
[-C--:B------:R-:W-:Y:S01]  /*b350*/  ISETP.GE.OR P0, PT, R18, R19.reuse, P0 ;  /* 0x000000131200720c */ /* 0x080fe20000706670 */
[----:B------:R-:W1:Y:S01]  /*b360*/  SHFL.IDX PT, R11, R13, 0x1, 0x1c1f ;  /* 0x003c1f000d0b7f89 */ /* 0x000e6200000e0000 */
[----:B------:R-:W-:Y:S01]  /*b370*/  UPRMT UR4, URZ, 0x654, UR4 ;  /* 0x000006543f047896 */ /* 0x000fe20008000004 */
[----:B------:R-:W-:Y:S01]  /*b380*/  ISETP.GE.AND P2, PT, R12, R19, PT ;  /* 0x000000130c00720c */ /* 0x000fe20003f46270 */
[----:B------:R-:W-:Y:S01]  /*b390*/  IMAD.SHL.U32 R3, R3, 0x2, RZ ;  /* 0x0000000203037824 */ /* 0x000fe200078e00ff */
[----:B------:R2:W3:Y:S04]  /*b3a0*/  SHFL.IDX PT, R4, R20, RZ, 0x1c1f ;  /* 0x001c1fff14047589 */ /* 0x0004e800000e0000 */
[----:B------:R2:W4:Y:S02]  /*b3b0*/  SHFL.IDX PT, R5, R22, RZ, 0x1c1f ;  /* 0x001c1fff16057589 */ /* 0x00052400000e0000 */
[----:B------:R-:W-:Y:S02]  /*b3c0*/  SYNCS.ARRIVE.TRANS64.RED.A1T0 RZ, [UR4], RZ ;  /* 0x000000ffffff79a7 */ /* 0x000fe40008100404 */
        /* <DEDUP_REMOVED lines=10> */
[----:B------:R-:W-:Y:S01]  /*b470*/  VIADD R17, R3, 0x40 ;  /* 0x0000004003117836 */ /* 0x000fe20000000000 */
[----:B------:R-:W-:Y:S02]  /*b480*/  ISETP.GE.AND P2, PT, R2, UR4, PT ;  /* 0x0000000402007c0c */ /* 0x000fe4000bf46270 */
[----:B------:R-:W-:-:S02]  /*b490*/  ISETP.GE.AND P3, PT, R6, UR4, PT ;  /* 0x0000000406007c0c */ /* 0x000fc4000bf66270 */
[----:B------:R-:W-:Y:S02]  /*b4a0*/  ISETP.GE.AND P4, PT, R7, UR4, PT ;  /* 0x0000000407007c0c */ /* 0x000fe4000bf86270 */
[----:B------:R-:W-:-:S05]  /*b4b0*/  IADD3 R16, R3, 0x38, RZ ;  /* 0x0000003803107810 */ /* 0x000fca0007ffe0ff */
        /* <DEDUP_REMOVED lines=58> */
.L_x_1949:
[----:B------:R-:W-:Y:S05]  /*b860*/  BSYNC B0 ;  /* 0x0000000000007941 */ /* 0x000fea0003800000 */
.L_x_1948:
[----:B------:R-:W-:Y:S01]  /*b870*/  ISETP.GE.AND P0, PT, R18, R19, PT ;  /* 0x000000131200720c */ /* 0x000fe20003f06270 */
[----:B0-----:R0:W1:Y:S04]  /*b880*/  SHFL.IDX PT, R15, R22, 0x1, 0x1c1f ;  /* 0x003c1f00160f7f89 */ /* 0x00106800000e0000 */
[----:B------:R0:W0:Y:S08]  /*b890*/  SHFL.IDX PT, R14, R20, 0x1, 0x1c1f ;  /* 0x003c1f00140e7f89 */ /* 0x00003000000e0000 */
[----:B------:R-:W-:Y:S05]  /*b8a0*/  @P0 BRA `(.L_x_1908) ;  /* 0x0000004000d80947 */ /* 0x000fea0003800000 */
[C---:B--2---:R-:W-:Y:S01]  /*b8b0*/  IADD3 R0, R3.reuse, 0x8, RZ ;  /* 0x0000000803007810 */ /* 0x044fe20007ffe0ff */
[C---:B------:R-:W-:Y:S01]  /*b8c0*/  VIADD R2, R3.reuse, 0x10 ;  /* 0x0000001003027836 */ /* 0x040fe20000000000 */
[----:B------:R-:W-:Y:S01]  /*b8d0*/  ULDC UR4, c[0x0][0xac8] ;  /* 0x0002b20000047ab9 */ /* 0x000fe20000000800 */
[C---:B---3--:R-:W-:Y:S01]  /*b8e0*/  VIADD R4, R3.reuse, 0x18 ;  /* 0x0000001803047836 */ /* 0x048fe20000000000 */
[----:B------:R-:W-:Y:S01]  /*b8f0*/  ISETP.GE.AND P3, PT, R0, UR4, PT ;  /* 0x0000000400007c0c */ /* 0x000fe2000bf66270 */
[C---:B------:R-:W-:Y:S01]  /*b900*/  VIADD R12, R3.reuse, 0x20 ;  /* 0x00000020030c7836 */ /* 0x040fe20000000000 */
[----:B------:R-:W-:Y:S01]  /*b910*/  ISETP.GE.AND P4, PT, R2, UR4, PT ;  /* 0x0000000402007c0c */ /* 0x000fe2000bf86270 */
[C---:B------:R-:W-:Y:S01]  /*b920*/  VIADD R13, R3.reuse, 0x28 ;  /* 0x00000028030d7836 */ /* 0x040fe20000000000 */
[----:B------:R-:W-:Y:S01]  /*b930*/  ISETP.GE.AND P5, PT, R4, UR4, PT ;  /* 0x0000000404007c0c */ /* 0x000fe2000bfa6270 */
[C---:B------:R-:W-:Y:S01]  /*b940*/  VIADD R16, R3.reuse, 0x40 ;  /* 0x0000004003107836 */ /* 0x040fe20000000000 */
[C---:B------:R-:W-:Y:S01]  /*b950*/  ISETP.GE.AND P2, PT, R3.reuse, UR4, PT ;  /* 0x0000000403007c0c */ /* 0x040fe2000bf46270 */
[C---:B------:R-:W-:Y:S01]  /*b960*/  VIADD R17, R3.reuse, 0x48 ;  /* 0x0000004803117836 */ /* 0x040fe20000000000 */
[----:B------:R-:W-:Y:S01]  /*b970*/  ISETP.GE.AND P0, PT, R12, UR4, PT ;  /* 0x000000040c007c0c */ /* 0x000fe2000bf06270 */
[----:B------:R-:W-:Y:S01]  /*b980*/  VIADD R18, R3, 0x50 ;  /* 0x0000005003127836 */ /* 0x000fe20000000000 */
[----:B------:R-:W-:-:S03]  /*b990*/  ISETP.GE.AND P1, PT, R13, UR4, PT ;  /* 0x000000040d007c0c */ /* 0x000fc6000bf26270 */
[----:B------:R-:W-:Y:S02]  /*b9a0*/  @!P3 LEA.HI R0, R0, R0, RZ, 0x1 ;  /* 0x000000000000b211 */ /* 0x000fe400078f08ff */
[----:B------:R-:W-:Y:S02]  /*b9b0*/  @!P4 LEA.HI R2, R2, R2, RZ, 0x1 ;  /* 0x000000020202c211 */ /* 0x000fe400078f08ff */
[----:B------:R-:W-:Y:S02]  /*b9c0*/  @!P5 LEA.HI R4, R4, R4, RZ, 0x1 ;  /* 0x000000040404d211 */ /* 0x000fe400078f08ff */
[----:B------:R-:W-:Y:S02]  /*b9d0*/  @!P3 LOP3.LUT R7, R0, 0xfffffffe, RZ, 0xc0, !PT ;  /* 0xfffffffe0007b812 */ /* 0x000fe400078ec0ff */
[----:B------:R-:W-:Y:S01]  /*b9e0*/  @!P4 LOP3.LUT R9, R2, 0xfffffffe, RZ, 0xc0, !PT ;  /* 0xfffffffe0209c812 */ /* 0x000fe200078ec0ff */
[C---:B------:R-:W-:Y:S01]  /*b9f0*/  VIADD R2, R3.reuse, 0x38 ;  /* 0x0000003803027836 */ /* 0x040fe20000000000 */
[----:B------:R-:W-:Y:S01]  /*ba00*/  @!P5 LOP3.LUT R11, R4, 0xfffffffe, RZ, 0xc0, !PT ;  /* 0xfffffffe040bd812 */ /* 0x000fe200078ec0ff */
[C---:B01--4-:R-:W-:Y:S01]  /*ba10*/  @!P2 IMAD.WIDE R4, R3.reuse, 0x4, R14 ;  /* 0x000000040304a825 */ /* 0x053fe200078e020e */
[----:B------:R-:W-:-:S02]  /*ba20*/  IADD3 R0, R3, 0x30, RZ ;  /* 0x0000003003007810 */ /* 0x000fc40007ffe0ff */
[----:B------:R-:W-:Y:S01]  /*ba30*/  ISETP.GE.AND P6, PT, R18, UR4, PT ;  /* 0x0000000412007c0c */ /* 0x000fe2000bfc6270 */
        /* <DEDUP_REMOVED lines=11> */
[----:B------:R-:W-:Y:S02]  /*baf0*/  ISETP.GE.AND P5, PT, R17, UR4, PT ;  /* 0x0000000411007c0c */ /* 0x000fe4000bfa6270 */
[----:B------:R-:W-:Y:S02]  /*bb00*/  @!P1 LEA.HI R13, R13, R13, RZ, 0x1 ;  /* 0x0000000d0d0d9211 */ /* 0x000fe400078f08ff */
[----:B0-----:R-:W-:Y:S02]  /*bb10*/  @!P0 LOP3.LUT R5, R12, 0xfffffffe, RZ, 0xc0, !PT ;  /* 0xfffffffe0c058812 */ /* 0x001fe400078ec0ff */
[----:B-1----:R-:W-:Y:S02]  /*bb20*/  @!P1 LOP3.LUT R7, R13, 0xfffffffe, RZ, 0xc0, !PT ;  /* 0xfffffffe0d079812 */ /* 0x002fe400078ec0ff */
[----:B------:R-:W-:Y:S01]  /*bb30*/  @!P2 LEA.HI R0, R0, R0, RZ, 0x1 ;  /* 0x000000000000a211 */ /* 0x000fe200078f08ff */
        /* <DEDUP_REMOVED lines=31> */
.L_x_1947:
        /* <DEDUP_REMOVED lines=12> */
[----:B------:R-:W2:Y:S01]  /*bdf0*/  LDL R2, [R1+0x4] ;  /* 0x0000040001027983 */ /* 0x000ea20000100800 */
[----:B------:R-:W-:Y:S01]  /*be00*/  ISETP.NE.AND P0, PT, R6, 0x1, PT ;  /* 0x000000010600780c */ /* 0x000fe20003f05270 */
[----:B------:R-:W-:Y:S01]  /*be10*/  S2UR UR7, SR_CTAID.Z ;  /* 0x00000000000779c3 */ /* 0x000fe20000002700 */
[----:B------:R-:W-:Y:S01]  /*be20*/  ULDC.64 UR8, c[0x0][0xbd0] ;  /* 0x0002f40000087ab9 */ /* 0x000fe20000000a00 */
[----:B------:R-:W-:-:S06]  /*be30*/  IMAD.MOV.U32 R5, RZ, RZ, R0 ;  /* 0x000000ffff057224 */ /* 0x000fcc00078e0000 */
[----:B------:R-:W0:Y:S08]  /*be40*/  LDC.64 R10, c[0x0][0xbd8] ;  /* 0x0002f600ff0a7b82 */ /* 0x000e300000000a00 */
[----:B------:R-:W1:Y:S08]  /*be50*/  @P0 LDC R7, c[0x0][0xbec] ;  /* 0x0002fb00ff070b82 */ /* 0x000e700000000800 */
[----:B------:R-:W3:Y:S08]  /*be60*/  @P0 LDC R9, c[0x0][0xbf0] ;  /* 0x0002fc00ff090b82 */ /* 0x000ef00000000800 */
[----:B------:R-:W4:Y:S08]  /*be70*/  S2UR UR10, SR_CTAID.Y ;  /* 0x00000000000a79c3 */ /* 0x000f300000002600 */
[----:B------:R-:W4:Y:S01]  /*be80*/  LDC R8, c[0x0][0xc50] ;  /* 0x00031400ff087b82 */ /* 0x000f220000000800 */
[----:B-1----:R-:W-:-:S05]  /*be90*/  @P0 IMAD.HI.U32 R4, R0, R7, RZ ;  /* 0x0000000700040227 */ /* 0x002fca00078e00ff */
[----:B---3--:R-:W-:Y:S02]  /*bea0*/  @P0 SHF.R.U32.HI R5, RZ, R9, R4 ;  /* 0x00000009ff050219 */ /* 0x008fe40000011604 */
[----:B--2---:R-:W-:-:S13]  /*beb0*/  R2UR UR11, R2 ;  /* 0x00000000020b72ca */ /* 0x004fda00000e0000 */
[----:B------:R-:W-:Y:S02]  /*bec0*/  USHF.R.S32.HI UR6, URZ, 0x1f, UR11 ;  /* 0x0000001f3f067899 */ /* 0x000fe4000801140b */
[----:B------:R-:W-:Y:S01]  /*bed0*/  IMAD R7, RZ, RZ, -UR11 ;  /* 0x8000000bff077e24 */ /* 0x000fe2000f8e02ff */
[----:B------:R-:W-:Y:S02]  /*bee0*/  UIMAD.WIDE.U32 UR4, UR11, UR8, URZ ;  /* 0x000000080b0472a5 */ /* 0x000fe4000f8e003f */
[----:B------:R-:W-:Y:S01]  /*bef0*/  UIMAD UR6, UR6, UR8, URZ ;  /* 0x00000008060672a4 */ /* 0x000fe2000f8e023f */
[----:B----4-:R-:W-:Y:S01]  /*bf00*/  IMAD R9, R8, R7, UR10 ;  /* 0x0000000a08097e24 */ /* 0x010fe2000f8e0207 */
[----:B------:R-:W-:Y:S01]  /*bf10*/  USHF.R.S32.HI UR8, URZ, 0x1f, UR7 ;  /* 0x0000001f3f087899 */ /* 0x000fe20008011407 */
[----:B------:R-:W-:Y:S01]  /*bf20*/  IMAD.MOV R7, RZ, RZ, -R5 ;  /* 0x000000ffff077224 */ /* 0x000fe200078e0a05 */
[----:B------:R-:W-:Y:S01]  /*bf30*/  UIMAD UR6, UR11, UR9, UR6 ;  /* 0x000000090b0672a4 */ /* 0x000fe2000f8e0206 */
[----:B------:R-:W-:Y:S01]  /*bf40*/  MOV R3, UR5 ;  /* 0x0000000500037c02 */ /* 0x000fe20008000f00 */
[----:B------:R-:W-:Y:S01]  /*bf50*/  IMAD.U32 R2, RZ, RZ, UR4 ;  /* 0x00000004ff027e24 */ /* 0x000fe2000f8e00ff */
[----:B------:R-:W-:Y:S01]  /*bf60*/  SHF.R.S32.HI R4, RZ, 0x1f, R9 ;  /* 0x0000001fff047819 */ /* 0x000fe20000011409 */
        /* <DEDUP_REMOVED lines=19> */
[----:B------:R-:W-:-:S04]  /*c0a0*/  ULDC.64 UR4, c[0x0][0xba8] ;  /* 0x0002ea0000047ab9 */ /* 0x000fc80000000a00 */
[----:B------:R-:W-:Y:S02]  /*c0b0*/  IADD3 R3, R3, R5, RZ ;  /* 0x0000000503037210 */ /* 0x000fe40007ffe0ff */
[----:B------:R-:W-:-:S04]  /*c0c0*/  LEA R4, P0, R2, UR4, 0x2 ;  /* 0x0000000402047c11 */ /* 0x000fc8000f8010ff */
[----:B------:R-:W-:Y:S01]  /*c0d0*/  LEA.HI.X R5, R2, UR5, R3, 0x2, P0 ;  /* 0x0000000502057c11 */ /* 0x000fe200080f1403 */
[----:B------:R-:W-:-:S05]  /*c0e0*/  IMAD.MOV.U32 R3, RZ, RZ, -0x800000 ;  /* 0xff800000ff037424 */ /* 0x000fca00078e00ff */
[----:B------:R0:W-:Y:S01]  /*c0f0*/  STG.E desc[UR36][R4.64], R3 ;  /* 0x0000000304007986 */ /* 0x0001e2000c101924 */
[----:B------:R-:W-:Y:S05]  /*c100*/  BRA `(.L_x_1908) ;  /* 0x0000003800c07947 */ /* 0x000fea0003800000 */
.L_x_1906:
        /* <DEDUP_REMOVED lines=18> */
.L_x_1950:
[----:B------:R-:W-:Y:S01]  /*c230*/  ULDC UR44, c[0x0][0xc50] ;  /* 0x00031400002c7ab9 */ /* 0x000fe20000000800 */
[----:B------:R-:W-:Y:S01]  /*c240*/  UMOV UR41, UR6 ;  /* 0x0000000600297c82 */ /* 0x000fe20008000000 */
[----:B------:R-:W-:-:S11]  /*c250*/  UISETP.NE.AND UP0, UPT, UR44, 0x1, UPT ;  /* 0x000000012c00788c */ /* 0x000fd6000bf05270 */
[----:B------:R-:W-:Y:S01]  /*c260*/  @UP0 ULDC UR4, c[0x0][0xc54] ;  /* 0x0003150000040ab9 */ /* 0x000fe20000000800 */
[----:B------:R-:W-:Y:S01]  /*c270*/  @UP0 ULDC UR7, c[0x0][0xc58] ;  /* 0x0003160000070ab9 */ /* 0x000fe20000000800 */
[----:B------:R-:W-:-:S04]  /*c280*/  UIMAD.WIDE.U32 UR4, UR6, UR4, URZ ;  /* 0x00000004060472a5 */ /* 0x000fc8000f8e003f */
[----:B------:R-:W-:-:S12]  /*c290*/  @UP0 USHF.R.U32.HI UR41, URZ, UR7, UR5 ;  /* 0x000000073f290299 */ /* 0x000fd80008011605 */
.L_x_1951:
        /* <DEDUP_REMOVED lines=8> */
[----:B------:R-:W-:Y:S01]  /*c320*/  ULDC UR6, c[0x0][0x448] ;  /* 0x0001120000067ab9 */ /* 0x000fe20000000800 */
[----:B------:R-:W-:Y:S01]  /*c330*/  ULDC.64 UR4, c[0x0][0x418] ;  /* 0x0001060000047ab9 */ /* 0x000fe20000000a00 */
[----:B------:R-:W-:-:S05]  /*c340*/  MOV R22, RZ ;  /* 0x000000ff00167202 */ /* 0x000fca0000000f00 */
[----:B------:R-:W1:Y:S01]  /*c350*/  S2UR UR48, SR_CTAID.X ;  /* 0x00000000003079c3 */ /* 0x000e620000002500 */
[----:B------:R-:W-:Y:S02]  /*c360*/  UISETP.NE.AND UP1, UPT, UR6, 0x1, UPT ;  /* 0x000000010600788c */ /* 0x000fe4000bf25270 */
[----:B------:R-:W-:Y:S01]  /*c370*/  UISETP.NE.U32.AND UP0, UPT, UR4, URZ, UPT ;  /* 0x0000003f0400728c */ /* 0x000fe2000bf05070 */
[----:B------:R-:W-:Y:S02]  /*c380*/  UMOV UR6, 0xc0 ;  /* 0x000000c000067882 */ /* 0x000fe40000000000 */
[----:B------:R-:W-:Y:S01]  /*c390*/  ULDC UR4, c[0x0][0x424] ;  /* 0x0001090000047ab9 */ /* 0x000fe20000000800 */
[----:B------:R-:W-:Y:S01]  /*c3a0*/  UISETP.NE.AND.EX UP0, UPT, UR5, URZ, UPT, UP0 ;  /* 0x0000003f0500728c */ /* 0x000fe2000bf05300 */
[----:B------:R-:W-:Y:S01]  /*c3b0*/  ULDC UR7, c[0x0][0x2f0] ;  /* 0x0000bc0000077ab9 */ /* 0x000fe20000000800 */
[----:B------:R-:W-:Y:S02]  /*c3c0*/  ULDC UR8, c[0x0][0x288] ;  /* 0x0000a20000087ab9 */ /* 0x000fe40000000800 */
[----:B------:R-:W-:Y:S01]  /*c3d0*/  USEL UR42, UR4, 0x1, UP0 ;  /* 0x00000001042a7887 */ /* 0x000fe20008000000 */
[----:B------:R-:W-:Y:S01]  /*c3e0*/  @UP1 ULDC UR5, c[0x0][0x44c] ;  /* 0x0001130000051ab9 */ /* 0x000fe20000000800 */
[----:B0-----:R-:W-:-:S04]  /*c3f0*/  ISETP.NE.U32.AND P0, PT, R2, RZ, PT ;  /* 0x000000ff0200720c */ /* 0x001fc80003f05070 */
[----:B------:R-:W-:Y:S01]  /*c400*/  ISETP.NE.AND.EX P0, PT, R3, RZ, PT, P0 ;  /* 0x000000ff0300720c */ /* 0x000fe20003f05300 */
[----:B-1----:R-:W-:Y:S02]  /*c410*/  UIMAD UR6, UR48, UR6, 0xbf ;  /* 0x000000bf300674a4 */ /* 0x002fe4000f8e0206 */
[----:B------:R-:W-:Y:S02]  /*c420*/  UIMAD UR42, UR42, UR7, URZ ;  /* 0x000000072a2a72a4 */ /* 0x000fe4000f8e023f */
[----:B------:R-:W-:Y:S01]  /*c430*/  UIMAD.WIDE.U32 UR4, UR6, UR5, URZ ;  /* 0x00000005060472a5 */ /* 0x000fe2000f8e003f */
[----:B------:R-:W-:-:S03]  /*c440*/  @UP1 ULDC UR7, c[0x0][0x450] ;  /* 0x0001140000071ab9 */ /* 0x000fc60000000800 */
[----:B------:R-:W-:-:S04]  /*c450*/  @UP1 USHF.R.U32.HI UR6, URZ, UR7, UR5 ;  /* 0x000000073f061299 */ /* 0x000fc80008011605 */
[----:B------:R-:W0:Y:S01]  /*c460*/  @P0 LDC.64 R2, c[0x0][0xa28] ;  /* 0x00028a00ff020b82 */ /* 0x000e220000000a00 */
[----:B------:R-:W-:Y:S02]  /*c470*/  UIADD3 UR5, UR42, 0x80, -UR8 ;  /* 0x000000802a057890 */ /* 0x000fe4000fffe808 */
[----:B------:R-:W-:Y:S02]  /*c480*/  UIADD3 UR4, UR42, 0x7f, URZ ;  /* 0x0000007f2a047890 */ /* 0x000fe4000fffe03f */
[----:B------:R-:W-:Y:S02]  /*c490*/  UIADD3 UR6, UR5, UR6, URZ ;  /* 0x0000000605067290 */ /* 0x000fe4000fffe03f */
[----:B------:R-:W-:Y:S02]  /*c4a0*/  USHF.R.S32.HI UR5, URZ, 0x1f, UR4 ;  /* 0x0000001f3f057899 */ /* 0x000fe40008011404 */
[----:B------:R-:W-:Y:S02]  /*c4b0*/  USHF.R.S32.HI UR7, URZ, 0x1f, UR6 ;  /* 0x0000001f3f077899 */ /* 0x000fe40008011406 */
[----:B------:R-:W-:-:S02]  /*c4c0*/  ULEA.HI UR5, UR5, UR4, URZ, 0x7 ;  /* 0x0000000405057291 */ /* 0x000fc4000f8f383f */
[----:B------:R-:W-:Y:S02]  /*c4d0*/  ULEA.HI UR7, UR7, UR6, URZ, 0x7 ;  /* 0x0000000607077291 */ /* 0x000fe4000f8f383f */
[----:B------:R-:W-:Y:S02]  /*c4e0*/  USHF.R.S32.HI UR43, URZ, 0x7, UR5 ;  /* 0x000000073f2b7899 */ /* 0x000fe40008011405 */
[----:B------:R-:W-:-:S04]  /*c4f0*/  USHF.R.S32.HI UR45, URZ, 0x7, UR7 ;  /* 0x000000073f2d7899 */ /* 0x000fc80008011407 */
[----:B------:R-:W-:Y:S02]  /*c500*/  UISETP.LT.AND UP0, UPT, UR43, UR45, UPT ;  /* 0x0000002d2b00728c */ /* 0x000fe4000bf01270 */
[----:B------:R-:W-:Y:S01]  /*c510*/  UP2UR UR49, UPR, URZ, 0x2 ;  /* 0x000000023f317883 */ /* 0x000fe20008000000 */
[----:B0-----:R-:W-:Y:S01]  /*c520*/  @P0 IMAD.WIDE R2, R24, 0x4, R2 ;  /* 0x0000000418020825 */ /* 0x001fe200078e0202 */
[----:B------:R-:W-:-:S04]  /*c530*/  USEL UR11, UR43, UR45, UP0 ;  /* 0x0000002d2b0b7287 */ /* 0x000fc80008000000 */
[----:B------:R-:W-:Y:S01]  /*c540*/  UISETP.GE.AND UP1, UPT, UR11, 0x1, UPT ;  /* 0x000000010b00788c */ /* 0x000fe2000bf26270 */
[----:B------:R0:W5:Y:S01]  /*c550*/  @P0 LDG.E R22, desc[UR36][R2.64] ;  /* 0x0000002402160981 */ /* 0x000162000c1e1900 */
[----:B------:R-:W-:Y:S02]  /*c560*/  USHF.R.U32.HI UR9, URZ, 0x10, UR44 ;  /* 0x000000103f097899 */ /* 0x000fe4000801162c */
[----:B------:R-:W-:Y:S02]  /*c570*/  ULOP3.LUT UR44, UR44, 0xffff, URZ, 0xc0, !UPT ;  /* 0x0000ffff2c2c7892 */ /* 0x000fe4000f8ec03f */
[----:B------:R-:W-:Y:S01]  /*c580*/  PLOP3.LUT P0, PT, PT, PT, UP1, 0x80, 0x0 ;  /* 0x000000000000781c */ /* 0x000fe20003f0f018 */
[----:B------:R-:W-:Y:S01]  /*c590*/  UISETP.NE.AND UP0, UPT, UR9, URZ, UPT ;  /* 0x0000003f0900728c */ /* 0x000fe2000bf05270 */
[----:B------:R-:W-:-:S10]  /*c5a0*/  UMOV UR40, URZ ;  /* 0x0000003f00287c82 */ /* 0x000fd40008000000 */
[----:B------:R-:W-:Y:S01]  /*c5b0*/  @!UP0 ULDC UR9, c[0x0][0x9f0] ;  /* 0x00027c0000098ab9 */ /* 0x000fe20000000800 */
[----:B0-----:R-:W-:Y:S05]  /*c5c0*/  @!P0 BRA `(.L_x_1953) ;  /* 0x0000000000788947 */ /* 0x001fea0003800000 */
[----:B------:R-:W-:Y:S01]  /*c5d0*/  IABS R2, UR9 ;  /* 0x0000000900027c13 */ /* 0x000fe20008000000 */
[----:B------:R-:W-:Y:S02]  /*c5e0*/  UIADD3 UR6, UR9, -0x1, UR11 ;  /* 0xffffffff09067890 */ /* 0x000fe4000fffe00b */
[----:B------:R-:W-:Y:S01]  /*c5f0*/  IABS R5, UR9 ;  /* 0x0000000900057c13 */ /* 0x000fe20008000000 */
[----:B------:R-:W-:Y:S01]  /*c600*/  UMOV UR4, URZ ;  /* 0x0000003f00047c82 */ /* 0x000fe20008000000 */
[----:B------:R-:W-:Y:S02]  /*c610*/  R2UR UR10, R2 ;  /* 0x00000000020a72ca */ /* 0x000fe400000e0000 */
[----:B------:R-:W-:Y:S01]  /*c620*/  IABS R4, UR6 ;  /* 0x0000000600047c13 */ /* 0x000fe20008000000 */
[----:B------:R-:W-:-:S03]  /*c630*/  ULOP3.LUT UR6, UR6, UR9, URZ, 0x3c, !UPT ;  /* 0x0000000906067292 */ /* 0x000fc6000f8e3c3f */
[----:B------:R-:W-:-:S07]  /*c640*/  R2UR UR8, R4 ;  /* 0x00000000040872ca */ /* 0x000fce00000e0000 */
        /* <DEDUP_REMOVED lines=22> */
.L_x_1953:
[----:B------:R-:W-:Y:S02]  /*c7b0*/  UIMAD UR50, UR44, UR40, URZ ;  /* 0x000000282c3272a4 */ /* 0x000fe4000f8e023f */
[----:B------:R-:W-:Y:S02]  /*c7c0*/  IMAD.U32 R2, RZ, RZ, UR40 ;  /* 0x00000028ff027e24 */ /* 0x000fe4000f8e00ff */
[----:B------:R-:W-:Y:S02]  /*c7d0*/  IMAD.MOV.U32 R6, RZ, RZ, 0x1 ;  /* 0x00000001ff067424 */ /* 0x000fe400078e00ff */
[----:B------:R-:W-:-:S05]  /*c7e0*/  IMAD.U32 R19, RZ, RZ, UR50 ;  /* 0x00000032ff137e24 */ /* 0x000fca000f8e00ff */
[----:B------:R-:W-:Y:S02]  /*c7f0*/  VIADDMNMX R19, R19, R2, UR11, PT ;  /* 0x0000000b13137e46 */ /* 0x000fe4000b800102 */
[----:B------:R-:W-:Y:S02]  /*c800*/  MOV R2, RZ ;  /* 0x000000ff00027202 */ /* 0x000fe40000000f00 */
        /* <DEDUP_REMOVED lines=14> */
[----:B------:R-:W-:Y:S01]  /*c8f0*/  IMAD.U32 R5, RZ, RZ, UR5 ;  /* 0x00000005ff057e24 */ /* 0x000fe2000f8e00ff */
[----:B------:R-:W0:Y:S01]  /*c900*/  LDC.64 R2, c[0x4][R2] ;  /* 0x0100000002027b82 */ /* 0x000e220000000a00 */
[----:B------:R-:W-:Y:S01]  /*c910*/  ULDC.64 UR4, c[0x4][0x8] ;  /* 0x0100020000047ab9 */ /* 0x000fe20000000a00 */
[----:B------:R-:W-:Y:S01]  /*c920*/  IMAD.U32 R6, RZ, RZ, UR6 ;  /* 0x00000006ff067e24 */ /* 0x000fe2000f8e00ff */
[----:B------:R-:W-:Y:S01]  /*c930*/  MOV R13, RZ ;  /* 0x000000ff000d7202 */ /* 0x000fe20000000f00 */
[----:B------:R-:W-:-:S02]  /*c940*/  IMAD.U32 R10, RZ, RZ, UR4 ;  /* 0x00000004ff0a7e24 */ /* 0x000fc4000f8e00ff */
[----:B------:R-:W-:Y:S02]  /*c950*/  IMAD.U32 R11, RZ, RZ, UR5 ;  /* 0x00000005ff0b7e24 */ /* 0x000fe4000f8e00ff */
[----:B------:R-:W-:Y:S02]  /*c960*/  IMAD.MOV.U32 R8, RZ, RZ, 0x70 ;  /* 0x00000070ff087424 */ /* 0x000fe400078e00ff */
[----:B------:R-:W-:-:S07]  /*c970*/  IMAD.MOV.U32 R12, RZ, RZ, 0x1 ;  /* 0x00000001ff0c7424 */ /* 0x000fce00078e00ff */
[----:B------:R-:W-:-:S07]  /*c980*/  LEPC R20, `(.L_x_1954) ;  /* 0x000000001014794e */ /* 0x000fce0000000000 */
[----:B0----5:R-:W-:Y:S05]  /*c990*/  CALL.ABS.NOINC R2 ;  /* 0x0000000002007343 */ /* 0x021fea0003c00000 */
.L_x_1954:
        /* <DEDUP_REMOVED lines=13> */
[----:B------:R-:W-:Y:S02]  /*ca70*/  IMAD.U32 R7, RZ, RZ, UR7 ;  /* 0x00000007ff077e24 */ /* 0x000fe4000f8e00ff */
[----:B------:R-:W-:-:S02]  /*ca80*/  IMAD.U32 R11, RZ, RZ, UR5 ;  /* 0x00000005ff0b7e24 */ /* 0x000fc4000f8e00ff */
[----:B------:R-:W-:Y:S02]  /*ca90*/  IMAD.MOV.U32 R8, RZ, RZ, 0x70 ;  /* 0x00000070ff087424 */ /* 0x000fe400078e00ff */
[----:B------:R-:W-:Y:S02]  /*caa0*/  IMAD.MOV.U32 R12, RZ, RZ, 0x1 ;  /* 0x00000001ff0c7424 */ /* 0x000fe400078e00ff */
[----:B0-----:R-:W-:-:S07]  /*cab0*/  IMAD.MOV.U32 R13, RZ, RZ, RZ ;  /* 0x000000ffff0d7224 */ /* 0x001fce00078e00ff */
[----:B------:R-:W-:-:S07]  /*cac0*/  LEPC R20, `(.L_x_1956) ;  /* 0x000000001014794e */ /* 0x000fce0000000000 */
[----:B-1---5:R-:W-:Y:S05]  /*cad0*/  CALL.ABS.NOINC R2 ;  /* 0x0000000002007343 */ /* 0x022fea0003c00000 */
.L_x_1956:
[----:B------:R0:W1:Y:S01]  /*cae0*/  LDC.64 R2, c[0x4][R16] ;  /* 0x0100000010027b82 */ /* 0x0000620000000a00 */
[----:B------:R-:W-:Y:S01]  /*caf0*/  ULDC.64 UR4, c[0x4][0x88] ;  /* 0x0100220000047ab9 */ /* 0x000fe20000000a00 */
[----:B------:R-:W-:Y:S01]  /*cb00*/  ULDC.64 UR6, c[0x4][0x90] ;  /* 0x0100240000067ab9 */ /* 0x000fe20000000a00 */
[----:B------:R-:W-:Y:S01]  /*cb10*/  MOV R4, UR4 ;  /* 0x0000000400047c02 */ /* 0x000fe20008000f00 */
        /* <DEDUP_REMOVED lines=10> */
[----:B-1----:R-:W-:Y:S05]  /*cbc0*/  CALL.ABS.NOINC R2 ;  /* 0x0000000002007343 */ /* 0x002fea0003c00000 */
.L_x_1955:
        /* <DEDUP_REMOVED lines=12> */
[C---:B-1----:R-:W-:Y:S02]  /*cc90*/  LOP3.LUT R20, R21.reuse, 0x7f, RZ, 0xc0, !PT ;  /* 0x0000007f15147812 */ /* 0x042fe400078ec0ff */
[----:B------:R-:W-:Y:S02]  /*cca0*/  SHF.L.U32 R23, R21, 0x5, RZ ;  /* 0x0000000515177819 */ /* 0x000fe400000006ff */
[----:B------:R-:W-:Y:S02]  /*ccb0*/  SHF.R.U32.HI R4, RZ, 0x2, R20 ;  /* 0x00000002ff047819 */ /* 0x000fe40000011614 */
[----:B--2---:R-:W-:Y:S02]  /*ccc0*/  ISETP.NE.AND P1, PT, R17, 0x1, PT ;  /* 0x000000011100780c */ /* 0x004fe40003f25270 */
[----:B------:R-:W-:Y:S01]  /*ccd0*/  LOP3.LUT R23, R23, 0x60, RZ, 0xc0, !PT ;  /* 0x0000006017177812 */ /* 0x000fe200078ec0ff */
[----:B------:R-:W-:-:S04]  /*cce0*/  IMAD R4, R0, 0x80, R4 ;  /* 0x0000008000047824 */ /* 0x000fc800078e0204 */
[----:B------:R-:W-:-:S04]  /*ccf0*/  IMAD.IADD R7, R23, 0x1, R4 ;  /* 0x0000000117077824 */ /* 0x000fc800078e0204 */
[C---:B-----5:R-:W-:Y:S01]  /*cd00*/  IMAD.IADD R8, R7.reuse, 0x1, R22 ;  /* 0x0000000107087824 */ /* 0x060fe200078e0216 */
[----:B------:R-:W-:Y:S01]  /*cd10*/  ISETP.GE.AND P0, PT, R7, UR42, PT ;  /* 0x0000002a07007c0c */ /* 0x000fe2000bf06270 */
[----:B------:R-:W1:Y:S01]  /*cd20*/  @P1 LDC R5, c[0x0][0x434] ;  /* 0x00010d00ff051b82 */ /* 0x000e620000000800 */
[----:B------:R-:W-:Y:S02]  /*cd30*/  @P1 LOP3.LUT R16, R16, 0x10, RZ, 0xfc, !PT ;  /* 0x0000001010101812 */ /* 0x000fe400078efcff */
[----:B------:R-:W-:-:S05]  /*cd40*/  MOV R7, R8 ;  /* 0x0000000800077202 */ /* 0x000fca0000000f00 */
        /* <DEDUP_REMOVED lines=33> */
.L_x_1999:
[----:B------:R-:W2:Y:S01]  /*cf60*/  LDL R2, [R1+0xc] ;  /* 0x00000c0001027983 */ /* 0x000ea20000100800 */
[----:B------:R-:W-:Y:S01]  /*cf70*/  IADD3 R5, -R7, RZ, RZ ;  /* 0x000000ff07057210 */ /* 0x000fe20007ffe1ff */
[----:B------:R-:W-:Y:S01]  /*cf80*/  IMAD.U32 R29, RZ, RZ, UR41 ;  /* 0x00000029ff1d7e24 */ /* 0x000fe2000f8e00ff */
[----:B------:R-:W-:Y:S01]  /*cf90*/  LOP3.LUT R16, R16, 0xfffffff7, RZ, 0xc0, !PT ;  /* 0xfffffff710107812 */ /* 0x000fe200078ec0ff */
[----:B------:R-:W-:Y:S02]  /*cfa0*/  IMAD.MOV.U32 R26, RZ, RZ, R0 ;  /* 0x000000ffff1a7224 */ /* 0x000fe400078e0000 */
[----:B------:R-:W-:Y:S01]  /*cfb0*/  IMAD R5, R17, R5, R8 ;  /* 0x0000000511057224 */ /* 0x000fe200078e0208 */
[----:B------:R-:W-:Y:S02]  /*cfc0*/  SHF.R.S32.HI R29, RZ, 0x1f, R29 ;  /* 0x0000001fff1d7819 */ /* 0x000fe4000001141d */
[----:B--2---:R-:W-:-:S13]  /*cfd0*/  R2UR UR4, R2 ;  /* 0x00000000020472ca */ /* 0x004fda00000e0000 */
[----:B------:R-:W-:-:S06]  /*cfe0*/  ULOP3.LUT UR4, UR4, 0x2, URZ, 0xfc, !UPT ;  /* 0x0000000204047892 */ /* 0x000fcc000f8efc3f */
[----:B------:R-:W-:-:S05]  /*cff0*/  IMAD.U32 R2, RZ, RZ, UR4 ;  /* 0x00000004ff027e24 */ /* 0x000fca000f8e00ff */
[----:B------:R-:W-:-:S13]  /*d000*/  ISETP.NE.AND P0, PT, R2, 0x3, PT ;  /* 0x000000030200780c */ /* 0x000fda0003f05270 */
[----:B------:R-:W-:Y:S01]  /*d010*/  @P0 LOP3.LUT R16, R16, 0x8, RZ, 0xfc, !PT ;  /* 0x0000000810100812 */ /* 0x000fe200078efcff */
[----:B------:R-:W-:Y:S06]  /*d020*/  @!P0 BRA `(.L_x_1958) ;  /* 0x0000000000048947 */ /* 0x000fec0003800000 */
[----:B------:R-:W-:Y:S01]  /*d030*/  BPT.TRAP 0x1 ;  /* 0x000000040000795c */ /* 0x000fe20000300000 */
.L_x_1958:
[----:B------:R-:W-:Y:S01]  /*d040*/  MOV R10, 0x1 ;  /* 0x00000001000a7802 */ /* 0x000fe20000000f00 */
[----:B------:R-:W-:Y:S01]  /*d050*/  ULDC.64 UR4, c[0x0][0x328] ;  /* 0x0000ca0000047ab9 */ /* 0x000fe20000000a00 */
[----:B------:R-:W-:Y:S02]  /*d060*/  SHF.R.S32.HI R7, RZ, 0x1f, R5 ;  /* 0x0000001fff077819 */ /* 0x000fe40000011405 */
[----:B------:R-:W-:Y:S02]  /*d070*/  SHF.L.U32 R10, R10, 0x1f, RZ ;  /* 0x0000001f0a0a7819 */ /* 0x000fe400000006ff */
[----:B-----5:R-:W-:Y:S01]  /*d080*/  SHF.R.S32.HI R4, RZ, 0x1f, R6 ;  /* 0x0000001fff047819 */ /* 0x020fe20000011406 */
[----:B------:R-:W-:Y:S01]  /*d090*/  IMAD R2, R7, UR4, RZ ;  /* 0x0000000407027c24 */ /* 0x000fe2000f8e02ff */
[----:B------:R-:W0:Y:S01]  /*d0a0*/  SYNCS.PHASECHK.TRANS64.TRYWAIT P0, [UR46+0x2d840], R10 ;  /* 0x02d8400aff0075a7 */ /* 0x000e22000800016e */
[----:B------:R-:W-:Y:S02]  /*d0b0*/  R2UR UR6, R29 ;  /* 0x000000001d0672ca */ /* 0x000fe400000e0000 */
        /* <DEDUP_REMOVED lines=18> */
.L_x_2000:
        /* <DEDUP_REMOVED lines=12> */
[----:B------:R-:W-:Y:S01]  /*d2a0*/  IMAD R5, R4, UR4, RZ ;  /* 0x0000000404057c24 */ /* 0x000fe2000f8e02ff */
[----:B------:R-:W-:Y:S01]  /*d2b0*/  SHF.L.U32 R4, R20, 0x3, RZ ;  /* 0x0000000314047819 */ /* 0x000fe200000006ff */
[----:B------:R-:W-:-:S03]  /*d2c0*/  IMAD.WIDE.U32 R2, R6, UR4, R2 ;  /* 0x0000000406027c25 */ /* 0x000fc6000f8e0002 */
[----:B------:R-:W-:Y:S01]  /*d2d0*/  LOP3.LUT R4, R4, 0x300, RZ, 0xc0, !PT ;  /* 0x0000030004047812 */ /* 0x000fe200078ec0ff */
[----:B------:R-:W-:Y:S01]  /*d2e0*/  IMAD R5, R6, UR5, R5 ;  /* 0x0000000506057c24 */ /* 0x000fe2000f8e0205 */
[----:B------:R-:W-:Y:S01]  /*d2f0*/  ULDC.64 UR4, c[0x0][0x308] ;  /* 0x0000c20000047ab9 */ /* 0x000fe20000000a00 */
[----:B------:R-:W-:Y:S02]  /*d300*/  LOP3.LUT R6, R9, 0xc0, RZ, 0xc0, !PT ;  /* 0x000000c009067812 */ /* 0x000fe400078ec0ff */
[----:B------:R-:W-:Y:S01]  /*d310*/  IMAD.IADD R3, R3, 0x1, R5 ;  /* 0x0000000103037824 */ /* 0x000fe200078e0205 */
[--C-:B------:R-:W-:Y:S01]  /*d320*/  LOP3.LUT R4, R4, 0x20, R9.reuse, 0xf8, !PT ;  /* 0x0000002004047812 */ /* 0x100fe200078ef809 */
[----:B------:R-:W-:Y:S01]  /*d330*/  IMAD.MOV.U32 R5, RZ, RZ, -0x80 ;  /* 0xffffff80ff057424 */ /* 0x000fe200078e00ff */
[----:B------:R-:W-:-:S03]  /*d340*/  LOP3.LUT R6, R6, 0x18, R9, 0xf8, !PT ;  /* 0x0000001806067812 */ /* 0x000fc600078ef809 */
[----:B------:R-:W-:Y:S01]  /*d350*/  IMAD R8, R0, R5, UR42 ;  /* 0x0000002a00087e24 */ /* 0x000fe2000f8e0205 */
[----:B-1----:R-:W-:Y:S01]  /*d360*/  LOP3.LUT R11, R11, 0x7f, RZ, 0xc0, !PT ;  /* 0x0000007f0b0b7812 */ /* 0x002fe200078ec0ff */
[----:B------:R-:W-:Y:S01]  /*d370*/  IMAD.U32 R5, RZ, RZ, UR4 ;  /* 0x00000004ff057e24 */ /* 0x000fe2000f8e00ff */
[----:B------:R-:W-:Y:S02]  /*d380*/  UIMAD UR4, UR6, UR4, URZ ;  /* 0x00000004060472a4 */ /* 0x000fe4000f8e023f */
[----:B------:R-:W-:Y:S01]  /*d390*/  SHF.R.U32.HI R11, RZ, 0x2, R11 ;  /* 0x00000002ff0b7819 */ /* 0x000fe2000001160b */
[----:B------:R-:W-:Y:S01]  /*d3a0*/  IMAD.WIDE.U32 R2, R5, UR41, R2 ;  /* 0x0000002905027c25 */ /* 0x000fe2000f8e0002 */
[----:B------:R-:W-:Y:S01]  /*d3b0*/  UIMAD UR4, UR41, UR5, UR4 ;  /* 0x00000005290472a4 */ /* 0x000fe2000f8e0204 */
[----:B0-----:R-:W-:Y:S01]  /*d3c0*/  LOP3.LUT R28, R6, 0x18, R10, 0x78, !PT ;  /* 0x00000018061c7812 */ /* 0x001fe200078e780a */
[----:B------:R-:W-:Y:S01]  /*d3d0*/  ULDC.64 UR6, c[0x0][0x2e8] ;  /* 0x0000ba0000067ab9 */ /* 0x000fe20000000a00 */
[----:B------:R-:W-:Y:S01]  /*d3e0*/  IMAD.IADD R8, R8, 0x1, -R11 ;  /* 0x0000000108087824 */ /* 0x000fe200078e0a0b */
[----:B------:R-:W-:-:S02]  /*d3f0*/  LEA R0, P1, R2, UR6, 0x1 ;  /* 0x0000000602007c11 */ /* 0x000fc4000f8208ff */
[----:B------:R-:W-:Y:S01]  /*d400*/  IADD3 R9, R3, UR4, RZ ;  /* 0x0000000403097c10 */ /* 0x000fe2000fffe0ff */
[----:B------:R-:W-:Y:S01]  /*d410*/  UMOV UR4, 0xffffffff ;  /* 0xffffffff00047882 */ /* 0x000fe20000000000 */
[----:B------:R-:W-:Y:S02]  /*d420*/  ISETP.GE.AND P0, PT, R8, 0x1, PT ;  /* 0x000000010800780c */ /* 0x000fe40003f06270 */
[----:B------:R-:W-:Y:S02]  /*d430*/  LEA.HI.X R9, R2, UR7, R9, 0x1, P1 ;  /* 0x0000000702097c11 */ /* 0x000fe400088f0c09 */
[----:B------:R-:W-:Y:S01]  /*d440*/  LOP3.LUT R28, R4, R28, RZ, 0xfc, !PT ;  /* 0x0000001c041c7212 */ /* 0x000fe200078efcff */
[----:B------:R-:W-:Y:S08]  /*d450*/  BRA.DIV UR4, `(.L_x_1960) ;  /* 0x0000002a04d47947 */ /* 0x000ff0000b800000 */
        /* <DEDUP_REMOVED lines=36> */
.L_x_2010:
[----:B------:R-:W-:Y:S01]  /*d6a0*/  ISETP.GE.AND P0, PT, R8, 0x61, PT ;  /* 0x000000610800780c */ /* 0x000fe20003f06270 */
[----:B--2---:R-:W-:Y:S01]  /*d6b0*/  IMAD.SHL.U32 R27, R10, 0x8, RZ ;  /* 0x000000080a1b7824 */ /* 0x004fe200078e00ff */
[----:B------:R-:W-:Y:S01]  /*d6c0*/  MOV R2, R14 ;  /* 0x0000000e00027202 */ /* 0x000fe20000000f00 */
[----:B------:R-:W-:-:S03]  /*d6d0*/  IMAD.MOV.U32 R3, RZ, RZ, R9 ;  /* 0x000000ffff037224 */ /* 0x000fc600078e0009 */
        /* <DEDUP_REMOVED lines=16> */
.L_x_1961:
        /* <DEDUP_REMOVED lines=22> */
[----:B------:R-:W-:Y:S01]  /*d940*/  MOV R13, RZ ;  /* 0x000000ff000d7202 */ /* 0x000fe20000000f00 */
[----:B------:R-:W-:Y:S02]  /*d950*/  IMAD.U32 R6, RZ, RZ, UR8 ;  /* 0x00000008ff067e24 */ /* 0x000fe4000f8e00ff */
[----:B------:R-:W-:-:S02]  /*d960*/  IMAD.U32 R10, RZ, RZ, UR4 ;  /* 0x00000004ff0a7e24 */ /* 0x000fc4000f8e00ff */
[----:B------:R-:W-:Y:S02]  /*d970*/  IMAD.U32 R11, RZ, RZ, UR5 ;  /* 0x00000005ff0b7e24 */ /* 0x000fe4000f8e00ff */
[----:B------:R-:W-:Y:S02]  /*d980*/  IMAD.MOV.U32 R8, RZ, RZ, 0x70 ;  /* 0x00000070ff087424 */ /* 0x000fe400078e00ff */
[----:B------:R-:W-:-:S07]  /*d990*/  IMAD.MOV.U32 R12, RZ, RZ, 0x1 ;  /* 0x00000001ff0c7424 */ /* 0x000fce00078e00ff */
[----:B------:R-:W-:-:S07]  /*d9a0*/  LEPC R20, `(.L_x_1962) ;  /* 0x000000001014794e */ /* 0x000fce0000000000 */
[----:B0-----:R-:W-:Y:S05]  /*d9b0*/  CALL.ABS.NOINC R2 ;  /* 0x0000000002007343 */ /* 0x001fea0003c00000 */
.L_x_1962:
[----:B------:R-:W0:Y:S01]  /*d9c0*/  S2R R13, SR_TID.X ;  /* 0x00000000000d7919 */ /* 0x000e220000002100 */
[----:B------:R-:W-:Y:S01]  /*d9d0*/  UISETP.NE.AND UP0, UPT, UR49, URZ, UPT ;  /* 0x0000003f3100728c */ /* 0x000fe2000bf05270 */
[----:B------:R-:W-:Y:S01]  /*d9e0*/  IMAD.U32 R4, RZ, RZ, UR38 ;  /* 0x00000026ff047e24 */ /* 0x000fe2000f8e00ff */
[----:B------:R-:W-:Y:S01]  /*d9f0*/  ULDC.64 UR4, c[0x0][0x2e0] ;  /* 0x0000b80000047ab9 */ /* 0x000fe20000000a00 */
[----:B------:R-:W-:Y:S01]  /*da00*/  IMAD.U32 R7, RZ, RZ, UR48 ;  /* 0x00000030ff077e24 */ /* 0x000fe2000f8e00ff */
[----:B------:R-:W1:Y:S01]  /*da10*/  LDC R20, c[0x0][0x448] ;  /* 0x00011200ff147b82 */ /* 0x000e620000000800 */
[----:B------:R-:W-:Y:S01]  /*da20*/  IMAD.U32 R3, RZ, RZ, UR47 ;  /* 0x0000002fff037e24 */ /* 0x000fe2000f8e00ff */
[----:B------:R-:W-:Y:S01]  /*da30*/  PLOP3.LUT P1, PT, PT, PT, UP0, 0x80, 0x0 ;  /* 0x000000000000781c */ /* 0x000fe20003f2f008 */
[----:B------:R-:W-:Y:S01]  /*da40*/  IMAD.MOV.U32 R2, RZ, RZ, R4 ;  /* 0x000000ffff027224 */ /* 0x000fe200078e0004 */
[----:B------:R-:W-:Y:S01]  /*da50*/  PLOP3.LUT P0, PT, PT, PT, UP0, 0x80, 0x0 ;  /* 0x000000000000781c */ /* 0x000fe20003f0f008 */
[----:B------:R-:W-:-:S02]  /*da60*/  IMAD R25, R25, UR4, RZ ;  /* 0x0000000419197c24 */ /* 0x000fc4000f8e02ff */
[----:B------:R-:W-:Y:S01]  /*da70*/  IMAD.WIDE.U32 R2, R24, UR4, R2 ;  /* 0x0000000418027c25 */ /* 0x000fe2000f8e0002 */
[----:B------:R-:W-:-:S03]  /*da80*/  @UP0 ULDC UR4, c[0x0][0x44c] ;  /* 0x0001130000040ab9 */ /* 0x000fc60000000800 */
[----:B------:R-:W-:Y:S02]  /*da90*/  IMAD.U32 R5, RZ, RZ, UR39 ;  /* 0x00000027ff057e24 */ /* 0x000fe4000f8e00ff */
[----:B------:R-:W-:-:S05]  /*daa0*/  IMAD R25, R24, UR5, R25 ;  /* 0x0000000518197c24 */ /* 0x000fca000f8e0219 */
[----:B------:R-:W-:Y:S02]  /*dab0*/  IADD3 R3, R3, R25, RZ ;  /* 0x0000001903037210 */ /* 0x000fe40007ffe0ff */
[C---:B0-----:R-:W-:Y:S01]  /*dac0*/  LOP3.LUT R21, R13.reuse, 0x7f, RZ, 0xc0, !PT ;  /* 0x0000007f0d157812 */ /* 0x041fe200078ec0ff */
[----:B------:R-:W-:-:S03]  /*dad0*/  IMAD.SHL.U32 R13, R13, 0x8, RZ ;  /* 0x000000080d0d7824 */ /* 0x000fc600078e00ff */
[----:B------:R-:W-:Y:S02]  /*dae0*/  SHF.R.U32.HI R21, RZ, 0x2, R21 ;  /* 0x00000002ff157819 */ /* 0x000fe40000011615 */
[----:B------:R-:W-:-:S03]  /*daf0*/  LOP3.LUT R13, R13, 0x18, RZ, 0xc0, !PT ;  /* 0x000000180d0d7812 */ /* 0x000fc600078ec0ff */
[----:B------:R-:W-:Y:S01]  /*db00*/  IMAD.IADD R0, R23, 0x1, R21 ;  /* 0x0000000117007824 */ /* 0x000fe200078e0215 */
[C---:B------:R-:W-:Y:S02]  /*db10*/  LOP3.LUT R14, R13.reuse, 0x20, RZ, 0xfc, !PT ;  /* 0x000000200d0e7812 */ /* 0x040fe400078efcff */
[----:B------:R-:W-:Y:S01]  /*db20*/  LOP3.LUT R13, R13, 0x40, RZ, 0xfc, !PT ;  /* 0x000000400d0d7812 */ /* 0x000fe200078efcff */
[----:B------:R-:W-:-:S04]  /*db30*/  IMAD R7, R7, 0xc0, R0 ;  /* 0x000000c007077824 */ /* 0x000fc800078e0200 */
[C---:B------:R-:W-:Y:S01]  /*db40*/  @P1 IMAD.HI.U32 R0, R7.reuse, UR4, RZ ;  /* 0x0000000407001c27 */ /* 0x040fe2000f8e00ff */
[----:B------:R-:W-:Y:S01]  /*db50*/  PLOP3.LUT P1, PT, PT, PT, UP0, 0x80, 0x0 ;  /* 0x000000000000781c */ /* 0x000fe20003f2f008 */
[----:B------:R-:W-:Y:S02]  /*db60*/  @UP0 ULDC UR4, c[0x0][0x450] ;  /* 0x0001140000040ab9 */ /* 0x000fe40000000800 */
[----:B------:R-:W-:Y:S01]  /*db70*/  IMAD.MOV.U32 R5, RZ, RZ, R7 ;  /* 0x000000ffff057224 */ /* 0x000fe200078e0007 */
[----:B------:R-:W-:Y:S01]  /*db80*/  @P0 SHF.R.U32.HI R5, RZ, UR4, R0 ;  /* 0x00000004ff050c19 */ /* 0x000fe20008011600 */
[----:B------:R-:W-:Y:S01]  /*db90*/  VIADD R0, R7, 0x80 ;  /* 0x0000008007007836 */ /* 0x000fe20000000000 */
[----:B------:R-:W-:Y:S01]  /*dba0*/  PLOP3.LUT P0, PT, PT, PT, UP0, 0x80, 0x0 ;  /* 0x000000000000781c */ /* 0x000fe20003f0f008 */
[----:B------:R-:W-:Y:S02]  /*dbb0*/  @UP0 ULDC UR4, c[0x0][0x44c] ;  /* 0x0001130000040ab9 */ /* 0x000fe40000000800 */
[----:B------:R-:W-:Y:S01]  /*dbc0*/  IMAD.MOV R9, RZ, RZ, -R5 ;  /* 0x000000ffff097224 */ /* 0x000fe200078e0a05 */
[----:B------:R-:W-:-:S03]  /*dbd0*/  MOV R10, R0 ;  /* 0x00000000000a7202 */ /* 0x000fc60000000f00 */
        /* <DEDUP_REMOVED lines=22> */
[----:B------:R-:W-:Y:S02]  /*dd40*/  SHF.R.S32.HI R2, RZ, 0x1f, R0 ;  /* 0x0000001fff027819 */ /* 0x000fe40000011400 */
[----:B------:R-:W-:Y:S01]  /*dd50*/  IADD3 R3, R7, R10, RZ ;  /* 0x0000000a07037210 */ /* 0x000fe20007ffe0ff */
[----:B------:R-:W-:Y:S02]  /*dd60*/  IMAD.IADD R9, R5, 0x1, R8 ;  /* 0x0000000105097824 */ /* 0x000fe400078e0208 */
[----:B------:R-:W-:Y:S02]  /*dd70*/  IMAD R7, R2, UR4, RZ ;  /* 0x0000000402077c24 */ /* 0x000fe4000f8e02ff */
[----:B------:R-:W-:-:S02]  /*dd80*/  IMAD.MOV.U32 R2, RZ, RZ, R6 ;  /* 0x000000ffff027224 */ /* 0x000fc400078e0006 */
[C---:B------:R-:W-:Y:S02]  /*dd90*/  IMAD R6, R0.reuse, UR5, R7 ;  /* 0x0000000500067c24 */ /* 0x040fe4000f8e0207 */
[----:B------:R-:W-:Y:S01]  /*dda0*/  IMAD.WIDE.U32 R2, R0, UR4, R2 ;  /* 0x0000000400027c25 */ /* 0x000fe2000f8e0002 */
[----:B------:R-:W-:Y:S02]  /*ddb0*/  ULDC.64 UR4, c[0x0][0x280] ;  /* 0x0000a00000047ab9 */ /* 0x000fe40000000a00 */
[----:B------:R-:W-:Y:S01]  /*ddc0*/  LEA R7, P0, R4, UR4, 0x1 ;  /* 0x0000000404077c11 */ /* 0x000fe2000f8008ff */
        /* <DEDUP_REMOVED lines=11> */
[----:B------:R-:W-:Y:S01]  /*de80*/  MOV R0, UR48 ;  /* 0x0000003000007c02 */ /* 0x000fe20008000f00 */
        /* <DEDUP_REMOVED lines=9> */
[----:B------:R-:W-:Y:S02]  /*df20*/  IMAD R0, R0, 0xc0, R3 ;  /* 0x000000c000007824 */ /* 0x000fe400078e0203 */
        /* <DEDUP_REMOVED lines=9> */
[----:B0-----:R-:W-:-:S03]  /*dfc0*/  MOV R4, R14 ;  /* 0x0000000e00047202 */ /* 0x001fc60000000f00 */
        /* <DEDUP_REMOVED lines=10> */
[----:B------:R-:W-:Y:S02]  /*e070*/  ISETP.GE.AND P2, PT, R11, R6, PT ;  /* 0x000000060b00720c */ /* 0x000fe40003f46270 */
[----:B------:R-:W-:Y:S01]  /*e080*/  IADD3 R11, R0, 0x60, RZ ;  /* 0x00000060000b7810 */ /* 0x000fe20007ffe0ff */
[----:B0-----:R-:W-:-:S02]  /*e090*/  IMAD.MOV.U32 R3, RZ, RZ, R2 ;  /* 0x000000ffff037224 */ /* 0x001fc400078e0002 */
        /* <DEDUP_REMOVED lines=25> */
.L_x_2023:
[----:B------:R-:W-:Y:S01]  /*e230*/  VIADD R5, R0, 0xa0 ;  /* 0x000000a000057836 */ /* 0x000fe20000000000 */
[----:B------:R-:W-:Y:S01]  /*e240*/  BSSY B0, `(.L_x_1964) ;  /* 0x000000d000007945 */ /* 0x000fe20003800000 */
[----:B-1----:R-:W-:Y:S01]  /*e250*/  MOV R2, R14 ;  /* 0x0000000e00027202 */ /* 0x002fe20000000f00 */
[----:B--2---:R-:W-:Y:S02]  /*e260*/  IMAD.MOV.U32 R3, RZ, RZ, R4 ;  /* 0x000000ffff037224 */ /* 0x004fe400078e0004 */
        /* <DEDUP_REMOVED lines=10> */
.L_x_1965:
[----:B------:R-:W-:Y:S05]  /*e310*/  BSYNC B0 ;  /* 0x0000000000007941 */ /* 0x000fea0003800000 */
.L_x_1964:
        /* <DEDUP_REMOVED lines=11> */
.L_x_2024:
[----:B------:R-:W-:Y:S01]  /*e3d0*/  MOV R21, RZ ;  /* 0x000000ff00157202 */ /* 0x000fe20000000f00 */
[----:B------:R-:W-:Y:S06]  /*e3e0*/  @!P0 BRA `(.L_x_1967) ;  /* 0x0000000c00c88947 */ /* 0x000fec0003800000 */
[----:B0-----:R-:W0:Y:S01]  /*e3f0*/  S2R R2, SR_TID.X ;  /* 0x0000000000027919 */ /* 0x001e220000002100 */
[----:B------:R-:W-:Y:S01]  /*e400*/  UIADD3 UR4, UR44, 0x1, URZ ;  /* 0x000000012c047890 */ /* 0x000fe2000fffe03f */
[----:B------:R-:W-:Y:S01]  /*e410*/  LOP3.LUT R0, RZ, UR43, RZ, 0x33, !PT ;  /* 0x0000002bff007c12 */ /* 0x000fe2000f8e33ff */
[----:B------:R-:W-:Y:S01]  /*e420*/  ULOP3.LUT UR5, URZ, UR45, URZ, 0x33, !UPT ;  /* 0x0000002d3f057292 */ /* 0x000fe2000f8e333f */
[----:B------:R-:W1:Y:S01]  /*e430*/  S2R R4, SR_TID.X ;  /* 0x0000000000047919 */ /* 0x000e620000002100 */
[----:B------:R-:W-:Y:S01]  /*e440*/  UIMAD UR4, UR4, UR40, URZ ;  /* 0x00000028040472a4 */ /* 0x000fe2000f8e023f */
[----:B------:R-:W-:Y:S01]  /*e450*/  BSSY B0, `(.L_x_1967) ;  /* 0x00000eb000007945 */ /* 0x000fe20003800000 */
[----:B------:R-:W-:-:S04]  /*e460*/  IMAD.MOV.U32 R20, RZ, RZ, RZ ;  /* 0x000000ffff147224 */ /* 0x000fc800078e00ff */
[----:B------:R-:W-:Y:S01]  /*e470*/  LOP3.LUT R3, RZ, UR4, RZ, 0x33, !PT ;  /* 0x00000004ff037c12 */ /* 0x000fe2000f8e33ff */
[----:B------:R-:W-:-:S03]  /*e480*/  ULDC UR4, c[0x0][0x2f4] ;  /* 0x0000bd0000047ab9 */ /* 0x000fc60000000800 */
[----:B------:R-:W-:-:S04]  /*e490*/  VIMNMX3 R0, R0, UR5, R3, !PT ;  /* 0x0000000500007c0f */ /* 0x000fc8000f800103 */
[----:B------:R-:W-:Y:S02]  /*e4a0*/  IADD3 R26, -R0, -0x2, RZ ;  /* 0xfffffffe001a7810 */ /* 0x000fe40007ffe1ff */
[----:B0-----:R-:W-:-:S04]  /*e4b0*/  LOP3.LUT R2, R2, 0x7f, RZ, 0xc0, !PT ;  /* 0x0000007f02027812 */ /* 0x001fc800078ec0ff */
[----:B------:R-:W-:-:S04]  /*e4c0*/  SHF.R.U32.HI R2, RZ, 0x2, R2 ;  /* 0x00000002ff027819 */ /* 0x000fc80000011602 */
[----:B------:R-:W-:Y:S01]  /*e4d0*/  IADD3 R23, R23, R22, R2 ;  /* 0x0000001617177210 */ /* 0x000fe20007ffe002 */
[----:B------:R-:W-:Y:S01]  /*e4e0*/  IMAD.MOV.U32 R22, RZ, RZ, 0x1 ;  /* 0x00000001ff167424 */ /* 0x000fe200078e00ff */
[----:B------:R-:W-:Y:S01]  /*e4f0*/  IADD3 R3, -R2, UR42, RZ ;  /* 0x0000002a02037c10 */ /* 0x000fe2000fffe1ff */
[C---:B-1----:R-:W-:Y:S01]  /*e500*/  IMAD.SHL.U32 R2, R4.reuse, 0x8, RZ ;  /* 0x0000000804027824 */ /* 0x042fe200078e00ff */
[----:B------:R-:W-:Y:S01]  /*e510*/  IADD3 R23, R23, -0x180, RZ ;  /* 0xfffffe8017177810 */ /* 0x000fe20007ffe0ff */
[----:B------:R-:W-:Y:S02]  /*e520*/  IMAD.SHL.U32 R4, R4, 0x8, RZ ;  /* 0x0000000804047824 */ /* 0x000fe400078e00ff */
[----:B------:R-:W-:Y:S01]  /*e530*/  IMAD R3, R0, 0x80, R3 ;  /* 0x0000008000037824 */ /* 0x000fe200078e0203 */
[----:B------:R-:W-:Y:S01]  /*e540*/  LOP3.LUT R2, R2, 0x18, RZ, 0xc0, !PT ;  /* 0x0000001802027812 */ /* 0x000fe200078ec0ff */
[----:B------:R-:W-:Y:S01]  /*e550*/  IMAD R10, R0, -0x80, R23 ;  /* 0xffffff80000a7824 */ /* 0x000fe200078e0217 */
[----:B------:R-:W-:Y:S01]  /*e560*/  LOP3.LUT R4, R4, 0x18, RZ, 0xc0, !PT ;  /* 0x0000001804047812 */ /* 0x000fe200078ec0ff */
[----:B------:R-:W-:Y:S01]  /*e570*/  VIADD R0, R3, 0x100 ;  /* 0x0000010003007836 */ /* 0x000fe20000000000 */
[----:B------:R-:W-:-:S02]  /*e580*/  ISETP.GE.AND P3, PT, R2, UR4, PT ;  /* 0x0000000402007c0c */ /* 0x000fc4000bf66270 */
[----:B------:R-:W-:Y:S02]  /*e590*/  LOP3.LUT R4, R4, 0x20, RZ, 0xfc, !PT ;  /* 0x0000002004047812 */ /* 0x000fe400078efcff */
[----:B------:R-:W-:Y:S02]  /*e5a0*/  LOP3.LUT R2, R2, 0x40, RZ, 0xfc, !PT ;  /* 0x0000004002027812 */ /* 0x000fe400078efcff */
[----:B------:R-:W-:Y:S02]  /*e5b0*/  ISETP.GE.AND P2, PT, R4, UR4, PT ;  /* 0x0000000404007c0c */ /* 0x000fe4000bf46270 */
[----:B------:R-:W-:-:S13]  /*e5c0*/  ISETP.GE.AND P1, PT, R2, UR4, PT ;  /* 0x0000000402007c0c */ /* 0x000fda000bf26270 */
.L_x_1980:
[----:B------:R-:W2:Y:S01]  /*e5d0*/  LDL R7, [R1+0x8] ;  /* 0x0000080001077983 */ /* 0x000ea20000100800 */
[----:B------:R-:W0:Y:S03]  /*e5e0*/  LDC R2, c[0x0][0x430] ;  /* 0x00010c00ff027b82 */ /* 0x000e260000000800 */
[----:B------:R-:W3:Y:S01]  /*e5f0*/  LDL R6, [R1] ;  /* 0x0000000001067983 */ /* 0x000ee20000100800 */
[----:B------:R-:W-:Y:S01]  /*e600*/  MOV R4, R10 ;  /* 0x0000000a00047202 */ /* 0x000fe20000000f00 */
        /* <DEDUP_REMOVED lines=25> */
.L_x_1968:
[----:B------:R-:W-:Y:S01]  /*e7a0*/  LEA R7, R21, UR46, 0x3 ;  /* 0x0000002e15077c11 */ /* 0x000fe2000f8e18ff */
[----:B------:R-:W-:Y:S01]  /*e7b0*/  BSSY B1, `(.L_x_1969) ;  /* 0x0000004000017945 */ /* 0x000fe20003800000 */
[----:B------:R-:W-:-:S04]  /*e7c0*/  SHF.L.U32 R2, R24, 0x1f, RZ ;  /* 0x0000001f18027819 */ /* 0x000fc800000006ff */
[----:B------:R-:W0:Y:S02]  /*e7d0*/  SYNCS.PHASECHK.TRANS64.TRYWAIT P0, [R7+URZ+0x2d840], R2 ;  /* 0x02d84002070075a7 */ /* 0x000e24000800017f */
[----:B0-----:R-:W-:Y:S05]  /*e7e0*/  @!P0 BRA `(.L_x_1970) ;  /* 0x0000002400648947 */ /* 0x001fea0003800000 */
.L_x_2025:
[----:B------:R-:W-:Y:S05]  /*e7f0*/  BSYNC B1 ;  /* 0x0000000000017941 */ /* 0x000fea0003800000 */
.L_x_1969:
        /* <DEDUP_REMOVED lines=34> */
[----:B0-----:R-:W-:-:S03]  /*ea20*/  SHF.L.U32 R11, R3, 0x3, RZ ;  /* 0x00000003030b7819 */ /* 0x001fc600000006ff */
[----:B------:R-:W0:Y:S01]  /*ea30*/  SHFL.IDX PT, R3, R19, RZ, 0x1c1f ;  /* 0x001c1fff13037589 */ /* 0x000e2200000e0000 */
        /* <DEDUP_REMOVED lines=15> */
[----:B0-----:R-:W-:-:S04]  /*eb30*/  IADD3 R2, P0, R2, R4, RZ ;  /* 0x0000000402027210 */ /* 0x001fc80007f1e0ff */
[----:B------:R-:W-:Y:S02]  /*eb40*/  IADD3.X R3, RZ, R27, RZ, P0, !PT ;  /* 0x0000001bff037210 */ /* 0x000fe400007fe4ff */
[----:B------:R0:W1:Y:S04]  /*eb50*/  SHFL.IDX PT, R27, R19, 0x3, 0x1c1f ;  /* 0x007c1f00131b7f89 */ /* 0x00006800000e0000 */
[----:B------:R-:W-:Y:S04]  /*eb60*/  LDGSTS.E.BYPASS.LTC128B.128 [R9+0x16400], desc[UR36][R2.64], !P6 ;  /* 0x1640000002097fae */ /* 0x000fe8000f101d64 */
[----:B------:R-:W-:Y:S04]  /*eb70*/  LDGSTS.E.BYPASS.LTC128B.128 [R9+0x18400], desc[UR36][R2.64+0x40], !P5 ;  /* 0x1840004002097fae */ /* 0x000fe8000e901d64 */
[----:B------:R2:W-:Y:S04]  /*eb80*/  LDGSTS.E.BYPASS.LTC128B.128 [R9+0x1a400], desc[UR36][R2.64+0x80], !P4 ;  /* 0x1a40008002097fae */ /* 0x0005e8000e101d64 */
[----:B-12---:R0:W2:Y:S02]  /*eb90*/  SHFL.IDX PT, R2, R8, 0x3, 0x1c1f ;  /* 0x007c1f0008027f89 */ /* 0x0060a400000e0000 */
.L_x_2035:
        /* <DEDUP_REMOVED lines=11> */
.L_x_1972:
        /* <DEDUP_REMOVED lines=10> */
.L_x_1973:
[----:B------:R2:W-:Y:S01]  /*ecf0*/  SYNCS.ARRIVE.TRANS64.A1T0 RZ, [R7+URZ+0x2d830], RZ ;  /* 0x02d830ff07ff79a7 */ /* 0x0005e2000810003f */
[----:B------:R-:W-:Y:S05]  /*ed00*/  @!P5 BRA `(.L_x_1974) ;  /* 0x000000000004d947 */ /* 0x000fea0003800000 */
[----:B------:R-:W-:Y:S01]  /*ed10*/  BPT.TRAP 0x1 ;  /* 0x000000040000795c */ /* 0x000fe20000300000 */
.L_x_1974:
[----:B-1----:R-:W-:Y:S01]  /*ed20*/  SHF.L.U32 R2, R22, 0x1f, RZ ;  /* 0x0000001f16027819 */ /* 0x002fe200000006ff */
[----:B------:R-:W-:Y:S01]  /*ed30*/  BSSY B1, `(.L_x_1975) ;  /* 0x0000004000017945 */ /* 0x000fe20003800000 */
[----:B--2---:R-:W-:-:S04]  /*ed40*/  LEA R7, R20, UR46, 0x3 ;  /* 0x0000002e14077c11 */ /* 0x004fc8000f8e18ff */
[----:B------:R-:W1:Y:S02]  /*ed50*/  SYNCS.PHASECHK.TRANS64.TRYWAIT P0, [R7+URZ+0x2d860], R2 ;  /* 0x02d86002070075a7 */ /* 0x000e64000800017f */
[----:B-1----:R-:W-:Y:S05]  /*ed60*/  @!P0 BRA `(.L_x_1976) ;  /* 0x00000024006c8947 */ /* 0x002fea0003800000 */
.L_x_2036:
[----:B------:R-:W-:Y:S05]  /*ed70*/  BSYNC B1 ;  /* 0x0000000000017941 */ /* 0x000fea0003800000 */
.L_x_1975:
        /* <DEDUP_REMOVED lines=29> */
[----:B0-----:R-:W-:Y:S02]  /*ef50*/  IADD3.X R3, RZ, R3, RZ, P0, !PT ;  /* 0x00000003ff037210 */ /* 0x001fe400007fe4ff */
[----:B------:R-:W-:-:S13]  /*ef60*/  ISETP.LT.OR P0, PT, R0, 0x41, P3 ;  /* 0x000000410000780c */ /* 0x000fda0001f01670 */
[----:B------:R2:W-:Y:S01]  /*ef70*/  LDGSTS.E.BYPASS.LTC128B.128 [R8+0x1400], desc[UR36][R2.64], !P0 ;  /* 0x0140000002087fae */ /* 0x0005e2000c101d64 */
[----:B------:R-:W-:-:S13]  /*ef80*/  ISETP.LT.OR P0, PT, R0, 0x41, P2 ;  /* 0x000000410000780c */ /* 0x000fda0001701670 */
[----:B------:R2:W-:Y:S01]  /*ef90*/  LDGSTS.E.BYPASS.LTC128B.128 [R8+0x3400], desc[UR36][R2.64+0x40], !P0 ;  /* 0x0340004002087fae */ /* 0x0005e2000c101d64 */
[----:B------:R-:W-:-:S13]  /*efa0*/  ISETP.LT.OR P0, PT, R0, 0x41, P1 ;  /* 0x000000410000780c */ /* 0x000fda0000f01670 */
[----:B-1-3--:R2:W-:Y:S02]  /*efb0*/  LDGSTS.E.BYPASS.LTC128B.128 [R8+0x5400], desc[UR36][R2.64+0x80], !P0 ;  /* 0x0540008002087fae */ /* 0x00a5e4000c101d64 */
.L_x_2046:
        /* <DEDUP_REMOVED lines=23> */
.L_x_1978:
        /* <DEDUP_REMOVED lines=10> */
.L_x_1979:
[----:B------:R-:W-:Y:S01]  /*f1d0*/  R2UR UR6, R29 ;  /* 0x000000001d0672ca */ /* 0x000fe200000e0000 */
[----:B------:R-:W-:Y:S01]  /*f1e0*/  ULDC.64 UR4, c[0x0][0x330] ;  /* 0x0000cc0000047ab9 */ /* 0x000fe20000000a00 */
[----:B------:R-:W-:Y:S01]  /*f1f0*/  MOV R18, R2 ;  /* 0x0000000200127202 */ /* 0x000fe20000000f00 */
[----:B------:R-:W-:Y:S01]  /*f200*/  IMAD.U32 R3, RZ, RZ, UR4 ;  /* 0x00000004ff037e24 */ /* 0x000fe2000f8e00ff */
[----:B------:R-:W-:Y:S01]  /*f210*/  IADD3 R26, R26, -0x1, RZ ;  /* 0xffffffff1a1a7810 */ /* 0x000fe20007ffe0ff */
[----:B------:R0:W-:Y:S01]  /*f220*/  SYNCS.ARRIVE.TRANS64.A1T0 RZ, [R7+URZ+0x2d850], RZ ;  /* 0x02d850ff07ff79a7 */ /* 0x0001e2000810003f */
[----:B------:R-:W-:Y:S02]  /*f230*/  VIADD R0, R0, 0x80 ;  /* 0x0000008000007836 */ /* 0x000fe40000000000 */
[----:B------:R-:W-:-:S04]  /*f240*/  IMAD.WIDE.U32 R18, R3, UR41, R18 ;  /* 0x0000002903127c25 */ /* 0x000fc8000f8e0012 */
[----:B------:R-:W-:Y:S01]  /*f250*/  VIADD R10, R10, 0xffffff80 ;  /* 0xffffff800a0a7836 */ /* 0x000fe20000000000 */
[----:B------:R-:W-:Y:S01]  /*f260*/  UIMAD UR4, UR6, UR4, URZ ;  /* 0x00000004060472a4 */ /* 0x000fe2000f8e023f */
[----:B------:R-:W-:Y:S02]  /*f270*/  IMAD.MOV.U32 R20, RZ, RZ, R21 ;  /* 0x000000ffff147224 */ /* 0x000fe400078e0015 */
[----:B------:R-:W-:Y:S01]  /*f280*/  ULDC.64 UR6, c[0x0][0x318] ;  /* 0x0000c60000067ab9 */ /* 0x000fe20000000a00 */
[----:B------:R-:W-:Y:S01]  /*f290*/  UIMAD UR4, UR41, UR5, UR4 ;  /* 0x00000005290472a4 */ /* 0x000fe2000f8e0204 */
[----:B------:R-:W-:Y:S01]  /*f2a0*/  LEA R17, P0, R18, UR6, 0x1 ;  /* 0x0000000612117c11 */ /* 0x000fe2000f8008ff */
[----:B------:R-:W-:-:S04]  /*f2b0*/  IMAD.MOV.U32 R22, RZ, RZ, R24 ;  /* 0x000000ffff167224 */ /* 0x000fc800078e0018 */
[----:B------:R-:W-:-:S05]  /*f2c0*/  VIADD R3, R19, UR4 ;  /* 0x0000000413037c36 */ /* 0x000fca0008000000 */
[----:B------:R-:W-:Y:S02]  /*f2d0*/  LEA.HI.X R18, R18, UR7, R3, 0x1, P0 ;  /* 0x0000000712127c11 */ /* 0x000fe400080f0c03 */
[----:B------:R-:W-:-:S13]  /*f2e0*/  ISETP.GT.AND P0, PT, R26, UR50, PT ;  /* 0x000000321a007c0c */ /* 0x000fda000bf04270 */
[----:B0-----:R-:W-:Y:S05]  /*f2f0*/  @P0 BRA `(.L_x_1980) ;  /* 0xfffffff000b40947 */ /* 0x001fea000383ffff */
[----:B------:R-:W-:Y:S05]  /*f300*/  BSYNC B0 ;  /* 0x0000000000007941 */ /* 0x000fea0003800000 */
.L_x_1967:
[----:B------:R-:W-:-:S13]  /*f310*/  LOP3.LUT P0, RZ, R16, 0x8, RZ, 0xc0, !PT ;  /* 0x0000000810ff7812 */ /* 0x000fda000780c0ff */
[----:B------:R-:W-:Y:S05]  /*f320*/  @!P0 BRA `(.L_x_1981) ;  /* 0x0000000000048947 */ /* 0x000fea0003800000 */
[----:B------:R-:W-:Y:S01]  /*f330*/  BPT.TRAP 0x1 ;  /* 0x000000040000795c */ /* 0x000fe20000300000 */
.L_x_1981:
[C---:B0-----:R-:W-:Y:S01]  /*f340*/  LEA R0, R21.reuse, UR46, 0x3 ;  /* 0x0000002e15007c11 */ /* 0x041fe2000f8e18ff */
        /* <DEDUP_REMOVED lines=11> */
.L_x_2047:
[----:B------:R-:W-:Y:S05]  /*f400*/  BSYNC B0 ;  /* 0x0000000000007941 */ /* 0x000fea0003800000 */
.L_x_1982:
        /* <DEDUP_REMOVED lines=12> */
[----:B------:R-:W1:Y:S01]  /*f4d0*/  SHFL.IDX PT, R14, R17, 0x1, 0x1c1f ;  /* 0x003c1f00110e7f89 */ /* 0x000e6200000e0000 */
[----:B------:R-:W-:-:S02]  /*f4e0*/  LOP3.LUT R8, R7, 0x20, RZ, 0xfc, !PT ;  /* 0x0000002007087812 */ /* 0x000fc400078efcff */
[----:B------:R-:W-:Y:S01]  /*f4f0*/  LOP3.LUT R7, R7, 0x40, RZ, 0xfc, !PT ;  /* 0x0000004007077812 */ /* 0x000fe200078efcff */
[----:B------:R-:W2:Y:S01]  /*f500*/  SHFL.IDX PT, R6, R18, 0x1, 0x1c1f ;  /* 0x003c1f0012067f89 */ /* 0x000ea200000e0000 */
[----:B------:R-:W-:Y:S02]  /*f510*/  ISETP.GE.AND P1, PT, R8, UR4, PT ;  /* 0x0000000408007c0c */ /* 0x000fe4000bf26270 */
[----:B------:R-:W-:Y:S01]  /*f520*/  ISETP.GE.AND P0, PT, R7, UR4, PT ;  /* 0x0000000407007c0c */ /* 0x000fe2000bf06270 */
[----:B------:R-:W3:Y:S01]  /*f530*/  SHFL.IDX PT, R8, R17, 0x2, 0x1c1f ;  /* 0x005c1f0011087f89 */ /* 0x000ee200000e0000 */
[C---:B------:R-:W-:Y:S02]  /*f540*/  ISETP.LT.OR P3, PT, R5.reuse, 0x1, P2 ;  /* 0x000000010500780c */ /* 0x040fe40001761670 */
[C---:B------:R-:W-:Y:S01]  /*f550*/  ISETP.LT.OR P4, PT, R5.reuse, 0x1, P1 ;  /* 0x000000010500780c */ /* 0x040fe20000f81670 */
[----:B------:R-:W4:Y:S01]  /*f560*/  SHFL.IDX PT, R7, R18, 0x2, 0x1c1f ;  /* 0x005c1f0012077f89 */ /* 0x000f2200000e0000 */
[----:B------:R-:W-:-:S03]  /*f570*/  ISETP.LT.OR P5, PT, R5, 0x1, P0 ;  /* 0x000000010500780c */ /* 0x000fc600007a1670 */
[----:B------:R-:W1:Y:S01]  /*f580*/  SHFL.IDX PT, R18, R18, 0x3, 0x1c1f ;  /* 0x007c1f0012127f89 */ /* 0x000e6200000e0000 */
[----:B0-----:R-:W-:-:S05]  /*f590*/  IMAD.WIDE.U32 R2, R9, 0x2, R2 ;  /* 0x0000000209027825 */ /* 0x001fca00078e0002 */
[----:B------:R-:W-:Y:S01]  /*f5a0*/  LDGSTS.E.BYPASS.LTC128B.128 [R4+0x400], desc[UR36][R2.64], !P3 ;  /* 0x0040000002047fae */ /* 0x000fe2000d901d64 */
[----:B------:R-:W-:-:S03]  /*f5b0*/  ISETP.LT.OR P3, PT, R5, 0x21, P2 ;  /* 0x000000210500780c */ /* 0x000fc60001761670 */
[----:B------:R-:W-:Y:S01]  /*f5c0*/  LDGSTS.E.BYPASS.LTC128B.128 [R4+0x2400], desc[UR36][R2.64+0x40], !P4 ;  /* 0x0240004002047fae */ /* 0x000fe2000e101d64 */
[----:B------:R-:W-:-:S03]  /*f5d0*/  ISETP.LT.OR P4, PT, R5, 0x21, P1 ;  /* 0x000000210500780c */ /* 0x000fc60000f81670 */
[----:B------:R1:W-:Y:S01]  /*f5e0*/  LDGSTS.E.BYPASS.LTC128B.128 [R4+0x4400], desc[UR36][R2.64+0x80], !P5 ;  /* 0x0440008002047fae */ /* 0x0003e2000e901d64 */
[----:B------:R-:W-:Y:S02]  /*f5f0*/  ISETP.LT.OR P5, PT, R5, 0x21, P0 ;  /* 0x000000210500780c */ /* 0x000fe400007a1670 */
[----:B-1----:R-:W-:Y:S01]  /*f600*/  MOV R2, R14 ;  /* 0x0000000e00027202 */ /* 0x002fe20000000f00 */
[----:B--2---:R-:W-:Y:S01]  /*f610*/  IMAD.MOV.U32 R3, RZ, RZ, R6 ;  /* 0x000000ffff037224 */ /* 0x004fe200078e0006 */
[----:B------:R0:W1:Y:S01]  /*f620*/  SHFL.IDX PT, R14, R17, 0x3, 0x1c1f ;  /* 0x007c1f00110e7f89 */ /* 0x00006200000e0000 */
[----:B------:R-:W-:Y:S02]  /*f630*/  MOV R6, RZ ;  /* 0x000000ff00067202 */ /* 0x000fe40000000f00 */
[----:B------:R-:W-:-:S05]  /*f640*/  IMAD.WIDE.U32 R2, R9, 0x2, R2 ;  /* 0x0000000209027825 */ /* 0x000fca00078e0002 */
[----:B------:R-:W-:Y:S01]  /*f650*/  LDGSTS.E.BYPASS.LTC128B.128 [R4+0xc00], desc[UR36][R2.64], !P3 ;  /* 0x00c0000002047fae */ /* 0x000fe2000d901d64 */
[----:B------:R-:W-:-:S03]  /*f660*/  ISETP.LT.OR P3, PT, R5, 0x41, P2 ;  /* 0x000000410500780c */ /* 0x000fc60001761670 */
[----:B------:R-:W-:Y:S01]  /*f670*/  LDGSTS.E.BYPASS.LTC128B.128 [R4+0x2c00], desc[UR36][R2.64+0x40], !P4 ;  /* 0x02c0004002047fae */ /* 0x000fe2000e101d64 */
[----:B------:R-:W-:-:S03]  /*f680*/  ISETP.LT.OR P4, PT, R5, 0x41, P1 ;  /* 0x000000410500780c */ /* 0x000fc60000f81670 */
[----:B------:R3:W-:Y:S01]  /*f690*/  LDGSTS.E.BYPASS.LTC128B.128 [R4+0x4c00], desc[UR36][R2.64+0x80], !P5 ;  /* 0x04c0008002047fae */ /* 0x0007e2000e901d64 */
[----:B------:R-:W-:Y:S01]  /*f6a0*/  ISETP.LT.OR P5, PT, R5, 0x41, P0 ;  /* 0x000000410500780c */ /* 0x000fe200007a1670 */
[----:B---3--:R-:W-:Y:S02]  /*f6b0*/  IMAD.MOV.U32 R2, RZ, RZ, R8 ;  /* 0x000000ffff027224 */ /* 0x008fe400078e0008 */
[----:B----4-:R-:W-:Y:S02]  /*f6c0*/  IMAD.MOV.U32 R3, RZ, RZ, R7 ;  /* 0x000000ffff037224 */ /* 0x010fe400078e0007 */
[----:B------:R-:W-:-:S05]  /*f6d0*/  IMAD.WIDE.U32 R2, R9, 0x2, R2 ;  /* 0x0000000209027825 */ /* 0x000fca00078e0002 */
[----:B------:R0:W-:Y:S04]  /*f6e0*/  LDGSTS.E.BYPASS.LTC128B.128 [R4+0x1400], desc[UR36][R2.64], !P3 ;  /* 0x0140000002047fae */ /* 0x0001e8000d901d64 */
[----:B------:R0:W-:Y:S04]  /*f6f0*/  LDGSTS.E.BYPASS.LTC128B.128 [R4+0x3400], desc[UR36][R2.64+0x40], !P4 ;  /* 0x0340004002047fae */ /* 0x0001e8000e101d64 */
[----:B-1----:R0:W-:Y:S02]  /*f700*/  LDGSTS.E.BYPASS.LTC128B.128 [R4+0x5400], desc[UR36][R2.64+0x80], !P5 ;  /* 0x0540008002047fae */ /* 0x0021e4000e901d64 */
.L_x_2057:
        /* <DEDUP_REMOVED lines=14> */
.L_x_1985:
        /* <DEDUP_REMOVED lines=10> */
.L_x_1986:
[----:B0-----:R-:W-:Y:S01]  /*f890*/  VIADD R2, R21, 0x1 ;  /* 0x0000000115027836 */ /* 0x001fe20000000000 */
[----:B------:R0:W-:Y:S04]  /*f8a0*/  SYNCS.ARRIVE.TRANS64.A1T0 RZ, [R0+URZ+0x2d850], RZ ;  /* 0x02d850ff00ff79a7 */ /* 0x0001e8000810003f */
[----:B------:R-:W-:-:S04]  /*f8b0*/  ISETP.NE.AND P0, PT, R2, 0x2, PT ;  /* 0x000000020200780c */ /* 0x000fc80003f05270 */
[----:B------:R-:W-:Y:S02]  /*f8c0*/  SEL R3, RZ, 0x1, P0 ;  /* 0x00000001ff037807 */ /* 0x000fe40000000000 */
[----:B------:R-:W-:Y:S02]  /*f8d0*/  SEL R2, R2, RZ, P0 ;  /* 0x000000ff02027207 */ /* 0x000fe40000000000 */
[----:B0-----:R-:W-:-:S07]  /*f8e0*/  LOP3.LUT R0, R24, R3, RZ, 0x3c, !PT ;  /* 0x0000000318007212 */ /* 0x001fce00078e3cff */
.L_x_1952:
[----:B------:R-:W0:Y:S01]  /*f8f0*/  S2R R4, SR_CgaCtaId ;  /* 0x0000000000047919 */ /* 0x000e220000008800 */
[----:B------:R-:W-:Y:S02]  /*f900*/  MOV R3, 0x400 ;  /* 0x0000040000037802 */ /* 0x000fe40000000f00 */
[----:B------:R-:W-:Y:S02]  /*f910*/  SHF.L.U32 R6, R6, 0x1f, RZ ;  /* 0x0000001f06067819 */ /* 0x000fe400000006ff */
[----:B0-----:R-:W-:-:S04]  /*f920*/  LEA R7, R4, R3, 0x18 ;  /* 0x0000000304077211 */ /* 0x001fc800078ec0ff */
[----:B------:R-:W0:Y:S02]  /*f930*/  SYNCS.PHASECHK.TRANS64.TRYWAIT P0, [R7+URZ+0x2d820], R6 ;  /* 0x02d82006070075a7 */ /* 0x000e24000800017f */
[----:B0-----:R-:W-:Y:S05]  /*f940*/  @!P0 BRA `(.L_x_1987) ;  /* 0x00000024006c8947 */ /* 0x001fea0003800000 */
.L_x_2058:
[----:B------:R-:W-:-:S03]  /*f950*/  UMOV UR4, 0xffffffff ;  /* 0xffffffff00047882 */ /* 0x000fc60000000000 */
[----:B------:R-:W-:Y:S05]  /*f960*/  BRA.DIV UR4, `(.L_x_1988) ;  /* 0x0000002604787947 */ /* 0x000fea000b800000 */
[----:B------:R-:W1:Y:S02]  /*f970*/  S2R R3, SR_TID.X ;  /* 0x0000000000037919 */ /* 0x000e640000002100 */
[----:B-1----:R-:W-:-:S04]  /*f980*/  SHF.R.U32.HI R3, RZ, 0x5, R3 ;  /* 0x00000005ff037819 */ /* 0x002fc80000011603 */
[----:B------:R-:W-:-:S05]  /*f990*/  LOP3.LUT R3, R3, 0x3, RZ, 0xc0, !PT ;  /* 0x0000000303037812 */ /* 0x000fca00078ec0ff */
[----:B------:R1:W2:Y:S02]  /*f9a0*/  SHFL.IDX PT, R14, R3, RZ, 0x1f ;  /* 0x00001fff030e7589 */ /* 0x0002a400000e0000 */
.L_x_2061:
[----:B--2---:R-:W-:-:S13]  /*f9b0*/  ISETP.NE.AND P0, PT, R14, RZ, PT ;  /* 0x000000ff0e00720c */ /* 0x004fda0003f05270 */
[----:B------:R-:W-:Y:S05]  /*f9c0*/  @P0 BRA `(.L_x_1908) ;  /* 0x0000000000900947 */ /* 0x000fea0003800000 */
[----:B------:R-:W-:-:S03]  /*f9d0*/  UMOV UR4, 0xffffffff ;  /* 0xffffffff00047882 */ /* 0x000fc60000000000 */
[----:B------:R-:W-:Y:S05]  /*f9e0*/  BRA.DIV UR4, `(.L_x_1989) ;  /* 0x00000026048c7947 */ /* 0x000fea000b800000 */
[----:B------:R-:W-:-:S13]  /*f9f0*/  ELECT P6, URZ, PT ;  /* 0x00000000003f782f */ /* 0x000fda00038c0000 */
.L_x_2064:
[----:B------:R-:W-:Y:S05]  /*fa00*/  @!P6 BRA `(.L_x_1908) ;  /* 0x000000000080e947 */ /* 0x000fea0003800000 */
[----:B-1----:R-:W2:Y:S02]  /*fa10*/  LDL R3, [R1+0xc] ;  /* 0x00000c0001037983 */ /* 0x002ea40000100800 */
[----:B--2---:R-:W-:-:S13]  /*fa20*/  R2UR UR4, R3 ;  /* 0x00000000030472ca */ /* 0x004fda00000e0000 */
[----:B------:R-:W-:-:S06]  /*fa30*/  ULOP3.LUT UR4, UR4, 0x2, URZ, 0xfc, !UPT ;  /* 0x0000000204047892 */ /* 0x000fcc000f8efc3f */
[----:B------:R-:W-:-:S04]  /*fa40*/  MOV R3, UR4 ;  /* 0x0000000400037c02 */ /* 0x000fc80008000f00 */
[----:B------:R-:W-:-:S13]  /*fa50*/  ISETP.NE.AND P0, PT, R3, 0x3, PT ;  /* 0x000000030300780c */ /* 0x000fda0003f05270 */
[----:B------:R-:W-:Y:S05]  /*fa60*/  @!P0 BRA `(.L_x_1990) ;  /* 0x0000000000048947 */ /* 0x000fea0003800000 */
[----:B------:R-:W-:Y:S01]  /*fa70*/  BPT.TRAP 0x1 ;  /* 0x000000040000795c */ /* 0x000fe20000300000 */
.L_x_1990:
[----:B------:R-:W-:Y:S01]  /*fa80*/  IMAD R5, R2, 0x8, R7 ;  /* 0x0000000802057824 */ /* 0x000fe200078e0207 */
[----:B------:R-:W-:Y:S01]  /*fa90*/  SHF.L.U32 R4, R0, 0x1f, RZ ;  /* 0x0000001f00047819 */ /* 0x000fe200000006ff */
[----:B------:R-:W-:-:S03]  /*faa0*/  VIADD R2, R2, 0x1 ;  /* 0x0000000102027836 */ /* 0x000fc60000000000 */
[----:B------:R-:W1:Y:S02]  /*fab0*/  SYNCS.PHASECHK.TRANS64.TRYWAIT P1, [R5+URZ+0x2d840], R4 ;  /* 0x02d84004050075a7 */ /* 0x000e64000802017f */
[----:B------:R-:W-:-:S04]  /*fac0*/  ISETP.NE.AND P2, PT, R2, 0x2, PT ;  /* 0x000000020200780c */ /* 0x000fc80003f45270 */
[----:B------:R-:W-:Y:S01]  /*fad0*/  SEL R3, RZ, 0x1, P2 ;  /* 0x00000001ff037807 */ /* 0x000fe20001000000 */
[----:B-1----:R-:W-:Y:S08]  /*fae0*/  @!P1 BRA `(.L_x_1991) ;  /* 0x00000024006c9947 */ /* 0x002ff00003800000 */
.L_x_2065:
[----:B------:R-:W-:Y:S02]  /*faf0*/  SEL R2, R2, RZ, P2 ;  /* 0x000000ff02027207 */ /* 0x000fe40001000000 */
[----:B------:R-:W-:Y:S01]  /*fb00*/  LOP3.LUT R0, R0, R3, RZ, 0x3c, !PT ;  /* 0x0000000300007212 */ /* 0x000fe200078e3cff */
[----:B------:R-:W-:Y:S06]  /*fb10*/  @!P0 BRA `(.L_x_1992) ;  /* 0x0000000000048947 */ /* 0x000fec0003800000 */
[----:B------:R-:W-:Y:S01]  /*fb20*/  BPT.TRAP 0x1 ;  /* 0x000000040000795c */ /* 0x000fe20000300000 */
.L_x_1992:
[----:B------:R-:W-:Y:S01]  /*fb30*/  IMAD R3, R2, 0x8, R7 ;  /* 0x0000000802037824 */ /* 0x000fe200078e0207 */
[----:B------:R-:W-:-:S04]  /*fb40*/  SHF.L.U32 R0, R0, 0x1f, RZ ;  /* 0x0000001f00007819 */ /* 0x000fc800000006ff */
[----:B------:R-:W2:Y:S02]  /*fb50*/  SYNCS.PHASECHK.TRANS64.TRYWAIT P1, [R3+URZ+0x2d840], R0 ;  /* 0x02d84000030075a7 */ /* 0x000ea4000802017f */
[----:B--2---:R-:W-:Y:S05]  /*fb60*/  @!P1 BRA `(.L_x_1993) ;  /* 0x0000002400609947 */ /* 0x004fea0003800000 */
.L_x_2066:
[----:B------:R-:W-:Y:S05]  /*fb70*/  @!P0 BRA `(.L_x_1994) ;  /* 0x0000000000048947 */ /* 0x000fea0003800000 */
[----:B------:R-:W-:Y:S01]  /*fb80*/  BPT.TRAP 0x1 ;  /* 0x000000040000795c */ /* 0x000fe20000300000 */
.L_x_1994:
[----:B------:R-:W3:Y:S02]  /*fb90*/  SYNCS.PHASECHK.TRANS64.TRYWAIT P1, [R5+URZ+0x2d860], R4 ;  /* 0x02d86004050075a7 */ /* 0x000ee4000802017f */
[----:B---3--:R-:W-:Y:S05]  /*fba0*/  @!P1 BRA `(.L_x_1995) ;  /* 0x0000002400649947 */ /* 0x008fea0003800000 */
.L_x_2067:
[----:B------:R-:W-:Y:S05]  /*fbb0*/  @!P0 BRA `(.L_x_1996) ;  /* 0x0000000000048947 */ /* 0x000fea0003800000 */
[----:B------:R-:W-:Y:S01]  /*fbc0*/  BPT.TRAP 0x1 ;  /* 0x000000040000795c */ /* 0x000fe20000300000 */
.L_x_1996:
[----:B----4-:R4:W0:Y:S02]  /*fbd0*/  SYNCS.PHASECHK.TRANS64.TRYWAIT P0, [R3+URZ+0x2d860], R0 ;  /* 0x02d86000030075a7 */ /* 0x010824000800017f */
[----:B0-----:R-:W-:Y:S05]  /*fbe0*/  @!P0 NANOSLEEP.SYNCS 0x989680 ;  /* 0x009896800000895d */ /* 0x001fea0003900000 */
[----:B------:R-:W0:Y:S02]  /*fbf0*/  @!P0 SYNCS.PHASECHK.TRANS64 P0, [R3+URZ+0x2d860], R0 ;  /* 0x02d86000030085a7 */ /* 0x000e24000800007f */
[----:B0-----:R-:W-:Y:S05]  /*fc00*/  @!P0 BRA `(.L_x_1996) ;  /* 0xfffffffc00f08947 */ /* 0x001fea000383ffff */
.L_x_1908:
[----:B------:R-:W-:Y:S05]  /*fc10*/  BSYNC B6 ;  /* 0x0000000000067941 */ /* 0x000fea0003800000 */
.L_x_1905:
[----:B------:R-:W-:Y:S05]  /*fc20*/  EXIT ;  /* 0x000000000000794d */ /* 0x000fea0003800000 */
.L_x_1912:
[----:B0-----:R-:W-:-:S04]  /*fc30*/  MOV R5, UR38 ;  /* 0x0000002600057c02 */ /* 0x001fc80008000f00 */
[----:B------:R0:W1:Y:S03]  /*fc40*/  SYNCS.PHASECHK.TRANS64.TRYWAIT P0, [R5+URZ+0x2d800], R6 ;  /* 0x02d80006050075a7 */ /* 0x000066000800017f */
[----:B-1----:R-:W-:Y:S05]  /*fc50*/  @!P0 NANOSLEEP.SYNCS 0x989680 ;  /* 0x009896800000895d */ /* 0x002fea0003900000 */
[----:B------:R-:W1:Y:S02]  /*fc60*/  @!P0 SYNCS.PHASECHK.TRANS64 P0, [R5+URZ+0x2d800], R6 ;  /* 0x02d80006050085a7 */ /* 0x000e64000800007f */
[----:B-1----:R-:W-:Y:S05]  /*fc70*/  @!P0 BRA `(.L_x_1912) ;  /* 0xfffffffc00ec8947 */ /* 0x002fea000383ffff */
[----:B------:R-:W-:Y:S05]  /*fc80*/  BRA `(.L_x_1997) ;  /* 0xffffff1400e07947 */ /* 0x000fea000383ffff */
.L_x_1916:
[----:B-1----:R-:W-:-:S04]  /*fc90*/  IMAD.U32 R7, RZ, RZ, UR38 ;  /* 0x00000026ff077e24 */ /* 0x002fc8000f8e00ff */
[----:B------:R1:W2:Y:S03]  /*fca0*/  SYNCS.PHASECHK.TRANS64.TRYWAIT P1, [R7+URZ+0x2d830], R6 ;  /* 0x02d83006070075a7 */ /* 0x0002a6000802017f */
[----:B--2---:R-:W-:Y:S05]  /*fcb0*/  @!P1 NANOSLEEP.SYNCS 0x989680 ;  /* 0x009896800000995d */ /* 0x004fea0003900000 */
[----:B------:R-:W2:Y:S02]  /*fcc0*/  @!P1 SYNCS.PHASECHK.TRANS64 P1, [R7+URZ+0x2d830], R6 ;  /* 0x02d83006070095a7 */ /* 0x000ea4000802007f */
[----:B--2---:R-:W-:Y:S05]  /*fcd0*/  @!P1 BRA `(.L_x_1916) ;  /* 0xfffffffc00ec9947 */ /* 0x004fea000383ffff */
[----:B------:R-:W-:Y:S05]  /*fce0*/  BRA `(.L_x_1915) ;  /* 0xffffff1800187947 */ /* 0x000fea000383ffff */
.L_x_1922:
[----:B-1----:R-:W-:-:S04]  /*fcf0*/  IMAD.U32 R14, RZ, RZ, UR4 ;  /* 0x00000004ff0e7e24 */ /* 0x002fc8000f8e00ff */
[----:B------:R1:W2:Y:S03]  /*fd00*/  SYNCS.PHASECHK.TRANS64.TRYWAIT P1, [R14+URZ+0x2d830], R13 ;  /* 0x02d8300d0e0075a7 */ /* 0x0002a6000802017f */
[----:B--2---:R-:W-:Y:S05]  /*fd10*/  @!P1 NANOSLEEP.SYNCS 0x989680 ;  /* 0x009896800000995d */ /* 0x004fea0003900000 */
[----:B------:R-:W2:Y:S02]  /*fd20*/  @!P1 SYNCS.PHASECHK.TRANS64 P1, [R14+URZ+0x2d830], R13 ;  /* 0x02d8300d0e0095a7 */ /* 0x000ea4000802007f */
[----:B--2---:R-:W-:Y:S05]  /*fd30*/  @!P1 BRA `(.L_x_1922) ;  /* 0xfffffffc00ec9947 */ /* 0x004fea000383ffff */
[----:B------:R-:W-:Y:S05]  /*fd40*/  BRA `(.L_x_1919) ;  /* 0xffffff48000c7947 */ /* 0x000fea000383ffff */
.L_x_1926:
[----:B-1----:R-:W-:-:S04]  /*fd50*/  IMAD.U32 R14, RZ, RZ, UR10 ;  /* 0x0000000aff0e7e24 */ /* 0x002fc8000f8e00ff */
[----:B------:R1:W2:Y:S03]  /*fd60*/  SYNCS.PHASECHK.TRANS64.TRYWAIT P1, [R14+URZ+0x2d850], R13 ;  /* 0x02d8500d0e0075a7 */ /* 0x0002a6000802017f */
[----:B--2---:R-:W-:Y:S05]  /*fd70*/  @!P1 NANOSLEEP.SYNCS 0x989680 ;  /* 0x009896800000995d */ /* 0x004fea0003900000 */
[----:B------:R-:W2:Y:S02]  /*fd80*/  @!P1 SYNCS.PHASECHK.TRANS64 P1, [R14+URZ+0x2d850], R13 ;  /* 0x02d8500d0e0095a7 */ /* 0x000ea4000802007f */
[----:B--2---:R-:W-:Y:S05]  /*fd90*/  @!P1 BRA `(.L_x_1926) ;  /* 0xfffffffc00ec9947 */ /* 0x004fea000383ffff */
[----:B------:R-:W-:Y:S05]  /*fda0*/  BRA `(.L_x_1923) ;  /* 0xffffff4800c07947 */ /* 0x000fea000383ffff */
.L_x_1934:
[----:B-1----:R-:W-:-:S04]  /*fdb0*/  MOV R13, UR10 ;  /* 0x0000000a000d7c02 */ /* 0x002fc80008000f00 */
[----:B------:R1:W2:Y:S03]  /*fdc0*/  SYNCS.PHASECHK.TRANS64.TRYWAIT P1, [R13+URZ+0x2d830], R12 ;  /* 0x02d8300c0d0075a7 */ /* 0x0002a6000802017f */
[----:B--2---:R-:W-:Y:S05]  /*fdd0*/  @!P1 NANOSLEEP.SYNCS 0x989680 ;  /* 0x009896800000995d */ /* 0x004fea0003900000 */
[----:B------:R-:W2:Y:S02]  /*fde0*/  @!P1 SYNCS.PHASECHK.TRANS64 P1, [R13+URZ+0x2d830], R12 ;  /* 0x02d8300c0d0095a7 */ /* 0x000ea4000802007f */
[----:B--2---:R-:W-:Y:S05]  /*fdf0*/  @!P1 BRA `(.L_x_1934) ;  /* 0xfffffffc00ec9947 */ /* 0x004fea000383ffff */
[----:B------:R-:W-:Y:S05]  /*fe00*/  BRA `(.L_x_1931) ;  /* 0xffffff7c000c7947 */ /* 0x000fea000383ffff */
.L_x_1938:
[----:B-1----:R-:W-:-:S04]  /*fe10*/  IMAD.U32 R13, RZ, RZ, UR10 ;  /* 0x0000000aff0d7e24 */ /* 0x002fc8000f8e00ff */
[----:B------:R1:W2:Y:S03]  /*fe20*/  SYNCS.PHASECHK.TRANS64.TRYWAIT P1, [R13+URZ+0x2d850], R12 ;  /* 0x02d8500c0d0075a7 */ /* 0x0002a6000802017f */
[----:B--2---:R-:W-:Y:S05]  /*fe30*/  @!P1 NANOSLEEP.SYNCS 0x989680 ;  /* 0x009896800000995d */ /* 0x004fea0003900000 */
[----:B------:R-:W2:Y:S02]  /*fe40*/  @!P1 SYNCS.PHASECHK.TRANS64 P1, [R13+URZ+0x2d850], R12 ;  /* 0x02d8500c0d0095a7 */ /* 0x000ea4000802007f */
[----:B--2---:R-:W-:Y:S05]  /*fe50*/  @!P1 BRA `(.L_x_1938) ;  /* 0xfffffffc00ec9947 */ /* 0x004fea000383ffff */
[----:B------:R-:W-:Y:S05]  /*fe60*/  BRA `(.L_x_1935) ;  /* 0xffffff7c00ac7947 */ /* 0x000fea000383ffff */
.L_x_1945:
[----:B--23--:R-:W-:-:S04]  /*fe70*/  IMAD.U32 R5, RZ, RZ, UR5 ;  /* 0x00000005ff057e24 */ /* 0x00cfc8000f8e00ff */
[----:B------:R2:W3:Y:S03]  /*fe80*/  SYNCS.PHASECHK.TRANS64.TRYWAIT P1, [R5+URZ+0x2d850], R0 ;  /* 0x02d85000050075a7 */ /* 0x0004e6000802017f */
[----:B---3--:R-:W-:Y:S05]  /*fe90*/  @!P1 NANOSLEEP.SYNCS 0x989680 ;  /* 0x009896800000995d */ /* 0x008fea0003900000 */
[----:B------:R-:W3:Y:S02]  /*fea0*/  @!P1 SYNCS.PHASECHK.TRANS64 P1, [R5+URZ+0x2d850], R0 ;  /* 0x02d85000050095a7 */ /* 0x000ee4000802007f */
[----:B---3--:R-:W-:Y:S05]  /*feb0*/  @!P1 BRA `(.L_x_1945) ;  /* 0xfffffffc00ec9947 */ /* 0x008fea000383ffff */
[----:B------:R-:W-:Y:S05]  /*fec0*/  BRA `(.L_x_1944) ;  /* 0xffffffa000c07947 */ /* 0x000fea000383ffff */
.L_x_1957:
[----:B------:R-:W-:Y:S01]  /*fed0*/  IMAD.MOV.U32 R13, RZ, RZ, R18 ;  /* 0x000000ffff0d7224 */ /* 0x000fe200078e0012 */
[----:B------:R-:W-:Y:S01]  /*fee0*/  MOV R12, RZ ;  /* 0x000000ff000c7202 */ /* 0x000fe20000000f00 */
[----:B------:R-:W-:Y:S02]  /*fef0*/  IMAD.MOV.U32 R11, RZ, RZ, 0x1f ;  /* 0x0000001fff0b7424 */ /* 0x000fe400078e00ff */
[----:B------:R-:W-:-:S07]  /*ff00*/  IMAD.MOV.U32 R15, RZ, RZ, -0x1 ;  /* 0xffffffffff0f7424 */ /* 0x000fce00078e00ff */
[----:B-----5:R-:W-:Y:S05]  /*ff10*/  WARPSYNC.COLLECTIVE R15, `(.L_x_1998) ;  /* 0x000000000f087348 */ /* 0x020fea0003c00000 */
[----:B------:R0:W1:Y:S02]  /*ff20*/  SHFL.IDX P6, R14, R13, R12, R11 ;  /* 0x0000000c0d0e7389 */ /* 0x00006400000c000b */
[----:B01---5:R-:W-:Y:S01]  /*ff30*/  ENDCOLLECTIVE ;  /* 0x000000000000791b */ /* 0x023fe20003800000 */
.L_x_1998:
[----:B------:R-:W-:Y:S05]  /*ff40*/  BRA `(.L_x_1999) ;  /* 0xffffffd000047947 */ /* 0x000fea000383ffff */
.L_x_1959:
[----:B0-----:R-:W-:-:S04]  /*ff50*/  IMAD.U32 R3, RZ, RZ, UR46 ;  /* 0x0000002eff037e24 */ /* 0x001fc8000f8e00ff */
[----:B------:R0:W1:Y:S03]  /*ff60*/  SYNCS.PHASECHK.TRANS64.TRYWAIT P0, [R3+URZ+0x2d840], R10 ;  /* 0x02d8400a030075a7 */ /* 0x000066000800017f */
[----:B-1----:R-:W-:Y:S05]  /*ff70*/  @!P0 NANOSLEEP.SYNCS 0x989680 ;  /* 0x009896800000895d */ /* 0x002fea0003900000 */
[----:B------:R-:W1:Y:S02]  /*ff80*/  @!P0 SYNCS.PHASECHK.TRANS64 P0, [R3+URZ+0x2d840], R10 ;  /* 0x02d8400a030085a7 */ /* 0x000e64000800007f */
[----:B-1----:R-:W-:Y:S05]  /*ff90*/  @!P0 BRA `(.L_x_1959) ;  /* 0xfffffffc00ec8947 */ /* 0x002fea000383ffff */
[----:B------:R-:W-:Y:S05]  /*ffa0*/  BRA `(.L_x_2000) ;  /* 0xffffffd0008c7947 */ /* 0x000fea000383ffff */
.L_x_1960:
[----:B------:R-:W-:Y:S01]  /*ffb0*/  BSSY B0, `(.L_x_2001) ;  /* 0x0000008000007945 */ /* 0x000fe20003800000 */
[----:B------:R-:W-:Y:S01]  /*ffc0*/  MOV R13, R9 ;  /* 0x00000009000d7202 */ /* 0x000fe20000000f00 */
[----:B------:R-:W-:Y:S02]  /*ffd0*/  IMAD.MOV.U32 R12, RZ, RZ, RZ ;  /* 0x000000ffff0c7224 */ /* 0x000fe400078e00ff */
[----:B------:R-:W-:Y:S02]  /*ffe0*/  IMAD.MOV.U32 R11, RZ, RZ, 0x1c1f ;  /* 0x00001c1fff0b7424 */ /* 0x000fe400078e00ff */
[----:B------:R-:W-:-:S07]  /*fff0*/  IMAD.MOV.U32 R15, RZ, RZ, -0x1 ;  /* 0xffffffffff0f7424 */ /* 0x000fce00078e00ff */
[----:B------:R-:W-:Y:S05]  /*10000*/  WARPSYNC.COLLECTIVE R15, `(.L_x_2002) ;  /* 0x000000000f087348 */ /* 0x000fea0003c00000 */
[----:B------:R0:W1:Y:S02]  /*10010*/  SHFL.IDX P6, R14, R13, R12, R11 ;  /* 0x0000000c0d0e7389 */ /* 0x00006400000c000b */
[----:B01----:R-:W-:Y:S01]  /*10020*/  ENDCOLLECTIVE ;  /* 0x000000000000791b */ /* 0x003fe20003800000 */
.L_x_2002:
[----:B------:R-:W-:Y:S05]  /*10030*/  BSYNC B0 ;  /* 0x0000000000007941 */ /* 0x000fea0003800000 */
.L_x_2001:
[----:B------:R-:W-:Y:S01]  /*10040*/  IMAD.MOV.U32 R13, RZ, RZ, R0 ;  /* 0x000000ffff0d7224 */ /* 0x000fe200078e0000 */
[----:B------:R-:W-:Y:S01]  /*10050*/  MOV R15, 0xffffffff ;  /* 0xffffffff000f7802 */ /* 0x000fe20000000f00 */
[----:B------:R-:W-:Y:S01]  /*10060*/  IMAD.MOV.U32 R12, RZ, RZ, RZ ;  /* 0x000000ffff0c7224 */ /* 0x000fe200078e00ff */
[----:B------:R-:W-:Y:S01]  /*10070*/  MOV R6, R14 ;  /* 0x0000000e00067202 */ /* 0x000fe20000000f00 */
[----:B------:R-:W-:Y:S01]  /*10080*/  IMAD.MOV.U32 R11, RZ, RZ, 0x1c1f ;  /* 0x00001c1fff0b7424 */ /* 0x000fe200078e00ff */
[----:B------:R-:W0:Y:S03]  /*10090*/  S2R R21, SR_TID.X ;  /* 0x0000000000157919 */ /* 0x000e260000002100 */
[----:B------:R-:W-:-:S07]  /*100a0*/  IMAD.MOV.U32 R7, RZ, RZ, R6 ;  /* 0x000000ffff077224 */ /* 0x000fce00078e0006 */
[----:B0-----:R-:W-:Y:S05]  /*100b0*/  WARPSYNC.COLLECTIVE R15, `(.L_x_2003) ;  /* 0x000000000f087348 */ /* 0x001fea0003c00000 */
[----:B------:R1:W2:Y:S02]  /*100c0*/  SHFL.IDX P6, R14, R13, R12, R11 ;  /* 0x0000000c0d0e7389 */ /* 0x0002a400000c000b */
[----:B012---:R-:W-:Y:S01]  /*100d0*/  ENDCOLLECTIVE ;  /* 0x000000000000791b */ /* 0x007fe20003800000 */
.L_x_2003:
[----:B------:R-:W-:Y:S01]  /*100e0*/  MOV R13, R9 ;  /* 0x00000009000d7202 */ /* 0x000fe20000000f00 */
[----:B------:R-:W-:Y:S02]  /*100f0*/  IMAD.MOV.U32 R12, RZ, RZ, 0x1 ;  /* 0x00000001ff0c7424 */ /* 0x000fe400078e00ff */
[----:B------:R-:W-:-:S07]  /*10100*/  IMAD.MOV.U32 R6, RZ, RZ, R14 ;  /* 0x000000ffff067224 */ /* 0x000fce00078e000e */
[----:B------:R-:W-:Y:S05]  /*10110*/  WARPSYNC.COLLECTIVE R15, `(.L_x_2004) ;  /* 0x000000000f087348 */ /* 0x000fea0003c00000 */
[----:B------:R0:W1:Y:S02]  /*10120*/  SHFL.IDX P6, R14, R13, R12, R11 ;  /* 0x0000000c0d0e7389 */ /* 0x00006400000c000b */
[----:B01----:R-:W-:Y:S01]  /*10130*/  ENDCOLLECTIVE ;  /* 0x000000000000791b */ /* 0x003fe20003800000 */
.L_x_2004:
[----:B------:R-:W-:Y:S01]  /*10140*/  IMAD.SHL.U32 R27, R21, 0x8, RZ ;  /* 0x00000008151b7824 */ /* 0x000fe200078e00ff */
[----:B------:R-:W-:-:S04]  /*10150*/  @P0 LEA R21, R28, UR46, 0x1 ;  /* 0x0000002e1c150c11 */ /* 0x000fc8000f8e08ff */
[----:B------:R-:W-:-:S05]  /*10160*/  LOP3.LUT R27, R27, 0x18, RZ, 0xc0, !PT ;  /* 0x000000181b1b7812 */ /* 0x000fca00078ec0ff */
[----:B------:R-:W-:-:S04]  /*10170*/  @P0 IMAD.WIDE.U32 R6, R27, 0x2, R6 ;  /* 0x000000021b060825 */ /* 0x000fc800078e0006 */
[----:B------:R-:W-:Y:S01]  /*10180*/  IMAD.MOV.U32 R13, RZ, RZ, R0 ;  /* 0x000000ffff0d7224 */ /* 0x000fe200078e0000 */
[----:B------:R-:W-:Y:S01]  /*10190*/  @!PT LDS RZ, [RZ] ;  /* 0x00000000fffff984 */ /* 0x000fe20000000800 */
[----:B------:R-:W-:Y:S01]  /*101a0*/  @!PT LDS RZ, [RZ] ;  /* 0x00000000fffff984 */ /* 0x000fe20000000800 */
[----:B------:R-:W-:Y:S01]  /*101b0*/  @!PT LDS RZ, [RZ] ;  /* 0x00000000fffff984 */ /* 0x000fe20000000800 */
[----:B------:R0:W-:Y:S04]  /*101c0*/  @P0 LDGSTS.E.BYPASS.LTC128B.128 [R21+0x15400], desc[UR36][R6.64], !P4 ;  /* 0x1540000006150fae */ /* 0x0001e8000e101d64 */
[----:B------:R0:W-:Y:S01]  /*101d0*/  @P0 LDGSTS.E.BYPASS.LTC128B.128 [R21+0x17400], desc[UR36][R6.64+0x40], !P3 ;  /* 0x1740004006150fae */ /* 0x0001e2000d901d64 */
[----:B------:R-:W-:-:S03]  /*101e0*/  IMAD.MOV.U32 R4, RZ, RZ, R14 ;  /* 0x000000ffff047224 */ /* 0x000fc600078e000e */
[----:B------:R0:W-:Y:S01]  /*101f0*/  @P0 LDGSTS.E.BYPASS.LTC128B.128 [R21+0x19400], desc[UR36][R6.64+0x80], !P2 ;  /* 0x1940008006150fae */ /* 0x0001e2000d101d64 */
[----:B------:R-:W-:-:S13]  /*10200*/  ISETP.GE.AND P0, PT, R8, 0x21, PT ;  /* 0x000000210800780c */ /* 0x000fda0003f06270 */
[----:B0-----:R-:W-:Y:S05]  /*10210*/  WARPSYNC.COLLECTIVE R15, `(.L_x_2005) ;  /* 0x000000000f087348 */ /* 0x001fea0003c00000 */
[----:B------:R1:W2:Y:S02]  /*10220*/  SHFL.IDX P6, R14, R13, R12, R11 ;  /* 0x0000000c0d0e7389 */ /* 0x0002a400000c000b */
[----:B012---:R-:W-:Y:S01]  /*10230*/  ENDCOLLECTIVE ;  /* 0x000000000000791b */ /* 0x007fe20003800000 */
.L_x_2005:
[----:B------:R-:W-:Y:S01]  /*10240*/  @P0 LEA R25, R28, UR46, 0x1 ;  /* 0x0000002e1c190c11 */ /* 0x000fe2000f8e08ff */
[----:B------:R-:W-:Y:S02]  /*10250*/  IMAD.MOV.U32 R13, RZ, RZ, R9 ;  /* 0x000000ffff0d7224 */ /* 0x000fe400078e0009 */
[----:B------:R-:W-:Y:S01]  /*10260*/  IMAD.MOV.U32 R12, RZ, RZ, 0x2 ;  /* 0x00000002ff0c7424 */ /* 0x000fe200078e00ff */
[----:B------:R-:W-:-:S07]  /*10270*/  MOV R5, R14 ;  /* 0x0000000e00057202 */ /* 0x000fce0000000f00 */
[----:B------:R-:W-:Y:S05]  /*10280*/  WARPSYNC.COLLECTIVE R15, `(.L_x_2006) ;  /* 0x000000000f087348 */ /* 0x000fea0003c00000 */
[----:B------:R0:W1:Y:S02]  /*10290*/  SHFL.IDX P6, R14, R13, R12, R11 ;  /* 0x0000000c0d0e7389 */ /* 0x00006400000c000b */
[----:B01----:R-:W-:Y:S01]  /*102a0*/  ENDCOLLECTIVE ;  /* 0x000000000000791b */ /* 0x003fe20003800000 */
.L_x_2006:
[----:B------:R-:W-:-:S04]  /*102b0*/  LOP3.LUT R5, R5, R4, RZ, 0x3c, !PT ;  /* 0x0000000405057212 */ /* 0x000fc800078e3cff */
[----:B------:R-:W-:-:S04]  /*102c0*/  LOP3.LUT R4, R5, R4, RZ, 0x3c, !PT ;  /* 0x0000000405047212 */ /* 0x000fc800078e3cff */
[----:B------:R-:W-:Y:S02]  /*102d0*/  LOP3.LUT R5, R5, R4, RZ, 0x3c, !PT ;  /* 0x0000000405057212 */ /* 0x000fe400078e3cff */
[----:B------:R-:W-:Y:S01]  /*102e0*/  MOV R13, R0 ;  /* 0x00000000000d7202 */ /* 0x000fe20000000f00 */
        /* <DEDUP_REMOVED lines=10> */
.L_x_2007:
        /* <DEDUP_REMOVED lines=11> */
.L_x_2008:
        /* <DEDUP_REMOVED lines=16> */
.L_x_2009:
[----:B------:R-:W-:Y:S05]  /*10540*/  BRA `(.L_x_2010) ;  /* 0xffffffd000547947 */ /* 0x000fea000383ffff */
.L_x_1963:
[----:B------:R-:W-:Y:S01]  /*10550*/  IMAD.MOV.U32 R13, RZ, RZ, R9 ;  /* 0x000000ffff0d7224 */ /* 0x000fe200078e0009 */
[----:B------:R-:W-:Y:S01]  /*10560*/  MOV R11, 0x1c1f ;  /* 0x00001c1f000b7802 */ /* 0x000fe20000000f00 */
[----:B------:R-:W-:Y:S01]  /*10570*/  IMAD.MOV.U32 R12, RZ, RZ, RZ ;  /* 0x000000ffff0c7224 */ /* 0x000fe200078e00ff */
[----:B------:R-:W-:Y:S01]  /*10580*/  MOV R0, UR48 ;  /* 0x0000003000007c02 */ /* 0x000fe20008000f00 */
[----:B------:R-:W-:Y:S02]  /*10590*/  IMAD.MOV.U32 R15, RZ, RZ, -0x1 ;  /* 0xffffffffff0f7424 */ /* 0x000fe400078e00ff */
[----:B------:R-:W-:Y:S02]  /*105a0*/  IMAD.MOV.U32 R24, RZ, RZ, 0x1 ;  /* 0x00000001ff187424 */ /* 0x000fe400078e00ff */
[----:B------:R-:W-:-:S07]  /*105b0*/  IMAD R0, R0, 0xc0, R21 ;  /* 0x000000c000007824 */ /* 0x000fce00078e0215 */
[----:B------:R-:W-:Y:S05]  /*105c0*/  WARPSYNC.COLLECTIVE R15, `(.L_x_2011) ;  /* 0x000000000f087348 */ /* 0x000fea0003c00000 */
[----:B------:R0:W1:Y:S02]  /*105d0*/  SHFL.IDX P6, R14, R13, R12, R11 ;  /* 0x0000000c0d0e7389 */ /* 0x00006400000c000b */
[----:B01----:R-:W-:Y:S01]  /*105e0*/  ENDCOLLECTIVE ;  /* 0x000000000000791b */ /* 0x003fe20003800000 */
.L_x_2011:
[----:B------:R-:W-:Y:S02]  /*105f0*/  VIADD R5, R0, 0x20 ;  /* 0x0000002000057836 */ /* 0x000fe40000000000 */
[----:B------:R-:W-:Y:S02]  /*10600*/  IMAD.MOV.U32 R13, RZ, RZ, R7 ;  /* 0x000000ffff0d7224 */ /* 0x000fe400078e0007 */
[----:B------:R-:W-:-:S07]  /*10610*/  IMAD.MOV.U32 R2, RZ, RZ, R14 ;  /* 0x000000ffff027224 */ /* 0x000fce00078e000e */
[----:B------:R-:W-:Y:S05]  /*10620*/  WARPSYNC.COLLECTIVE R15, `(.L_x_2012) ;  /* 0x000000000f087348 */ /* 0x000fea0003c00000 */
[----:B------:R0:W1:Y:S02]  /*10630*/  SHFL.IDX P6, R14, R13, R12, R11 ;  /* 0x0000000c0d0e7389 */ /* 0x00006400000c000b */
[----:B01----:R-:W-:Y:S01]  /*10640*/  ENDCOLLECTIVE ;  /* 0x000000000000791b */ /* 0x003fe20003800000 */
.L_x_2012:
[----:B------:R-:W-:Y:S01]  /*10650*/  ULDC UR4, c[0x0][0x288] ;  /* 0x0000a20000047ab9 */ /* 0x000fe20000000800 */
[----:B------:R-:W-:Y:S02]  /*10660*/  IMAD.MOV.U32 R3, RZ, RZ, R2 ;  /* 0x000000ffff037224 */ /* 0x000fe400078e0002 */
[----:B------:R-:W-:-:S05]  /*10670*/  IMAD R6, R20, UR4, RZ ;  /* 0x0000000414067c24 */ /* 0x000fca000f8e02ff */
[----:B------:R-:W-:Y:S02]  /*10680*/  ISETP.GE.AND P2, PT, R0, R6, PT ;  /* 0x000000060000720c */ /* 0x000fe40003f46270 */
[----:B------:R-:W-:Y:S01]  /*10690*/  MOV R13, R9 ;  /* 0x00000009000d7202 */ /* 0x000fe20000000f00 */
[----:B------:R-:W-:-:S10]  /*106a0*/  IMAD.MOV.U32 R12, RZ, RZ, 0x1 ;  /* 0x00000001ff0c7424 */ /* 0x000fd400078e00ff */
[----:B------:R-:W-:Y:S01]  /*106b0*/  @!P2 LEA R21, R28, UR46, 0x1 ;  /* 0x0000002e1c15ac11 */ /* 0x000fe2000f8e08ff */
[----:B------:R-:W-:-:S07]  /*106c0*/  IMAD.MOV.U32 R2, RZ, RZ, R14 ;  /* 0x000000ffff027224 */ /* 0x000fce00078e000e */
[----:B------:R-:W-:Y:S05]  /*106d0*/  WARPSYNC.COLLECTIVE R15, `(.L_x_2013) ;  /* 0x000000000f087348 */ /* 0x000fea0003c00000 */
[----:B------:R0:W1:Y:S02]  /*106e0*/  SHFL.IDX P6, R14, R13, R12, R11 ;  /* 0x0000000c0d0e7389 */ /* 0x00006400000c000b */
[----:B01----:R-:W-:Y:S01]  /*106f0*/  ENDCOLLECTIVE ;  /* 0x000000000000791b */ /* 0x003fe20003800000 */
.L_x_2013:
        /* <DEDUP_REMOVED lines=13> */
.L_x_2014:
[----:B------:R-:W-:Y:S01]  /*107d0*/  VIADD R3, R0, 0x40 ;  /* 0x0000004000037836 */ /* 0x000fe20000000000 */
[----:B------:R-:W-:Y:S02]  /*107e0*/  MOV R5, R4 ;  /* 0x0000000400057202 */ /* 0x000fe40000000f00 */
[----:B------:R-:W-:Y:S01]  /*107f0*/  @!P2 LEA R25, R28, UR46, 0x1 ;  /* 0x0000002e1c19ac11 */ /* 0x000fe2000f8e08ff */
[----:B------:R-:W-:Y:S01]  /*10800*/  IMAD.MOV.U32 R13, RZ, RZ, R9 ;  /* 0x000000ffff0d7224 */ /* 0x000fe200078e0009 */
[----:B------:R-:W-:Y:S01]  /*10810*/  MOV R12, 0x2 ;  /* 0x00000002000c7802 */ /* 0x000fe20000000f00 */
[----:B------:R-:W-:-:S07]  /*10820*/  IMAD.MOV.U32 R4, RZ, RZ, R14 ;  /* 0x000000ffff047224 */ /* 0x000fce00078e000e */
[----:B------:R-:W-:Y:S05]  /*10830*/  WARPSYNC.COLLECTIVE R15, `(.L_x_2015) ;  /* 0x000000000f087348 */ /* 0x000fea0003c00000 */
[----:B------:R0:W1:Y:S02]  /*10840*/  SHFL.IDX P6, R14, R13, R12, R11 ;  /* 0x0000000c0d0e7389 */ /* 0x00006400000c000b */
[----:B01----:R-:W-:Y:S01]  /*10850*/  ENDCOLLECTIVE ;  /* 0x000000000000791b */ /* 0x003fe20003800000 */
.L_x_2015:
        /* <DEDUP_REMOVED lines=13> */
.L_x_2016:
[----:B------:R-:W-:Y:S01]  /*10930*/  IMAD.MOV.U32 R3, RZ, RZ, R2 ;  /* 0x000000ffff037224 */ /* 0x000fe200078e0002 */
[----:B------:R-:W-:Y:S01]  /*10940*/  @!P2 LEA R21, R28, UR46, 0x1 ;  /* 0x0000002e1c15ac11 */ /* 0x000fe2000f8e08ff */
[----:B------:R-:W-:Y:S02]  /*10950*/  IMAD.MOV.U32 R13, RZ, RZ, R9 ;  /* 0x000000ffff0d7224 */ /* 0x000fe400078e0009 */
[----:B------:R-:W-:Y:S01]  /*10960*/  IMAD.MOV.U32 R12, RZ, RZ, 0x3 ;  /* 0x00000003ff0c7424 */ /* 0x000fe200078e00ff */
[----:B------:R-:W-:-:S07]  /*10970*/  MOV R2, R14 ;  /* 0x0000000e00027202 */ /* 0x000fce0000000f00 */
[----:B------:R-:W-:Y:S05]  /*10980*/  WARPSYNC.COLLECTIVE R15, `(.L_x_2017) ;  /* 0x000000000f087348 */ /* 0x000fea0003c00000 */
[----:B------:R0:W1:Y:S02]  /*10990*/  SHFL.IDX P6, R14, R13, R12, R11 ;  /* 0x0000000c0d0e7389 */ /* 0x00006400000c000b */
[----:B01----:R-:W-:Y:S01]  /*109a0*/  ENDCOLLECTIVE ;  /* 0x000000000000791b */ /* 0x003fe20003800000 */
.L_x_2017:
[----:B------:R-:W-:-:S05]  /*109b0*/  @!P2 IMAD.WIDE.U32 R2, R27, 0x2, R2 ;  /* 0x000000021b02a825 */ /* 0x000fca00078e0002 */
[----:B------:R-:W-:Y:S01]  /*109c0*/  @!PT LDS RZ, [RZ] ;  /* 0x00000000fffff984 */ /* 0x000fe20000000800 */
[----:B------:R-:W-:Y:S01]  /*109d0*/  @!PT LDS RZ, [RZ] ;  /* 0x00000000fffff984 */ /* 0x000fe20000000800 */
[----:B------:R-:W-:Y:S01]  /*109e0*/  @!PT LDS RZ, [RZ] ;  /* 0x00000000fffff984 */ /* 0x000fe20000000800 */
[----:B------:R0:W-:Y:S04]  /*109f0*/  @!P2 LDGSTS.E.BYPASS.LTC128B.128 [R21+0xd400], desc[UR36][R2.64], !P3 ;  /* 0x0d4000000215afae */ /* 0x0001e8000d901d64 */
[----:B------:R0:W-:Y:S01]  /*10a00*/  @!P2 LDGSTS.E.BYPASS.LTC128B.128 [R21+0x10400], desc[UR36][R2.64+0x40], !P0 ;  /* 0x104000400215afae */ /* 0x0001e2000c101d64 */
[----:B------:R-:W-:-:S03]  /*10a10*/  MOV R13, R7 ;  /* 0x00000007000d7202 */ /* 0x000fc60000000f00 */
[----:B------:R0:W-:Y:S01]  /*10a20*/  @!P2 LDGSTS.E.BYPASS.LTC128B.128 [R21+0x13400], desc[UR36][R2.64+0x80], !P1 ;  /* 0x134000800215afae */ /* 0x0001e2000c901d64 */
[----:B------:R-:W-:-:S07]  /*10a30*/  IMAD.MOV.U32 R5, RZ, RZ, R14 ;  /* 0x000000ffff057224 */ /* 0x000fce00078e000e */
[----:B0-----:R-:W-:Y:S05]  /*10a40*/  WARPSYNC.COLLECTIVE R15, `(.L_x_2018) ;  /* 0x000000000f087348 */ /* 0x001fea0003c00000 */
[----:B------:R1:W2:Y:S02]  /*10a50*/  SHFL.IDX P6, R14, R13, R12, R11 ;  /* 0x0000000c0d0e7389 */ /* 0x0002a400000c000b */
[----:B012---:R-:W-:Y:S01]  /*10a60*/  ENDCOLLECTIVE ;  /* 0x000000000000791b */ /* 0x007fe20003800000 */
.L_x_2018:
[----:B------:R-:W-:-:S05]  /*10a70*/  VIADD R3, R0, 0x60 ;  /* 0x0000006000037836 */ /* 0x000fca0000000000 */
[----:B------:R-:W-:Y:S01]  /*10a80*/  ISETP.GE.AND P2, PT, R3, R6, PT ;  /* 0x000000060300720c */ /* 0x000fe20003f46270 */
[----:B------:R-:W-:Y:S01]  /*10a90*/  VIADD R3, R0, 0x80 ;  /* 0x0000008000037836 */ /* 0x000fe20000000000 */
[----:B------:R-:W-:Y:S01]  /*10aa0*/  MOV R13, R8 ;  /* 0x00000008000d7202 */ /* 0x000fe20000000f00 */
[----:B------:R-:W-:-:S10]  /*10ab0*/  IMAD.MOV.U32 R12, RZ, RZ, RZ ;  /* 0x000000ffff0c7224 */ /* 0x000fd400078e00ff */
[----:B------:R-:W-:Y:S01]  /*10ac0*/  @!P2 LEA R25, R28, UR46, 0x1 ;  /* 0x0000002e1c19ac11 */ /* 0x000fe2000f8e08ff */
[----:B------:R-:W-:-:S07]  /*10ad0*/  IMAD.MOV.U32 R4, RZ, RZ, R14 ;  /* 0x000000ffff047224 */ /* 0x000fce00078e000e */
[----:B------:R-:W-:Y:S05]  /*10ae0*/  WARPSYNC.COLLECTIVE R15, `(.L_x_2019) ;  /* 0x000000000f087348 */ /* 0x000fea0003c00000 */
[----:B------:R0:W1:Y:S02]  /*10af0*/  SHFL.IDX P6, R14, R13, R12, R11 ;  /* 0x0000000c0d0e7389 */ /* 0x00006400000c000b */
[----:B01----:R-:W-:Y:S01]  /*10b00*/  ENDCOLLECTIVE ;  /* 0x000000000000791b */ /* 0x003fe20003800000 */
.L_x_2019:
        /* <DEDUP_REMOVED lines=13> */
.L_x_2020:
[----:B------:R-:W-:Y:S01]  /*10be0*/  @!P2 LEA R7, R28, UR46, 0x1 ;  /* 0x0000002e1c07ac11 */ /* 0x000fe2000f8e08ff */
[----:B------:R-:W-:Y:S02]  /*10bf0*/  IMAD.MOV.U32 R13, RZ, RZ, R8 ;  /* 0x000000ffff0d7224 */ /* 0x000fe400078e0008 */
[----:B------:R-:W-:Y:S01]  /*10c00*/  IMAD.MOV.U32 R12, RZ, RZ, 0x1 ;  /* 0x00000001ff0c7424 */ /* 0x000fe200078e00ff */
[----:B------:R-:W-:-:S07]  /*10c10*/  MOV R2, R14 ;  /* 0x0000000e00027202 */ /* 0x000fce0000000f00 */
[----:B------:R-:W-:Y:S05]  /*10c20*/  WARPSYNC.COLLECTIVE R15, `(.L_x_2021) ;  /* 0x000000000f087348 */ /* 0x000fea0003c00000 */
[----:B------:R0:W1:Y:S02]  /*10c30*/  SHFL.IDX P6, R14, R13, R12, R11 ;  /* 0x0000000c0d0e7389 */ /* 0x00006400000c000b */
[----:B01----:R-:W-:Y:S01]  /*10c40*/  ENDCOLLECTIVE ;  /* 0x000000000000791b */ /* 0x003fe20003800000 */
.L_x_2021:
        /* <DEDUP_REMOVED lines=12> */
.L_x_2022:
[----:B------:R-:W-:Y:S05]  /*10d10*/  BRA `(.L_x_2023) ;  /* 0xffffffd400447947 */ /* 0x000fea000383ffff */
.L_x_1966:
[----:B0-----:R-:W-:-:S04]  /*10d20*/  IMAD.U32 R3, RZ, RZ, UR46 ;  /* 0x0000002eff037e24 */ /* 0x001fc8000f8e00ff */
[----:B------:R0:W1:Y:S03]  /*10d30*/  SYNCS.PHASECHK.TRANS64.TRYWAIT P1, [R3+URZ+0x2d820], R0 ;  /* 0x02d82000030075a7 */ /* 0x000066000802017f */
[----:B-1----:R-:W-:Y:S05]  /*10d40*/  @!P1 NANOSLEEP.SYNCS 0x989680 ;  /* 0x009896800000995d */ /* 0x002fea0003900000 */
[----:B------:R-:W1:Y:S02]  /*10d50*/  @!P1 SYNCS.PHASECHK.TRANS64 P1, [R3+URZ+0x2d820], R0 ;  /* 0x02d82000030095a7 */ /* 0x000e64000802007f */
[----:B-1----:R-:W-:Y:S05]  /*10d60*/  @!P1 BRA `(.L_x_1966) ;  /* 0xfffffffc00ec9947 */ /* 0x002fea000383ffff */
[----:B------:R-:W-:Y:S05]  /*10d70*/  BRA `(.L_x_2024) ;  /* 0xffffffd400947947 */ /* 0x000fea000383ffff */
.L_x_1970:
[----:B0-----:R0:W1:Y:S02]  /*10d80*/  SYNCS.PHASECHK.TRANS64.TRYWAIT P0, [R7+URZ+0x2d840], R2 ;  /* 0x02d84002070075a7 */ /* 0x001064000800017f */
[----:B-1----:R-:W-:Y:S05]  /*10d90*/  @!P0 NANOSLEEP.SYNCS 0x989680 ;  /* 0x009896800000895d */ /* 0x002fea0003900000 */
[----:B------:R-:W1:Y:S02]  /*10da0*/  @!P0 SYNCS.PHASECHK.TRANS64 P0, [R7+URZ+0x2d840], R2 ;  /* 0x02d84002070085a7 */ /* 0x000e64000800007f */
[----:B-1----:R-:W-:Y:S05]  /*10db0*/  @!P0 BRA `(.L_x_1970) ;  /* 0xfffffffc00f08947 */ /* 0x002fea000383ffff */
[----:B------:R-:W-:Y:S05]  /*10dc0*/  BRA `(.L_x_2025) ;  /* 0xffffffd800887947 */ /* 0x000fea000383ffff */
.L_x_1971:
[----:B------:R-:W-:Y:S01]  /*10dd0*/  BSSY B1, `(.L_x_2026) ;  /* 0x0000008000017945 */ /* 0x000fe20003800000 */
[----:B------:R-:W-:Y:S01]  /*10de0*/  IMAD.MOV.U32 R13, RZ, RZ, R19 ;  /* 0x000000ffff0d7224 */ /* 0x000fe200078e0013 */
[----:B------:R-:W-:Y:S01]  /*10df0*/  MOV R12, RZ ;  /* 0x000000ff000c7202 */ /* 0x000fe20000000f00 */
[----:B------:R-:W-:Y:S02]  /*10e00*/  IMAD.MOV.U32 R11, RZ, RZ, 0x1c1f ;  /* 0x00001c1fff0b7424 */ /* 0x000fe400078e00ff */
[----:B------:R-:W-:-:S07]  /*10e10*/  IMAD.MOV.U32 R15, RZ, RZ, -0x1 ;  /* 0xffffffffff0f7424 */ /* 0x000fce00078e00ff */
[----:B------:R-:W-:Y:S05]  /*10e20*/  WARPSYNC.COLLECTIVE R15, `(.L_x_2027) ;  /* 0x000000000f087348 */ /* 0x000fea0003c00000 */
[----:B------:R0:W1:Y:S02]  /*10e30*/  SHFL.IDX P6, R14, R13, R12, R11 ;  /* 0x0000000c0d0e7389 */ /* 0x00006400000c000b */
[----:B01----:R-:W-:Y:S01]  /*10e40*/  ENDCOLLECTIVE ;  /* 0x000000000000791b */ /* 0x003fe20003800000 */
.L_x_2027:
[----:B------:R-:W-:Y:S05]  /*10e50*/  BSYNC B1 ;  /* 0x0000000000017941 */ /* 0x000fea0003800000 */
.L_x_2026:
[----:B------:R-:W0:Y:S01]  /*10e60*/  S2R R27, SR_TID.X ;  /* 0x00000000001b7919 */ /* 0x000e220000002100 */
[----:B------:R-:W-:Y:S01]  /*10e70*/  MOV R13, R8 ;  /* 0x00000008000d7202 */ /* 0x000fe20000000f00 */
[----:B------:R-:W-:Y:S01]  /*10e80*/  IMAD.MOV.U32 R12, RZ, RZ, RZ ;  /* 0x000000ffff0c7224 */ /* 0x000fe200078e00ff */
[----:B------:R-:W-:Y:S01]  /*10e90*/  MOV R15, 0xffffffff ;  /* 0xffffffff000f7802 */ /* 0x000fe20000000f00 */
[----:B------:R-:W-:Y:S01]  /*10ea0*/  IMAD.MOV.U32 R11, RZ, RZ, 0x1c1f ;  /* 0x00001c1fff0b7424 */ /* 0x000fe200078e00ff */
[----:B------:R-:W-:Y:S01]  /*10eb0*/  LOP3.LUT R16, R16, 0xffffffdf, RZ, 0xc0, !PT ;  /* 0xffffffdf10107812 */ /* 0x000fe200078ec0ff */
[----:B------:R-:W-:Y:S01]  /*10ec0*/  IMAD.MOV.U32 R3, RZ, RZ, R14 ;  /* 0x000000ffff037224 */ /* 0x000fe200078e000e */
[----:B------:R-:W-:-:S07]  /*10ed0*/  LEA R9, R9, UR46, 0x1 ;  /* 0x0000002e09097c11 */ /* 0x000fce000f8e08ff */
[----:B0-----:R-:W-:Y:S05]  /*10ee0*/  WARPSYNC.COLLECTIVE R15, `(.L_x_2028) ;  /* 0x000000000f087348 */ /* 0x001fea0003c00000 */
[----:B------:R1:W2:Y:S02]  /*10ef0*/  SHFL.IDX P6, R14, R13, R12, R11 ;  /* 0x0000000c0d0e7389 */ /* 0x0002a400000c000b */
[----:B012---:R-:W-:Y:S01]  /*10f00*/  ENDCOLLECTIVE ;  /* 0x000000000000791b */ /* 0x007fe20003800000 */
.L_x_2028:
[----:B------:R-:W-:-:S04]  /*10f10*/  @P1 LOP3.LUT R16, R16, 0x20, RZ, 0xfc, !PT ;  /* 0x0000002010101812 */ /* 0x000fc800078efcff */
[----:B------:R-:W-:Y:S02]  /*10f20*/  LOP3.LUT P1, RZ, R16, 0x4, RZ, 0xc0, !PT ;  /* 0x0000000410ff7812 */ /* 0x000fe4000782c0ff */
[----:B------:R-:W-:Y:S01]  /*10f30*/  MOV R13, R19 ;  /* 0x00000013000d7202 */ /* 0x000fe20000000f00 */
[----:B------:R-:W-:Y:S02]  /*10f40*/  IMAD.MOV.U32 R12, RZ, RZ, 0x1 ;  /* 0x00000001ff0c7424 */ /* 0x000fe400078e00ff */
[----:B------:R-:W-:Y:S02]  /*10f50*/  IMAD.SHL.U32 R27, R27, 0x8, RZ ;  /* 0x000000081b1b7824 */ /* 0x000fe400078e00ff */
[----:B------:R-:W-:-:S07]  /*10f60*/  IMAD.MOV.U32 R2, RZ, RZ, R14 ;  /* 0x000000ffff027224 */ /* 0x000fce00078e000e */
[----:B------:R-:W-:Y:S05]  /*10f70*/  WARPSYNC.COLLECTIVE R15, `(.L_x_2029) ;  /* 0x000000000f087348 */ /* 0x000fea0003c00000 */
[----:B------:R0:W1:Y:S02]  /*10f80*/  SHFL.IDX P6, R14, R13, R12, R11 ;  /* 0x0000000c0d0e7389 */ /* 0x00006400000c000b */
[----:B01----:R-:W-:Y:S01]  /*10f90*/  ENDCOLLECTIVE ;  /* 0x000000000000791b */ /* 0x003fe20003800000 */
.L_x_2029:
[----:B------:R-:W-:-:S05]  /*10fa0*/  LOP3.LUT R27, R27, 0x18, RZ, 0xc0, !PT ;  /* 0x000000181b1b7812 */ /* 0x000fca00078ec0ff */
[----:B------:R-:W-:-:S05]  /*10fb0*/  IMAD.SHL.U32 R4, R27, 0x2, RZ ;  /* 0x000000021b047824 */ /* 0x000fca00078e00ff */
[----:B------:R-:W-:Y:S01]  /*10fc0*/  IADD3 R2, P0, R2, R4, RZ ;  /* 0x0000000402027210 */ /* 0x000fe20007f1e0ff */
[----:B------:R-:W-:-:S04]  /*10fd0*/  IMAD.MOV.U32 R13, RZ, RZ, R8 ;  /* 0x000000ffff0d7224 */ /* 0x000fc800078e0008 */
[----:B------:R-:W-:-:S05]  /*10fe0*/  IMAD.X R3, RZ, RZ, R3, P0 ;  /* 0x000000ffff037224 */ /* 0x000fca00000e0603 */
        /* <DEDUP_REMOVED lines=10> */
.L_x_2030:
[----:B------:R-:W-:Y:S02]  /*11090*/  IMAD.MOV.U32 R13, RZ, RZ, R19 ;  /* 0x000000ffff0d7224 */ /* 0x000fe400078e0013 */
[----:B------:R-:W-:Y:S01]  /*110a0*/  IMAD.MOV.U32 R12, RZ, RZ, 0x2 ;  /* 0x00000002ff0c7424 */ /* 0x000fe200078e00ff */
[----:B------:R-:W-:-:S07]  /*110b0*/  MOV R2, R14 ;  /* 0x0000000e00027202 */ /* 0x000fce0000000f00 */
[----:B------:R-:W-:Y:S05]  /*110c0*/  WARPSYNC.COLLECTIVE R15, `(.L_x_2031) ;  /* 0x000000000f087348 */ /* 0x000fea0003c00000 */
[----:B------:R0:W1:Y:S02]  /*110d0*/  SHFL.IDX P6, R14, R13, R12, R11 ;  /* 0x0000000c0d0e7389 */ /* 0x00006400000c000b */
[----:B01----:R-:W-:Y:S01]  /*110e0*/  ENDCOLLECTIVE ;  /* 0x000000000000791b */ /* 0x003fe20003800000 */
.L_x_2031:
        /* <DEDUP_REMOVED lines=13> */
.L_x_2032:
[----:B------:R-:W-:Y:S01]  /*111c0*/  MOV R13, R19 ;  /* 0x00000013000d7202 */ /* 0x000fe20000000f00 */
[----:B------:R-:W-:Y:S02]  /*111d0*/  IMAD.MOV.U32 R12, RZ, RZ, 0x3 ;  /* 0x00000003ff0c7424 */ /* 0x000fe400078e00ff */
[----:B------:R-:W-:-:S07]  /*111e0*/  IMAD.MOV.U32 R2, RZ, RZ, R14 ;  /* 0x000000ffff027224 */ /* 0x000fce00078e000e */
[----:B------:R-:W-:Y:S05]  /*111f0*/  WARPSYNC.COLLECTIVE R15, `(.L_x_2033) ;  /* 0x000000000f087348 */ /* 0x000fea0003c00000 */
[----:B------:R0:W1:Y:S02]  /*11200*/  SHFL.IDX P6, R14, R13, R12, R11 ;  /* 0x0000000c0d0e7389 */ /* 0x00006400000c000b */
[----:B01----:R-:W-:Y:S01]  /*11210*/  ENDCOLLECTIVE ;  /* 0x000000000000791b */ /* 0x003fe20003800000 */
.L_x_2033:
        /* <DEDUP_REMOVED lines=14> */
.L_x_2034:
[----:B------:R-:W-:Y:S01]  /*11300*/  MOV R2, R14 ;  /* 0x0000000e00027202 */ /* 0x000fe20000000f00 */
[----:B------:R-:W-:Y:S06]  /*11310*/  BRA `(.L_x_2035) ;  /* 0xffffffd800207947 */ /* 0x000fec000383ffff */
.L_x_1976:
[----:B-1----:R1:W2:Y:S02]  /*11320*/  SYNCS.PHASECHK.TRANS64.TRYWAIT P0, [R7+URZ+0x2d860], R2 ;  /* 0x02d86002070075a7 */ /* 0x0022a4000800017f */
[----:B--2---:R-:W-:Y:S05]  /*11330*/  @!P0 NANOSLEEP.SYNCS 0x989680 ;  /* 0x009896800000895d */ /* 0x004fea0003900000 */
[----:B------:R-:W2:Y:S02]  /*11340*/  @!P0 SYNCS.PHASECHK.TRANS64 P0, [R7+URZ+0x2d860], R2 ;  /* 0x02d86002070085a7 */ /* 0x000ea4000800007f */
[----:B--2---:R-:W-:Y:S05]  /*11350*/  @!P0 BRA `(.L_x_1976) ;  /* 0xfffffffc00f08947 */ /* 0x004fea000383ffff */
[----:B------:R-:W-:Y:S05]  /*11360*/  BRA `(.L_x_2036) ;  /* 0xffffffd800807947 */ /* 0x000fea000383ffff */
.L_x_1977:
[----:B------:R-:W-:Y:S01]  /*11370*/  BSSY B1, `(.L_x_2037) ;  /* 0x0000008000017945 */ /* 0x000fe20003800000 */
[----:B------:R-:W-:Y:S01]  /*11380*/  IMAD.MOV.U32 R13, RZ, RZ, R18 ;  /* 0x000000ffff0d7224 */ /* 0x000fe200078e0012 */
[----:B------:R-:W-:Y:S01]  /*11390*/  MOV R15, 0xffffffff ;  /* 0xffffffff000f7802 */ /* 0x000fe20000000f00 */
[----:B------:R-:W-:Y:S02]  /*113a0*/  IMAD.MOV.U32 R12, RZ, RZ, RZ ;  /* 0x000000ffff0c7224 */ /* 0x000fe400078e00ff */
[----:B------:R-:W-:-:S07]  /*113b0*/  IMAD.MOV.U32 R11, RZ, RZ, 0x1c1f ;  /* 0x00001c1fff0b7424 */ /* 0x000fce00078e00ff */
[----:B-1----:R-:W-:Y:S05]  /*113c0*/  WARPSYNC.COLLECTIVE R15, `(.L_x_2038) ;  /* 0x000000000f087348 */ /* 0x002fea0003c00000 */
[----:B------:R0:W2:Y:S02]  /*113d0*/  SHFL.IDX P6, R14, R13, R12, R11 ;  /* 0x0000000c0d0e7389 */ /* 0x0000a400000c000b */
[----:B012---:R-:W-:Y:S01]  /*113e0*/  ENDCOLLECTIVE ;  /* 0x000000000000791b */ /* 0x007fe20003800000 */
.L_x_2038:
[----:B------:R-:W-:Y:S05]  /*113f0*/  BSYNC B1 ;  /* 0x0000000000017941 */ /* 0x000fea0003800000 */
.L_x_2037:
[----:B------:R-:W-:Y:S01]  /*11400*/  IMAD.MOV.U32 R13, RZ, RZ, R17 ;  /* 0x000000ffff0d7224 */ /* 0x000fe200078e0011 */
[----:B------:R-:W-:Y:S01]  /*11410*/  MOV R11, 0x1c1f ;  /* 0x00001c1f000b7802 */ /* 0x000fe20000000f00 */
[----:B------:R-:W-:Y:S01]  /*11420*/  IMAD.MOV.U32 R12, RZ, RZ, RZ ;  /* 0x000000ffff0c7224 */ /* 0x000fe200078e00ff */
[----:B------:R-:W-:Y:S01]  /*11430*/  LEA R8, R8, UR46, 0x1 ;  /* 0x0000002e08087c11 */ /* 0x000fe2000f8e08ff */
[----:B------:R-:W-:Y:S02]  /*11440*/  IMAD.MOV.U32 R15, RZ, RZ, -0x1 ;  /* 0xffffffffff0f7424 */ /* 0x000fe400078e00ff */
[----:B------:R-:W-:-:S07]  /*11450*/  IMAD.MOV.U32 R3, RZ, RZ, R14 ;  /* 0x000000ffff037224 */ /* 0x000fce00078e000e */
[----:B------:R-:W-:Y:S05]  /*11460*/  WARPSYNC.COLLECTIVE R15, `(.L_x_2039) ;  /* 0x000000000f087348 */ /* 0x000fea0003c00000 */
[----:B------:R0:W1:Y:S02]  /*11470*/  SHFL.IDX P6, R14, R13, R12, R11 ;  /* 0x0000000c0d0e7389 */ /* 0x00006400000c000b */
[----:B01----:R-:W-:Y:S01]  /*11480*/  ENDCOLLECTIVE ;  /* 0x000000000000791b */ /* 0x003fe20003800000 */
.L_x_2039:
[----:B------:R-:W-:Y:S01]  /*11490*/  IMAD.MOV.U32 R13, RZ, RZ, R18 ;  /* 0x000000ffff0d7224 */ /* 0x000fe200078e0012 */
[----:B------:R-:W-:Y:S02]  /*114a0*/  MOV R12, 0x1 ;  /* 0x00000001000c7802 */ /* 0x000fe40000000f00 */
[----:B------:R-:W-:-:S13]  /*114b0*/  IADD3 R2, P0, R14, R4, RZ ;  /* 0x000000040e027210 */ /* 0x000fda0007f1e0ff */
[----:B------:R-:W-:Y:S05]  /*114c0*/  WARPSYNC.COLLECTIVE R15, `(.L_x_2040) ;  /* 0x000000000f087348 */ /* 0x000fea0003c00000 */
[----:B------:R0:W1:Y:S02]  /*114d0*/  SHFL.IDX P6, R14, R13, R12, R11 ;  /* 0x0000000c0d0e7389 */ /* 0x00006400000c000b */
[----:B01----:R-:W-:Y:S01]  /*114e0*/  ENDCOLLECTIVE ;  /* 0x000000000000791b */ /* 0x003fe20003800000 */
.L_x_2040:
        /* <DEDUP_REMOVED lines=15> */
.L_x_2041:
[----:B------:R-:W-:Y:S01]  /*115e0*/  MOV R13, R18 ;  /* 0x00000012000d7202 */ /* 0x000fe20000000f00 */
[----:B------:R-:W-:Y:S01]  /*115f0*/  IMAD.MOV.U32 R12, RZ, RZ, 0x2 ;  /* 0x00000002ff0c7424 */ /* 0x000fe200078e00ff */
[----:B------:R-:W-:-:S13]  /*11600*/  IADD3 R2, P0, R14, R4, RZ ;  /* 0x000000040e027210 */ /* 0x000fda0007f1e0ff */
[----:B------:R-:W-:Y:S05]  /*11610*/  WARPSYNC.COLLECTIVE R15, `(.L_x_2042) ;  /* 0x000000000f087348 */ /* 0x000fea0003c00000 */
[----:B------:R0:W1:Y:S02]  /*11620*/  SHFL.IDX P6, R14, R13, R12, R11 ;  /* 0x0000000c0d0e7389 */ /* 0x00006400000c000b */
[----:B01----:R-:W-:Y:S01]  /*11630*/  ENDCOLLECTIVE ;  /* 0x000000000000791b */ /* 0x003fe20003800000 */
.L_x_2042:
        /* <DEDUP_REMOVED lines=15> */
.L_x_2043:
[----:B------:R-:W-:Y:S02]  /*11730*/  IMAD.MOV.U32 R13, RZ, RZ, R18 ;  /* 0x000000ffff0d7224 */ /* 0x000fe400078e0012 */
[----:B------:R-:W-:Y:S01]  /*11740*/  IMAD.MOV.U32 R12, RZ, RZ, 0x3 ;  /* 0x00000003ff0c7424 */ /* 0x000fe200078e00ff */
[----:B------:R-:W-:-:S13]  /*11750*/  IADD3 R2, P0, R14, R4, RZ ;  /* 0x000000040e027210 */ /* 0x000fda0007f1e0ff */
[----:B------:R-:W-:Y:S05]  /*11760*/  WARPSYNC.COLLECTIVE R15, `(.L_x_2044) ;  /* 0x000000000f087348 */ /* 0x000fea0003c00000 */
[----:B------:R0:W1:Y:S02]  /*11770*/  SHFL.IDX P6, R14, R13, R12, R11 ;  /* 0x0000000c0d0e7389 */ /* 0x00006400000c000b */
[----:B01----:R-:W-:Y:S01]  /*11780*/  ENDCOLLECTIVE ;  /* 0x000000000000791b */ /* 0x003fe20003800000 */
.L_x_2044:
[----:B------:R-:W-:Y:S02]  /*11790*/  IADD3.X R3, RZ, R3, RZ, P0, !PT ;  /* 0x00000003ff037210 */ /* 0x000fe400007fe4ff */
        /* <DEDUP_REMOVED lines=11> */
.L_x_2045:
[----:B------:R-:W-:Y:S01]  /*11850*/  @!PT LDS RZ, [RZ] ;  /* 0x00000000fffff984 */ /* 0x000fe20000000800 */
[----:B------:R-:W-:Y:S01]  /*11860*/  @!PT LDS RZ, [RZ] ;  /* 0x00000000fffff984 */ /* 0x000fe20000000800 */
[----:B------:R-:W-:Y:S01]  /*11870*/  @!PT LDS RZ, [RZ] ;  /* 0x00000000fffff984 */ /* 0x000fe20000000800 */
[----:B------:R0:W-:Y:S01]  /*11880*/  LDGSTS.E.BYPASS.LTC128B.128 [R8+0x3400], desc[UR36][R2.64+0x40], !P0 ;  /* 0x0340004002087fae */ /* 0x0001e2000c101d64 */
[----:B------:R-:W-:-:S13]  /*11890*/  ISETP.LT.OR P0, PT, R0, 0x41, P1 ;  /* 0x000000410000780c */ /* 0x000fda0000f01670 */
[----:B------:R0:W-:Y:S01]  /*118a0*/  LDGSTS.E.BYPASS.LTC128B.128 [R8+0x5400], desc[UR36][R2.64+0x80], !P0 ;  /* 0x0540008002087fae */ /* 0x0001e2000c101d64 */
[----:B------:R-:W-:Y:S05]  /*118b0*/  BRA `(.L_x_2046) ;  /* 0xffffffd400c07947 */ /* 0x000fea000383ffff */
.L_x_1983:
[----:B0-----:R0:W1:Y:S02]  /*118c0*/  SYNCS.PHASECHK.TRANS64.TRYWAIT P0, [R0+URZ+0x2d860], R3 ;  /* 0x02d86003000075a7 */ /* 0x001064000800017f */
[----:B-1----:R-:W-:Y:S05]  /*118d0*/  @!P0 NANOSLEEP.SYNCS 0x989680 ;  /* 0x009896800000895d */ /* 0x002fea0003900000 */
[----:B------:R-:W1:Y:S02]  /*118e0*/  @!P0 SYNCS.PHASECHK.TRANS64 P0, [R0+URZ+0x2d860], R3 ;  /* 0x02d86003000085a7 */ /* 0x000e64000800007f */
[----:B-1----:R-:W-:Y:S05]  /*118f0*/  @!P0 BRA `(.L_x_1983) ;  /* 0xfffffffc00f08947 */ /* 0x002fea000383ffff */
[----:B------:R-:W-:Y:S05]  /*11900*/  BRA `(.L_x_2047) ;  /* 0xffffffd800bc7947 */ /* 0x000fea000383ffff */
.L_x_1984:
[----:B------:R-:W-:Y:S01]  /*11910*/  BSSY B0, `(.L_x_2048) ;  /* 0x0000008000007945 */ /* 0x000fe20003800000 */
[----:B------:R-:W-:Y:S01]  /*11920*/  IMAD.MOV.U32 R13, RZ, RZ, R18 ;  /* 0x000000ffff0d7224 */ /* 0x000fe200078e0012 */
[----:B------:R-:W-:Y:S01]  /*11930*/  MOV R15, 0xffffffff ;  /* 0xffffffff000f7802 */ /* 0x000fe20000000f00 */
[----:B------:R-:W-:Y:S02]  /*11940*/  IMAD.MOV.U32 R12, RZ, RZ, RZ ;  /* 0x000000ffff0c7224 */ /* 0x000fe400078e00ff */
[----:B------:R-:W-:-:S07]  /*11950*/  IMAD.MOV.U32 R11, RZ, RZ, 0x1c1f ;  /* 0x00001c1fff0b7424 */ /* 0x000fce00078e00ff */
[----:B0-----:R-:W-:Y:S05]  /*11960*/  WARPSYNC.COLLECTIVE R15, `(.L_x_2049) ;  /* 0x000000000f087348 */ /* 0x001fea0003c00000 */
[----:B------:R1:W2:Y:S02]  /*11970*/  SHFL.IDX P6, R14, R13, R12, R11 ;  /* 0x0000000c0d0e7389 */ /* 0x0002a400000c000b */
[----:B012---:R-:W-:Y:S01]  /*11980*/  ENDCOLLECTIVE ;  /* 0x000000000000791b */ /* 0x007fe20003800000 */
.L_x_2049:
[----:B------:R-:W-:Y:S05]  /*11990*/  BSYNC B0 ;  /* 0x0000000000007941 */ /* 0x000fea0003800000 */
.L_x_2048:
        /* <DEDUP_REMOVED lines=10> */
.L_x_2050:
[----:B------:R-:W-:Y:S02]  /*11a40*/  ULDC UR4, c[0x0][0x2f4] ;  /* 0x0000bd0000047ab9 */ /* 0x000fe40000000800 */
[----:B------:R-:W-:-:S04]  /*11a50*/  ISETP.GE.AND P2, PT, R9, UR4, PT ;  /* 0x0000000409007c0c */ /* 0x000fc8000bf46270 */
[----:B------:R-:W-:Y:S02]  /*11a60*/  ISETP.LT.OR P3, PT, R5, 0x1, P2 ;  /* 0x000000010500780c */ /* 0x000fe40001761670 */
[----:B------:R-:W-:Y:S01]  /*11a70*/  MOV R13, R18 ;  /* 0x00000012000d7202 */ /* 0x000fe20000000f00 */
[----:B------:R-:W-:Y:S01]  /*11a80*/  IMAD.MOV.U32 R12, RZ, RZ, 0x1 ;  /* 0x00000001ff0c7424 */ /* 0x000fe200078e00ff */
[----:B------:R-:W-:-:S04]  /*11a90*/  SHF.L.U32 R2, R2, 0x3, RZ ;  /* 0x0000000302027819 */ /* 0x000fc800000006ff */
        /* <DEDUP_REMOVED lines=9> */
.L_x_2051:
        /* <DEDUP_REMOVED lines=17> */
.L_x_2052:
[----:B------:R-:W-:Y:S02]  /*11c40*/  IMAD.MOV.U32 R3, RZ, RZ, R6 ;  /* 0x000000ffff037224 */ /* 0x000fe400078e0006 */
[----:B------:R-:W-:Y:S02]  /*11c50*/  IMAD.MOV.U32 R6, RZ, RZ, RZ ;  /* 0x000000ffff067224 */ /* 0x000fe400078e00ff */
[----:B------:R-:W-:Y:S02]  /*11c60*/  IMAD.MOV.U32 R13, RZ, RZ, R18 ;  /* 0x000000ffff0d7224 */ /* 0x000fe400078e0012 */
[----:B------:R-:W-:Y:S01]  /*11c70*/  IMAD.MOV.U32 R12, RZ, RZ, 0x2 ;  /* 0x00000002ff0c7424 */ /* 0x000fe200078e00ff */
[----:B------:R-:W-:-:S07]  /*11c80*/  MOV R2, R14 ;  /* 0x0000000e00027202 */ /* 0x000fce0000000f00 */
[----:B------:R-:W-:Y:S05]  /*11c90*/  WARPSYNC.COLLECTIVE R15, `(.L_x_2053) ;  /* 0x000000000f087348 */ /* 0x000fea0003c00000 */
[----:B------:R0:W1:Y:S02]  /*11ca0*/  SHFL.IDX P6, R14, R13, R12, R11 ;  /* 0x0000000c0d0e7389 */ /* 0x00006400000c000b */
[----:B01----:R-:W-:Y:S01]  /*11cb0*/  ENDCOLLECTIVE ;  /* 0x000000000000791b */ /* 0x003fe20003800000 */
.L_x_2053:
        /* <DEDUP_REMOVED lines=10> */
[----:B------:R-:W-:Y:S02]  /*11d60*/  ISETP.LT.OR P5, PT, R5, 0x41, P0 ;  /* 0x000000410500780c */ /* 0x000fe400007a1670 */
[----:B------:R-:W-:-:S11]  /*11d70*/  MOV R7, R14 ;  /* 0x0000000e00077202 */ /* 0x000fd60000000f00 */
[----:B0-----:R-:W-:Y:S05]  /*11d80*/  WARPSYNC.COLLECTIVE R15, `(.L_x_2054) ;  /* 0x000000000f087348 */ /* 0x001fea0003c00000 */
[----:B------:R1:W2:Y:S02]  /*11d90*/  SHFL.IDX P6, R14, R13, R12, R11 ;  /* 0x0000000c0d0e7389 */ /* 0x0002a400000c000b */
[----:B012---:R-:W-:Y:S01]  /*11da0*/  ENDCOLLECTIVE ;  /* 0x000000000000791b */ /* 0x007fe20003800000 */
.L_x_2054:
[----:B------:R-:W-:Y:S01]  /*11db0*/  MOV R3, R7 ;  /* 0x0000000700037202 */ /* 0x000fe20000000f00 */
[----:B------:R-:W-:Y:S02]  /*11dc0*/  IMAD.MOV.U32 R13, RZ, RZ, R18 ;  /* 0x000000ffff0d7224 */ /* 0x000fe400078e0012 */
[----:B------:R-:W-:Y:S02]  /*11dd0*/  IMAD.MOV.U32 R12, RZ, RZ, 0x3 ;  /* 0x00000003ff0c7424 */ /* 0x000fe400078e00ff */
[----:B------:R-:W-:-:S07]  /*11de0*/  IMAD.MOV.U32 R8, RZ, RZ, R14 ;  /* 0x000000ffff087224 */ /* 0x000fce00078e000e */
[----:B------:R-:W-:Y:S05]  /*11df0*/  WARPSYNC.COLLECTIVE R15, `(.L_x_2055) ;  /* 0x000000000f087348 */ /* 0x000fea0003c00000 */
[----:B------:R0:W1:Y:S02]  /*11e00*/  SHFL.IDX P6, R14, R13, R12, R11 ;  /* 0x0000000c0d0e7389 */ /* 0x00006400000c000b */
[----:B01----:R-:W-:Y:S01]  /*11e10*/  ENDCOLLECTIVE ;  /* 0x000000000000791b */ /* 0x003fe20003800000 */
.L_x_2055:
[----:B------:R-:W-:-:S04]  /*11e20*/  IMAD.MOV.U32 R2, RZ, RZ, R8 ;  /* 0x000000ffff027224 */ /* 0x000fc800078e0008 */
[----:B------:R-:W-:-:S05]  /*11e30*/  IMAD.WIDE.U32 R2, R9, 0x2, R2 ;  /* 0x0000000209027825 */ /* 0x000fca00078e0002 */
[----:B------:R-:W-:Y:S01]  /*11e40*/  @!PT LDS RZ, [RZ] ;  /* 0x00000000fffff984 */ /* 0x000fe20000000800 */
[----:B------:R-:W-:Y:S01]  /*11e50*/  @!PT LDS RZ, [RZ] ;  /* 0x00000000fffff984 */ /* 0x000fe20000000800 */
[----:B------:R-:W-:Y:S01]  /*11e60*/  @!PT LDS RZ, [RZ] ;  /* 0x00000000fffff984 */ /* 0x000fe20000000800 */
[----:B------:R0:W-:Y:S01]  /*11e70*/  LDGSTS.E.BYPASS.LTC128B.128 [R4+0x1400], desc[UR36][R2.64], !P3 ;  /* 0x0140000002047fae */ /* 0x0001e2000d901d64 */
[----:B------:R-:W-:-:S03]  /*11e80*/  MOV R13, R17 ;  /* 0x00000011000d7202 */ /* 0x000fc60000000f00 */
[----:B------:R0:W-:Y:S04]  /*11e90*/  LDGSTS.E.BYPASS.LTC128B.128 [R4+0x3400], desc[UR36][R2.64+0x40], !P4 ;  /* 0x0340004002047fae */ /* 0x0001e8000e101d64 */
[----:B------:R0:W-:Y:S01]  /*11ea0*/  LDGSTS.E.BYPASS.LTC128B.128 [R4+0x5400], desc[UR36][R2.64+0x80], !P5 ;  /* 0x0540008002047fae */ /* 0x0001e2000e901d64 */
[----:B------:R-:W-:-:S07]  /*11eb0*/  IMAD.MOV.U32 R18, RZ, RZ, R14 ;  /* 0x000000ffff127224 */ /* 0x000fce00078e000e */
[----:B0-----:R-:W-:Y:S05]  /*11ec0*/  WARPSYNC.COLLECTIVE R15, `(.L_x_2056) ;  /* 0x000000000f087348 */ /* 0x001fea0003c00000 */
[----:B------:R1:W2:Y:S02]  /*11ed0*/  SHFL.IDX P6, R14, R13, R12, R11 ;  /* 0x0000000c0d0e7389 */ /* 0x0002a400000c000b */
[----:B012---:R-:W-:Y:S01]  /*11ee0*/  ENDCOLLECTIVE ;  /* 0x000000000000791b */ /* 0x007fe20003800000 */
.L_x_2056:
[----:B------:R-:W-:Y:S05]  /*11ef0*/  BRA `(.L_x_2057) ;  /* 0xffffffd800047947 */ /* 0x000fea000383ffff */
.L_x_1987:
[----:B0-----:R0:W1:Y:S02]  /*11f00*/  SYNCS.PHASECHK.TRANS64.TRYWAIT P0, [R7+URZ+0x2d820], R6 ;  /* 0x02d82006070075a7 */ /* 0x001064000800017f */
[----:B-1----:R-:W-:Y:S05]  /*11f10*/  @!P0 NANOSLEEP.SYNCS 0x989680 ;  /* 0x009896800000895d */ /* 0x002fea0003900000 */
[----:B------:R-:W1:Y:S02]  /*11f20*/  @!P0 SYNCS.PHASECHK.TRANS64 P0, [R7+URZ+0x2d820], R6 ;  /* 0x02d82006070085a7 */ /* 0x000e64000800007f */
[----:B-1----:R-:W-:Y:S05]  /*11f30*/  @!P0 BRA `(.L_x_1987) ;  /* 0xfffffffc00f08947 */ /* 0x002fea000383ffff */
[----:B------:R-:W-:Y:S05]  /*11f40*/  BRA `(.L_x_2058) ;  /* 0xffffffd800807947 */ /* 0x000fea000383ffff */
.L_x_1988:
[----:B------:R-:W1:Y:S01]  /*11f50*/  S2R R3, SR_TID.X ;  /* 0x0000000000037919 */ /* 0x000e620000002100 */
[----:B------:R-:W-:Y:S01]  /*11f60*/  BSSY B0, `(.L_x_2059) ;  /* 0x000000a000007945 */ /* 0x000fe20003800000 */
[----:B------:R-:W-:Y:S01]  /*11f70*/  IMAD.MOV.U32 R12, RZ, RZ, RZ ;  /* 0x000000ffff0c7224 */ /* 0x000fe200078e00ff */
[----:B------:R-:W-:Y:S01]  /*11f80*/  MOV R11, 0x1f ;  /* 0x0000001f000b7802 */ /* 0x000fe20000000f00 */
[----:B------:R-:W-:Y:S01]  /*11f90*/  IMAD.MOV.U32 R15, RZ, RZ, -0x1 ;  /* 0xffffffffff0f7424 */ /* 0x000fe200078e00ff */
[----:B-1----:R-:W-:-:S04]  /*11fa0*/  SHF.R.U32.HI R3, RZ, 0x5, R3 ;  /* 0x00000005ff037819 */ /* 0x002fc80000011603 */
[----:B------:R-:W-:-:S05]  /*11fb0*/  LOP3.LUT R3, R3, 0x3, RZ, 0xc0, !PT ;  /* 0x0000000303037812 */ /* 0x000fca00078ec0ff */
[----:B------:R-:W-:-:S07]  /*11fc0*/  IMAD.MOV.U32 R13, RZ, RZ, R3 ;  /* 0x000000ffff0d7224 */ /* 0x000fce00078e0003 */
[----:B0----5:R-:W-:Y:S05]  /*11fd0*/  WARPSYNC.COLLECTIVE R15, `(.L_x_2060) ;  /* 0x000000000f087348 */ /* 0x021fea0003c00000 */
[----:B------:R1:W2:Y:S02]  /*11fe0*/  SHFL.IDX P6, R14, R13, R12, R11 ;  /* 0x0000000c0d0e7389 */ /* 0x0002a400000c000b */
[----:B012--5:R-:W-:Y:S01]  /*11ff0*/  ENDCOLLECTIVE ;  /* 0x000000000000791b */ /* 0x027fe20003800000 */
.L_x_2060:
[----:B------:R-:W-:Y:S05]  /*12000*/  BSYNC B0 ;  /* 0x0000000000007941 */ /* 0x000fea0003800000 */
.L_x_2059:
[----:B------:R-:W-:Y:S05]  /*12010*/  BRA `(.L_x_2061) ;  /* 0xffffffd800647947 */ /* 0x000fea000383ffff */
.L_x_1989:
[----:B------:R-:W-:Y:S01]  /*12020*/  BSSY B0, `(.L_x_2062) ;  /* 0x0000006000007945 */ /* 0x000fe20003800000 */
[----:B------:R-:W-:-:S07]  /*12030*/  IMAD.MOV.U32 R15, RZ, RZ, -0x1 ;  /* 0xffffffffff0f7424 */ /* 0x000fce00078e00ff */
[----:B01---5:R-:W-:Y:S05]  /*12040*/  WARPSYNC.COLLECTIVE R15, `(.L_x_2063) ;  /* 0x000000000f0c7348 */ /* 0x023fea0003c00000 */
[----:B------:R-:W-:Y:S02]  /*12050*/  ELECT P6, UR62, PT ;  /* 0x00000000003e782f */ /* 0x000fe400038c0000 */
[----:B------:R-:W-:Y:S01]  /*12060*/  MOV R14, UR62 ;  /* 0x0000003e000e7c02 */ /* 0x000fe20008000f00 */
[----:B01---5:R-:W-:Y:S10]  /*12070*/  ENDCOLLECTIVE ;  /* 0x000000000000791b */ /* 0x023ff40003800000 */
.L_x_2063:
[----:B------:R-:W-:Y:S05]  /*12080*/  BSYNC B0 ;  /* 0x0000000000007941 */ /* 0x000fea0003800000 */
.L_x_2062:
[----:B------:R-:W-:Y:S05]  /*12090*/  BRA `(.L_x_2064) ;  /* 0xffffffd800587947 */ /* 0x000fea000383ffff */
.L_x_1991:
[----:B-1----:R1:W2:Y:S02]  /*120a0*/  SYNCS.PHASECHK.TRANS64.TRYWAIT P1, [R5+URZ+0x2d840], R4 ;  /* 0x02d84004050075a7 */ /* 0x0022a4000802017f */
[----:B--2---:R-:W-:Y:S05]  /*120b0*/  @!P1 NANOSLEEP.SYNCS 0x989680 ;  /* 0x009896800000995d */ /* 0x004fea0003900000 */
[----:B------:R-:W2:Y:S02]  /*120c0*/  @!P1 SYNCS.PHASECHK.TRANS64 P1, [R5+URZ+0x2d840], R4 ;  /* 0x02d84004050095a7 */ /* 0x000ea4000802007f */
[----:B--2---:R-:W-:Y:S05]  /*120d0*/  @!P1 BRA `(.L_x_1991) ;  /* 0xfffffffc00f09947 */ /* 0x004fea000383ffff */
[----:B------:R-:W-:Y:S05]  /*120e0*/  BRA `(.L_x_2065) ;  /* 0xffffffd800807947 */ /* 0x000fea000383ffff */
.L_x_1993:
[----:B--2---:R2:W3:Y:S02]  /*120f0*/  SYNCS.PHASECHK.TRANS64.TRYWAIT P1, [R3+URZ+0x2d840], R0 ;  /* 0x02d84000030075a7 */ /* 0x0044e4000802017f */
[----:B---3--:R-:W-:Y:S05]  /*12100*/  @!P1 NANOSLEEP.SYNCS 0x989680 ;  /* 0x009896800000995d */ /* 0x008fea0003900000 */
[----:B------:R-:W3:Y:S02]  /*12110*/  @!P1 SYNCS.PHASECHK.TRANS64 P1, [R3+URZ+0x2d840], R0 ;  /* 0x02d84000030095a7 */ /* 0x000ee4000802007f */
[----:B---3--:R-:W-:Y:S05]  /*12120*/  @!P1 BRA `(.L_x_1993) ;  /* 0xfffffffc00f09947 */ /* 0x008fea000383ffff */
[----:B------:R-:W-:Y:S05]  /*12130*/  BRA `(.L_x_2066) ;  /* 0xffffffd8008c7947 */ /* 0x000fea000383ffff */
.L_x_1995:
[----:B---3--:R3:W4:Y:S02]  /*12140*/  SYNCS.PHASECHK.TRANS64.TRYWAIT P1, [R5+URZ+0x2d860], R4 ;  /* 0x02d86004050075a7 */ /* 0x008724000802017f */
[----:B----4-:R-:W-:Y:S05]  /*12150*/  @!P1 NANOSLEEP.SYNCS 0x989680 ;  /* 0x009896800000995d */ /* 0x010fea0003900000 */
[----:B------:R-:W4:Y:S02]  /*12160*/  @!P1 SYNCS.PHASECHK.TRANS64 P1, [R5+URZ+0x2d860], R4 ;  /* 0x02d86004050095a7 */ /* 0x000f24000802007f */
[----:B----4-:R-:W-:Y:S05]  /*12170*/  @!P1 BRA `(.L_x_1995) ;  /* 0xfffffffc00f09947 */ /* 0x010fea000383ffff */
[----:B------:R-:W-:Y:S05]  /*12180*/  BRA `(.L_x_2067) ;  /* 0xffffffd800887947 */ /* 0x000fea000383ffff */
.L_x_2068:
        /* <DEDUP_REMOVED lines=15> */
.L_x_2786:


//--------------------- .text._ZN7cutlass13device_kernelIN5flash11enable_sm90INS1_16FlashAttnFwdSm90INS1_25CollectiveMainloopFwdSm90ILi2EN4cute5tupleIJNS5_1CILi1EEES8_S8_EEENS6_IJNS7_ILi192EEENS7_ILi128EEENS7_ILi96EEEEEELi96ENS_10bfloat16_tEfNS_4arch4Sm90ELb1ELb0ELb1ELb1ELb1ELb0ELb0ELb0ELb1ELb1ELb1ELb0EEENS1_21CollectiveEpilogueFwdINS6_IJSA_SC_SB_EEES9_SE_SG_Li384ELb1ELb1ELb1ELb0EEENS1_36VarlenDynamicPersistentTileSchedulerILi192ELi128ELi384ELi128ELb1ELb1ELb1ELb1ELb1ELb1EEEEEEEEEvNT_6ParamsE --------------------------
	.section	.text._ZN7cutlass13device_kernelIN5flash11enable_sm90INS1_16FlashAttnFwdSm90INS1_25CollectiveMainloopFwdSm90ILi2EN4cute5tupleIJNS5_1CILi1EEES8_S8_EEENS6_IJNS7_ILi192EEENS7_ILi128EEENS7_ILi96EEEEEELi96ENS_10bfloat16_tEfNS_4arch4Sm90ELb1ELb0ELb1ELb1ELb1ELb0ELb0ELb0ELb1ELb1ELb1ELb0EEENS1_21CollectiveEpilogueFwdINS6_IJSA_SC_SB_EEES9_SE_SG_Li384ELb1ELb1ELb1ELb0EEENS1_36VarlenDynamicPersistentTileSchedulerILi192ELi128ELi384ELi128ELb1ELb1ELb1ELb1ELb1ELb1EEEEEEEEEvNT_6ParamsE,"ax",@progbits
	.align	128
.text._ZN7cutlass13device_kernelIN5flash11enable_sm90INS1_16FlashAttnFwdSm90INS1_25CollectiveMainloopFwdSm90ILi2EN4cute5tupleIJNS5_1CILi1EEES8_S8_EEENS6_IJNS7_ILi192EEENS7_ILi128EEENS7_ILi96EEEEEELi96ENS_10bfloat16_tEfNS_4arch4Sm90ELb1ELb0ELb1ELb1ELb1ELb0ELb0ELb0ELb1ELb1ELb1ELb0EEENS1_21CollectiveEpilogueFwdINS6_IJSA_SC_SB_EEES9_SE_SG_Li384ELb1ELb1ELb1ELb0EEENS1_36VarlenDynamicPersistentTileSchedulerILi192ELi128ELi384ELi128ELb1ELb1ELb1ELb1ELb1ELb1EEEEEEEEEvNT_6ParamsE:
        .type           _ZN7cutlass13device_kernelIN5flash11enable_sm90INS1_16FlashAttnFwdSm90INS1_25CollectiveMainloopFwdSm90ILi2EN4cute5tupleIJNS5_1CILi1EEES8_S8_EEENS6_IJNS7_ILi192EEENS7_ILi128EEENS7_ILi96EEEEEELi96ENS_10bfloat16_tEfNS_4arch4Sm90ELb1ELb0ELb1ELb1ELb1ELb0ELb0ELb0ELb1ELb1ELb1ELb0EEENS1_21CollectiveEpilogueFwdINS6_IJSA_SC_SB_EEES9_SE_SG_Li384ELb1ELb1ELb1ELb0EEENS1_36VarlenDynamicPersistentTileSchedulerILi192ELi128ELi384ELi128ELb1ELb1ELb1ELb1ELb1ELb1EEEEEEEEEvNT_6ParamsE,@function
        .size           _ZN7cutlass13device_kernelIN5flash11enable_sm90INS1_16FlashAttnFwdSm90INS1_25CollectiveMainloopFwdSm90ILi2EN4cute5tupleIJNS5_1CILi1EEES8_S8_EEENS6_IJNS7_ILi192EEENS7_ILi128EEENS7_ILi96EEEEEELi96ENS_10bfloat16_tEfNS_4arch4Sm90ELb1ELb0ELb1ELb1ELb1ELb0ELb0ELb0ELb1ELb1ELb1ELb0EEENS1_21CollectiveEpilogueFwdINS6_IJSA_SC_SB_EEES9_SE_SG_Li384ELb1ELb1ELb1ELb0EEENS1_36VarlenDynamicPersistentTileSchedulerILi192ELi128ELi384ELi128ELb1ELb1ELb1ELb1ELb1ELb1EEEEEEEEEvNT_6ParamsE,(.L_x_2787 - _ZN7cutlass13device_kernelIN5flash11enable_sm90INS1_16FlashAttnFwdSm90INS1_25CollectiveMainloopFwdSm90ILi2EN4cute5tupleIJNS5_1CILi1EEES8_S8_EEENS6_IJNS7_ILi192EEENS7_ILi128EEENS7_ILi96EEEEEELi96ENS_10bfloat16_tEfNS_4arch4Sm90ELb1ELb0ELb1ELb1ELb1ELb0ELb0ELb0ELb1ELb1ELb1ELb0EEENS1_21CollectiveEpilogueFwdINS6_IJSA_SC_SB_EEES9_SE_SG_Li384ELb1ELb1ELb1ELb0EEENS1_36VarlenDynamicPersistentTileSchedulerILi192ELi128ELi384ELi128ELb1ELb1ELb1ELb1ELb1ELb1EEEEEEEEEvNT_6ParamsE)
        .other          _ZN7cutlass13device_kernelIN5flash11enable_sm90INS1_16FlashAttnFwdSm90INS1_25CollectiveMainloopFwdSm90ILi2EN4cute5tupleIJNS5_1CILi1EEES8_S8_EEENS6_IJNS7_ILi192EEENS7_ILi128EEENS7_ILi96EEEEEELi96ENS_10bfloat16_tEfNS_4arch4Sm90ELb1ELb0ELb1ELb1ELb1ELb0ELb0ELb0ELb1ELb1ELb1ELb0EEENS1_21CollectiveEpilogueFwdINS6_IJSA_SC_SB_EEES9_SE_SG_Li384ELb1ELb1ELb1ELb0EEENS1_36VarlenDynamicPersistentTileSchedulerILi192ELi128ELi384ELi128ELb1ELb1ELb1ELb1ELb1ELb1EEEEEEEEEvNT_6ParamsE,@"STO_CUDA_ENTRY STV_DEFAULT"
_ZN7cutlass13device_kernelIN5flash11enable_sm90INS1_16FlashAttnFwdSm90INS1_25CollectiveMainloopFwdSm90ILi2EN4cute5tupleIJNS5_1CILi1EEES8_S8_EEENS6_IJNS7_ILi192EEENS7_ILi128EEENS7_ILi96EEEEEELi96ENS_10bfloat16_tEfNS_4arch4Sm90ELb1ELb0ELb1ELb1ELb1ELb0ELb0ELb0ELb1ELb1ELb1ELb0EEENS1_21CollectiveEpilogueFwdINS6_IJSA_SC_SB_EEES9_SE_SG_Li384ELb1ELb1ELb1ELb0EEENS1_36VarlenDynamicPersistentTileSchedulerILi192ELi128ELi384ELi128ELb1ELb1ELb1ELb1ELb1ELb1EEEEEEEEEvNT_6ParamsE:
        /* <DEDUP_REMOVED lines=45> */
.L_x_2069:
        /* <DEDUP_REMOVED lines=22> */
.L_x_2070:
        /* <DEDUP_REMOVED lines=18> */
.L_x_2071:
        /* <DEDUP_REMOVED lines=22> */
.L_x_2072:
        /* <DEDUP_REMOVED lines=22> */
.L_x_2073:
        /* <DEDUP_REMOVED lines=8> */
.L_x_2075:
        /* <DEDUP_REMOVED lines=35> */
[----:B------:R-:W-:Y:S02]  /*0ac0*/  LOP3.LUT R3, R5, 0xfffffff8, RZ, 0xc0, !PT ;  /* 0xfffffff805037812 */ /* 0x000fe400078ec0ff */
[----:B------:R-:W-:Y:S01]  /*0ad0*/  SHF.R.S32.HI R12, RZ, 0x1f, R18 ;  /* 0x0000001fff0c7819 */ /* 0x000fe20000011412 */
[----:B------:R-:W-:-:S03]  /*0ae0*/  IMAD.HI R2, R16, 0x55555556, RZ ;  /* 0x5555555610027827 */ /* 0x000fc600078e02ff */
[----:B------:R-:W-:Y:S01]  /*0af0*/  LEA.HI R13, R12, R18, RZ, 0x2 ;  /* 0x000000120c0d7211 */ /* 0x000fe200078f10ff */
[----:B------:R-:W-:Y:S02]  /*0b00*/  IMAD.IADD R3, R4, 0x1, -R3 ;  /* 0x0000000104037824 */ /* 0x000fe400078e0a03 */
[----:B------:R-:W-:Y:S02]  /*0b10*/  IMAD.IADD R7, R6, 0x1, -R7 ;  /* 0x0000000106077824 */ /* 0x000fe400078e0a07 */
[----:B------:R-:W-:Y:S01]  /*0b20*/  IMAD R6, R8, 0x10, R4 ;  /* 0x0000001008067824 */ /* 0x000fe200078e0204 */
[----:B------:R-:W-:Y:S01]  /*0b30*/  LEA.HI R4, R2, R2, RZ, 0x1 ;  /* 0x0000000202047211 */ /* 0x000fe200078f08ff */
[----:B------:R-:W-:Y:S01]  /*0b40*/  IMAD.SHL.U32 R2, R3, 0x40, RZ ;  /* 0x0000004003027824 */ /* 0x000fe200078e00ff */
[--C-:B------:R-:W-:Y:S02]  /*0b50*/  SHF.R.S32.HI R14, RZ, 0x2, R13.reuse ;  /* 0x00000002ff0e7819 */ /* 0x100fe4000001140d */
[----:B------:R-:W-:Y:S01]  /*0b60*/  SHF.R.S32.HI R15, RZ, 0x1f, R13 ;  /* 0x0000001fff0f7819 */ /* 0x000fe2000001140d */
[----:B------:R-:W-:Y:S01]  /*0b70*/  IMAD.SHL.U32 R7, R7, 0x8, RZ ;  /* 0x0000000807077824 */ /* 0x000fe200078e00ff */
[----:B------:R-:W-:-:S02]  /*0b80*/  LOP3.LUT R2, R2, 0x1c0, RZ, 0xc0, !PT ;  /* 0x000001c002027812 */ /* 0x000fc400078ec0ff */
[----:B------:R-:W-:Y:S02]  /*0b90*/  LEA.HI R15, R15, R14, RZ, 0x3 ;  /* 0x0000000e0f0f7211 */ /* 0x000fe400078f18ff */
[----:B------:R-:W-:Y:S01]  /*0ba0*/  SHF.L.U32 R5, R5, 0x6, RZ ;  /* 0x0000000605057819 */ /* 0x000fe200000006ff */
[--C-:B------:R-:W-:Y:S01]  /*0bb0*/  IMAD.U32 R6, R6, 0x20, R7.reuse ;  /* 0x0000002006067824 */ /* 0x100fe200078e0007 */
[----:B------:R-:W-:Y:S02]  /*0bc0*/  LOP3.LUT R15, R15, 0xfffffff8, RZ, 0xc0, !PT ;  /* 0xfffffff80f0f7812 */ /* 0x000fe400078ec0ff */
[----:B------:R-:W-:Y:S02]  /*0bd0*/  LEA.HI R12, R12, R18, RZ, 0x5 ;  /* 0x000000120c0c7211 */ /* 0x000fe400078f28ff */
[----:B------:R-:W-:Y:S02]  /*0be0*/  LOP3.LUT R7, R2, 0x8, R7, 0xf8, !PT ;  /* 0x0000000802077812 */ /* 0x000fe400078ef807 */
[----:B------:R-:W-:-:S02]  /*0bf0*/  LOP3.LUT R5, R5, 0x7ffffe00, RZ, 0xc0, !PT ;  /* 0x7ffffe0005057812 */ /* 0x000fc400078ec0ff */
[----:B------:R-:W-:Y:S01]  /*0c00*/  SHF.R.U32.HI R2, RZ, 0x3, R2 ;  /* 0x00000003ff027819 */ /* 0x000fe20000011602 */
[----:B------:R-:W-:Y:S01]  /*0c10*/  IMAD.IADD R15, R14, 0x1, -R15 ;  /* 0x000000010e0f7824 */ /* 0x000fe200078e0a0f */
[----:B------:R-:W-:Y:S01]  /*0c20*/  SHF.R.S32.HI R12, RZ, 0x5, R12 ;  /* 0x00000005ff0c7819 */ /* 0x000fe2000001140c */
[----:B------:R-:W-:Y:S01]  /*0c30*/  IMAD R5, R8, 0x400, R5 ;  /* 0x0000040008057824 */ /* 0x000fe200078e0205 */
[----:B------:R-:W-:Y:S01]  /*0c40*/  LOP3.LUT R2, R7, R2, RZ, 0x3c, !PT ;  /* 0x0000000207027212 */ /* 0x000fe200078e3cff */
[----:B------:R-:W-:Y:S01]  /*0c50*/  IMAD R4, R4, -0x3, R16 ;  /* 0xfffffffd04047824 */ /* 0x000fe200078e0210 */
[----:B------:R-:W-:Y:S01]  /*0c60*/  LEA.HI R0, R0, R17, RZ, 0x2 ;  /* 0x0000001100007211 */ /* 0x000fe200078f10ff */
[----:B------:R-:W-:Y:S02]  /*0c70*/  IMAD R15, R12, 0x10, R15 ;  /* 0x000000100c0f7824 */ /* 0x000fe400078e020f */
[----:B------:R-:W-:Y:S01]  /*0c80*/  IMAD.IADD R16, R5, 0x1, R2 ;  /* 0x0000000105107824 */ /* 0x000fe200078e0202 */
[----:B------:R-:W-:Y:S01]  /*0c90*/  LOP3.LUT R2, R0, 0xfffffffc, RZ, 0xc0, !PT ;  /* 0xfffffffc00027812 */ /* 0x000fe200078ec0ff */
[----:B------:R-:W-:Y:S01]  /*0ca0*/  IMAD R8, R4, 0x40, R15 ;  /* 0x0000004004087824 */ /* 0x000fe200078e020f */
[----:B------:R0:W-:Y:S01]  /*0cb0*/  STL [R1+0x40], R6 ;  /* 0x0000400601007387 */ /* 0x0001e20000100800 */
[----:B------:R-:W-:-:S02]  /*0cc0*/  LOP3.LUT R13, R13, 0x7ffffffc, RZ, 0xc0, !PT ;  /* 0x7ffffffc0d0d7812 */ /* 0x000fc400078ec0ff */
[----:B------:R-:W-:Y:S01]  /*0cd0*/  IMAD.IADD R4, R17, 0x1, -R2 ;  /* 0x0000000111047824 */ /* 0x000fe200078e0a02 */
[----:B------:R1:W-:Y:S01]  /*0ce0*/  STL [R1+0x3c], R8 ;  /* 0x00003c0801007387 */ /* 0x0003e20000100800 */
[----:B------:R-:W-:-:S03]  /*0cf0*/  R2P PR, R3, 0x6 ;  /* 0x0000000603007804 */ /* 0x000fc60000000000 */
[----:B------:R1:W-:Y:S01]  /*0d00*/  STL [R1+0x20], RZ ;  /* 0x000020ff01007387 */ /* 0x0003e20000100800 */
[C---:B------:R-:W-:Y:S01]  /*0d10*/  LEA.HI R3, R4.reuse, R4, RZ, 0x1 ;  /* 0x0000000404037211 */ /* 0x040fe200078f08ff */
[----:B------:R-:W-:Y:S02]  /*0d20*/  IMAD.SHL.U32 R149, R4, 0x8, RZ ;  /* 0x0000000804957824 */ /* 0x000fe400078e00ff */
[----:B------:R-:W-:Y:S01]  /*0d30*/  IMAD.IADD R13, R18, 0x1, -R13 ;  /* 0x00000001120d7824 */ /* 0x000fe200078e0a0d */
[----:B------:R-:W-:Y:S01]  /*0d40*/  LOP3.LUT R3, R3, 0x1ffffffe, RZ, 0xc0, !PT ;  /* 0x1ffffffe03037812 */ /* 0x000fe200078ec0ff */
[C---:B------:R-:W-:Y:S01]  /*0d50*/  VIADD R154, R149.reuse, 0x40 ;  /* 0x00000040959a7836 */ /* 0x040fe20000000000 */
[----:B------:R-:W-:Y:S01]  /*0d60*/  LEA R16, R16, UR41, 0x1 ;  /* 0x0000002910107c11 */ /* 0x000fe2000f8e08ff */
[----:B------:R-:W-:Y:S02]  /*0d70*/  VIADD R152, R149, 0x20 ;  /* 0x0000002095987836 */ /* 0x000fe40000000000 */
[----:B------:R-:W-:Y:S01]  /*0d80*/  IMAD.SHL.U32 R145, R13, 0x2, RZ ;  /* 0x000000020d917824 */ /* 0x000fe200078e00ff */
[----:B------:R-:W-:Y:S01]  /*0d90*/  MOV R17, 0x40 ;  /* 0x0000004000117802 */ /* 0x000fe20000000f00 */
[----:B------:R-:W-:Y:S01]  /*0da0*/  IMAD.MOV.U32 R5, RZ, RZ, R9 ;  /* 0x000000ffff057224 */ /* 0x000fe200078e0009 */
[----:B------:R-:W-:Y:S01]  /*0db0*/  SHF.R.S32.HI R0, RZ, 0x2, R0 ;  /* 0x00000002ff007819 */ /* 0x000fe20000011400 */
[----:B------:R-:W-:Y:S01]  /*0dc0*/  IMAD.IADD R3, R4, 0x1, -R3 ;  /* 0x0000000104037824 */ /* 0x000fe200078e0a03 */
[----:B------:R-:W-:Y:S01]  /*0dd0*/  SHF.R.S32.HI R0, RZ, 0x1f, R154 ;  /* 0x0000001fff007819 */ /* 0x000fe2000001149a */
[----:B------:R-:W-:Y:S01]  /*0de0*/  VIADD R9, R145, 0x30 ;  /* 0x0000003091097836 */ /* 0x000fe20000000000 */
[----:B------:R-:W-:Y:S01]  /*0df0*/  SHF.R.S32.HI R4, RZ, 0x1f, R152 ;  /* 0x0000001fff047819 */ /* 0x000fe20000011498 */
[----:B------:R-:W-:Y:S01]  /*0e00*/  VIADD R18, R16, 0x21800 ;  /* 0x0002180010127836 */ /* 0x000fe20000000000 */
[----:B------:R-:W-:Y:S01]  /*0e10*/  SEL R17, R17, 0xffffffc0, !P2 ;  /* 0xffffffc011117807 */ /* 0x000fe20005000000 */
[----:B------:R-:W-:-:S02]  /*0e20*/  VIADD R0, R145, 0x40 ;  /* 0x0000004091007836 */ /* 0x000fc40000000000 */
[----:B0-----:R-:W-:Y:S02]  /*0e30*/  IMAD.MOV.U32 R6, RZ, RZ, R10 ;  /* 0x000000ffff067224 */ /* 0x001fe400078e000a */
[C---:B------:R-:W-:Y:S02]  /*0e40*/  VIADD R4, R145.reuse, 0x38 ;  /* 0x0000003891047836 */ /* 0x040fe40000000000 */
[C---:B------:R-:W-:Y:S02]  /*0e50*/  VIADD R157, R145.reuse, 0x48 ;  /* 0x00000048919d7836 */ /* 0x040fe40000000000 */
[----:B------:R-:W-:Y:S01]  /*0e60*/  IMAD.MOV.U32 R7, RZ, RZ, R11 ;  /* 0x000000ffff077224 */ /* 0x000fe200078e000b */
[C---:B------:R-:W-:Y:S01]  /*0e70*/  IADD3 R11, R145.reuse, 0x20, RZ ;  /* 0x00000020910b7810 */ /* 0x040fe20007ffe0ff */
[C---:B------:R-:W-:Y:S02]  /*0e80*/  VIADD R14, R145.reuse, 0x8 ;  /* 0x00000008910e7836 */ /* 0x040fe40000000000 */
[----:B------:R-:W-:-:S02]  /*0e90*/  VIADD R13, R145, 0x10 ;  /* 0x00000010910d7836 */ /* 0x000fc40000000000 */
[C---:B------:R-:W-:Y:S02]  /*0ea0*/  VIADD R12, R145.reuse, 0x18 ;  /* 0x00000018910c7836 */ /* 0x040fe40000000000 */
[C---:B------:R-:W-:Y:S02]  /*0eb0*/  VIADD R10, R145.reuse, 0x28 ;  /* 0x00000028910a7836 */ /* 0x040fe40000000000 */
[C---:B------:R-:W-:Y:S02]  /*0ec0*/  VIADD R156, R145.reuse, 0x50 ;  /* 0x00000050919c7836 */ /* 0x040fe40000000000 */
[----:B------:R-:W-:Y:S02]  /*0ed0*/  VIADD R155, R145, 0x58 ;  /* 0x00000058919b7836 */ /* 0x000fe40000000000 */
[----:B------:R-:W-:Y:S01]  /*0ee0*/  VIADD R22, R16, 0x21820 ;  /* 0x0002182010167836 */ /* 0x000fe20000000000 */
[----:B------:R-:W-:Y:S01]  /*0ef0*/  SHF.R.S32.HI R9, RZ, 0x1f, R9 ;  /* 0x0000001fff097819 */ /* 0x000fe20000011409 */
[C---:B------:R-:W-:Y:S01]  /*0f00*/  @P1 VIADD R22, R18.reuse, 0xffffffe0 ;  /* 0xffffffe012161836 */ /* 0x040fe20000000000 */
[----:B------:R-:W-:Y:S01]  /*0f10*/  SHF.R.S32.HI R9, RZ, 0x1f, R0 ;  /* 0x0000001fff097819 */ /* 0x000fe20000011400 */
[----:B------:R-:W-:Y:S01]  /*0f20*/  IMAD.IADD R18, R18, 0x1, R17 ;  /* 0x0000000112127824 */ /* 0x000fe200078e0211 */
[----:B------:R-:W-:Y:S01]  /*0f30*/  SHF.R.S32.HI R4, RZ, 0x1f, R4 ;  /* 0x0000001fff047819 */ /* 0x000fe20000011404 */
[----:B------:R-:W-:Y:S01]  /*0f40*/  IMAD.MOV.U32 R2, RZ, RZ, RZ ;  /* 0x000000ffff027224 */ /* 0x000fe200078e00ff */
[----:B------:R-:W-:Y:S01]  /*0f50*/  SHF.R.S32.HI R0, RZ, 0x1f, R157 ;  /* 0x0000001fff007819 */ /* 0x000fe2000001149d */
[----:B------:R-:W-:Y:S01]  /*0f60*/  IMAD.IADD R17, R17, 0x1, R22 ;  /* 0x0000000111117824 */ /* 0x000fe200078e0216 */
[----:B------:R-:W-:Y:S01]  /*0f70*/  SHF.R.S32.HI R14, RZ, 0x1f, R14 ;  /* 0x0000001fff0e7819 */ /* 0x000fe2000001140e */
[----:B------:R-:W-:Y:S01]  /*0f80*/  VIADD R23, R22, 0x6000 ;  /* 0x0000600016177836 */ /* 0x000fe20000000000 */
[----:B------:R-:W-:-:S02]  /*0f90*/  SHF.R.S32.HI R13, RZ, 0x1f, R13 ;  /* 0x0000001fff0d7819 */ /* 0x000fc4000001140d */
[----:B------:R-:W-:Y:S02]  /*0fa0*/  SHF.R.S32.HI R12, RZ, 0x1f, R12 ;  /* 0x0000001fff0c7819 */ /* 0x000fe4000001140c */
[----:B------:R-:W-:Y:S02]  /*0fb0*/  SHF.R.S32.HI R11, RZ, 0x1f, R11 ;  /* 0x0000001fff0b7819 */ /* 0x000fe4000001140b */
[----:B------:R-:W-:Y:S02]  /*0fc0*/  SHF.R.S32.HI R10, RZ, 0x1f, R10 ;  /* 0x0000001fff0a7819 */ /* 0x000fe4000001140a */
[----:B------:R-:W-:Y:S02]  /*0fd0*/  SHF.R.S32.HI R4, RZ, 0x1f, R156 ;  /* 0x0000001fff047819 */ /* 0x000fe4000001149c */
[----:B------:R-:W-:Y:S02]  /*0fe0*/  SHF.R.S32.HI R0, RZ, 0x1f, R155 ;  /* 0x0000001fff007819 */ /* 0x000fe4000001149b */
[----:B------:R-:W-:Y:S01]  /*0ff0*/  LEA R147, R3, R8, 0x3 ;  /* 0x0000000803937211 */ /* 0x000fe200078e18ff */
[----:B------:R-:W-:Y:S01]  /*1000*/  UMOV UR38, URZ ;  /* 0x0000003f00267c82 */ /* 0x000fe20008000000 */
[----:B-12---:R-:W-:-:S07]  /*1010*/  LOP3.LUT R19, R19, 0x1, RZ, 0xfc, !PT ;  /* 0x0000000113137812 */ /* 0x006fce00078efcff */
.L_x_2131:
[----:B01----:R-:W0:Y:S01]  /*1020*/  LDC.64 R8, c[0x0][0xc88] ;  /* 0x00032200ff087b82 */ /* 0x003e220000000a00 */
[----:B------:R-:W-:Y:S01]  /*1030*/  ULDC.64 UR4, c[0x0][0xa28] ;  /* 0x00028a0000047ab9 */ /* 0x000fe20000000a00 */
[----:B------:R-:W-:-:S06]  /*1040*/  ULDC.64 UR6, c[0x0][0xa18] ;  /* 0x0002860000067ab9 */ /* 0x000fcc0000000a00 */
[----:B---34-:R-:W1:Y:S08]  /*1050*/  LDC.64 R12, c[0x0][0x418] ;  /* 0x00010600ff0c7b82 */ /* 0x018e700000000a00 */
[----:B------:R-:W2:Y:S01]  /*1060*/  LDC R0, c[0x0][0x424] ;  /* 0x00010900ff007b82 */ /* 0x000ea20000000800 */
[----:B0-----:R-:W-:Y:S01]  /*1070*/  IMAD.WIDE R8, R7, 0x4, R8 ;  /* 0x0000000407087825 */ /* 0x001fe200078e0208 */
[----:B------:R-:W-:-:S06]  /*1080*/  ISETP.NE.U32.AND P1, PT, RZ, UR4, PT ;  /* 0x00000004ff007c0c */ /* 0x000fcc000bf25070 */
[----:B------:R-:W0:Y:S01]  /*1090*/  LDC R7, c[0x0][0x2f0] ;  /* 0x0000bc00ff077b82 */ /* 0x000e220000000800 */
[----:B------:R-:W3:Y:S01]  /*10a0*/  LDG.E R148, desc[UR36][R8.64] ;  /* 0x0000002408947981 */ /* 0x000ee2000c1e1900 */
[----:B------:R-:W-:Y:S01]  /*10b0*/  ISETP.NE.AND.EX P1, PT, RZ, UR5, PT, P1 ;  /* 0x00000005ff007c0c */ /* 0x000fe2000bf25310 */
[----:B------:R-:W-:Y:S01]  /*10c0*/  IMAD.MOV.U32 R3, RZ, RZ, RZ ;  /* 0x000000ffff037224 */ /* 0x000fe200078e00ff */
[----:B------:R-:W-:-:S04]  /*10d0*/  ISETP.NE.U32.AND P0, PT, RZ, UR6, PT ;  /* 0x00000006ff007c0c */ /* 0x000fc8000bf05070 */
[----:B------:R-:W-:Y:S02]  /*10e0*/  ISETP.NE.AND.EX P0, PT, RZ, UR7, PT, P0 ;  /* 0x00000007ff007c0c */ /* 0x000fe4000bf05300 */
[----:B---3--:R-:W-:-:S05]  /*10f0*/  SHF.R.S32.HI R153, RZ, 0x1f, R148 ;  /* 0x0000001fff997819 */ /* 0x008fca0000011494 */
[----:B------:R-:W-:-:S04]  /*1100*/  @P1 LEA R10, P2, R148, UR4, 0x2 ;  /* 0x00000004940a1c11 */ /* 0x000fc8000f8410ff */
[C---:B------:R-:W-:Y:S02]  /*1110*/  @P1 LEA.HI.X R11, R148.reuse, UR5, R153, 0x2, P2 ;  /* 0x00000005940b1c11 */ /* 0x040fe400090f1499 */
[----:B------:R-:W-:-:S03]  /*1120*/  @P0 LEA R8, P2, R148, UR6, 0x2 ;  /* 0x0000000694080c11 */ /* 0x000fc6000f8410ff */
[----:B------:R3:W5:Y:S01]  /*1130*/  @P1 LDG.E R3, desc[UR36][R10.64] ;  /* 0x000000240a031981 */ /* 0x000762000c1e1900 */
[----:B------:R-:W-:Y:S01]  /*1140*/  @P0 LEA.HI.X R9, R148, UR7, R153, 0x2, P2 ;  /* 0x0000000794090c11 */ /* 0x000fe200090f1499 */
[----:B------:R-:W-:-:S04]  /*1150*/  ULDC.64 UR6, c[0x0][0xa20] ;  /* 0x0002880000067ab9 */ /* 0x000fc80000000a00 */
[----:B------:R3:W5:Y:S01]  /*1160*/  @P0 LDG.E R143, desc[UR36][R8.64] ;  /* 0x00000024088f0981 */ /* 0x000762000c1e1900 */
[----:B-1----:R-:W-:Y:S02]  /*1170*/  ISETP.NE.U32.AND P1, PT, R12, RZ, PT ;  /* 0x000000ff0c00720c */ /* 0x002fe40003f25070 */
[----:B------:R-:W-:Y:S02]  /*1180*/  ISETP.NE.U32.AND P2, PT, RZ, UR6, PT ;  /* 0x00000006ff007c0c */ /* 0x000fe4000bf45070 */
[----:B------:R-:W-:Y:S02]  /*1190*/  ISETP.NE.AND.EX P1, PT, R13, RZ, PT, P1 ;  /* 0x000000ff0d00720c */ /* 0x000fe40003f25310 */
[----:B------:R-:W-:Y:S02]  /*11a0*/  ISETP.NE.AND.EX P2, PT, RZ, UR7, PT, P2 ;  /* 0x00000007ff007c0c */ /* 0x000fe4000bf45320 */
[----:B--2---:R-:W-:Y:S01]  /*11b0*/  SEL R0, R0, 0x1, P1 ;  /* 0x0000000100007807 */ /* 0x004fe20000800000 */
[----:B0--3--:R-:W-:Y:S10]  /*11c0*/  @P0 BRA `(.L_x_2076) ;  /* 0x0000000000280947 */ /* 0x009ff40003800000 */
[----:B------:R-:W-:Y:S01]  /*11d0*/  ULDC.64 UR4, c[0x0][0xa00] ;  /* 0x0002800000047ab9 */ /* 0x000fe20000000a00 */
[----:B-----5:R-:W0:Y:S01]  /*11e0*/  LDC R143, c[0x0][0x288] ;  /* 0x0000a200ff8f7b82 */ /* 0x020e220000000800 */
[----:B------:R-:W-:-:S04]  /*11f0*/  ISETP.NE.U32.AND P0, PT, RZ, UR4, PT ;  /* 0x00000004ff007c0c */ /* 0x000fc8000bf05070 */
[----:B------:R-:W-:-:S13]  /*1200*/  ISETP.NE.AND.EX P0, PT, RZ, UR5, PT, P0 ;  /* 0x00000005ff007c0c */ /* 0x000fda000bf05300 */
[----:B------:R-:W-:Y:S05]  /*1210*/  @!P0 BRA `(.L_x_2076) ;  /* 0x0000000000148947 */ /* 0x000fea0003800000 */
[----:B------:R-:W1:Y:S02]  /*1220*/  LDC.64 R8, c[0x0][0xa00] ;  /* 0x00028000ff087b82 */ /* 0x000e640000000a00 */
[----:B-1----:R-:W-:-:S05]  /*1230*/  IMAD.WIDE R8, R148, 0x4, R8 ;  /* 0x0000000494087825 */ /* 0x002fca00078e0208 */
[----:B0-----:R-:W2:Y:S04]  /*1240*/  LDG.E R143, desc[UR36][R8.64] ;  /* 0x00000024088f7981 */ /* 0x001ea8000c1e1900 */
[----:B------:R-:W2:Y:S02]  /*1250*/  LDG.E R4, desc[UR36][R8.64+0x4] ;  /* 0x0000042408047981 */ /* 0x000ea4000c1e1900 */
[----:B--2---:R-:W-:-:S07]  /*1260*/  IMAD.IADD R143, R4, 0x1, -R143 ;  /* 0x00000001048f7824 */ /* 0x004fce00078e0a8f */
.L_x_2076:
[----:B------:R-:W-:Y:S01]  /*1270*/  IMAD R142, R0, R7, RZ ;  /* 0x00000007008e7224 */ /* 0x000fe200078e02ff */
[----:B------:R-:W-:Y:S01]  /*1280*/  LOP3.LUT R150, R6, 0xffff, RZ, 0xc0, !PT ;  /* 0x0000ffff06967812 */ /* 0x000fe200078ec0ff */
[----:B------:R-:W-:Y:S06]  /*1290*/  @!P2 BRA `(.L_x_2077) ;  /* 0x000000000010a947 */ /* 0x000fec0003800000 */
[----:B------:R-:W-:-:S04]  /*12a0*/  LEA R8, P0, R148, UR6, 0x2 ;  /* 0x0000000694087c11 */ /* 0x000fc8000f8010ff */
[----:B------:R-:W-:-:S05]  /*12b0*/  LEA.HI.X R9, R148, UR7, R153, 0x2, P0 ;  /* 0x0000000794097c11 */ /* 0x000fca00080f1499 */
[----:B------:R1:W5:Y:S01]  /*12c0*/  LDG.E R142, desc[UR36][R8.64] ;  /* 0x00000024088e7981 */ /* 0x000362000c1e1900 */
[----:B------:R-:W-:Y:S05]  /*12d0*/  BRA `(.L_x_2078) ;  /* 0x0000000000247947 */ /* 0x000fea0003800000 */
.L_x_2077:
[----:B------:R-:W-:Y:S02]  /*12e0*/  ULDC.64 UR4, c[0x0][0xa08] ;  /* 0x0002820000047ab9 */ /* 0x000fe40000000a00 */
[----:B------:R-:W-:-:S04]  /*12f0*/  ISETP.NE.U32.AND P0, PT, RZ, UR4, PT ;  /* 0x00000004ff007c0c */ /* 0x000fc8000bf05070 */
[----:B------:R-:W-:-:S13]  /*1300*/  ISETP.NE.AND.EX P0, PT, RZ, UR5, PT, P0 ;  /* 0x00000005ff007c0c */ /* 0x000fda000bf05300 */
[----:B------:R-:W-:Y:S05]  /*1310*/  @!P0 BRA `(.L_x_2078) ;  /* 0x0000000000148947 */ /* 0x000fea0003800000 */
[----:B------:R-:W1:Y:S02]  /*1320*/  LDC.64 R8, c[0x0][0xa08] ;  /* 0x00028200ff087b82 */ /* 0x000e640000000a00 */
[----:B-1----:R-:W-:-:S05]  /*1330*/  IMAD.WIDE R8, R148, 0x4, R8 ;  /* 0x0000000494087825 */ /* 0x002fca00078e0208 */
[----:B------:R-:W2:Y:S04]  /*1340*/  LDG.E R142, desc[UR36][R8.64] ;  /* 0x00000024088e7981 */ /* 0x000ea8000c1e1900 */
[----:B------:R-:W2:Y:S02]  /*1350*/  LDG.E R7, desc[UR36][R8.64+0x4] ;  /* 0x0000042408077981 */ /* 0x000ea4000c1e1900 */
[----:B--2---:R-:W-:-:S07]  /*1360*/  IMAD.IADD R142, R7, 0x1, -R142 ;  /* 0x00000001078e7824 */ /* 0x004fce00078e0a8e */
.L_x_2078:
[----:B------:R-:W2:Y:S01]  /*1370*/  LDL.LU R0, [R1] ;  /* 0x0000000001007983 */ /* 0x000ea20000300800 */
[----:B------:R-:W3:Y:S01]  /*1380*/  LDC R4, c[0x0][0x448] ;  /* 0x00011200ff047b82 */ /* 0x000ee20000000800 */
[----:B------:R-:W-:Y:S02]  /*1390*/  IMAD R136, R5, 0xc0, RZ ;  /* 0x000000c005887824 */ /* 0x000fe400078e02ff */
[----:B-----5:R-:W-:-:S05]  /*13a0*/  IMAD.IADD R142, R142, 0x1, -R3 ;  /* 0x000000018e8e7824 */ /* 0x020fca00078e0a03 */
[----:B0-----:R-:W-:Y:S02]  /*13b0*/  IADD3 R5, R142, 0x80, -R143 ;  /* 0x000000808e057810 */ /* 0x001fe40007ffe88f */
[----:B---3--:R-:W-:-:S13]  /*13c0*/  ISETP.NE.AND P0, PT, R4, 0x1, PT ;  /* 0x000000010400780c */ /* 0x008fda0003f05270 */
[----:B------:R-:W0:Y:S08]  /*13d0*/  @P0 LDC R7, c[0x0][0x44c] ;  /* 0x00011300ff070b82 */ /* 0x000e300000000800 */
[----:B------:R-:W3:Y:S01]  /*13e0*/  @P0 LDC R4, c[0x0][0x450] ;  /* 0x00011400ff040b82 */ /* 0x000ee20000000800 */
[----:B--2---:R-:W-:-:S04]  /*13f0*/  LOP3.LUT R0, R0, 0xfffffffd, RZ, 0xc0, !PT ;  /* 0xfffffffd00007812 */ /* 0x004fc800078ec0ff */
[----:B------:R-:W-:-:S05]  /*1400*/  @P0 LOP3.LUT R0, R0, 0x2, RZ, 0xfc, !PT ;  /* 0x0000000200000812 */ /* 0x000fca00078efcff */
[----:B------:R2:W-:Y:S02]  /*1410*/  STL [R1], R0 ;  /* 0x0000000001007387 */ /* 0x0005e40000100800 */
[----:B--2---:R-:W-:-:S04]  /*1420*/  VIADD R0, R136, 0xbf ;  /* 0x000000bf88007836 */ /* 0x004fc80000000000 */
[----:B0-----:R-:W-:-:S05]  /*1430*/  @P0 IMAD.HI.U32 R3, R0, R7, RZ ;  /* 0x0000000700030227 */ /* 0x001fca00078e00ff */
[----:B---3--:R-:W-:Y:S01]  /*1440*/  @P0 SHF.R.U32.HI R0, RZ, R4, R3 ;  /* 0x00000004ff000219 */ /* 0x008fe20000011603 */
[----:B------:R-:W-:-:S04]  /*1450*/  VIADD R3, R142, 0x7f ;  /* 0x0000007f8e037836 */ /* 0x000fc80000000000 */
[----:B------:R-:W-:Y:S01]  /*1460*/  IMAD.IADD R5, R5, 0x1, R0 ;  /* 0x0000000105057824 */ /* 0x000fe200078e0200 */
[----:B------:R-:W-:-:S04]  /*1470*/  SHF.R.S32.HI R0, RZ, 0x1f, R3 ;  /* 0x0000001fff007819 */ /* 0x000fc80000011403 */
[----:B------:R-:W-:Y:S02]  /*1480*/  SHF.R.S32.HI R4, RZ, 0x1f, R5 ;  /* 0x0000001fff047819 */ /* 0x000fe40000011405 */
[----:B------:R-:W-:Y:S02]  /*1490*/  LEA.HI R0, R0, R3, RZ, 0x7 ;  /* 0x0000000300007211 */ /* 0x000fe400078f38ff */
[----:B------:R-:W-:Y:S02]  /*14a0*/  LEA.HI R4, R4, R5, RZ, 0x7 ;  /* 0x0000000504047211 */ /* 0x000fe400078f38ff */
[----:B------:R-:W-:Y:S02]  /*14b0*/  SHF.R.S32.HI R3, RZ, 0x7, R0 ;  /* 0x00000007ff037819 */ /* 0x000fe40000011400 */
[----:B------:R-:W-:Y:S02]  /*14c0*/  SHF.R.S32.HI R4, RZ, 0x7, R4 ;  /* 0x00000007ff047819 */ /* 0x000fe40000011404 */
[----:B------:R-:W-:-:S02]  /*14d0*/  LOP3.LUT R0, R6, 0xff000000, RZ, 0xc0, !PT ;  /* 0xff00000006007812 */ /* 0x000fc400078ec0ff */
[----:B------:R-:W-:Y:S02]  /*14e0*/  VIMNMX R88, R3, R4, PT ;  /* 0x0000000403587248 */ /* 0x000fe40003fe0100 */
[----:B------:R-:W-:Y:S02]  /*14f0*/  LOP3.LUT R6, R6, 0xff0000, RZ, 0xc0, !PT ;  /* 0x00ff000006067812 */ /* 0x000fe400078ec0ff */
[----:B------:R-:W-:Y:S02]  /*1500*/  SHF.R.U32.HI R3, RZ, 0x8, R0 ;  /* 0x00000008ff037819 */ /* 0x000fe40000011600 */
[----:B------:R-:W-:Y:S02]  /*1510*/  ISETP.GE.AND P0, PT, R88, 0x1, PT ;  /* 0x000000015800780c */ /* 0x000fe40003f06270 */
[----:B------:R-:W-:Y:S02]  /*1520*/  LEA.HI R3, R6, R3, RZ, 0x10 ;  /* 0x0000000306037211 */ /* 0x000fe400078f80ff */
[----:B------:R-:W-:-:S02]  /*1530*/  MOV R5, RZ ;  /* 0x000000ff00057202 */ /* 0x000fc40000000f00 */
[----:B------:R-:W-:Y:S02]  /*1540*/  LOP3.LUT R11, R3, 0xff, RZ, 0xc0, !PT ;  /* 0x000000ff030b7812 */ /* 0x000fe400078ec0ff */
[----:B------:R-:W-:-:S03]  /*1550*/  SHF.R.U32.HI R151, RZ, 0x10, R3 ;  /* 0x00000010ff977819 */ /* 0x000fc60000011603 */
[----:B------:R0:W-:Y:S02]  /*1560*/  STL [R1+0x14], R11 ;  /* 0x0000140b01007387 */ /* 0x0001e40000100800 */
[----:B------:R-:W-:Y:S05]  /*1570*/  @!P0 BRA `(.L_x_2079) ;  /* 0x0000000000708947 */ /* 0x000fea0003800000 */
[----:B------:R-:W1:Y:S01]  /*1580*/  LDC R0, c[0x0][0x9f0] ;  /* 0x00027c00ff007b82 */ /* 0x000e620000000800 */
[----:B------:R-:W-:-:S04]  /*1590*/  ISETP.NE.AND P0, PT, R151, RZ, PT ;  /* 0x000000ff9700720c */ /* 0x000fc80003f05270 */
[----:B-1----:R-:W-:-:S04]  /*15a0*/  SEL R9, R151, R0, P0 ;  /* 0x0000000097097207 */ /* 0x002fc80000000000 */
        /* <DEDUP_REMOVED lines=25> */
.L_x_2079:
[-C--:B------:R-:W-:Y:S01]  /*1740*/  IMAD R146, R11, R5.reuse, RZ ;  /* 0x000000050b927224 */ /* 0x080fe200078e02ff */
[----:B------:R-:W-:Y:S01]  /*1750*/  PLOP3.LUT P0, PT, PT, PT, PT, 0x80, 0x0 ;  /* 0x000000000000781c */ /* 0x000fe20003f0f070 */
[----:B------:R-:W-:Y:S01]  /*1760*/  IMAD.MOV.U32 R3, RZ, RZ, RZ ;  /* 0x000000ffff037224 */ /* 0x000fe200078e00ff */
[----:B------:R-:W-:Y:S01]  /*1770*/  CS2R R134, SRZ ;  /* 0x0000000000867805 */ /* 0x000fe2000001ff00 */
[----:B------:R-:W-:Y:S01]  /*1780*/  IMAD.MOV.U32 R0, RZ, RZ, RZ ;  /* 0x000000ffff007224 */ /* 0x000fe200078e00ff */
[----:B------:R-:W-:Y:S02]  /*1790*/  VIADDMNMX R88, R146, R5, R88, PT ;  /* 0x0000000592587246 */ /* 0x000fe40003800158 */
[----:B------:R-:W-:Y:S02]  /*17a0*/  CS2R R132, SRZ ;  /* 0x0000000000847805 */ /* 0x000fe4000001ff00 */
[----:B------:R-:W-:Y:S02]  /*17b0*/  CS2R R130, SRZ ;  /* 0x0000000000827805 */ /* 0x000fe4000001ff00 */
        /* <DEDUP_REMOVED lines=21> */
[----:B------:R-:W-:Y:S01]  /*1910*/  CS2R R20, SRZ ;  /* 0x0000000000147805 */ /* 0x000fe2000001ff00 */
[----:B------:R-:W-:Y:S06]  /*1920*/  @!P1 BRA `(.L_x_2080) ;  /* 0x0000009000b49947 */ /* 0x000fec0003800000 */
[----:B------:R-:W2:Y:S01]  /*1930*/  S2R R4, SR_TID.X ;  /* 0x0000000000047919 */ /* 0x000ea20000002100 */
[----:B------:R-:W-:-:S04]  /*1940*/  UIADD3 UR6, UR41, 0x21800, URZ ;  /* 0x0002180029067890 */ /* 0x000fc8000fffe03f */
[----:B------:R-:W-:-:S06]  /*1950*/  ULOP3.LUT UP0, URZ, UR6, 0x3ff, URZ, 0xc0, !UPT ;  /* 0x000003ff063f7892 */ /* 0x000fcc000f80c03f */
[----:B------:R-:W-:Y:S02]  /*1960*/  PLOP3.LUT P0, PT, PT, PT, UP0, 0x80, 0x0 ;  /* 0x000000000000781c */ /* 0x000fe40003f0f008 */
[----:B--2---:R-:W-:-:S04]  /*1970*/  IADD3 R6, R4, -0x80, RZ ;  /* 0xffffff8004067810 */ /* 0x004fc80007ffe0ff */
[----:B------:R-:W-:-:S04]  /*1980*/  SHF.R.S32.HI R4, RZ, 0x1f, R6 ;  /* 0x0000001fff047819 */ /* 0x000fc80000011406 */
[----:B------:R-:W-:-:S04]  /*1990*/  LEA.HI R4, R4, R6, RZ, 0x7 ;  /* 0x0000000604047211 */ /* 0x000fc800078f38ff */
[----:B------:R-:W-:-:S05]  /*19a0*/  SHF.R.S32.HI R4, RZ, 0x7, R4 ;  /* 0x00000007ff047819 */ /* 0x000fca0000011404 */
[----:B------:R-:W2:Y:S02]  /*19b0*/  SHFL.IDX PT, R0, R4, RZ, 0x1f ;  /* 0x00001fff04007589 */ /* 0x000ea400000e0000 */
[----:B--2---:R-:W-:-:S13]  /*19c0*/  R2UR UR40, R0 ;  /* 0x00000000002872ca */ /* 0x004fda00000e0000 */
[----:B------:R-:W-:-:S04]  /*19d0*/  UIMAD.WIDE UR4, UR40, 0x55555556, URZ ;  /* 0x55555556280478a5 */ /* 0x000fc8000f8e023f */
        /* <DEDUP_REMOVED lines=8> */
[----:B------:R-:W-:Y:S01]  /*1a60*/  ULOP3.LUT UR43, UR4, 0x3fff, URZ, 0xc0, !UPT ;  /* 0x00003fff042b7892 */ /* 0x000fe2000f8ec03f */
[----:B------:R-:W-:Y:S11]  /*1a70*/  @!P0 BRA `(.L_x_2081) ;  /* 0x0000000000408947 */ /* 0x000ff60003800000 */
[----:B------:R-:W-:Y:S01]  /*1a80*/  MOV R0, 0x0 ;  /* 0x0000000000007802 */ /* 0x000fe20000000f00 */
[----:B------:R-:W-:Y:S01]  /*1a90*/  ULDC.64 UR4, c[0x4][0x88] ;  /* 0x0100220000047ab9 */ /* 0x000fe20000000a00 */
[----:B------:R-:W-:Y:S01]  /*1aa0*/  ULDC.64 UR6, c[0x4][0x28] ;  /* 0x01000a0000067ab9 */ /* 0x000fe20000000a00 */
[----:B------:R-:W-:Y:S01]  /*1ab0*/  IMAD.U32 R4, RZ, RZ, UR4 ;  /* 0x00000004ff047e24 */ /* 0x000fe2000f8e00ff */
[----:B------:R2:W3:Y:S01]  /*1ac0*/  LDC.64 R14, c[0x4][R0] ;  /* 0x01000000000e7b82 */ /* 0x0004e20000000a00 */
[----:B------:R-:W-:Y:S01]  /*1ad0*/  IMAD.U32 R5, RZ, RZ, UR5 ;  /* 0x00000005ff057e24 */ /* 0x000fe2000f8e00ff */
[----:B------:R-:W-:Y:S01]  /*1ae0*/  ULDC.64 UR4, c[0x4][0x90] ;  /* 0x0100240000047ab9 */ /* 0x000fe20000000a00 */
[----:B------:R-:W-:Y:S02]  /*1af0*/  IMAD.U32 R10, RZ, RZ, UR6 ;  /* 0x00000006ff0a7e24 */ /* 0x000fe4000f8e00ff */
[----:B------:R-:W-:Y:S02]  /*1b00*/  IMAD.U32 R6, RZ, RZ, UR4 ;  /* 0x00000004ff067e24 */ /* 0x000fe4000f8e00ff */
[----:B------:R-:W-:-:S02]  /*1b10*/  IMAD.U32 R7, RZ, RZ, UR5 ;  /* 0x00000005ff077e24 */ /* 0x000fc4000f8e00ff */
[----:B0-----:R-:W-:Y:S02]  /*1b20*/  IMAD.U32 R11, RZ, RZ, UR7 ;  /* 0x00000007ff0b7e24 */ /* 0x001fe4000f8e00ff */
[----:B-1----:R-:W-:Y:S02]  /*1b30*/  IMAD.MOV.U32 R8, RZ, RZ, 0x70 ;  /* 0x00000070ff087424 */ /* 0x002fe400078e00ff */
[----:B------:R-:W-:Y:S02]  /*1b40*/  IMAD.MOV.U32 R12, RZ, RZ, 0x1 ;  /* 0x00000001ff0c7424 */ /* 0x000fe400078e00ff */
[----:B--2---:R-:W-:-:S07]  /*1b50*/  IMAD.MOV.U32 R13, RZ, RZ, RZ ;  /* 0x000000ffff0d7224 */ /* 0x004fce00078e00ff */
[----:B------:R-:W-:-:S07]  /*1b60*/  LEPC R20, `(.L_x_2081) ;  /* 0x000000001014794e */ /* 0x000fce0000000000 */
[----:B---3--:R-:W-:Y:S05]  /*1b70*/  CALL.ABS.NOINC R14 ;  /* 0x000000000e007343 */ /* 0x008fea0003c00000 */
.L_x_2081:
[----:B------:R-:W2:Y:S01]  /*1b80*/  LDL R20, [R1+0x20] ;  /* 0x0000200001147983 */ /* 0x000ea20000100800 */
[----:B------:R-:W-:Y:S02]  /*1b90*/  ISETP.NE.AND P0, PT, R19, 0x3, PT ;  /* 0x000000031300780c */ /* 0x000fe40003f05270 */
[----:B--2---:R-:W-:-:S04]  /*1ba0*/  LEA.HI R0, R20, R20, RZ, 0x1 ;  /* 0x0000001414007211 */ /* 0x004fc800078f08ff */
[----:B------:R-:W-:-:S05]  /*1bb0*/  LOP3.LUT R0, R0, 0xfffffffe, RZ, 0xc0, !PT ;  /* 0xfffffffe00007812 */ /* 0x000fca00078ec0ff */
[----:B------:R-:W-:-:S05]  /*1bc0*/  IMAD.IADD R0, R20, 0x1, -R0 ;  /* 0x0000000114007824 */ /* 0x000fca00078e0a00 */
[----:B------:R-:W-:-:S04]  /*1bd0*/  SHF.L.U32 R0, R0, 0x1f, RZ ;  /* 0x0000001f00007819 */ /* 0x000fc800000006ff */
[----:B------:R-:W2:Y:S02]  /*1be0*/  SYNCS.PHASECHK.TRANS64.TRYWAIT P1, [UR41+0x2d800], R0 ;  /* 0x02d80000ff0075a7 */ /* 0x000ea40008020169 */
[----:B--2---:R-:W-:Y:S05]  /*1bf0*/  @!P1 BRA `(.L_x_2082) ;  /* 0x0000011c00189947 */ /* 0x004fea0003800000 */
.L_x_2218:
[----:B------:R-:W-:Y:S05]  /*1c00*/  @!P0 BRA `(.L_x_2083) ;  /* 0x0000000000048947 */ /* 0x000fea0003800000 */
[----:B------:R-:W-:Y:S01]  /*1c10*/  BPT.TRAP 0x1 ;  /* 0x000000040000795c */ /* 0x000fe20000300000 */
.L_x_2083:
[----:B--2---:R-:W-:Y:S02]  /*1c20*/  MOV R0, UR38 ;  /* 0x0000002600007c02 */ /* 0x004fe40008000f00 */
[----:B------:R-:W-:Y:S02]  /*1c30*/  SHF.L.U32 R3, R2, 0x1f, RZ ;  /* 0x0000001f02037819 */ /* 0x000fe400000006ff */
[----:B------:R-:W-:-:S04]  /*1c40*/  LEA R0, R0, UR41, 0x3 ;  /* 0x0000002900007c11 */ /* 0x000fc8000f8e18ff */
[----:B------:R2:W3:Y:S01]  /*1c50*/  SYNCS.PHASECHK.TRANS64.TRYWAIT P1, [R0+URZ+0x2d830], R3 ;  /* 0x02d83003000075a7 */ /* 0x0004e2000802017f */
[----:B------:R-:W-:Y:S05]  /*1c60*/  @!P0 BRA `(.L_x_2084) ;  /* 0x0000000000048947 */ /* 0x000fea0003800000 */
[----:B------:R-:W-:Y:S01]  /*1c70*/  BPT.TRAP 0x1 ;  /* 0x000000040000795c */ /* 0x000fe20000300000 */
.L_x_2084:
[----:B---3--:R-:W-:Y:S05]  /*1c80*/  @P1 BRA `(.L_x_2085) ;  /* 0x0000000000081947 */ /* 0x008fea0003800000 */
[----:B------:R-:W3:Y:S02]  /*1c90*/  SYNCS.PHASECHK.TRANS64.TRYWAIT P1, [R0+URZ+0x2d830], R3 ;  /* 0x02d83003000075a7 */ /* 0x000ee4000802017f */
[----:B---3--:R-:W-:Y:S05]  /*1ca0*/  @!P1 BRA `(.L_x_2086) ;  /* 0x0000011c00049947 */ /* 0x008fea0003800000 */
.L_x_2085:
[----:B------:R-:W-:Y:S05]  /*1cb0*/  WARPSYNC.ALL ;  /* 0x0000000000007948 */ /* 0x000fea0003800000 */
[----:B------:R-:W-:Y:S01]  /*1cc0*/  UIADD3 UR4, UR41, 0x15400, URZ ;  /* 0x0001540029047890 */ /* 0x000fe2000fffe03f */
[----:B------:R-:W-:Y:S01]  /*1cd0*/  WARPGROUP.ARRIVE ;  /* 0x00000000000079c5 */ /* 0x000fe20000000000 */
[----:B------:R-:W-:Y:S02]  /*1ce0*/  ULOP3.LUT UR8, UR43, 0x10000, URZ, 0xfc, !UPT ;  /* 0x000100002b087892 */ /* 0x000fe4000f8efc3f */
[----:B------:R-:W-:Y:S01]  /*1cf0*/  USHF.R.U32.HI UR4, URZ, 0x4, UR4 ;  /* 0x000000043f047899 */ /* 0x000fe20008011604 */
[----:B------:R-:W-:Y:S01]  /*1d00*/  UMOV UR9, 0x80000020 ;  /* 0x8000002000097882 */ /* 0x000fe20000000000 */
[----:B------:R-:W-:-:S02]  /*1d10*/  UMOV UR11, 0x80000020 ;  /* 0x80000020000b7882 */ /* 0x000fc40000000000 */
[----:B------:R-:W-:Y:S02]  /*1d20*/  ULOP3.LUT UR4, UR4, 0x3fff, URZ, 0xc0, !UPT ;  /* 0x00003fff04047892 */ /* 0x000fe4000f8ec03f */
[----:B------:R-:W-:Y:S02]  /*1d30*/  UIADD3 UR12, UR8, 0x2, URZ ;  /* 0x00000002080c7890 */ /* 0x000fe4000fffe03f */
[----:B------:R-:W-:Y:S01]  /*1d40*/  ULOP3.LUT UR4, UR4, 0x10000, URZ, 0xfc, !UPT ;  /* 0x0001000004047892 */ /* 0x000fe2000f8efc3f */
[----:B------:R-:W-:Y:S01]  /*1d50*/  UMOV UR13, 0x80000020 ;  /* 0x80000020000d7882 */ /* 0x000fe20000000000 */
[----:B------:R-:W-:Y:S02]  /*1d60*/  UMOV UR15, 0x80000020 ;  /* 0x80000020000f7882 */ /* 0x000fe40000000000 */
[----:B------:R-:W-:Y:S02]  /*1d70*/  UIMAD UR10, UR38, 0x600, UR4 ;  /* 0x00000600260a78a4 */ /* 0x000fe4000f8e0204 */
[----:B------:R-:W-:-:S02]  /*1d80*/  UIADD3 UR16, UR8, 0x300, URZ ;  /* 0x0000030008107890 */ /* 0x000fc4000fffe03f */
        /* <DEDUP_REMOVED lines=35> */
.L_x_2087:
[----:B------:R-:W4:Y:S01]  /*1fc0*/  LDC R7, c[0x0][0x448] ;  /* 0x00011200ff077b82 */ /* 0x000f220000000800 */
[----:B------:R-:W-:Y:S01]  /*1fd0*/  ULDC UR5, c[0x0][0x9d8] ;  /* 0x0002760000057ab9 */ /* 0x000fe20000000800 */
[----:B------:R-:W-:Y:S01]  /*1fe0*/  ULDC UR6, c[0x0][0x988] ;  /* 0x0002620000067ab9 */ /* 0x000fe20000000800 */
[----:B------:R-:W-:Y:S01]  /*1ff0*/  FMUL.FTZ R5, R28, UR5 ;  /* 0x000000051c057c20 */ /* 0x000fe20008410000 */
[----:B------:R-:W-:Y:S01]  /*2000*/  FMUL.FTZ R108, R26, UR5 ;  /* 0x000000051a6c7c20 */ /* 0x000fe20008410000 */
[----:B------:R-:W-:Y:S01]  /*2010*/  FMUL.FTZ R26, R53, UR5 ;  /* 0x00000005351a7c20 */ /* 0x000fe20008410000 */
[----:B------:R-:W-:Y:S02]  /*2020*/  IMAD.IADD R53, R147, 0x1, R136 ;  /* 0x0000000193357824 */ /* 0x000fe400078e0288 */
[----:B------:R-:W-:Y:S01]  /*2030*/  FMUL.FTZ R6, R29, UR5 ;  /* 0x000000051d067c20 */ /* 0x000fe20008410000 */
[----:B------:R-:W-:Y:S02]  /*2040*/  IMAD.MOV.U32 R29, RZ, RZ, -0x80 ;  /* 0xffffff80ff1d7424 */ /* 0x000fe400078e00ff */
[----:B------:R-:W-:Y:S01]  /*2050*/  FMUL.FTZ R104, R27, UR5 ;  /* 0x000000051b687c20 */ /* 0x000fe20008410000 */
[----:B------:R-:W-:Y:S01]  /*2060*/  FMUL.FTZ R90, R30, UR5 ;  /* 0x000000051e5a7c20 */ /* 0x000fe20008410000 */
[----:B------:R-:W5:Y:S01]  /*2070*/  MUFU.TANH R108, R108 ;  /* 0x0000006c006c7308 */ /* 0x000f620000002400 */
[----:B------:R-:W-:Y:S01]  /*2080*/  FMUL.FTZ R30, R31, UR5 ;  /* 0x000000051f1e7c20 */ /* 0x000fe20008410000 */
[----:B------:R-:W-:Y:S01]  /*2090*/  FMUL.FTZ R27, R56, UR5 ;  /* 0x00000005381b7c20 */ /* 0x000fe20008410000 */
[----:B------:R-:W-:Y:S01]  /*20a0*/  FMUL.FTZ R56, R59, UR5 ;  /* 0x000000053b387c20 */ /* 0x000fe20008410000 */
[----:B------:R-:W-:Y:S01]  /*20b0*/  FMUL.FTZ R34, R34, UR5 ;  /* 0x0000000522227c20 */ /* 0x000fe20008410000 */
[----:B-1----:R-:W-:Y:S01]  /*20c0*/  FMUL.FTZ R9, R32, UR5 ;  /* 0x0000000520097c20 */ /* 0x002fe20008410000 */
[----:B------:R-:W-:Y:S01]  /*20d0*/  FMUL.FTZ R32, R35, UR5 ;  /* 0x0000000523207c20 */ /* 0x000fe20008410000 */
[----:B------:R-:W-:Y:S01]  /*20e0*/  FMUL.FTZ R38, R38, UR5 ;  /* 0x0000000526267c20 */ /* 0x000fe20008410000 */
[----:B------:R-:W1:Y:S01]  /*20f0*/  MUFU.TANH R104, R104 ;  /* 0x0000006800687308 */ /* 0x000e620000002400 */
[----:B0-----:R-:W-:Y:S01]  /*2100*/  FMUL.FTZ R11, R36, UR5 ;  /* 0x00000005240b7c20 */ /* 0x001fe20008410000 */
[----:B------:R-:W-:Y:S01]  /*2110*/  FMUL.FTZ R36, R39, UR5 ;  /* 0x0000000527247c20 */ /* 0x000fe20008410000 */
[----:B------:R-:W-:Y:S01]  /*2120*/  FMUL.FTZ R42, R42, UR5 ;  /* 0x000000052a2a7c20 */ /* 0x000fe20008410000 */
[----:B------:R-:W-:Y:S01]  /*2130*/  FMUL.FTZ R13, R40, UR5 ;  /* 0x00000005280d7c20 */ /* 0x000fe20008410000 */
[----:B----4-:R-:W-:Y:S01]  /*2140*/  ISETP.NE.AND P4, PT, R7, 0x1, PT ;  /* 0x000000010700780c */ /* 0x010fe20003f85270 */
        /* <DEDUP_REMOVED lines=12> */
[----:B------:R-:W5:Y:S01]  /*2210*/  @P4 LDC R8, c[0x0][0x44c] ;  /* 0x00011300ff084b82 */ /* 0x000f620000000800 */
[----:B------:R-:W-:Y:S01]  /*2220*/  FMUL.FTZ R12, R37, UR5 ;  /* 0x00000005250c7c20 */ /* 0x000fe20008410000 */
[----:B------:R-:W-:Y:S01]  /*2230*/  FMUL.FTZ R25, R52, UR5 ;  /* 0x0000000534197c20 */ /* 0x000fe20008410000 */
[----:B------:R-:W-:Y:S01]  /*2240*/  FMUL.FTZ R52, R55, UR5 ;  /* 0x0000000537347c20 */ /* 0x000fe20008410000 */
[----:B------:R-:W-:Y:S01]  /*2250*/  FMUL.FTZ R58, R58, UR5 ;  /* 0x000000053a3a7c20 */ /* 0x000fe20008410000 */
[----:B------:R-:W-:Y:S01]  /*2260*/  FMUL.FTZ R92, R75, UR5 ;  /* 0x000000054b5c7c20 */ /* 0x000fe20008410000 */
[----:B------:R-:W4:Y:S01]  /*2270*/  MUFU.TANH R34, R34 ;  /* 0x0000002200227308 */ /* 0x000f220000002400 */
[----:B------:R-:W-:Y:S01]  /*2280*/  FMUL.FTZ R78, R78, UR5 ;  /* 0x000000054e4e7c20 */ /* 0x000fe20008410000 */
[----:B------:R-:W1:Y:S01]  /*2290*/  @P4 LDC R28, c[0x0][0x450] ;  /* 0x00011400ff1c4b82 */ /* 0x000e620000000800 */
[----:B------:R-:W-:Y:S01]  /*22a0*/  FMUL.FTZ R79, R79, UR5 ;  /* 0x000000054f4f7c20 */ /* 0x000fe20008410000 */
[----:B------:R-:W-:Y:S01]  /*22b0*/  FMUL.FTZ R14, R41, UR5 ;  /* 0x00000005290e7c20 */ /* 0x000fe20008410000 */
[----:B------:R-:W-:Y:S01]  /*22c0*/  FMUL.FTZ R83, R83, UR5 ;  /* 0x0000000553537c20 */ /* 0x000fe20008410000 */
[----:B------:R-:W-:Y:S01]  /*22d0*/  FMUL.FTZ R87, R87, UR5 ;  /* 0x0000000557577c20 */ /* 0x000fe20008410000 */
[----:B--23--:R-:W-:Y:S01]  /*22e0*/  FMUL.FTZ R3, R24, UR5 ;  /* 0x0000000518037c20 */ /* 0x00cfe20008410000 */
        /* <DEDUP_REMOVED lines=9> */
[----:B------:R-:W-:Y:S01]  /*2380*/  CS2R R134, SRZ ;  /* 0x0000000000867805 */ /* 0x000fe2000001ff00 */
[----:B-----5:R-:W-:-:S04]  /*2390*/  @P4 IMAD.HI.U32 R7, R53, R8, RZ ;  /* 0x0000000835074227 */ /* 0x020fc800078e00ff */
[----:B------:R-:W-:Y:S02]  /*23a0*/  IMAD R8, R88, R29, 0x80 ;  /* 0x0000008058087424 */ /* 0x000fe400078e021d */
[----:B------:R-:W5:Y:S01]  /*23b0*/  MUFU.TANH R36, R36 ;  /* 0x0000002400247308 */ /* 0x000f620000002400 */
[----:B-1----:R-:W-:Y:S01]  /*23c0*/  @P4 SHF.R.U32.HI R53, RZ, R28, R7 ;  /* 0x0000001cff354219 */ /* 0x002fe20000011607 */
[----:B------:R-:W-:Y:S01]  /*23d0*/  FMUL.FTZ R28, R57, UR5 ;  /* 0x00000005391c7c20 */ /* 0x000fe20008410000 */
[C-C-:B------:R-:W-:Y:S02]  /*23e0*/  IADD3 R106, -R145.reuse, 0x1, R8.reuse ;  /* 0x00000001916a7810 */ /* 0x140fe40007ffe108 */
[----:B------:R-:W-:Y:S01]  /*23f0*/  IADD3 R59, -R145, R142, R8 ;  /* 0x0000008e913b7210 */ /* 0x000fe20007ffe108 */
[----:B------:R-:W1:Y:S01]  /*2400*/  SHFL.IDX PT, R7, R53, 0x1, 0x1c1f ;  /* 0x003c1f0035077f89 */ /* 0x000e6200000e0000 */
[----:B------:R-:W-:Y:S01]  /*2410*/  IADD3 R106, -R143, R106, R142 ;  /* 0x0000006a8f6a7210 */ /* 0x000fe20007ffe18e */
[----:B------:R-:W5:Y:S01]  /*2420*/  MUFU.TANH R42, R42 ;  /* 0x0000002a002a7308 */ /* 0x000f620000002400 */
[----:B------:R-:W-:Y:S01]  /*2430*/  FMUL.FTZ R8, R62, UR5 ;  /* 0x000000053e087c20 */ /* 0x000fe20008410000 */
[----:B------:R-:W-:Y:S01]  /*2440*/  FMUL.FTZ R62, R63, UR5 ;  /* 0x000000053f3e7c20 */ /* 0x000fe20008410000 */
[----:B------:R-:W5:Y:S05]  /*2450*/  SHFL.IDX PT, R55, R53, RZ, 0x1c1f ;  /* 0x001c1fff35377589 */ /* 0x000f6a00000e0000 */
[----:B------:R-:W5:Y:S08]  /*2460*/  MUFU.TANH R40, R40 ;  /* 0x0000002800287308 */ /* 0x000f700000002400 */
[----:B------:R-:W5:Y:S01]  /*2470*/  MUFU.TANH R46, R46 ;  /* 0x0000002e002e7308 */ /* 0x000f620000002400 */
[----:B-1----:R-:W-:-:S07]  /*2480*/  VIADDMNMX R7, R7, R106, R59, PT ;  /* 0x0000006a07077246 */ /* 0x002fce000380013b */
[----:B------:R-:W1:Y:S01]  /*2490*/  MUFU.TANH R44, R44 ;  /* 0x0000002c002c7308 */ /* 0x000e620000002400 */
[C---:B------:R-:W-:Y:S02]  /*24a0*/  ISETP.GT.AND P1, PT, R7.reuse, RZ, PT ;  /* 0x000000ff0700720c */ /* 0x040fe40003f24270 */
[C---:B------:R-:W-:Y:S02]  /*24b0*/  ISETP.GT.AND P2, PT, R7.reuse, 0x1, PT ;  /* 0x000000010700780c */ /* 0x040fe40003f44270 */
[C---:B------:R-:W-:Y:S02]  /*24c0*/  ISETP.GT.AND P3, PT, R7.reuse, 0x8, PT ;  /* 0x000000080700780c */ /* 0x040fe40003f64270 */
[----:B------:R-:W-:Y:S01]  /*24d0*/  FSEL R108, R108, -INF , P1 ;  /* 0xff8000006c6c7808 */ /* 0x000fe20000800000 */
[----:B------:R-:W1:Y:S01]  /*24e0*/  MUFU.TANH R50, R50 ;  /* 0x0000003200327308 */ /* 0x000e620000002400 */
[----:B------:R-:W-:Y:S02]  /*24f0*/  FSEL R104, R104, -INF , P2 ;  /* 0xff80000068687808 */ /* 0x000fe40001000000 */
[----:B------:R-:W-:-:S02]  /*2500*/  ISETP.GT.AND P1, PT, R7, 0x9, PT ;  /* 0x000000090700780c */ /* 0x000fc40003f24270 */
[----:B0-----:R-:W-:Y:S02]  /*2510*/  FSEL R90, R90, -INF , P3 ;  /* 0xff8000005a5a7808 */ /* 0x001fe40001800000 */
[----:B------:R-:W-:Y:S01]  /*2520*/  FMNMX.FTZ R29, R108, R104, !PT ;  /* 0x000000686c1d7209 */ /* 0x000fe20007810000 */
[----:B------:R-:W0:Y:S01]  /*2530*/  MUFU.TANH R48, R48 ;  /* 0x0000003000307308 */ /* 0x000e220000002400 */
[C---:B------:R-:W-:Y:S02]  /*2540*/  ISETP.GT.AND P2, PT, R7.reuse, 0x10, PT ;  /* 0x000000100700780c */ /* 0x040fe40003f44270 */
[----:B----4-:R-:W-:Y:S02]  /*2550*/  FSEL R30, R30, -INF , P1 ;  /* 0xff8000001e1e7808 */ /* 0x010fe40000800000 */
[----:B------:R-:W-:Y:S01]  /*2560*/  FMNMX.FTZ R31, R90, R29, !PT ;  /* 0x0000001d5a1f7209 */ /* 0x000fe20007810000 */
[----:B------:R-:W-:Y:S01]  /*2570*/  FMUL.FTZ R29, R66, UR5 ;  /* 0x00000005421d7c20 */ /* 0x000fe20008410000 */
[----:B------:R-:W-:Y:S01]  /*2580*/  ISETP.GT.AND P1, PT, R7, 0x11, PT ;  /* 0x000000110700780c */ /* 0x000fe20003f24270 */
[----:B------:R-:W4:Y:S01]  /*2590*/  MUFU.TANH R54, R54 ;  /* 0x0000003600367308 */ /* 0x000f220000002400 */
[----:B------:R-:W-:-:S02]  /*25a0*/  FSEL R34, R34, -INF , P2 ;  /* 0xff80000022227808 */ /* 0x000fc40001000000 */
[----:B------:R-:W-:Y:S02]  /*25b0*/  FMNMX.FTZ R31, R30, R31, !PT ;  /* 0x0000001f1e1f7209 */ /* 0x000fe40007810000 */
[----:B------:R-:W-:Y:S02]  /*25c0*/  ISETP.GT.AND P2, PT, R7, 0x18, PT ;  /* 0x000000180700780c */ /* 0x000fe40003f44270 */
[----:B--2---:R-:W-:Y:S01]  /*25d0*/  FSEL R32, R32, -INF , P1 ;  /* 0xff80000020207808 */ /* 0x004fe20000800000 */
[----:B------:R-:W2:Y:S01]  /*25e0*/  MUFU.TANH R52, R52 ;  /* 0x0000003400347308 */ /* 0x000ea20000002400 */
[----:B------:R-:W-:Y:S01]  /*25f0*/  FMNMX.FTZ R33, R34, R31, !PT ;  /* 0x0000001f22217209 */ /* 0x000fe20007810000 */
[----:B------:R-:W-:Y:S01]  /*2600*/  FMUL.FTZ R31, R67, UR5 ;  /* 0x00000005431f7c20 */ /* 0x000fe20008410000 */
[----:B------:R-:W-:Y:S02]  /*2610*/  ISETP.GT.AND P1, PT, R7, 0x19, PT ;  /* 0x000000190700780c */ /* 0x000fe40003f24270 */
[----:B---3--:R-:W-:-:S02]  /*2620*/  FSEL R38, R38, -INF , P2 ;  /* 0xff80000026267808 */ /* 0x008fc40001000000 */
[----:B------:R-:W-:Y:S01]  /*2630*/  FMNMX.FTZ R33, R32, R33, !PT ;  /* 0x0000002120217209 */ /* 0x000fe20007810000 */
[----:B------:R-:W3:Y:S01]  /*2640*/  MUFU.TANH R58, R58 ;  /* 0x0000003a003a7308 */ /* 0x000ee20000002400 */
[C---:B------:R-:W-:Y:S02]  /*2650*/  ISETP.GT.AND P2, PT, R7.reuse, 0x20, PT ;  /* 0x000000200700780c */ /* 0x040fe40003f44270 */
[----:B-----5:R-:W-:Y:S02]  /*2660*/  FSEL R36, R36, -INF , P1 ;  /* 0xff80000024247808 */ /* 0x020fe40000800000 */
[----:B------:R-:W-:Y:S01]  /*2670*/  FMNMX.FTZ R35, R38, R33, !PT ;  /* 0x0000002126237209 */ /* 0x000fe20007810000 */
[----:B------:R-:W-:Y:S01]  /*2680*/  FMUL.FTZ R33, R70, UR5 ;  /* 0x0000000546217c20 */ /* 0x000fe20008410000 */
[----:B------:R-:W-:Y:S01]  /*2690*/  ISETP.GT.AND P1, PT, R7, 0x21, PT ;  /* 0x000000210700780c */ /* 0x000fe20003f24270 */
[----:B------:R-:W5:Y:S01]  /*26a0*/  MUFU.TANH R56, R56 ;  /* 0x0000003800387308 */ /* 0x000f620000002400 */
[----:B------:R-:W-:-:S02]  /*26b0*/  FSEL R42, R42, -INF , P2 ;  /* 0xff8000002a2a7808 */ /* 0x000fc40001000000 */
[----:B------:R-:W-:Y:S02]  /*26c0*/  FMNMX.FTZ R35, R36, R35, !PT ;  /* 0x0000002324237209 */ /* 0x000fe40007810000 */
[----:B------:R-:W-:Y:S02]  /*26d0*/  ISETP.GT.AND P2, PT, R7, 0x28, PT ;  /* 0x000000280700780c */ /* 0x000fe40003f44270 */
[----:B------:R-:W-:Y:S01]  /*26e0*/  FSEL R40, R40, -INF , P1 ;  /* 0xff80000028287808 */ /* 0x000fe20000800000 */
[----:B------:R-:W5:Y:S01]  /*26f0*/  MUFU.TANH R8, R8 ;  /* 0x0000000800087308 */ /* 0x000f620000002400 */
[----:B------:R-:W-:Y:S01]  /*2700*/  FMNMX.FTZ R37, R42, R35, !PT ;  /* 0x000000232a257209 */ /* 0x000fe20007810000 */
[----:B------:R-:W-:Y:S01]  /*2710*/  FMUL.FTZ R35, R71, UR5 ;  /* 0x0000000547237c20 */ /* 0x000fe20008410000 */
[----:B------:R-:W-:Y:S02]  /*2720*/  ISETP.GT.AND P1, PT, R7, 0x29, PT ;  /* 0x000000290700780c */ /* 0x000fe40003f24270 */
[----:B------:R-:W-:-:S02]  /*2730*/  FSEL R46, R46, -INF , P2 ;  /* 0xff8000002e2e7808 */ /* 0x000fc40001000000 */
[----:B------:R-:W-:Y:S01]  /*2740*/  FMNMX.FTZ R37, R40, R37, !PT ;  /* 0x0000002528257209 */ /* 0x000fe20007810000 */
[----:B------:R-:W5:Y:S01]  /*2750*/  MUFU.TANH R62, R62 ;  /* 0x0000003e003e7308 */ /* 0x000f620000002400 */
[C---:B------:R-:W-:Y:S02]  /*2760*/  ISETP.GT.AND P2, PT, R7.reuse, 0x30, PT ;  /* 0x000000300700780c */ /* 0x040fe40003f44270 */
[----:B-1----:R-:W-:Y:S02]  /*2770*/  FSEL R44, R44, -INF , P1 ;  /* 0xff8000002c2c7808 */ /* 0x002fe40000800000 */
[----:B------:R-:W-:Y:S01]  /*2780*/  FMNMX.FTZ R39, R46, R37, !PT ;  /* 0x000000252e277209 */ /* 0x000fe20007810000 */
[----:B------:R-:W-:Y:S01]  /*2790*/  FMUL.FTZ R37, R74, UR5 ;  /* 0x000000054a257c20 */ /* 0x000fe20008410000 */
[----:B------:R-:W-:Y:S01]  /*27a0*/  ISETP.GT.AND P1, PT, R7, 0x31, PT ;  /* 0x000000310700780c */ /* 0x000fe20003f24270 */
[----:B------:R-:W1:Y:S01]  /*27b0*/  MUFU.TANH R29, R29 ;  /* 0x0000001d001d7308 */ /* 0x000e620000002400 */
[----:B------:R-:W-:-:S02]  /*27c0*/  FSEL R50, R50, -INF , P2 ;  /* 0xff80000032327808 */ /* 0x000fc40001000000 */
[----:B------:R-:W-:Y:S02]  /*27d0*/  FMNMX.FTZ R39, R44, R39, !PT ;  /* 0x000000272c277209 */ /* 0x000fe40007810000 */
[C---:B------:R-:W-:Y:S02]  /*27e0*/  ISETP.GT.AND P2, PT, R7.reuse, 0x38, PT ;  /* 0x000000380700780c */ /* 0x040fe40003f44270 */
[----:B0-----:R-:W-:Y:S01]  /*27f0*/  FSEL R48, R48, -INF , P1 ;  /* 0xff80000030307808 */ /* 0x001fe20000800000 */
[----:B------:R-:W0:Y:S01]  /*2800*/  MUFU.TANH R31, R31 ;  /* 0x0000001f001f7308 */ /* 0x000e220000002400 */
[----:B------:R-:W-:Y:S02]  /*2810*/  FMNMX.FTZ R39, R50, R39, !PT ;  /* 0x0000002732277209 */ /* 0x000fe40007810000 */
[----:B------:R-:W-:Y:S02]  /*2820*/  ISETP.GT.AND P1, PT, R7, 0x39, PT ;  /* 0x000000390700780c */ /* 0x000fe40003f24270 */
[----:B----4-:R-:W-:-:S02]  /*2830*/  FSEL R54, R54, -INF , P2 ;  /* 0xff80000036367808 */ /* 0x010fc40001000000 */
[----:B------:R-:W-:Y:S01]  /*2840*/  FMNMX.FTZ R39, R48, R39, !PT ;  /* 0x0000002730277209 */ /* 0x000fe20007810000 */
[----:B------:R-:W4:Y:S01]  /*2850*/  MUFU.TANH R33, R33 ;  /* 0x0000002100217308 */ /* 0x000f220000002400 */
[C---:B------:R-:W-:Y:S02]  /*2860*/  ISETP.GT.AND P2, PT, R7.reuse, 0x40, PT ;  /* 0x000000400700780c */ /* 0x040fe40003f44270 */
[----:B--2---:R-:W-:Y:S02]  /*2870*/  FSEL R52, R52, -INF , P1 ;  /* 0xff80000034347808 */ /* 0x004fe40000800000 */
[----:B------:R-:W-:Y:S02]  /*2880*/  FMNMX.FTZ R39, R54, R39, !PT ;  /* 0x0000002736277209 */ /* 0x000fe40007810000 */
[----:B------:R-:W-:Y:S01]  /*2890*/  ISETP.GT.AND P1, PT, R7, 0x41, PT ;  /* 0x000000410700780c */ /* 0x000fe20003f24270 */
[----:B------:R-:W2:Y:S01]  /*28a0*/  MUFU.TANH R35, R35 ;  /* 0x0000002300237308 */ /* 0x000ea20000002400 */
[----:B---3--:R-:W-:-:S02]  /*28b0*/  FSEL R58, R58, -INF , P2 ;  /* 0xff8000003a3a7808 */ /* 0x008fc40001000000 */
[----:B------:R-:W-:Y:S02]  /*28c0*/  FMNMX.FTZ R39, R52, R39, !PT ;  /* 0x0000002734277209 */ /* 0x000fe40007810000 */
[C---:B------:R-:W-:Y:S02]  /*28d0*/  ISETP.GT.AND P2, PT, R7.reuse, 0x48, PT ;  /* 0x000000480700780c */ /* 0x040fe40003f44270 */
[----:B-----5:R-:W-:Y:S01]  /*28e0*/  FSEL R56, R56, -INF , P1 ;  /* 0xff80000038387808 */ /* 0x020fe20000800000 */
[----:B------:R-:W3:Y:S01]  /*28f0*/  MUFU.TANH R37, R37 ;  /* 0x0000002500257308 */ /* 0x000ee20000002400 */
[----:B------:R-:W-:Y:S02]  /*2900*/  FMNMX.FTZ R39, R58, R39, !PT ;  /* 0x000000273a277209 */ /* 0x000fe40007810000 */
[C---:B------:R-:W-:Y:S02]  /*2910*/  ISETP.GT.AND P1, PT, R7.reuse, 0x49, PT ;  /* 0x000000490700780c */ /* 0x040fe40003f24270 */
[----:B------:R-:W-:Y:S01]  /*2920*/  FSEL R66, R8, -INF , P2 ;  /* 0xff80000008427808 */ /* 0x000fe20001000000 */
[----:B------:R-:W-:Y:S01]  /*2930*/  FMUL.FTZ R8, R82, UR5 ;  /* 0x0000000552087c20 */ /* 0x000fe20008410000 */
[----:B------:R-:W-:Y:S01]  /*2940*/  FMNMX.FTZ R39, R56, R39, !PT ;  /* 0x0000002738277209 */ /* 0x000fe20007810000 */
[----:B------:R-:W5:Y:S01]  /*2950*/  MUFU.TANH R92, R92 ;  /* 0x0000005c005c7308 */ /* 0x000f620000002400 */
[----:B------:R-:W-:-:S02]  /*2960*/  ISETP.GT.AND P2, PT, R7, 0x50, PT ;  /* 0x000000500700780c */ /* 0x000fc40003f44270 */
[----:B------:R-:W-:Y:S02]  /*2970*/  FSEL R62, R62, -INF , P1 ;  /* 0xff8000003e3e7808 */ /* 0x000fe40000800000 */
[----:B------:R-:W-:Y:S02]  /*2980*/  FMNMX.FTZ R39, R66, R39, !PT ;  /* 0x0000002742277209 */ /* 0x000fe40007810000 */
[----:B------:R-:W-:Y:S01]  /*2990*/  ISETP.GT.AND P1, PT, R7, 0x51, PT ;  /* 0x000000510700780c */ /* 0x000fe20003f24270 */
[----:B------:R4:W5:Y:S01]  /*29a0*/  MUFU.TANH R94, R78 ;  /* 0x0000004e005e7308 */ /* 0x0009620000002400 */
[----:B-1----:R-:W-:Y:S01]  /*29b0*/  FSEL R70, R29, -INF , P2 ;  /* 0xff8000001d467808 */ /* 0x002fe20001000000 */
[----:B------:R-:W-:Y:S01]  /*29c0*/  FMUL.FTZ R29, R60, UR5 ;  /* 0x000000053c1d7c20 */ /* 0x000fe20008410000 */
[----:B------:R-:W-:Y:S02]  /*29d0*/  FMNMX.FTZ R39, R62, R39, !PT ;  /* 0x000000273e277209 */ /* 0x000fe40007810000 */
[----:B------:R-:W-:-:S02]  /*29e0*/  ISETP.GT.AND P2, PT, R7, 0x58, PT ;  /* 0x000000580700780c */ /* 0x000fc40003f44270 */
[----:B0-----:R-:W-:Y:S01]  /*29f0*/  FSEL R74, R31, -INF , P1 ;  /* 0xff8000001f4a7808 */ /* 0x001fe20000800000 */
[----:B------:R-:W0:Y:S01]  /*2a00*/  MUFU.TANH R79, R79 ;  /* 0x0000004f004f7308 */ /* 0x000e220000002400 */
[----:B------:R-:W-:Y:S01]  /*2a10*/  FMNMX.FTZ R39, R70, R39, !PT ;  /* 0x0000002746277209 */ /* 0x000fe20007810000 */
[----:B------:R-:W-:Y:S01]  /*2a20*/  FMUL.FTZ R31, R61, UR5 ;  /* 0x000000053d1f7c20 */ /* 0x000fe20008410000 */
[----:B------:R-:W-:Y:S01]  /*2a30*/  ISETP.GT.AND P1, PT, R7, 0x59, PT ;  /* 0x000000590700780c */ /* 0x000fe20003f24270 */
[----:B------:R-:W-:Y:S01]  /*2a40*/  FMUL.FTZ R61, R85, UR5 ;  /* 0x00000005553d7c20 */ /* 0x000fe20008410000 */
[----:B----4-:R-:W-:Y:S01]  /*2a50*/  FSEL R78, R33, -INF , P2 ;  /* 0xff800000214e7808 */ /* 0x010fe20001000000 */
[----:B------:R-:W-:Y:S01]  /*2a60*/  FMUL.FTZ R33, R64, UR5 ;  /* 0x0000000540217c20 */ /* 0x000fe20008410000 */
[----:B------:R-:W-:Y:S01]  /*2a70*/  FMNMX.FTZ R39, R74, R39, !PT ;  /* 0x000000274a277209 */ /* 0x000fe20007810000 */
[----:B------:R1:W4:Y:S01]  /*2a80*/  MUFU.TANH R41, R8 ;  /* 0x0000000800297308 */ /* 0x0003220000002400 */
[----:B------:R-:W-:-:S02]  /*2a90*/  ISETP.GT.AND P2, PT, R7, 0x60, PT ;  /* 0x000000600700780c */ /* 0x000fc40003f44270 */
[----:B--2---:R-:W-:Y:S01]  /*2aa0*/  FSEL R82, R35, -INF , P1 ;  /* 0xff80000023527808 */ /* 0x004fe20000800000 */
[----:B------:R-:W-:Y:S01]  /*2ab0*/  FMUL.FTZ R35, R65, UR5 ;  /* 0x0000000541237c20 */ /* 0x000fe20008410000 */
[----:B------:R-:W-:Y:S02]  /*2ac0*/  FMNMX.FTZ R39, R78, R39, !PT ;  /* 0x000000274e277209 */ /* 0x000fe40007810000 */
[----:B------:R-:W-:Y:S01]  /*2ad0*/  ISETP.GT.AND P1, PT, R7, 0x61, PT ;  /* 0x000000610700780c */ /* 0x000fe20003f24270 */
[----:B------:R-:W2:Y:S01]  /*2ae0*/  MUFU.TANH R83, R83 ;  /* 0x0000005300537308 */ /* 0x000ea20000002400 */
[----:B-1----:R-:W-:Y:S01]  /*2af0*/  FMUL.FTZ R8, R86, UR5 ;  /* 0x0000000556087c20 */ /* 0x002fe20008410000 */
[----:B---3--:R-:W-:Y:S01]  /*2b00*/  FSEL R86, R37, -INF , P2 ;  /* 0xff80000025567808 */ /* 0x008fe20001000000 */
[----:B------:R-:W-:Y:S01]  /*2b10*/  FMUL.FTZ R37, R68, UR5 ;  /* 0x0000000544257c20 */ /* 0x000fe20008410000 */
[----:B------:R-:W-:Y:S02]  /*2b20*/  FMNMX.FTZ R39, R82, R39, !PT ;  /* 0x0000002752277209 */ /* 0x000fe40007810000 */
[----:B------:R-:W-:-:S02]  /*2b30*/  ISETP.GT.AND P2, PT, R7, 0x68, PT ;  /* 0x000000680700780c */ /* 0x000fc40003f44270 */
[----:B-----5:R-:W-:Y:S01]  /*2b40*/  FSEL R92, R92, -INF , P1 ;  /* 0xff8000005c5c7808 */ /* 0x020fe20000800000 */
[----:B------:R-:W1:Y:S01]  /*2b50*/  MUFU.TANH R8, R8 ;  /* 0x0000000800087308 */ /* 0x000e620000002400 */
[----:B------:R-:W-:Y:S02]  /*2b60*/  FMNMX.FTZ R39, R86, R39, !PT ;  /* 0x0000002756277209 */ /* 0x000fe40007810000 */
[C---:B------:R-:W-:Y:S02]  /*2b70*/  ISETP.GT.AND P1, PT, R7.reuse, 0x69, PT ;  /* 0x000000690700780c */ /* 0x040fe40003f24270 */
[----:B------:R-:W-:Y:S02]  /*2b80*/  FSEL R94, R94, -INF , P2 ;  /* 0xff8000005e5e7808 */ /* 0x000fe40001000000 */
[----:B------:R-:W-:Y:S01]  /*2b90*/  FMNMX.FTZ R39, R92, R39, !PT ;  /* 0x000000275c277209 */ /* 0x000fe20007810000 */
[----:B------:R-:W3:Y:S01]  /*2ba0*/  MUFU.TANH R87, R87 ;  /* 0x0000005700577308 */ /* 0x000ee20000002400 */
[----:B------:R-:W-:-:S02]  /*2bb0*/  ISETP.GT.AND P2, PT, R7, 0x70, PT ;  /* 0x000000700700780c */ /* 0x000fc40003f44270 */
[----:B0-----:R-:W-:Y:S02]  /*2bc0*/  FSEL R98, R79, -INF , P1 ;  /* 0xff8000004f627808 */ /* 0x001fe40000800000 */
[----:B------:R-:W-:Y:S02]  /*2bd0*/  FMNMX.FTZ R39, R94, R39, !PT ;  /* 0x000000275e277209 */ /* 0x000fe40007810000 */
[----:B------:R-:W-:Y:S01]  /*2be0*/  ISETP.GT.AND P1, PT, R7, 0x71, PT ;  /* 0x000000710700780c */ /* 0x000fe20003f24270 */
[----:B------:R-:W-:Y:S01]  /*2bf0*/  MUFU.TANH R3, R3 ;  /* 0x0000000300037308 */ /* 0x000fe20000002400 */
[----:B----4-:R-:W-:Y:S01]  /*2c00*/  FSEL R60, R41, -INF , P2 ;  /* 0xff800000293c7808 */ /* 0x010fe20001000000 */
[----:B------:R-:W-:Y:S01]  /*2c10*/  FMUL.FTZ R41, R72, UR5 ;  /* 0x0000000548297c20 */ /* 0x000fe20008410000 */
[----:B------:R-:W-:Y:S02]  /*2c20*/  FMNMX.FTZ R39, R98, R39, !PT ;  /* 0x0000002762277209 */ /* 0x000fe40007810000 */
[----:B------:R-:W-:-:S02]  /*2c30*/  ISETP.GT.AND P2, PT, R7, 0x78, PT ;  /* 0x000000780700780c */ /* 0x000fc40003f44270 */
[----:B--2---:R-:W-:Y:S01]  /*2c40*/  FSEL R96, R83, -INF , P1 ;  /* 0xff80000053607808 */ /* 0x004fe20000800000 */
[----:B------:R-:W0:Y:S01]  /*2c50*/  MUFU.TANH R4, R4 ;  /* 0x0000000400047308 */ /* 0x000e220000002400 */
[----:B------:R-:W-:Y:S02]  /*2c60*/  FMNMX.FTZ R39, R60, R39, !PT ;  /* 0x000000273c277209 */ /* 0x000fe40007810000 */
[----:B------:R-:W-:Y:S02]  /*2c70*/  ISETP.GT.AND P1, PT, R7, 0x79, PT ;  /* 0x000000790700780c */ /* 0x000fe40003f24270 */
[----:B-1----:R-:W-:Y:S02]  /*2c80*/  FSEL R100, R8, -INF , P2 ;  /* 0xff80000008647808 */ /* 0x002fe40001000000 */
[----:B------:R-:W-:Y:S01]  /*2c90*/  FMNMX.FTZ R39, R96, R39, !PT ;  /* 0x0000002760277209 */ /* 0x000fe20007810000 */
[----:B------:R-:W1:Y:S01]  /*2ca0*/  MUFU.TANH R5, R5 ;  /* 0x0000000500057308 */ /* 0x000e620000002400 */
[----:B---3--:R-:W-:-:S02]  /*2cb0*/  FSEL R102, R87, -INF , P1 ;  /* 0xff80000057667808 */ /* 0x008fc40000800000 */
[----:B------:R-:W-:Y:S02]  /*2cc0*/  FMNMX.FTZ R39, R100, R39, !PT ;  /* 0x0000002764277209 */ /* 0x000fe40007810000 */
[----:B------:R-:W-:Y:S02]  /*2cd0*/  VIADDMNMX R59, R55, R106, R59, PT ;  /* 0x0000006a373b7246 */ /* 0x000fe4000380013b */
[----:B------:R-:W-:Y:S01]  /*2ce0*/  FMNMX.FTZ R7, R102, R39, !PT ;  /* 0x0000002766077209 */ /* 0x000fe20007810000 */
[----:B------:R-:W-:Y:S01]  /*2cf0*/  MUFU.TANH R6, R6 ;  /* 0x0000000600067308 */ /* 0x000fe20000002400 */
[----:B------:R-:W-:Y:S01]  /*2d00*/  ISETP.GT.AND P2, PT, R59, 0x1, PT ;  /* 0x000000013b00780c */ /* 0x000fe20003f44270 */
[----:B------:R-:W-:Y:S01]  /*2d10*/  FMUL.FTZ R39, R69, UR5 ;  /* 0x0000000545277c20 */ /* 0x000fe20008410000 */
[----:B------:R-:W-:Y:S01]  /*2d20*/  ISETP.GT.AND P3, PT, R59, 0x8, PT ;  /* 0x000000083b00780c */ /* 0x000fe20003f64270 */
[----:B------:R-:W2:Y:S01]  /*2d30*/  SHFL.BFLY PT, R8, R7, 0x2, 0x1f ;  /* 0x0c401f0007087f89 */ /* 0x000ea200000e0000 */
[----:B0-----:R-:W-:-:S02]  /*2d40*/  FSEL R4, R4, -INF , P2 ;  /* 0xff80000004047808 */ /* 0x001fc40001000000 */
[----:B------:R-:W-:Y:S01]  /*2d50*/  ISETP.GT.AND P2, PT, R59, 0x10, PT ;  /* 0x000000103b00780c */ /* 0x000fe20003f44270 */
[----:B------:R-:W0:Y:S01]  /*2d60*/  MUFU.TANH R9, R9 ;  /* 0x0000000900097308 */ /* 0x000e220000002400 */
[----:B-1----:R-:W-:-:S07]  /*2d70*/  FSEL R68, R5, -INF , P3 ;  /* 0xff80000005447808 */ /* 0x002fce0001800000 */
[----:B------:R-:W-:Y:S08]  /*2d80*/  MUFU.TANH R10, R10 ;  /* 0x0000000a000a7308 */ /* 0x000ff00000002400 */
[----:B------:R-:W1:Y:S01]  /*2d90*/  MUFU.TANH R11, R11 ;  /* 0x0000000b000b7308 */ /* 0x000e620000002400 */
[----:B0-----:R-:W-:Y:S02]  /*2da0*/  FSEL R80, R9, -INF , P2 ;  /* 0xff80000009507808 */ /* 0x001fe40001000000 */
[----:B------:R-:W-:-:S02]  /*2db0*/  ISETP.GT.AND P2, PT, R59, 0x18, PT ;  /* 0x000000183b00780c */ /* 0x000fc40003f44270 */
[----:B--2---:R-:W-:Y:S01]  /*2dc0*/  FMNMX.FTZ R57, R7, R8, !PT ;  /* 0x0000000807397209 */ /* 0x004fe20007810000 */
[----:B------:R-:W-:Y:S02]  /*2dd0*/  IMAD.U32 R7, RZ, RZ, UR6 ;  /* 0x00000006ff077e24 */ /* 0x000fe4000f8e00ff */
[----:B------:R-:W0:Y:S02]  /*2de0*/  MUFU.TANH R12, R12 ;  /* 0x0000000c000c7308 */ /* 0x000e240000002400 */
[----:B------:R-:W2:Y:S06]  /*2df0*/  SHFL.BFLY PT, R8, R57, 0x1, 0x1f ;  /* 0x0c201f0039087f89 */ /* 0x000eac00000e0000 */
[----:B------:R-:W3:Y:S08]  /*2e00*/  MUFU.TANH R13, R13 ;  /* 0x0000000d000d7308 */ /* 0x000ef00000002400 */
[----:B------:R-:W4:Y:S08]  /*2e10*/  MUFU.TANH R14, R14 ;  /* 0x0000000e000e7308 */ /* 0x000f300000002400 */
[----:B------:R-:W5:Y:S01]  /*2e20*/  MUFU.TANH R15, R15 ;  /* 0x0000000f000f7308 */ /* 0x000f620000002400 */
[----:B--2---:R-:W-:Y:S01]  /*2e30*/  FMNMX.FTZ R8, R57, R8, !PT ;  /* 0x0000000839087209 */ /* 0x004fe20007810000 */
[----:B------:R-:W-:Y:S01]  /*2e40*/  FMUL.FTZ R57, R84, UR5 ;  /* 0x0000000554397c20 */ /* 0x000fe20008410000 */
[----:B-1----:R-:W-:-:S02]  /*2e50*/  FSEL R84, R11, -INF , P2 ;  /* 0xff8000000b547808 */ /* 0x002fc40001000000 */
[C---:B------:R-:W-:Y:S01]  /*2e60*/  FSETP.NEU.FTZ.AND P1, PT, R8.reuse, -INF , PT ;  /* 0xff8000000800780b */ /* 0x040fe20003f3d000 */
[-C--:B------:R-:W-:Y:S02]  /*2e70*/  FMUL.FTZ R63, R8, R7.reuse ;  /* 0x00000007083f7220 */ /* 0x080fe40000410000 */
[----:B------:R-:W1:Y:S01]  /*2e80*/  MUFU.TANH R20, R20 ;  /* 0x0000001400147308 */ /* 0x000e620000002400 */
[----:B------:R-:W-:Y:S02]  /*2e90*/  ISETP.GT.AND P2, PT, R59, 0x20, PT ;  /* 0x000000203b00780c */ /* 0x000fe40003f44270 */
[----:B------:R-:W-:Y:S02]  /*2ea0*/  R2UR UR5, R0 ;  /* 0x00000000000572ca */ /* 0x000fe400000e0000 */
[----:B------:R-:W-:Y:S02]  /*2eb0*/  FSEL R53, R63, RZ, P1 ;  /* 0x000000ff3f357208 */ /* 0x000fe40000800000 */
[----:B------:R-:W-:Y:S01]  /*2ec0*/  ISETP.GT.AND P1, PT, R59, RZ, PT ;  /* 0x000000ff3b00720c */ /* 0x000fe20003f24270 */
[----:B------:R-:W2:Y:S02]  /*2ed0*/  MUFU.TANH R21, R21 ;  /* 0x0000001500157308 */ /* 0x000ea40000002400 */
[-CC-:B------:R-:W-:Y:S01]  /*2ee0*/  FFMA.FTZ R90, R90, R7.reuse, -R53.reuse ;  /* 0x000000075a5a7223 */ /* 0x180fe20000010835 */
[----:B------:R-:W-:Y:S01]  /*2ef0*/  FSEL R64, R3, -INF , P1 ;  /* 0xff80000003407808 */ /* 0x000fe20000800000 */
[-CC-:B------:R-:W-:Y:S01]  /*2f00*/  FFMA.FTZ R72, R104, R7.reuse, -R53.reuse ;  /* 0x0000000768487223 */ /* 0x180fe20000010835 */
[C---:B------:R-:W-:Y:S01]  /*2f10*/  ISETP.GT.AND P1, PT, R59.reuse, 0x9, PT ;  /* 0x000000093b00780c */ /* 0x040fe20003f24270 */
[-CC-:B------:R-:W-:Y:S01]  /*2f20*/  FFMA.FTZ R55, R108, R7.reuse, -R53.reuse ;  /* 0x000000076c377223 */ /* 0x180fe20000010835 */
[----:B------:R-:W-:Y:S01]  /*2f30*/  FMNMX.FTZ R3, R64, R4, !PT ;  /* 0x0000000440037209 */ /* 0x000fe20007810000 */
[----:B------:R-:W2:Y:S01]  /*2f40*/  MUFU.TANH R24, R24 ;  /* 0x0000001800187308 */ /* 0x000ea20000002400 */
[----:B------:R-:W-:Y:S01]  /*2f50*/  FSEL R76, R6, -INF , P1 ;  /* 0xff800000064c7808 */ /* 0x000fe20000800000 */
[--C-:B------:R-:W-:Y:S01]  /*2f60*/  FFMA.FTZ R6, R34, R7, -R53.reuse ;  /* 0x0000000722067223 */ /* 0x100fe20000010835 */
[----:B------:R-:W-:Y:S01]  /*2f70*/  FMNMX.FTZ R5, R68, R3, !PT ;  /* 0x0000000344057209 */ /* 0x000fe20007810000 */
[-CC-:B------:R-:W-:Y:S01]  /*2f80*/  FFMA.FTZ R30, R30, R7.reuse, -R53.reuse ;  /* 0x000000071e1e7223 */ /* 0x180fe20000010835 */
[C---:B------:R-:W-:Y:S01]  /*2f90*/  ISETP.GT.AND P1, PT, R59.reuse, 0x11, PT ;  /* 0x000000113b00780c */ /* 0x040fe20003f24270 */
[--C-:B------:R-:W-:Y:S01]  /*2fa0*/  FFMA.FTZ R56, R56, R7, -R53.reuse ;  /* 0x0000000738387223 */ /* 0x100fe20000010835 */
[----:B------:R-:W-:Y:S01]  /*2fb0*/  FMNMX.FTZ R5, R76, R5, !PT ;  /* 0x000000054c057209 */ /* 0x000fe20007810000 */
[----:B------:R4:W-:Y:S01]  /*2fc0*/  MUFU.EX2 R3, R90 ;  /* 0x0000005a00037308 */ /* 0x0009e20000000800 */
[----:B------:R-:W-:Y:S01]  /*2fd0*/  FSEL R10, R10, -INF , P1 ;  /* 0xff8000000a0a7808 */ /* 0x000fe20000800000 */
[----:B------:R-:W-:Y:S01]  /*2fe0*/  UIADD3 UR5, UR5, 0x2d840, URZ ;  /* 0x0002d84005057890 */ /* 0x000fe2000fffe03f */
[----:B------:R-:W-:Y:S01]  /*2ff0*/  FMNMX.FTZ R5, R80, R5, !PT ;  /* 0x0000000550057209 */ /* 0x000fe20007810000 */
[----:B------:R-:W-:Y:S01]  /*3000*/  FFMA.FTZ R62, R62, R7, -R53 ;  /* 0x000000073e3e7223 */ /* 0x000fe20000010835 */
[----:B------:R-:W-:Y:S01]  /*3010*/  ISETP.GT.AND P1, PT, R59, 0x19, PT ;  /* 0x000000193b00780c */ /* 0x000fe20003f24270 */
[----:B------:R-:W-:Y:S01]  /*3020*/  UPRMT UR5, UR42, 0x654, UR5 ;  /* 0x000006542a057896 */ /* 0x000fe20008000005 */
[----:B------:R-:W-:Y:S01]  /*3030*/  FMNMX.FTZ R5, R10, R5, !PT ;  /* 0x000000050a057209 */ /* 0x000fe20007810000 */
[----:B------:R-:W2:Y:S01]  /*3040*/  MUFU.TANH R25, R25 ;  /* 0x0000001900197308 */ /* 0x000ea20000002400 */
[----:B0-----:R-:W-:-:S02]  /*3050*/  FSEL R12, R12, -INF , P1 ;  /* 0xff8000000c0c7808 */ /* 0x001fc40000800000 */
[----:B------:R-:W-:Y:S02]  /*3060*/  FMNMX.FTZ R9, R84, R5, !PT ;  /* 0x0000000554097209 */ /* 0x000fe40007810000 */
[----:B------:R-:W-:Y:S02]  /*3070*/  ISETP.GT.AND P1, PT, R59, 0x21, PT ;  /* 0x000000213b00780c */ /* 0x000fe40003f24270 */
[----:B---3--:R-:W-:Y:S01]  /*3080*/  FSEL R34, R13, -INF , P2 ;  /* 0xff8000000d227808 */ /* 0x008fe20001000000 */
[----:B------:R-:W0:Y:S01]  /*3090*/  MUFU.TANH R26, R26 ;  /* 0x0000001a001a7308 */ /* 0x000e220000002400 */
[----:B------:R-:W-:Y:S01]  /*30a0*/  FMNMX.FTZ R9, R12, R9, !PT ;  /* 0x000000090c097209 */ /* 0x000fe20007810000 */
[----:B------:R-:W-:Y:S01]  /*30b0*/  SYNCS.ARRIVE.TRANS64.RED.A1T0 RZ, [UR5], RZ ;  /* 0x000000ffffff79a7 */ /* 0x000fe20008100405 */
[C---:B------:R-:W-:Y:S02]  /*30c0*/  ISETP.GT.AND P2, PT, R59.reuse, 0x28, PT ;  /* 0x000000283b00780c */ /* 0x040fe40003f44270 */
[----:B----4-:R-:W-:Y:S01]  /*30d0*/  FSEL R90, R14, -INF , P1 ;  /* 0xff8000000e5a7808 */ /* 0x010fe20000800000 */
[----:B------:R-:W-:Y:S01]  /*30e0*/  FFMA.FTZ R14, R32, R7, -R53 ;  /* 0x00000007200e7223 */ /* 0x000fe20000010835 */
[----:B------:R-:W-:Y:S01]  /*30f0*/  FMNMX.FTZ R9, R34, R9, !PT ;  /* 0x0000000922097209 */ /* 0x000fe20007810000 */
[----:B------:R3:W-:Y:S01]  /*3100*/  MUFU.EX2 R5, R6 ;  /* 0x0000000600057308 */ /* 0x0007e20000000800 */
[----:B------:R-:W-:-:S02]  /*3110*/  ISETP.GT.AND P1, PT, R59, 0x29, PT ;  /* 0x000000293b00780c */ /* 0x000fc40003f24270 */
[----:B-----5:R-:W-:Y:S02]  /*3120*/  FSEL R32, R15, -INF , P2 ;  /* 0xff8000000f207808 */ /* 0x020fe40001000000 */
[----:B------:R-:W-:Y:S02]  /*3130*/  FMNMX.FTZ R9, R90, R9, !PT ;  /* 0x000000095a097209 */ /* 0x000fe40007810000 */
[C---:B------:R-:W-:Y:S01]  /*3140*/  ISETP.GT.AND P2, PT, R59.reuse, 0x30, PT ;  /* 0x000000303b00780c */ /* 0x040fe20003f44270 */
[----:B------:R-:W-:Y:S01]  /*3150*/  MUFU.TANH R27, R27 ;  /* 0x0000001b001b7308 */ /* 0x000fe20000002400 */
[----:B-1----:R-:W-:Y:S01]  /*3160*/  FSEL R20, R20, -INF , P1 ;  /* 0xff80000014147808 */ /* 0x002fe20000800000 */
[----:B---3--:R-:W-:Y:S01]  /*3170*/  FFMA.FTZ R6, R38, R7, -R53 ;  /* 0x0000000726067223 */ /* 0x008fe20000010835 */
[----:B------:R-:W-:Y:S02]  /*3180*/  FMNMX.FTZ R11, R32, R9, !PT ;  /* 0x00000009200b7209 */ /* 0x000fe40007810000 */
[----:B------:R-:W-:-:S02]  /*3190*/  ISETP.GT.AND P1, PT, R59, 0x31, PT ;  /* 0x000000313b00780c */ /* 0x000fc40003f24270 */
[----:B--2---:R-:W-:Y:S01]  /*31a0*/  FSEL R38, R21, -INF , P2 ;  /* 0xff80000015267808 */ /* 0x004fe20001000000 */
[----:B------:R-:W1:Y:S01]  /*31b0*/  MUFU.TANH R28, R28 ;  /* 0x0000001c001c7308 */ /* 0x000e620000002400 */
[----:B------:R-:W-:Y:S01]  /*31c0*/  FMNMX.FTZ R11, R20, R11, !PT ;  /* 0x0000000b140b7209 */ /* 0x000fe20007810000 */
[-CC-:B------:R-:W-:Y:S01]  /*31d0*/  FFMA.FTZ R21, R50, R7.reuse, -R53.reuse ;  /* 0x0000000732157223 */ /* 0x180fe20000010835 */
[C---:B------:R-:W-:Y:S01]  /*31e0*/  ISETP.GT.AND P2, PT, R59.reuse, 0x38, PT ;  /* 0x000000383b00780c */ /* 0x040fe20003f44270 */
[-CC-:B------:R-:W-:Y:S01]  /*31f0*/  FFMA.FTZ R50, R92, R7.reuse, -R53.reuse ;  /* 0x000000075c327223 */ /* 0x180fe20000010835 */
[----:B------:R-:W-:Y:S01]  /*3200*/  FSEL R104, R24, -INF , P1 ;  /* 0xff80000018687808 */ /* 0x000fe20000800000 */
[----:B------:R-:W-:Y:S01]  /*3210*/  FFMA.FTZ R24, R36, R7, -R53 ;  /* 0x0000000724187223 */ /* 0x000fe20000010835 */
[----:B------:R-:W-:Y:S01]  /*3220*/  FMNMX.FTZ R11, R38, R11, !PT ;  /* 0x0000000b260b7209 */ /* 0x000fe20007810000 */
[----:B------:R-:W2:Y:S01]  /*3230*/  MUFU.TANH R29, R29 ;  /* 0x0000001d001d7308 */ /* 0x000ea20000002400 */
[----:B------:R-:W-:-:S02]  /*3240*/  ISETP.GT.AND P1, PT, R59, 0x39, PT ;  /* 0x000000393b00780c */ /* 0x000fc40003f24270 */
[----:B------:R-:W-:Y:S02]  /*3250*/  CS2R R92, SRZ ;  /* 0x00000000005c7805 */ /* 0x000fe4000001ff00 */
[----:B------:R-:W-:Y:S02]  /*3260*/  FSEL R36, R25, -INF , P2 ;  /* 0xff80000019247808 */ /* 0x000fe40001000000 */
[----:B------:R-:W-:Y:S02]  /*3270*/  FMNMX.FTZ R11, R104, R11, !PT ;  /* 0x0000000b680b7209 */ /* 0x000fe40007810000 */
[----:B------:R-:W-:Y:S01]  /*3280*/  ISETP.GT.AND P2, PT, R59, 0x40, PT ;  /* 0x000000403b00780c */ /* 0x000fe20003f44270 */
[----:B------:R-:W3:Y:S01]  /*3290*/  MUFU.TANH R31, R31 ;  /* 0x0000001f001f7308 */ /* 0x000ee20000002400 */
[----:B0-----:R-:W-:Y:S02]  /*32a0*/  FSEL R26, R26, -INF , P1 ;  /* 0xff8000001a1a7808 */ /* 0x001fe40000800000 */
[----:B------:R-:W-:-:S02]  /*32b0*/  FMNMX.FTZ R13, R36, R11, !PT ;  /* 0x0000000b240d7209 */ /* 0x000fc40007810000 */
[C---:B------:R-:W-:Y:S02]  /*32c0*/  ISETP.GT.AND P1, PT, R59.reuse, 0x41, PT ;  /* 0x000000413b00780c */ /* 0x040fe40003f24270 */
[----:B------:R-:W-:Y:S01]  /*32d0*/  FMNMX.FTZ R13, R26, R13, !PT ;  /* 0x0000000d1a0d7209 */ /* 0x000fe20007810000 */
[----:B------:R0:W-:Y:S01]  /*32e0*/  MUFU.EX2 R9, R6 ;  /* 0x0000000600097308 */ /* 0x0001e20000000800 */
[----:B-1----:R-:W-:Y:S01]  /*32f0*/  FSEL R106, R28, -INF , P1 ;  /* 0xff8000001c6a7808 */ /* 0x002fe20000800000 */
[-CC-:B------:R-:W-:Y:S01]  /*3300*/  FFMA.FTZ R28, R40, R7.reuse, -R53.reuse ;  /* 0x00000007281c7223 */ /* 0x180fe20000010835 */
[----:B------:R-:W-:Y:S01]  /*3310*/  ISETP.GT.AND P1, PT, R59, 0x49, PT ;  /* 0x000000493b00780c */ /* 0x000fe20003f24270 */
[-CC-:B------:R-:W-:Y:S01]  /*3320*/  FFMA.FTZ R40, R44, R7.reuse, -R53.reuse ;  /* 0x000000072c287223 */ /* 0x180fe20000010835 */
[-CC-:B------:R-:W-:Y:S01]  /*3330*/  FFMA.FTZ R44, R48, R7.reuse, -R53.reuse ;  /* 0x00000007302c7223 */ /* 0x180fe20000010835 */
[-CC-:B------:R-:W-:Y:S01]  /*3340*/  FFMA.FTZ R48, R52, R7.reuse, -R53.reuse ;  /* 0x0000000734307223 */ /* 0x180fe20000010835 */
[-CC-:B------:R-:W-:Y:S01]  /*3350*/  FFMA.FTZ R52, R82, R7.reuse, -R53.reuse ;  /* 0x0000000752347223 */ /* 0x180fe20000010835 */
[----:B------:R-:W1:Y:S01]  /*3360*/  MUFU.TANH R33, R33 ;  /* 0x0000002100217308 */ /* 0x000e620000002400 */
[----:B0-----:R-:W-:Y:S01]  /*3370*/  FFMA.FTZ R6, R42, R7, -R53 ;  /* 0x000000072a067223 */ /* 0x001fe20000010835 */
[----:B------:R-:W-:-:S02]  /*3380*/  FSEL R42, R27, -INF , P2 ;  /* 0xff8000001b2a7808 */ /* 0x000fc40001000000 */
[----:B------:R-:W-:Y:S02]  /*3390*/  ISETP.GT.AND P2, PT, R59, 0x48, PT ;  /* 0x000000483b00780c */ /* 0x000fe40003f44270 */
[----:B------:R-:W-:Y:S02]  /*33a0*/  FMNMX.FTZ R13, R42, R13, !PT ;  /* 0x0000000d2a0d7209 */ /* 0x000fe40007810000 */
[----:B------:R-:W0:Y:S01]  /*33b0*/  MUFU.TANH R35, R35 ;  /* 0x0000002300237308 */ /* 0x000e220000002400 */
[----:B--2---:R-:W-:Y:S02]  /*33c0*/  FSEL R108, R29, -INF , P2 ;  /* 0xff8000001d6c7808 */ /* 0x004fe40001000000 */
[----:B------:R-:W-:Y:S02]  /*33d0*/  FMNMX.FTZ R13, R106, R13, !PT ;  /* 0x0000000d6a0d7209 */ /* 0x000fe40007810000 */
[----:B------:R-:W-:Y:S02]  /*33e0*/  ISETP.GT.AND P2, PT, R59, 0x50, PT ;  /* 0x000000503b00780c */ /* 0x000fe40003f44270 */
[----:B---3--:R-:W-:Y:S01]  /*33f0*/  FSEL R110, R31, -INF , P1 ;  /* 0xff8000001f6e7808 */ /* 0x008fe20000800000 */
[----:B------:R-:W2:Y:S01]  /*3400*/  MUFU.TANH R37, R37 ;  /* 0x0000002500257308 */ /* 0x000ea20000002400 */
[----:B------:R-:W-:Y:S01]  /*3410*/  FMNMX.FTZ R13, R108, R13, !PT ;  /* 0x0000000d6c0d7209 */ /* 0x000fe20007810000 */
[----:B------:R-:W-:Y:S01]  /*3420*/  FFMA.FTZ R31, R46, R7, -R53 ;  /* 0x000000072e1f7223 */ /* 0x000fe20000010835 */
[----:B------:R-:W-:-:S02]  /*3430*/  ISETP.GT.AND P1, PT, R59, 0x51, PT ;  /* 0x000000513b00780c */ /* 0x000fc40003f24270 */
[----:B-1----:R-:W-:Y:S01]  /*3440*/  FSEL R46, R33, -INF , P2 ;  /* 0xff800000212e7808 */ /* 0x002fe20001000000 */
[--C-:B------:R-:W-:Y:S01]  /*3450*/  FFMA.FTZ R33, R54, R7, -R53.reuse ;  /* 0x0000000736217223 */ /* 0x100fe20000010835 */
[----:B------:R-:W-:Y:S01]  /*3460*/  FMNMX.FTZ R13, R110, R13, !PT ;  /* 0x0000000d6e0d7209 */ /* 0x000fe20007810000 */
[----:B------:R-:W1:Y:S01]  /*3470*/  MUFU.TANH R39, R39 ;  /* 0x0000002700277308 */ /* 0x000e620000002400 */
[----:B------:R-:W-:Y:S01]  /*3480*/  ISETP.GT.AND P2, PT, R59, 0x58, PT ;  /* 0x000000583b00780c */ /* 0x000fe20003f44270 */
[-CC-:B------:R-:W-:Y:S01]  /*3490*/  FFMA.FTZ R54, R98, R7.reuse, -R53.reuse ;  /* 0x0000000762367223 */ /* 0x180fe20000010835 */
[----:B0-----:R-:W-:Y:S01]  /*34a0*/  FSEL R112, R35, -INF , P1 ;  /* 0xff80000023707808 */ /* 0x001fe20000800000 */
[----:B------:R-:W-:Y:S01]  /*34b0*/  FFMA.FTZ R35, R100, R7, -R53 ;  /* 0x0000000764237223 */ /* 0x000fe20000010835 */
[----:B------:R-:W-:Y:S02]  /*34c0*/  FMNMX.FTZ R13, R46, R13, !PT ;  /* 0x0000000d2e0d7209 */ /* 0x000fe40007810000 */
[----:B------:R-:W-:-:S02]  /*34d0*/  CS2R R100, SRZ ;  /* 0x0000000000647805 */ /* 0x000fc4000001ff00 */
[----:B------:R-:W-:Y:S01]  /*34e0*/  ISETP.GT.AND P1, PT, R59, 0x59, PT ;  /* 0x000000593b00780c */ /* 0x000fe20003f24270 */
[----:B------:R-:W0:Y:S01]  /*34f0*/  MUFU.TANH R41, R41 ;  /* 0x0000002900297308 */ /* 0x000e220000002400 */
[----:B--2---:R-:W-:Y:S01]  /*3500*/  FSEL R114, R37, -INF , P2 ;  /* 0xff80000025727808 */ /* 0x004fe20001000000 */
[--C-:B------:R-:W-:Y:S01]  /*3510*/  FFMA.FTZ R37, R58, R7, -R53.reuse ;  /* 0x000000073a257223 */ /* 0x100fe20000010835 */
[----:B------:R-:W-:Y:S01]  /*3520*/  FMNMX.FTZ R13, R112, R13, !PT ;  /* 0x0000000d700d7209 */ /* 0x000fe20007810000 */
[--C-:B------:R-:W-:Y:S01]  /*3530*/  FFMA.FTZ R58, R96, R7, -R53.reuse ;  /* 0x00000007603a7223 */ /* 0x100fe20000010835 */
[----:B------:R-:W-:Y:S02]  /*3540*/  ISETP.GT.AND P2, PT, R59, 0x60, PT ;  /* 0x000000603b00780c */ /* 0x000fe40003f44270 */
[----:B------:R-:W-:Y:S02]  /*3550*/  CS2R R98, SRZ ;  /* 0x0000000000627805 */ /* 0x000fe4000001ff00 */
[----:B------:R-:W-:Y:S01]  /*3560*/  FMNMX.FTZ R13, R114, R13, !PT ;  /* 0x0000000d720d7209 */ /* 0x000fe20007810000 */
[----:B------:R-:W2:Y:S01]  /*3570*/  MUFU.TANH R43, R43 ;  /* 0x0000002b002b7308 */ /* 0x000ea20000002400 */
[----:B-1----:R-:W-:Y:S01]  /*3580*/  FSEL R116, R39, -INF , P1 ;  /* 0xff80000027747808 */ /* 0x002fe20000800000 */
[-CC-:B------:R-:W-:Y:S01]  /*3590*/  FFMA.FTZ R39, R66, R7.reuse, -R53.reuse ;  /* 0x0000000742277223 */ /* 0x180fe20000010835 */
[----:B------:R-:W-:Y:S01]  /*35a0*/  ISETP.GT.AND P1, PT, R59, 0x61, PT ;  /* 0x000000613b00780c */ /* 0x000fe20003f24270 */
[----:B------:R-:W-:Y:S01]  /*35b0*/  FFMA.FTZ R66, R74, R7, -R53 ;  /* 0x000000074a427223 */ /* 0x000fe20000010835 */
[----:B------:R-:W-:-:S02]  /*35c0*/  FMNMX.FTZ R13, R116, R13, !PT ;  /* 0x0000000d740d7209 */ /* 0x000fc40007810000 */
[----:B------:R-:W-:Y:S01]  /*35d0*/  CS2R R96, SRZ ;  /* 0x0000000000607805 */ /* 0x000fe2000001ff00 */
[----:B------:R-:W1:Y:S01]  /*35e0*/  MUFU.TANH R45, R45 ;  /* 0x0000002d002d7308 */ /* 0x000e620000002400 */
[----:B0-----:R-:W-:Y:S01]  /*35f0*/  FSEL R118, R41, -INF , P2 ;  /* 0xff80000029767808 */ /* 0x001fe20001000000 */
[----:B------:R-:W-:Y:S01]  /*3600*/  FFMA.FTZ R41, R70, R7, -R53 ;  /* 0x0000000746297223 */ /* 0x000fe20000010835 */
[----:B------:R-:W-:Y:S02]  /*3610*/  ISETP.GT.AND P2, PT, R59, 0x68, PT ;  /* 0x000000683b00780c */ /* 0x000fe40003f44270 */
[----:B------:R-:W-:-:S03]  /*3620*/  FMNMX.FTZ R13, R118, R13, !PT ;  /* 0x0000000d760d7209 */ /* 0x000fc60007810000 */
[----:B------:R-:W0:Y:S01]  /*3630*/  MUFU.TANH R47, R47 ;  /* 0x0000002f002f7308 */ /* 0x000e220000002400 */
[----:B--2---:R-:W-:Y:S01]  /*3640*/  FSEL R120, R43, -INF , P1 ;  /* 0xff8000002b787808 */ /* 0x004fe20000800000 */
[----:B------:R-:W-:Y:S01]  /*3650*/  FFMA.FTZ R43, R78, R7, -R53 ;  /* 0x000000074e2b7223 */ /* 0x000fe20000010835 */
[----:B------:R-:W-:Y:S02]  /*3660*/  ISETP.GT.AND P1, PT, R59, 0x69, PT ;  /* 0x000000693b00780c */ /* 0x000fe40003f24270 */
[----:B------:R-:W-:-:S03]  /*3670*/  FMNMX.FTZ R13, R120, R13, !PT ;  /* 0x0000000d780d7209 */ /* 0x000fc60007810000 */
[----:B------:R-:W2:Y:S01]  /*3680*/  MUFU.TANH R49, R49 ;  /* 0x0000003100317308 */ /* 0x000ea20000002400 */
[----:B-1----:R-:W-:Y:S01]  /*3690*/  FSEL R122, R45, -INF , P2 ;  /* 0xff8000002d7a7808 */ /* 0x002fe20001000000 */
[----:B------:R-:W-:Y:S01]  /*36a0*/  FFMA.FTZ R45, R86, R7, -R53 ;  /* 0x00000007562d7223 */ /* 0x000fe20000010835 */
[----:B------:R-:W-:Y:S02]  /*36b0*/  ISETP.GT.AND P2, PT, R59, 0x70, PT ;  /* 0x000000703b00780c */ /* 0x000fe40003f44270 */
[----:B------:R-:W-:-:S03]  /*36c0*/  FMNMX.FTZ R13, R122, R13, !PT ;  /* 0x0000000d7a0d7209 */ /* 0x000fc60007810000 */
[----:B------:R-:W1:Y:S01]  /*36d0*/  MUFU.TANH R51, R51 ;  /* 0x0000003300337308 */ /* 0x000e620000002400 */
[----:B0-----:R-:W-:Y:S01]  /*36e0*/  FSEL R124, R47, -INF , P1 ;  /* 0xff8000002f7c7808 */ /* 0x001fe20000800000 */
[--C-:B------:R-:W-:Y:S01]  /*36f0*/  FFMA.FTZ R47, R94, R7, -R53.reuse ;  /* 0x000000075e2f7223 */ /* 0x100fe20000010835 */
[----:B------:R-:W-:Y:S02]  /*3700*/  ISETP.GT.AND P1, PT, R59, 0x71, PT ;  /* 0x000000713b00780c */ /* 0x000fe40003f24270 */
[----:B------:R-:W-:Y:S02]  /*3710*/  CS2R R94, SRZ ;  /* 0x00000000005e7805 */ /* 0x000fe4000001ff00 */
[----:B------:R-:W-:Y:S01]  /*3720*/  FMNMX.FTZ R13, R124, R13, !PT ;  /* 0x0000000d7c0d7209 */ /* 0x000fe20007810000 */
[----:B------:R-:W0:Y:S01]  /*3730*/  MUFU.TANH R57, R57 ;  /* 0x0000003900397308 */ /* 0x000e220000002400 */
[----:B--2---:R-:W-:Y:S01]  /*3740*/  FSEL R126, R49, -INF , P2 ;  /* 0xff800000317e7808 */ /* 0x004fe20001000000 */
[-CC-:B------:R-:W-:Y:S01]  /*3750*/  FFMA.FTZ R49, R60, R7.reuse, -R53.reuse ;  /* 0x000000073c317223 */ /* 0x180fe20000010835 */
[----:B------:R-:W-:Y:S01]  /*3760*/  ISETP.GT.AND P2, PT, R59, 0x78, PT ;  /* 0x000000783b00780c */ /* 0x000fe20003f44270 */
[----:B------:R-:W-:Y:S01]  /*3770*/  FFMA.FTZ R53, R102, R7, -R53 ;  /* 0x0000000766357223 */ /* 0x000fe20000010835 */
[----:B------:R-:W-:-:S02]  /*3780*/  FMNMX.FTZ R13, R126, R13, !PT ;  /* 0x0000000d7e0d7209 */ /* 0x000fc40007810000 */
[----:B------:R-:W-:Y:S01]  /*3790*/  CS2R R102, SRZ ;  /* 0x0000000000667805 */ /* 0x000fe2000001ff00 */
[----:B------:R-:W2:Y:S01]  /*37a0*/  MUFU.TANH R61, R61 ;  /* 0x0000003d003d7308 */ /* 0x000ea20000002400 */
[----:B-1----:R-:W-:Y:S02]  /*37b0*/  FSEL R128, R51, -INF , P1 ;  /* 0xff80000033807808 */ /* 0x002fe40000800000 */
[----:B------:R-:W-:Y:S02]  /*37c0*/  ISETP.GT.AND P1, PT, R59, 0x79, PT ;  /* 0x000000793b00780c */ /* 0x000fe40003f24270 */
[----:B------:R-:W-:-:S03]  /*37d0*/  FMNMX.FTZ R13, R128, R13, !PT ;  /* 0x0000000d800d7209 */ /* 0x000fc60007810000 */
[----:B------:R1:W-:Y:S01]  /*37e0*/  MUFU.EX2 R11, R6 ;  /* 0x00000006000b7308 */ /* 0x0003e20000000800 */
[----:B0-----:R-:W-:-:S04]  /*37f0*/  FSEL R130, R57, -INF , P2 ;  /* 0xff80000039827808 */ /* 0x001fc80001000000 */
[----:B------:R-:W-:-:S03]  /*3800*/  FMNMX.FTZ R13, R130, R13, !PT ;  /* 0x0000000d820d7209 */ /* 0x000fc60007810000 */
[----:B------:R-:W-:Y:S01]  /*3810*/  MUFU.EX2 R55, R55 ;  /* 0x0000003700377308 */ /* 0x000fe20000000800 */
[----:B--2---:R-:W-:-:S04]  /*3820*/  FSEL R132, R61, -INF , P1 ;  /* 0xff8000003d847808 */ /* 0x004fc80000800000 */
[----:B------:R-:W-:-:S03]  /*3830*/  FMNMX.FTZ R13, R132, R13, !PT ;  /* 0x0000000d840d7209 */ /* 0x000fc60007810000 */
[----:B------:R-:W0:Y:S02]  /*3840*/  MUFU.EX2 R72, R72 ;  /* 0x0000004800487308 */ /* 0x000e240000000800 */
[----:B-1----:R-:W1:Y:S06]  /*3850*/  SHFL.BFLY PT, R6, R13, 0x2, 0x1f ;  /* 0x0c401f000d067f89 */ /* 0x002e6c00000e0000 */
[----:B------:R-:W2:Y:S08]  /*3860*/  MUFU.EX2 R30, R30 ;  /* 0x0000001e001e7308 */ /* 0x000eb00000000800 */
[----:B------:R-:W3:Y:S08]  /*3870*/  MUFU.EX2 R14, R14 ;  /* 0x0000000e000e7308 */ /* 0x000ef00000000800 */
        /* <DEDUP_REMOVED lines=22> */
[----:B0-----:R-:W-:Y:S01]  /*39e0*/  FADD.FTZ R26, R55, R72 ;  /* 0x00000048371a7221 */ /* 0x001fe20000010000 */
[-CC-:B------:R-:W-:Y:S01]  /*39f0*/  FFMA.FTZ R10, R34, R7.reuse, -R13.reuse ;  /* 0x00000007220a7223 */ /* 0x180fe2000001080d */
[-CC-:B------:R-:W-:Y:S01]  /*3a00*/  FFMA.FTZ R57, R90, R7.reuse, -R13.reuse ;  /* 0x000000075a397223 */ /* 0x180fe2000001080d */
[-CC-:B------:R-:W-:Y:S01]  /*3a10*/  FFMA.FTZ R32, R32, R7.reuse, -R13.reuse ;  /* 0x0000000720207223 */ /* 0x180fe2000001080d */
[----:B------:R-:W0:Y:S01]  /*3a20*/  MUFU.EX2 R4, R4 ;  /* 0x0000000400047308 */ /* 0x000e220000000800 */
[----:B------:R-:W-:Y:S01]  /*3a30*/  FADD.FTZ R25, R3, R26 ;  /* 0x0000001a03197221 */ /* 0x000fe20000010000 */
[-CC-:B------:R-:W-:Y:S01]  /*3a40*/  FFMA.FTZ R61, R20, R7.reuse, -R13.reuse ;  /* 0x00000007143d7223 */ /* 0x180fe2000001080d */
[-CC-:B------:R-:W-:Y:S01]  /*3a50*/  FFMA.FTZ R20, R38, R7.reuse, -R13.reuse ;  /* 0x0000000726147223 */ /* 0x180fe2000001080d */
[----:B------:R-:W-:Y:S01]  /*3a60*/  FFMA.FTZ R65, R104, R7, -R13 ;  /* 0x0000000768417223 */ /* 0x000fe2000001080d */
[----:B--2---:R-:W-:Y:S01]  /*3a70*/  FADD.FTZ R26, R30, R25 ;  /* 0x000000191e1a7221 */ /* 0x004fe20000010000 */
[----:B---3--:R-:W-:Y:S01]  /*3a80*/  F2FP.BF16.F32.PACK_AB R25, R14, R5 ;  /* 0x000000050e19723e */ /* 0x008fe200000010ff */
        /* <DEDUP_REMOVED lines=8> */
[-CC-:B------:R-:W-:Y:S01]  /*3b10*/  FFMA.FTZ R114, R114, R7.reuse, -R13.reuse ;  /* 0x0000000772727223 */ /* 0x180fe2000001080d */
[----:B------:R-:W2:Y:S01]  /*3b20*/  MUFU.EX2 R60, R60 ;  /* 0x0000003c003c7308 */ /* 0x000ea20000000800 */
[----:B0-----:R-:W-:Y:S01]  /*3b30*/  FADD.FTZ R12, R29, R4 ;  /* 0x000000041d0c7221 */ /* 0x001fe20000010000 */
[-CC-:B------:R-:W-:Y:S01]  /*3b40*/  FFMA.FTZ R116, R116, R7.reuse, -R13.reuse ;  /* 0x0000000774747223 */ /* 0x180fe2000001080d */
        /* <DEDUP_REMOVED lines=8> */
[-CC-:B------:R-:W-:Y:S01]  /*3bd0*/  FFMA.FTZ R130, R130, R7.reuse, -R13.reuse ;  /* 0x0000000782827223 */ /* 0x180fe2000001080d */
[----:B------:R-:W-:Y:S01]  /*3be0*/  FFMA.FTZ R132, R132, R7, -R13 ;  /* 0x0000000784847223 */ /* 0x000fe2000001080d */
[----:B------:R-:W-:-:S02]  /*3bf0*/  F2FP.BF16.F32.PACK_AB R13, R72, R55 ;  /* 0x00000037480d723e */ /* 0x000fc400000010ff */
[----:B------:R-:W-:Y:S02]  /*3c00*/  CS2R R110, SRZ ;  /* 0x00000000006e7805 */ /* 0x000fe4000001ff00 */
[----:B------:R-:W-:Y:S01]  /*3c10*/  CS2R R106, SRZ ;  /* 0x00000000006a7805 */ /* 0x000fe2000001ff00 */
[----:B------:R-:W1:Y:S01]  /*3c20*/  MUFU.EX2 R64, R64 ;  /* 0x0000004000407308 */ /* 0x000e620000000800 */
[----:B--2---:R-:W-:Y:S01]  /*3c30*/  FADD.FTZ R12, R60, R15 ;  /* 0x0000000f3c0c7221 */ /* 0x004fe20000010000 */
[----:B------:R-:W-:Y:S01]  /*3c40*/  FADD.FTZ R15, R5, R26 ;  /* 0x0000001a050f7221 */ /* 0x000fe20000010000 */
[----:B------:R-:W-:Y:S02]  /*3c50*/  CS2R R104, SRZ ;  /* 0x0000000000687805 */ /* 0x000fe4000001ff00 */
[----:B------:R-:W-:Y:S01]  /*3c60*/  CS2R R90, SRZ ;  /* 0x00000000005a7805 */ /* 0x000fe2000001ff00 */
[----:B------:R-:W-:Y:S01]  /*3c70*/  FADD.FTZ R26, R14, R15 ;  /* 0x0000000f0e1a7221 */ /* 0x000fe20000010000 */
[----:B------:R-:W-:Y:S01]  /*3c80*/  F2FP.BF16.F32.PACK_AB R15, R30, R3 ;  /* 0x000000031e0f723e */ /* 0x000fe200000010ff */
[----:B------:R-:W2:Y:S01]  /*3c90*/  MUFU.EX2 R63, R63 ;  /* 0x0000003f003f7308 */ /* 0x000ea20000000800 */
[----:B0-----:R-:W-:Y:S01]  /*3ca0*/  FADD.FTZ R27, R59, R12 ;  /* 0x0000000c3b1b7221 */ /* 0x001fe20000010000 */
[----:B------:R-:W-:-:S06]  /*3cb0*/  F2FP.BF16.F32.PACK_AB R14, R60, R51 ;  /* 0x000000333c0e723e */ /* 0x000fcc00000010ff */
[----:B------:R-:W0:Y:S01]  /*3cc0*/  MUFU.EX2 R68, R68 ;  /* 0x0000004400447308 */ /* 0x000e220000000800 */
[----:B-1----:R-:W-:Y:S01]  /*3cd0*/  FADD.FTZ R12, R64, R27 ;  /* 0x0000001b400c7221 */ /* 0x002fe20000010000 */
[----:B------:R-:W-:-:S04]  /*3ce0*/  FADD.FTZ R27, R9, R26 ;  /* 0x0000001a091b7221 */ /* 0x000fc80000010000 */
[C---:B------:R-:W-:Y:S01]  /*3cf0*/  FADD.FTZ R26, R24.reuse, R27 ;  /* 0x0000001b181a7221 */ /* 0x040fe20000010000 */
[----:B------:R-:W-:Y:S01]  /*3d00*/  F2FP.BF16.F32.PACK_AB R27, R24, R9 ;  /* 0x00000009181b723e */ /* 0x000fe200000010ff */
[----:B------:R-:W1:Y:S01]  /*3d10*/  MUFU.EX2 R10, R10 ;  /* 0x0000000a000a7308 */ /* 0x000e620000000800 */
[----:B--2---:R-:W-:Y:S01]  /*3d20*/  FADD.FTZ R5, R63, R12 ;  /* 0x0000000c3f057221 */ /* 0x004fe20000010000 */
[----:B------:R-:W-:Y:S01]  /*3d30*/  F2FP.BF16.F32.PACK_AB R12, R4, R29 ;  /* 0x0000001d040c723e */ /* 0x000fe200000010ff */
[----:B------:R-:W-:Y:S01]  /*3d40*/  FADD.FTZ R9, R11, R26 ;  /* 0x0000001a0b097221 */ /* 0x000fe20000010000 */
[----:B------:R-:W-:Y:S02]  /*3d50*/  F2FP.BF16.F32.PACK_AB R29, R28, R11 ;  /* 0x0000000b1c1d723e */ /* 0x000fe400000010ff */
[----:B------:R-:W-:Y:S01]  /*3d60*/  F2FP.BF16.F32.PACK_AB R24, R64, R59 ;  /* 0x0000003b4018723e */ /* 0x000fe200000010ff */
[----:B------:R-:W-:Y:S01]  /*3d70*/  FADD.FTZ R30, R28, R9 ;  /* 0x000000091c1e7221 */ /* 0x000fe20000010000 */
[----:B------:R-:W2:Y:S01]  /*3d80*/  MUFU.EX2 R57, R57 ;  /* 0x0000003900397308 */ /* 0x000ea20000000800 */
[----:B0-----:R-:W-:Y:S01]  /*3d90*/  FADD.FTZ R5, R68, R5 ;  /* 0x0000000544057221 */ /* 0x001fe20000010000 */
[----:B------:R0:W-:Y:S01]  /*3da0*/  STSM.16.M88.4 [R16+0x21800], R12 ;  /* 0x0218000c10007844 */ /* 0x0001e20000000200 */
[----:B------:R-:W-:Y:S01]  /*3db0*/  FADD.FTZ R9, R31, R30 ;  /* 0x0000001e1f097221 */ /* 0x000fe20000010000 */
[----:B------:R-:W-:-:S02]  /*3dc0*/  F2FP.BF16.F32.PACK_AB R31, R40, R31 ;  /* 0x0000001f281f723e */ /* 0x000fc400000010ff */
[----:B------:R-:W-:Y:S01]  /*3dd0*/  F2FP.BF16.F32.PACK_AB R26, R68, R63 ;  /* 0x0000003f441a723e */ /* 0x000fe200000010ff */
[----:B------:R-:W-:Y:S01]  /*3de0*/  FADD.FTZ R30, R40, R9 ;  /* 0x00000009281e7221 */ /* 0x000fe20000010000 */
[----:B------:R-:W3:Y:S01]  /*3df0*/  MUFU.EX2 R32, R32 ;  /* 0x0000002000207308 */ /* 0x000ee20000000800 */
[----:B-1----:R-:W-:Y:S02]  /*3e00*/  FADD.FTZ R4, R10, R5 ;  /* 0x000000050a047221 */ /* 0x002fe40000010000 */
[----:B------:R-:W-:Y:S01]  /*3e10*/  FADD.FTZ R9, R21, R30 ;  /* 0x0000001e15097221 */ /* 0x000fe20000010000 */
[----:B------:R-:W-:Y:S03]  /*3e20*/  STSM.16.M88.4 [R22], R24 ;  /* 0x0000001816007844 */ /* 0x000fe60000000200 */
[----:B------:R-:W-:Y:S01]  /*3e30*/  FADD.FTZ R40, R44, R9 ;  /* 0x000000092c287221 */ /* 0x000fe20000010000 */
[----:B------:R-:W1:Y:S01]  /*3e40*/  MUFU.EX2 R61, R61 ;  /* 0x0000003d003d7308 */ /* 0x000e620000000800 */
[C---:B--2---:R-:W-:Y:S01]  /*3e50*/  FADD.FTZ R5, R57.reuse, R4 ;  /* 0x0000000439057221 */ /* 0x044fe20000010000 */
[----:B------:R-:W-:-:S02]  /*3e60*/  F2FP.BF16.F32.PACK_AB R28, R57, R10 ;  /* 0x0000000a391c723e */ /* 0x000fc400000010ff */
[----:B0-----:R-:W-:-:S04]  /*3e70*/  F2FP.BF16.F32.PACK_AB R13, R44, R21 ;  /* 0x000000152c0d723e */ /* 0x001fc800000010ff */
[----:B------:R-:W0:Y:S01]  /*3e80*/  MUFU.EX2 R20, R20 ;  /* 0x0000001400147308 */ /* 0x000e220000000800 */
[----:B---3--:R-:W-:-:S07]  /*3e90*/  FADD.FTZ R4, R32, R5 ;  /* 0x0000000520047221 */ /* 0x008fce0000010000 */
[----:B------:R-:W2:Y:S01]  /*3ea0*/  MUFU.EX2 R65, R65 ;  /* 0x0000004100417308 */ /* 0x000ea20000000800 */
[C---:B-1----:R-:W-:Y:S01]  /*3eb0*/  FADD.FTZ R5, R61.reuse, R4 ;  /* 0x000000043d057221 */ /* 0x042fe20000010000 */
[----:B------:R-:W-:-:S05]  /*3ec0*/  F2FP.BF16.F32.PACK_AB R30, R61, R32 ;  /* 0x000000203d1e723e */ /* 0x000fca00000010ff */
[----:B------:R1:W-:Y:S01]  /*3ed0*/  STSM.16.M88.4 [R18], R28 ;  /* 0x0000001c12007844 */ /* 0x0003e20000000200 */
[----:B------:R-:W3:Y:S01]  /*3ee0*/  MUFU.EX2 R36, R36 ;  /* 0x0000002400247308 */ /* 0x000ee20000000800 */
[----:B0-----:R-:W-:-:S07]  /*3ef0*/  FADD.FTZ R4, R20, R5 ;  /* 0x0000000514047221 */ /* 0x001fce0000010000 */
[----:B------:R-:W0:Y:S01]  /*3f00*/  MUFU.EX2 R33, R33 ;  /* 0x0000002100217308 */ /* 0x000e220000000800 */
[C---:B--2---:R-:W-:Y:S01]  /*3f10*/  FADD.FTZ R9, R65.reuse, R4 ;  /* 0x0000000441097221 */ /* 0x044fe20000010000 */
[----:B------:R-:W-:Y:S01]  /*3f20*/  F2FP.BF16.F32.PACK_AB R12, R65, R20 ;  /* 0x00000014410c723e */ /* 0x000fe200000010ff */
[----:B------:R-:W-:Y:S01]  /*3f30*/  IMAD.MOV.U32 R20, RZ, RZ, R136 ;  /* 0x000000ffff147224 */ /* 0x000fe200078e0088 */
[----:B-1----:R-:W1:Y:S04]  /*3f40*/  @P4 LDC R31, c[0x0][0x450] ;  /* 0x00011400ff1f4b82 */ /* 0x002e680000000800 */
[----:B------:R-:W2:Y:S01]  /*3f50*/  MUFU.EX2 R69, R69 ;  /* 0x0000004500457308 */ /* 0x000ea20000000800 */
[----:B---3--:R-:W-:-:S07]  /*3f60*/  FADD.FTZ R4, R36, R9 ;  /* 0x0000000924047221 */ /* 0x008fce0000010000 */
[----:B------:R-:W3:Y:S01]  /*3f70*/  MUFU.EX2 R48, R48 ;  /* 0x0000003000307308 */ /* 0x000ee20000000800 */
[----:B0-----:R-:W-:-:S07]  /*3f80*/  FADD.FTZ R9, R33, R40 ;  /* 0x0000002821097221 */ /* 0x001fce0000010000 */
[----:B------:R-:W0:Y:S01]  /*3f90*/  MUFU.EX2 R34, R34 ;  /* 0x0000002200227308 */ /* 0x000e220000000800 */
[C---:B--2---:R-:W-:Y:S01]  /*3fa0*/  FADD.FTZ R11, R69.reuse, R4 ;  /* 0x00000004450b7221 */ /* 0x044fe20000010000 */
[----:B------:R-:W-:-:S06]  /*3fb0*/  F2FP.BF16.F32.PACK_AB R14, R69, R36 ;  /* 0x00000024450e723e */ /* 0x000fcc00000010ff */
[----:B------:R-:W2:Y:S01]  /*3fc0*/  MUFU.EX2 R37, R37 ;  /* 0x0000002500257308 */ /* 0x000ea20000000800 */
[C---:B---3--:R-:W-:Y:S01]  /*3fd0*/  FADD.FTZ R4, R48.reuse, R9 ;  /* 0x0000000930047221 */ /* 0x048fe20000010000 */
[----:B------:R-:W-:Y:S02]  /*3fe0*/  F2FP.BF16.F32.PACK_AB R15, R48, R33 ;  /* 0x00000021300f723e */ /* 0x000fe400000010ff */
[----:B------:R-:W3:Y:S03]  /*3ff0*/  @P4 LDC R33, c[0x0][0x44c] ;  /* 0x00011300ff214b82 */ /* 0x000ee60000000800 */
[----:B------:R4:W-:Y:S01]  /*4000*/  STSM.16.M88.4 [R17], R12 ;  /* 0x0000000c11007844 */ /* 0x0009e20000000200 */
[----:B------:R-:W5:Y:S01]  /*4010*/  MUFU.EX2 R67, R67 ;  /* 0x0000004300437308 */ /* 0x000f620000000800 */
[----:B0-----:R-:W-:-:S07]  /*4020*/  FADD.FTZ R10, R34, R11 ;  /* 0x0000000b220a7221 */ /* 0x001fce0000010000 */
[----:B------:R-:W0:Y:S01]  /*4030*/  MUFU.EX2 R56, R56 ;  /* 0x0000003800387308 */ /* 0x000e220000000800 */
[----:B--2---:R-:W-:-:S07]  /*4040*/  FADD.FTZ R11, R37, R4 ;  /* 0x00000004250b7221 */ /* 0x004fce0000010000 */
[----:B------:R2:W1:Y:S01]  /*4050*/  MUFU.EX2 R0, R108 ;  /* 0x0000006c00007308 */ /* 0x0004620000000800 */
[C---:B-----5:R-:W-:Y:S01]  /*4060*/  FADD.FTZ R21, R67.reuse, R10 ;  /* 0x0000000a43157221 */ /* 0x060fe20000010000 */
[----:B----4-:R-:W-:Y:S01]  /*4070*/  F2FP.BF16.F32.PACK_AB R12, R67, R34 ;  /* 0x00000022430c723e */ /* 0x010fe200000010ff */
[----:B---3--:R-:W-:-:S05]  /*4080*/  @P4 IMAD.HI.U32 R28, R136, R33, RZ ;  /* 0x00000021881c4227 */ /* 0x008fca00078e00ff */
[----:B------:R-:W3:Y:S01]  /*4090*/  MUFU.EX2 R39, R39 ;  /* 0x0000002700277308 */ /* 0x000ee20000000800 */
[C---:B0-----:R-:W-:Y:S01]  /*40a0*/  FADD.FTZ R4, R56.reuse, R11 ;  /* 0x0000000b38047221 */ /* 0x041fe20000010000 */
[----:B------:R-:W-:Y:S02]  /*40b0*/  F2FP.BF16.F32.PACK_AB R13, R56, R37 ;  /* 0x00000025380d723e */ /* 0x000fe400000010ff */
[----:B--2---:R-:W-:Y:S02]  /*40c0*/  CS2R R108, SRZ ;  /* 0x00000000006c7805 */ /* 0x004fe4000001ff00 */
[----:B-1----:R-:W-:Y:S02]  /*40d0*/  @P4 SHF.R.U32.HI R20, RZ, R31, R28 ;  /* 0x0000001fff144219 */ /* 0x002fe4000001161c */
[----:B------:R-:W0:Y:S01]  /*40e0*/  MUFU.EX2 R71, R71 ;  /* 0x0000004700477308 */ /* 0x000e220000000800 */
[----:B------:R-:W-:-:S07]  /*40f0*/  FADD.FTZ R10, R0, R21 ;  /* 0x00000015000a7221 */ /* 0x000fce0000010000 */
[----:B------:R-:W1:Y:S01]  /*4100*/  MUFU.EX2 R62, R62 ;  /* 0x0000003e003e7308 */ /* 0x000e620000000800 */
[----:B---3--:R-:W-:-:S07]  /*4110*/  FADD.FTZ R11, R39, R4 ;  /* 0x00000004270b7221 */ /* 0x008fce0000010000 */
[----:B------:R-:W2:Y:S01]  /*4120*/  MUFU.EX2 R38, R38 ;  /* 0x0000002600267308 */ /* 0x000ea20000000800 */
[C---:B0-----:R-:W-:Y:S01]  /*4130*/  FADD.FTZ R21, R71.reuse, R10 ;  /* 0x0000000a47157221 */ /* 0x041fe20000010000 */
[----:B------:R-:W-:-:S06]  /*4140*/  F2FP.BF16.F32.PACK_AB R14, R71, R0 ;  /* 0x00000000470e723e */ /* 0x000fcc00000010ff */
[----:B------:R-:W0:Y:S01]  /*4150*/  MUFU.EX2 R41, R41 ;  /* 0x0000002900297308 */ /* 0x000e220000000800 */
[C---:B-1----:R-:W-:Y:S01]  /*4160*/  FADD.FTZ R4, R62.reuse, R11 ;  /* 0x0000000b3e047221 */ /* 0x042fe20000010000 */
[----:B------:R-:W-:-:S05]  /*4170*/  F2FP.BF16.F32.PACK_AB R15, R62, R39 ;  /* 0x000000273e0f723e */ /* 0x000fca00000010ff */
[----:B------:R1:W-:Y:S01]  /*4180*/  STSM.16.M88.4 [R16+0x27800], R12 ;  /* 0x0278000c10007844 */ /* 0x0003e20000000200 */
[----:B------:R3:W4:Y:S01]  /*4190*/  MUFU.EX2 R55, R112 ;  /* 0x0000007000377308 */ /* 0x0007220000000800 */
[----:B--2---:R-:W-:-:S07]  /*41a0*/  FADD.FTZ R0, R38, R21 ;  /* 0x0000001526007221 */ /* 0x004fce0000010000 */
[----:B------:R-:W2:Y:S01]  /*41b0*/  MUFU.EX2 R66, R66 ;  /* 0x0000004200427308 */ /* 0x000ea20000000800 */
[----:B0-----:R-:W-:Y:S01]  /*41c0*/  FADD.FTZ R21, R41, R4 ;  /* 0x0000000429157221 */ /* 0x001fe20000010000 */
[----:B---3--:R-:W-:-:S06]  /*41d0*/  CS2R R112, SRZ ;  /* 0x0000000000707805 */ /* 0x008fcc000001ff00 */
[----:B------:R0:W3:Y:S01]  /*41e0*/  MUFU.EX2 R3, R114 ;  /* 0x0000007200037308 */ /* 0x0000e20000000800 */
[C---:B----4-:R-:W-:Y:S01]  /*41f0*/  FADD.FTZ R0, R55.reuse, R0 ;  /* 0x0000000037007221 */ /* 0x050fe20000010000 */
[----:B------:R-:W-:-:S06]  /*4200*/  F2FP.BF16.F32.PACK_AB R24, R55, R38 ;  /* 0x000000263718723e */ /* 0x000fcc00000010ff */
[----:B------:R-:W4:Y:S01]  /*4210*/  MUFU.EX2 R43, R43 ;  /* 0x0000002b002b7308 */ /* 0x000f220000000800 */
[C---:B--2---:R-:W-:Y:S01]  /*4220*/  FADD.FTZ R4, R66.reuse, R21 ;  /* 0x0000001542047221 */ /* 0x044fe20000010000 */
[----:B------:R-:W-:Y:S02]  /*4230*/  F2FP.BF16.F32.PACK_AB R25, R66, R41 ;  /* 0x000000294219723e */ /* 0x000fe400000010ff */
[----:B0-----:R-:W-:-:S04]  /*4240*/  CS2R R114, SRZ ;  /* 0x0000000000727805 */ /* 0x001fc8000001ff00 */
[----:B------:R-:W0:Y:S01]  /*4250*/  MUFU.EX2 R116, R116 ;  /* 0x0000007400747308 */ /* 0x000e220000000800 */
[----:B---3--:R-:W-:-:S07]  /*4260*/  FADD.FTZ R21, R3, R0 ;  /* 0x0000000003157221 */ /* 0x008fce0000010000 */
[----:B------:R-:W2:Y:S01]  /*4270*/  MUFU.EX2 R52, R52 ;  /* 0x0000003400347308 */ /* 0x000ea20000000800 */
[----:B----4-:R-:W-:-:S07]  /*4280*/  FADD.FTZ R27, R43, R4 ;  /* 0x000000042b1b7221 */ /* 0x010fce0000010000 */
[----:B------:R-:W3:Y:S01]  /*4290*/  MUFU.EX2 R118, R118 ;  /* 0x0000007600767308 */ /* 0x000ee20000000800 */
[C---:B0-----:R-:W-:Y:S01]  /*42a0*/  FADD.FTZ R21, R116.reuse, R21 ;  /* 0x0000001574157221 */ /* 0x041fe20000010000 */
[----:B------:R-:W-:Y:S02]  /*42b0*/  F2FP.BF16.F32.PACK_AB R26, R116, R3 ;  /* 0x00000003741a723e */ /* 0x000fe400000010ff */
[----:B------:R-:W-:-:S04]  /*42c0*/  CS2R R116, SRZ ;  /* 0x0000000000747805 */ /* 0x000fc8000001ff00 */
[----:B------:R-:W0:Y:S01]  /*42d0*/  MUFU.EX2 R45, R45 ;  /* 0x0000002d002d7308 */ /* 0x000e220000000800 */
[C---:B--2---:R-:W-:Y:S01]  /*42e0*/  FADD.FTZ R0, R52.reuse, R27 ;  /* 0x0000001b34007221 */ /* 0x044fe20000010000 */
[----:B------:R-:W-:-:S05]  /*42f0*/  F2FP.BF16.F32.PACK_AB R27, R52, R43 ;  /* 0x0000002b341b723e */ /* 0x000fca00000010ff */
[----:B------:R2:W-:Y:S01]  /*4300*/  STSM.16.M88.4 [R23], R24 ;  /* 0x0000001817007844 */ /* 0x0005e20000000200 */
[----:B------:R4:W5:Y:S01]  /*4310*/  MUFU.EX2 R5, R120 ;  /* 0x0000007800057308 */ /* 0x0009620000000800 */
[----:B---3--:R-:W-:-:S07]  /*4320*/  FADD.FTZ R4, R118, R21 ;  /* 0x0000001576047221 */ /* 0x008fce0000010000 */
[----:B------:R-:W3:Y:S01]  /*4330*/  MUFU.EX2 R50, R50 ;  /* 0x0000003200327308 */ /* 0x000ee20000000800 */
[----:B0-----:R-:W-:Y:S01]  /*4340*/  FADD.FTZ R21, R45, R0 ;  /* 0x000000002d157221 */ /* 0x001fe20000010000 */
[----:B----4-:R-:W-:-:S06]  /*4350*/  CS2R R120, SRZ ;  /* 0x0000000000787805 */ /* 0x010fcc000001ff00 */
[----:B------:R-:W0:Y:S01]  /*4360*/  MUFU.EX2 R47, R47 ;  /* 0x0000002f002f7308 */ /* 0x000e220000000800 */
[C---:B-----5:R-:W-:Y:S01]  /*4370*/  FADD.FTZ R29, R5.reuse, R4 ;  /* 0x00000004051d7221 */ /* 0x060fe20000010000 */
[----:B-1----:R-:W-:Y:S02]  /*4380*/  F2FP.BF16.F32.PACK_AB R12, R5, R118 ;  /* 0x00000076050c723e */ /* 0x002fe400000010ff */
[----:B------:R-:W-:-:S04]  /*4390*/  CS2R R118, SRZ ;  /* 0x0000000000767805 */ /* 0x000fc8000001ff00 */
[----:B------:R-:W1:Y:S01]  /*43a0*/  MUFU.EX2 R54, R54 ;  /* 0x0000003600367308 */ /* 0x000e620000000800 */
[----:B---3--:R-:W-:-:S07]  /*43b0*/  FADD.FTZ R4, R50, R21 ;  /* 0x0000001532047221 */ /* 0x008fce0000010000 */
[----:B------:R-:W3:Y:S01]  /*43c0*/  MUFU.EX2 R122, R122 ;  /* 0x0000007a007a7308 */ /* 0x000ee20000000800 */
[----:B0-----:R-:W-:-:S07]  /*43d0*/  FADD.FTZ R13, R47, R4 ;  /* 0x000000042f0d7221 */ /* 0x001fce0000010000 */
[----:B------:R-:W0:Y:S01]  /*43e0*/  MUFU.EX2 R49, R49 ;  /* 0x0000003100317308 */ /* 0x000e220000000800 */
[----:B-1----:R-:W-:Y:S01]  /*43f0*/  FADD.FTZ R4, R54, R13 ;  /* 0x0000000d36047221 */ /* 0x002fe20000010000 */
[----:B------:R-:W-:-:S06]  /*4400*/  F2FP.BF16.F32.PACK_AB R13, R50, R45 ;  /* 0x0000002d320d723e */ /* 0x000fcc00000010ff */
[----:B------:R1:W4:Y:S01]  /*4410*/  MUFU.EX2 R9, R124 ;  /* 0x0000007c00097308 */ /* 0x0003220000000800 */
[----:B---3--:R-:W-:-:S07]  /*4420*/  FADD.FTZ R10, R122, R29 ;  /* 0x0000001d7a0a7221 */ /* 0x008fce0000010000 */
[----:B------:R-:W3:Y:S01]  /*4430*/  MUFU.EX2 R58, R58 ;  /* 0x0000003a003a7308 */ /* 0x000ee20000000800 */
[----:B0-----:R-:W-:Y:S01]  /*4440*/  FADD.FTZ R5, R49, R4 ;  /* 0x0000000431057221 */ /* 0x001fe20000010000 */
[----:B-1----:R-:W-:-:S06]  /*4450*/  CS2R R124, SRZ ;  /* 0x00000000007c7805 */ /* 0x002fcc000001ff00 */
[----:B------:R-:W0:Y:S01]  /*4460*/  MUFU.EX2 R126, R126 ;  /* 0x0000007e007e7308 */ /* 0x000e220000000800 */
[C---:B----4-:R-:W-:Y:S01]  /*4470*/  FADD.FTZ R15, R9.reuse, R10 ;  /* 0x0000000a090f7221 */ /* 0x050fe20000010000 */
[----:B------:R-:W-:Y:S02]  /*4480*/  F2FP.BF16.F32.PACK_AB R14, R9, R122 ;  /* 0x0000007a090e723e */ /* 0x000fe400000010ff */
[----:B------:R-:W-:-:S04]  /*4490*/  CS2R R122, SRZ ;  /* 0x00000000007a7805 */ /* 0x000fc8000001ff00 */
[----:B------:R-:W-:Y:S01]  /*44a0*/  MUFU.EX2 R35, R35 ;  /* 0x0000002300237308 */ /* 0x000fe20000000800 */
[----:B---3--:R-:W-:Y:S01]  /*44b0*/  FADD.FTZ R4, R58, R5 ;  /* 0x000000053a047221 */ /* 0x008fe20000010000 */
[----:B------:R-:W-:Y:S02]  /*44c0*/  IADD3 R5, R20, R142, -R143 ;  /* 0x0000008e14057210 */ /* 0x000fe40007ffe88f */
[----:B--2---:R-:W-:-:S04]  /*44d0*/  F2FP.BF16.F32.PACK_AB R25, R58, R49 ;  /* 0x000000313a19723e */ /* 0x004fc800000010ff */
[----:B------:R1:W2:Y:S01]  /*44e0*/  MUFU.EX2 R11, R128 ;  /* 0x00000080000b7308 */ /* 0x0002a20000000800 */
[----:B0-----:R-:W-:Y:S01]  /*44f0*/  FADD.FTZ R10, R126, R15 ;  /* 0x0000000f7e0a7221 */ /* 0x001fe20000010000 */
[----:B------:R-:W-:-:S05]  /*4500*/  F2FP.BF16.F32.PACK_AB R15, R54, R47 ;  /* 0x0000002f360f723e */ /* 0x000fca00000010ff */
[----:B------:R0:W-:Y:S01]  /*4510*/  STSM.16.M88.4 [R18+0x6000], R12 ;  /* 0x0060000c12007844 */ /* 0x0001e20000000200 */
[----:B------:R-:W-:Y:S01]  /*4520*/  MUFU.EX2 R130, R130 ;  /* 0x0000008200827308 */ /* 0x000fe20000000800 */
[----:B-1----:R-:W-:-:S07]  /*4530*/  CS2R R128, SRZ ;  /* 0x0000000000807805 */ /* 0x002fce000001ff00 */
[----:B------:R1:W3:Y:S01]  /*4540*/  MUFU.EX2 R3, R132 ;  /* 0x0000008400037308 */ /* 0x0002e20000000800 */
[C---:B--2---:R-:W-:Y:S01]  /*4550*/  F2FP.BF16.F32.PACK_AB R24, R11.reuse, R126 ;  /* 0x0000007e0b18723e */ /* 0x044fe200000010ff */
[----:B------:R-:W-:Y:S01]  /*4560*/  FADD.FTZ R9, R11, R10 ;  /* 0x0000000a0b097221 */ /* 0x000fe20000010000 */
[----:B------:R-:W-:-:S05]  /*4570*/  CS2R R126, SRZ ;  /* 0x00000000007e7805 */ /* 0x000fca000001ff00 */
[----:B------:R-:W2:Y:S01]  /*4580*/  MUFU.EX2 R0, R53 ;  /* 0x0000003500007308 */ /* 0x000ea20000000800 */
[----:B-1----:R-:W-:Y:S02]  /*4590*/  CS2R R132, SRZ ;  /* 0x0000000000847805 */ /* 0x002fe4000001ff00 */
[----:B---3--:R-:W-:Y:S01]  /*45a0*/  F2FP.BF16.F32.PACK_AB R26, R3, R130 ;  /* 0x00000082031a723e */ /* 0x008fe200000010ff */
[----:B------:R-:W-:-:S04]  /*45b0*/  FADD.FTZ R130, R130, R9 ;  /* 0x0000000982827221 */ /* 0x000fc80000010000 */
[----:B------:R-:W-:Y:S01]  /*45c0*/  FADD.FTZ R3, R3, R130 ;  /* 0x0000008203037221 */ /* 0x000fe20000010000 */
[----:B------:R-:W-:Y:S02]  /*45d0*/  CS2R R130, SRZ ;  /* 0x0000000000827805 */ /* 0x000fe4000001ff00 */
[----:B--2---:R-:W-:Y:S01]  /*45e0*/  F2FP.BF16.F32.PACK_AB R27, R0, R35 ;  /* 0x00000023001b723e */ /* 0x004fe200000010ff */
[----:B------:R-:W-:Y:S01]  /*45f0*/  FADD.FTZ R35, R35, R4 ;  /* 0x0000000423237221 */ /* 0x000fe20000010000 */
[----:B------:R-:W-:-:S03]  /*4600*/  SHF.R.S32.HI R4, RZ, 0x1f, R5 ;  /* 0x0000001fff047819 */ /* 0x000fc60000011405 */
[----:B------:R0:W-:Y:S01]  /*4610*/  STSM.16.M88.4 [R17+0x6000], R24 ;  /* 0x0060001811007844 */ /* 0x0001e20000000200 */
[----:B------:R-:W-:Y:S01]  /*4620*/  LEA.HI R5, R4, R5, RZ, 0x7 ;  /* 0x0000000504057211 */ /* 0x000fe200078f38ff */
[----:B------:R-:W-:Y:S02]  /*4630*/  VIADD R4, R88, 0xfffffffe ;  /* 0xfffffffe58047836 */ /* 0x000fe40000000000 */
[----:B------:R-:W-:Y:S01]  /*4640*/  FADD.FTZ R0, R0, R35 ;  /* 0x0000002300007221 */ /* 0x000fe20000010000 */
[----:B------:R1:W-:Y:S06]  /*4650*/  MEMBAR.ALL.CTA ;  /* 0x0000000000007992 */ /* 0x0003ec0000008000 */
[----:B-1----:R-:W1:Y:S01]  /*4660*/  FENCE.VIEW.ASYNC.S ;  /* 0x00000000000073c6 */ /* 0x002e620000000000 */
[----:B------:R-:W-:-:S02]  /*4670*/  SHF.R.S32.HI R5, RZ, 0x7, R5 ;  /* 0x00000007ff057819 */ /* 0x000fc40000011405 */
[----:B------:R-:W-:Y:S02]  /*4680*/  CS2R R88, SRZ ;  /* 0x0000000000587805 */ /* 0x000fe4000001ff00 */
[----:B------:R-:W-:-:S04]  /*4690*/  VIMNMX R144, R146, R5, !PT ;  /* 0x0000000592907248 */ /* 0x000fc80007fe0100 */
[----:B------:R-:W-:Y:S01]  /*46a0*/  ISETP.GE.AND P1, PT, R4, R144, PT ;  /* 0x000000900400720c */ /* 0x000fe20003f26270 */
[----:B-1----:R-:W-:-:S12]  /*46b0*/  NOP ;  /* 0x0000000000007918 */ /* 0x002fd80000000000 */
[----:B0-----:R-:W-:Y:S05]  /*46c0*/  @!P1 BRA `(.L_x_2088) ;  /* 0x0000003000909947 */ /* 0x001fea0003800000 */
[----:B------:R-:W-:Y:S01]  /*46d0*/  IMAD.MOV.U32 R5, RZ, RZ, R8 ;  /* 0x000000ffff057224 */ /* 0x000fe200078e0008 */
[----:B------:R-:W-:Y:S01]  /*46e0*/  UMOV UR6, UR38 ;  /* 0x0000002600067c82 */ /* 0x000fe20008000000 */
[----:B------:R-:W-:Y:S01]  /*46f0*/  IMAD.MOV.U32 R9, RZ, RZ, R6 ;  /* 0x000000ffff097224 */ /* 0x000fe200078e0006 */
[----:B------:R-:W-:Y:S01]  /*4700*/  ULDC UR5, c[0x0][0x9d8] ;  /* 0x0002760000057ab9 */ /* 0x000fe20000000800 */
[----:B------:R-:W-:Y:S02]  /*4710*/  IMAD.MOV.U32 R10, RZ, RZ, R2 ;  /* 0x000000ffff0a7224 */ /* 0x000fe400078e0002 */
[----:B------:R-:W-:-:S07]  /*4720*/  IMAD.MOV.U32 R135, RZ, RZ, RZ ;  /* 0x000000ffff877224 */ /* 0x000fce00078e00ff */
.L_x_2099:
[----:B------:R-:W-:Y:S01]  /*4730*/  ISETP.NE.AND P2, PT, RZ, UR40, PT ;  /* 0x00000028ff007c0c */ /* 0x000fe2000bf45270 */
[----:B------:R-:W-:-:S04]  /*4740*/  UISETP.NE.AND UP0, UPT, UR6, 0x1, UPT ;  /* 0x000000010600788c */ /* 0x000fc8000bf05270 */
[----:B------:R-:W-:-:S06]  /*4750*/  USEL UR7, URZ, 0x1, UP0 ;  /* 0x000000013f077887 */ /* 0x000fcc0008000000 */
[----:B------:R-:W-:Y:S02]  /*4760*/  LOP3.LUT R2, R10, UR7, RZ, 0x3c, !PT ;  /* 0x000000070a027c12 */ /* 0x000fe4000f8e3cff */
[----:B------:R-:W-:Y:S05]  /*4770*/  @P2 BRA `(.L_x_2089) ;  /* 0x0000000000342947 */ /* 0x000fea0003800000 */
[----:B------:R-:W-:Y:S05]  /*4780*/  @!P0 BRA `(.L_x_2090) ;  /* 0x0000000000048947 */ /* 0x000fea0003800000 */
[----:B------:R-:W-:Y:S01]  /*4790*/  BPT.TRAP 0x1 ;  /* 0x000000040000795c */ /* 0x000fe20000300000 */
.L_x_2090:
[----:B------:R-:W-:Y:S01]  /*47a0*/  UIADD3 UR7, UR6, 0x1, URZ ;  /* 0x0000000106077890 */ /* 0x000fe2000fffe03f */
[----:B------:R-:W-:-:S03]  /*47b0*/  SHF.L.U32 R6, R2, 0x1f, RZ ;  /* 0x0000001f02067819 */ /* 0x000fc600000006ff */
[----:B------:R-:W-:-:S04]  /*47c0*/  UISETP.NE.AND UP0, UPT, UR7, 0x2, UPT ;  /* 0x000000020700788c */ /* 0x000fc8000bf05270 */
[----:B------:R-:W-:-:S04]  /*47d0*/  USEL UR7, UR7, URZ, UP0 ;  /* 0x0000003f07077287 */ /* 0x000fc80008000000 */
[----:B------:R-:W-:-:S09]  /*47e0*/  ULEA UR7, UR7, UR41, 0x3 ;  /* 0x0000002907077291 */ /* 0x000fd2000f8e183f */
[----:B------:R0:W1:Y:S01]  /*47f0*/  SYNCS.PHASECHK.TRANS64.TRYWAIT P1, [UR7+0x2d830], R6 ;  /* 0x02d83006ff0075a7 */ /* 0x0000620008020147 */
[----:B------:R-:W-:Y:S05]  /*4800*/  @!P0 BRA `(.L_x_2091) ;  /* 0x0000000000048947 */ /* 0x000fea0003800000 */
[----:B------:R-:W-:Y:S01]  /*4810*/  BPT.TRAP 0x1 ;  /* 0x000000040000795c */ /* 0x000fe20000300000 */
.L_x_2091:
[----:B-1----:R-:W-:Y:S05]  /*4820*/  @P1 BRA `(.L_x_2089) ;  /* 0x0000000000081947 */ /* 0x002fea0003800000 */
[----:B------:R-:W1:Y:S02]  /*4830*/  SYNCS.PHASECHK.TRANS64.TRYWAIT P1, [UR7+0x2d830], R6 ;  /* 0x02d83006ff0075a7 */ /* 0x000e640008020147 */
[----:B-1----:R-:W-:Y:S05]  /*4840*/  @!P1 BRA `(.L_x_2092) ;  /* 0x000000f000309947 */ /* 0x002fea0003800000 */
.L_x_2089:
        /* <DEDUP_REMOVED lines=40> */
.L_x_2094:
[----:B------:R-:W-:Y:S01]  /*4ad0*/  ULEA UR7, UR6, UR41, 0x3 ;  /* 0x0000002906077291 */ /* 0x000fe2000f8e183f */
[----:B------:R-:W-:-:S08]  /*4ae0*/  SHF.L.U32 R6, R10, 0x1f, RZ ;  /* 0x0000001f0a067819 */ /* 0x000fd000000006ff */
[----:B------:R0:W1:Y:S01]  /*4af0*/  SYNCS.PHASECHK.TRANS64.TRYWAIT P1, [UR7+0x2d850], R6 ;  /* 0x02d85006ff0075a7 */ /* 0x0000620008020147 */
[----:B------:R-:W-:Y:S05]  /*4b00*/  @!P0 BRA `(.L_x_2095) ;  /* 0x0000000000048947 */ /* 0x000fea0003800000 */
[----:B------:R-:W-:Y:S01]  /*4b10*/  BPT.TRAP 0x1 ;  /* 0x000000040000795c */ /* 0x000fe20000300000 */
.L_x_2095:
[----:B-1----:R-:W-:Y:S05]  /*4b20*/  @P1 BRA `(.L_x_2093) ;  /* 0x0000000000081947 */ /* 0x002fea0003800000 */
[----:B------:R-:W1:Y:S02]  /*4b30*/  SYNCS.PHASECHK.TRANS64.TRYWAIT P1, [UR7+0x2d850], R6 ;  /* 0x02d85006ff0075a7 */ /* 0x000e640008020147 */
[----:B-1----:R-:W-:Y:S05]  /*4b40*/  @!P1 BRA `(.L_x_2096) ;  /* 0x000000ec00889947 */ /* 0x002fea0003800000 */
.L_x_2093:
        /* <DEDUP_REMOVED lines=18> */
[----:B------:R-:W-:-:S02]  /*4c70*/  ISETP.GE.U32.AND P1, PT, R8, 0x180, PT ;  /* 0x000001800800780c */ /* 0x000fc40003f26070 */
[----:B0-----:R-:W-:-:S04]  /*4c80*/  IADD3 R6, R7, 0x9, RZ ;  /* 0x0000000907067810 */ /* 0x001fc80007ffe0ff */
        /* <DEDUP_REMOVED lines=50> */
.L_x_2097:
[----:B0-----:R-:W0:Y:S01]  /*4fb0*/  LDC R6, c[0x0][0x448] ;  /* 0x00011200ff067b82 */ /* 0x001e220000000800 */
[----:B------:R-:W-:Y:S02]  /*4fc0*/  IMAD.IADD R10, R147, 0x1, R136 ;  /* 0x00000001930a7824 */ /* 0x000fe400078e0288 */
        /* <DEDUP_REMOVED lines=22> */
[----:B0-----:R-:W-:Y:S01]  /*5130*/  ISETP.NE.AND P1, PT, R6, 0x1, PT ;  /* 0x000000010600780c */ /* 0x001fe20003f25270 */
        /* <DEDUP_REMOVED lines=12> */
[----:B------:R-:W4:Y:S01]  /*5200*/  @P1 LDC R7, c[0x0][0x44c] ;  /* 0x00011300ff071b82 */ /* 0x000f220000000800 */
[----:B------:R-:W-:Y:S01]  /*5210*/  FMUL.FTZ R8, R30, UR5 ;  /* 0x000000051e087c20 */ /* 0x000fe20008410000 */
[----:B------:R-:W-:Y:S01]  /*5220*/  FMUL.FTZ R30, R41, UR5 ;  /* 0x00000005291e7c20 */ /* 0x000fe20008410000 */
[----:B------:R-:W-:Y:S01]  /*5230*/  FMUL.FTZ R41, R59, UR5 ;  /* 0x000000053b297c20 */ /* 0x000fe20008410000 */
[----:B------:R-:W-:Y:S01]  /*5240*/  FMUL.FTZ R40, R52, UR5 ;  /* 0x0000000534287c20 */ /* 0x000fe20008410000 */
[----:B------:R-:W-:Y:S01]  /*5250*/  FMUL.FTZ R52, R67, UR5 ;  /* 0x0000000543347c20 */ /* 0x000fe20008410000 */
[----:B------:R-:W-:Y:S01]  /*5260*/  FMUL.FTZ R67, R85, UR5 ;  /* 0x0000000555437c20 */ /* 0x000fe20008410000 */
[----:B------:R-:W5:Y:S01]  /*5270*/  MUFU.TANH R35, R35 ;  /* 0x0000002300237308 */ /* 0x000f620000002400 */
[----:B------:R-:W1:Y:S01]  /*5280*/  @P1 LDC R6, c[0x0][0x450] ;  /* 0x00011400ff061b82 */ /* 0x000e620000000800 */
        /* <DEDUP_REMOVED lines=13> */
[----:B------:R-:W-:Y:S01]  /*5360*/  FMUL.FTZ R48, R71, UR5 ;  /* 0x0000000547307c20 */ /* 0x000fe20008410000 */
[----:B------:R-:W-:Y:S01]  /*5370*/  MUFU.TANH R54, R54 ;  /* 0x0000003600367308 */ /* 0x000fe20000002400 */
[----:B----4-:R-:W-:-:S04]  /*5380*/  @P1 IMAD.HI.U32 R7, R10, R7, RZ ;  /* 0x000000070a071227 */ /* 0x010fc800078e00ff */
[----:B------:R-:W-:Y:S01]  /*5390*/  FMUL.FTZ R78, R78, UR5 ;  /* 0x000000054e4e7c20 */ /* 0x000fe20008410000 */
[----:B------:R-:W-:-:S04]  /*53a0*/  ULEA UR7, UR38, UR41, 0x3 ;  /* 0x0000002926077291 */ /* 0x000fc8000f8e183f */
[----:B------:R-:W-:Y:S01]  /*53b0*/  UIADD3 UR7, UR7, 0x2d840, URZ ;  /* 0x0002d84007077890 */ /* 0x000fe2000fffe03f */
[----:B------:R-:W-:Y:S01]  /*53c0*/  MUFU.TANH R139, R139 ;  /* 0x0000008b008b7308 */ /* 0x000fe20000002400 */
[----:B-1----:R-:W-:Y:S01]  /*53d0*/  @P1 SHF.R.U32.HI R10, RZ, R6, R7 ;  /* 0x00000006ff0a1219 */ /* 0x002fe20000011607 */
[----:B------:R-:W-:Y:S01]  /*53e0*/  FMUL.FTZ R6, R27, UR5 ;  /* 0x000000051b067c20 */ /* 0x000fe20008410000 */
[----:B------:R-:W-:Y:S01]  /*53f0*/  FMUL.FTZ R27, R46, UR5 ;  /* 0x000000052e1b7c20 */ /* 0x000fe20008410000 */
[----:B------:R-:W-:Y:S01]  /*5400*/  FMUL.FTZ R46, R57, UR5 ;  /* 0x00000005392e7c20 */ /* 0x000fe20008410000 */
[----:B------:R-:W-:Y:S01]  /*5410*/  FMUL.FTZ R57, R58, UR5 ;  /* 0x000000053a397c20 */ /* 0x000fe20008410000 */
[----:B------:R-:W1:Y:S01]  /*5420*/  SHFL.IDX PT, R69, R10, RZ, 0x1c1f ;  /* 0x001c1fff0a457589 */ /* 0x000e6200000e0000 */
[----:B------:R-:W-:Y:S02]  /*5430*/  IMAD.MOV.U32 R58, RZ, RZ, -0x80 ;  /* 0xffffff80ff3a7424 */ /* 0x000fe400078e00ff */
[----:B------:R-:W-:Y:S01]  /*5440*/  FMUL.FTZ R7, R26, UR5 ;  /* 0x000000051a077c20 */ /* 0x000fe20008410000 */
[----:B------:R-:W-:Y:S01]  /*5450*/  FMUL.FTZ R26, R43, UR5 ;  /* 0x000000052b1a7c20 */ /* 0x000fe20008410000 */
[----:B------:R-:W-:Y:S01]  /*5460*/  FMUL.FTZ R43, R56, UR5 ;  /* 0x00000005382b7c20 */ /* 0x000fe20008410000 */
[----:B------:R-:W-:-:S02]  /*5470*/  IMAD R58, R4, R58, 0x1 ;  /* 0x00000001043a7424 */ /* 0x000fc400078e023a */
[----:B------:R-:W-:Y:S01]  /*5480*/  FMUL.FTZ R56, R63, UR5 ;  /* 0x000000053f387c20 */ /* 0x000fe20008410000 */
[----:B------:R-:W-:Y:S01]  /*5490*/  FMUL.FTZ R63, R76, UR5 ;  /* 0x000000054c3f7c20 */ /* 0x000fe20008410000 */
[----:B------:R-:W4:Y:S01]  /*54a0*/  MUFU.TANH R46, R46 ;  /* 0x0000002e002e7308 */ /* 0x000f220000002400 */
[----:B------:R-:W2:Y:S01]  /*54b0*/  SHFL.IDX PT, R76, R10, 0x1, 0x1c1f ;  /* 0x003c1f000a4c7f89 */ /* 0x000ea200000e0000 */
[----:B------:R-:W-:Y:S01]  /*54c0*/  IADD3 R58, R142, R58, -R145 ;  /* 0x0000003a8e3a7210 */ /* 0x000fe20007ffe891 */
[----:B------:R-:W-:-:S04]  /*54d0*/  UPRMT UR7, UR42, 0x654, UR7 ;  /* 0x000006542a077896 */ /* 0x000fc80008000007 */
[----:B------:R-:W-:Y:S01]  /*54e0*/  IMAD.IADD R58, R58, 0x1, -R143 ;  /* 0x000000013a3a7824 */ /* 0x000fe200078e0a8f */
[----:B------:R-:W4:Y:S04]  /*54f0*/  MUFU.TANH R47, R47 ;  /* 0x0000002f002f7308 */ /* 0x000f280000002400 */
[----:B------:R-:W-:Y:S01]  /*5500*/  SYNCS.ARRIVE.TRANS64.RED.A1T0 RZ, [UR7], RZ ;  /* 0x000000ffffff79a7 */ /* 0x000fe20008100407 */
[----:B-1----:R-:W-:-:S03]  /*5510*/  IMAD.IADD R69, R58, 0x1, R69 ;  /* 0x000000013a457824 */ /* 0x002fc600078e0245 */
[----:B------:R-:W1:Y:S02]  /*5520*/  MUFU.TANH R60, R60 ;  /* 0x0000003c003c7308 */ /* 0x000e640000002400 */
[C---:B------:R-:W-:Y:S02]  /*5530*/  ISETP.GT.AND P4, PT, R69.reuse, 0x8, PT ;  /* 0x000000084500780c */ /* 0x040fe40003f84270 */
[C---:B------:R-:W-:Y:S02]  /*5540*/  ISETP.GT.AND P5, PT, R69.reuse, 0x9, PT ;  /* 0x000000094500780c */ /* 0x040fe40003fa4270 */
[----:B------:R-:W-:Y:S02]  /*5550*/  FSEL R138, R138, -INF , P4 ;  /* 0xff8000008a8a7808 */ /* 0x000fe40002000000 */
[----:B------:R-:W1:Y:S01]  /*5560*/  MUFU.TANH R13, R13 ;  /* 0x0000000d000d7308 */ /* 0x000e620000002400 */
[----:B------:R-:W-:Y:S01]  /*5570*/  ISETP.GT.AND P4, PT, R69, 0x19, PT ;  /* 0x000000194500780c */ /* 0x000fe20003f84270 */
[----:B--2---:R-:W-:Y:S01]  /*5580*/  IMAD.IADD R76, R58, 0x1, R76 ;  /* 0x000000013a4c7824 */ /* 0x004fe200078e024c */
[----:B------:R-:W-:-:S02]  /*5590*/  FSEL R74, R11, -INF , P5 ;  /* 0xff8000000b4a7808 */ /* 0x000fc40002800000 */
[----:B------:R-:W-:Y:S02]  /*55a0*/  ISETP.GT.AND P5, PT, R69, 0x20, PT ;  /* 0x000000204500780c */ /* 0x000fe40003fa4270 */
[----:B0-----:R-:W-:Y:S01]  /*55b0*/  FSEL R70, R21, -INF , P4 ;  /* 0xff80000015467808 */ /* 0x001fe20002000000 */
[----:B------:R-:W0:Y:S01]  /*55c0*/  MUFU.TANH R10, R80 ;  /* 0x00000050000a7308 */ /* 0x000e220000002400 */
[----:B------:R-:W-:Y:S02]  /*55d0*/  ISETP.GT.AND P4, PT, R69, 0x30, PT ;  /* 0x000000304500780c */ /* 0x000fe40003f84270 */
[----:B---3--:R-:W-:Y:S02]  /*55e0*/  FSEL R84, R29, -INF , P5 ;  /* 0xff8000001d547808 */ /* 0x008fe40002800000 */
[----:B------:R-:W-:Y:S02]  /*55f0*/  ISETP.GT.AND P5, PT, R69, 0x31, PT ;  /* 0x000000314500780c */ /* 0x000fe40003fa4270 */
[----:B-----5:R-:W-:Y:S01]  /*5600*/  FSEL R77, R35, -INF , P4 ;  /* 0xff800000234d7808 */ /* 0x020fe20002000000 */
[----:B------:R-:W2:Y:S01]  /*5610*/  MUFU.TANH R140, R140 ;  /* 0x0000008c008c7308 */ /* 0x000ea20000002400 */
[----:B------:R-:W-:-:S02]  /*5620*/  ISETP.GT.AND P4, PT, R69, 0x41, PT ;  /* 0x000000414500780c */ /* 0x000fc40003f84270 */
[----:B------:R-:W-:Y:S02]  /*5630*/  FSEL R29, R37, -INF , P5 ;  /* 0xff800000251d7808 */ /* 0x000fe40002800000 */
[C---:B------:R-:W-:Y:S02]  /*5640*/  ISETP.GT.AND P5, PT, R69.reuse, 0x48, PT ;  /* 0x000000484500780c */ /* 0x040fe40003fa4270 */
[----:B----4-:R-:W-:Y:S01]  /*5650*/  FSEL R59, R46, -INF , P4 ;  /* 0xff8000002e3b7808 */ /* 0x010fe20002000000 */
[----:B------:R-:W3:Y:S01]  /*5660*/  MUFU.TANH R33, R33 ;  /* 0x0000002100217308 */ /* 0x000ee20000002400 */
[C---:B------:R-:W-:Y:S02]  /*5670*/  ISETP.GT.AND P3, PT, R69.reuse, 0x1, PT ;  /* 0x000000014500780c */ /* 0x040fe40003f64270 */
[----:B------:R-:W-:Y:S02]  /*5680*/  ISETP.GT.AND P4, PT, R69, 0x58, PT ;  /* 0x000000584500780c */ /* 0x000fe40003f84270 */
[----:B------:R-:W-:-:S02]  /*5690*/  FSEL R54, R54, -INF , P5 ;  /* 0xff80000036367808 */ /* 0x000fc40002800000 */
[----:B------:R-:W-:Y:S01]  /*56a0*/  ISETP.GT.AND P5, PT, R69, 0x59, PT ;  /* 0x000000594500780c */ /* 0x000fe20003fa4270 */
[----:B------:R-:W4:Y:S01]  /*56b0*/  MUFU.TANH R6, R6 ;  /* 0x0000000600067308 */ /* 0x000f220000002400 */
[----:B------:R-:W-:Y:S02]  /*56c0*/  FSEL R139, R139, -INF , P3 ;  /* 0xff8000008b8b7808 */ /* 0x000fe40001800000 */
[----:B------:R-:W-:Y:S02]  /*56d0*/  FSEL R46, R47, -INF , P4 ;  /* 0xff8000002f2e7808 */ /* 0x000fe40002000000 */
[C---:B------:R-:W-:Y:S02]  /*56e0*/  ISETP.GT.AND P3, PT, R69.reuse, 0x18, PT ;  /* 0x000000184500780c */ /* 0x040fe40003f64270 */
[----:B-1----:R-:W-:Y:S01]  /*56f0*/  FSEL R47, R60, -INF , P5 ;  /* 0xff8000003c2f7808 */ /* 0x002fe20002800000 */
[----:B------:R-:W1:Y:S01]  /*5700*/  MUFU.TANH R137, R137 ;  /* 0x0000008900897308 */ /* 0x000e620000002400 */
[----:B------:R-:W-:-:S02]  /*5710*/  ISETP.GT.AND P5, PT, R69, 0x70, PT ;  /* 0x000000704500780c */ /* 0x000fc40003fa4270 */
[----:B------:R-:W-:Y:S02]  /*5720*/  ISETP.GT.AND P2, PT, R69, RZ, PT ;  /* 0x000000ff4500720c */ /* 0x000fe40003f44270 */
[----:B------:R-:W-:Y:S02]  /*5730*/  FSEL R85, R13, -INF , P3 ;  /* 0xff8000000d557808 */ /* 0x000fe40001800000 */
[----:B------:R-:W-:Y:S01]  /*5740*/  ISETP.GT.AND P3, PT, R69, 0x29, PT ;  /* 0x000000294500780c */ /* 0x000fe20003f64270 */
[----:B------:R-:W5:Y:S01]  /*5750*/  MUFU.TANH R12, R12 ;  /* 0x0000000c000c7308 */ /* 0x000f620000002400 */
[----:B0-----:R-:W-:Y:S02]  /*5760*/  FSEL R10, R10, -INF , P5 ;  /* 0xff8000000a0a7808 */ /* 0x001fe40002800000 */
[----:B------:R-:W-:Y:S02]  /*5770*/  ISETP.GT.AND P5, PT, R76, 0x1, PT ;  /* 0x000000014c00780c */ /* 0x000fe40003fa4270 */
[----:B--2---:R-:W-:-:S02]  /*5780*/  FSEL R140, R140, -INF , P2 ;  /* 0xff8000008c8c7808 */ /* 0x004fc40001000000 */
[----:B---3--:R-:W-:Y:S01]  /*5790*/  FSEL R80, R33, -INF , P3 ;  /* 0xff80000021507808 */ /* 0x008fe20001800000 */
[----:B------:R-:W0:Y:S01]  /*57a0*/  MUFU.TANH R30, R30 ;  /* 0x0000001e001e7308 */ /* 0x000e220000002400 */
[----:B----4-:R-:W-:Y:S02]  /*57b0*/  FSEL R33, R6, -INF , P5 ;  /* 0xff80000006217808 */ /* 0x010fe40002800000 */
[----:B------:R-:W-:Y:S02]  /*57c0*/  FMNMX.FTZ R6, R140, R9, !PT ;  /* 0x000000098c067209 */ /* 0x000fe40007810000 */
[----:B------:R-:W-:Y:S02]  /*57d0*/  ISETP.GT.AND P1, PT, R69, 0x10, PT ;  /* 0x000000104500780c */ /* 0x000fe40003f24270 */
[----:B------:R-:W-:Y:S01]  /*57e0*/  FMNMX.FTZ R6, R139, R6, !PT ;  /* 0x000000068b067209 */ /* 0x000fe20007810000 */
[----:B------:R-:W2:Y:S01]  /*57f0*/  MUFU.TANH R31, R31 ;  /* 0x0000001f001f7308 */ /* 0x000ea20000002400 */
[----:B------:R-:W-:-:S02]  /*5800*/  ISETP.GT.AND P2, PT, R69, 0x11, PT ;  /* 0x000000114500780c */ /* 0x000fc40003f44270 */
[----:B------:R-:W-:Y:S02]  /*5810*/  FMNMX.FTZ R6, R138, R6, !PT ;  /* 0x000000068a067209 */ /* 0x000fe40007810000 */
[----:B-1----:R-:W-:Y:S02]  /*5820*/  FSEL R137, R137, -INF , P1 ;  /* 0xff80000089897808 */ /* 0x002fe40000800000 */
[----:B------:R-:W-:Y:S01]  /*5830*/  FMNMX.FTZ R6, R74, R6, !PT ;  /* 0x000000064a067209 */ /* 0x000fe20007810000 */
[----:B------:R-:W1:Y:S01]  /*5840*/  MUFU.TANH R40, R40 ;  /* 0x0000002800287308 */ /* 0x000e620000002400 */
[----:B-----5:R-:W-:Y:S02]  /*5850*/  FSEL R72, R12, -INF , P2 ;  /* 0xff8000000c487808 */ /* 0x020fe40001000000 */
[----:B------:R-:W-:Y:S02]  /*5860*/  FMNMX.FTZ R6, R137, R6, !PT ;  /* 0x0000000689067209 */ /* 0x000fe40007810000 */
[----:B------:R-:W-:-:S02]  /*5870*/  ISETP.GT.AND P1, PT, R69, 0x21, PT ;  /* 0x000000214500780c */ /* 0x000fc40003f24270 */
[----:B------:R-:W-:Y:S01]  /*5880*/  FMNMX.FTZ R6, R72, R6, !PT ;  /* 0x0000000648067209 */ /* 0x000fe20007810000 */
[----:B------:R-:W3:Y:S01]  /*5890*/  MUFU.TANH R42, R42 ;  /* 0x0000002a002a7308 */ /* 0x000ee20000002400 */
[----:B------:R-:W-:Y:S02]  /*58a0*/  ISETP.GT.AND P2, PT, R69, 0x28, PT ;  /* 0x000000284500780c */ /* 0x000fe40003f44270 */
[----:B------:R-:W-:Y:S02]  /*58b0*/  FMNMX.FTZ R6, R85, R6, !PT ;  /* 0x0000000655067209 */ /* 0x000fe40007810000 */
[----:B0-----:R-:W-:Y:S02]  /*58c0*/  FSEL R68, R30, -INF , P1 ;  /* 0xff8000001e447808 */ /* 0x001fe40000800000 */
[----:B------:R-:W-:Y:S01]  /*58d0*/  FMNMX.FTZ R6, R70, R6, !PT ;  /* 0x0000000646067209 */ /* 0x000fe20007810000 */
[----:B------:R-:W0:Y:S01]  /*58e0*/  MUFU.TANH R43, R43 ;  /* 0x0000002b002b7308 */ /* 0x000e220000002400 */
[----:B--2---:R-:W-:-:S02]  /*58f0*/  FSEL R81, R31, -INF , P2 ;  /* 0xff8000001f517808 */ /* 0x004fc40001000000 */
[----:B------:R-:W-:Y:S02]  /*5900*/  FMNMX.FTZ R6, R84, R6, !PT ;  /* 0x0000000654067209 */ /* 0x000fe40007810000 */
[C---:B------:R-:W-:Y:S02]  /*5910*/  ISETP.GT.AND P1, PT, R69.reuse, 0x38, PT ;  /* 0x000000384500780c */ /* 0x040fe40003f24270 */
[----:B------:R-:W-:Y:S01]  /*5920*/  FMNMX.FTZ R6, R68, R6, !PT ;  /* 0x0000000644067209 */ /* 0x000fe20007810000 */
[----:B------:R-:W2:Y:S01]  /*5930*/  MUFU.TANH R55, R55 ;  /* 0x0000003700377308 */ /* 0x000ea20000002400 */
[----:B------:R-:W-:Y:S02]  /*5940*/  ISETP.GT.AND P2, PT, R69, 0x39, PT ;  /* 0x000000394500780c */ /* 0x000fe40003f44270 */
[----:B------:R-:W-:Y:S02]  /*5950*/  FMNMX.FTZ R6, R81, R6, !PT ;  /* 0x0000000651067209 */ /* 0x000fe40007810000 */
[----:B-1----:R-:W-:-:S02]  /*5960*/  FSEL R31, R40, -INF , P1 ;  /* 0xff800000281f7808 */ /* 0x002fc40000800000 */
[----:B------:R-:W-:Y:S01]  /*5970*/  FMNMX.FTZ R6, R80, R6, !PT ;  /* 0x0000000650067209 */ /* 0x000fe20007810000 */
[----:B------:R-:W1:Y:S01]  /*5980*/  MUFU.TANH R50, R50 ;  /* 0x0000003200327308 */ /* 0x000e620000002400 */
[----:B------:R-:W-:Y:S02]  /*5990*/  ISETP.GT.AND P3, PT, R69, 0x40, PT ;  /* 0x000000404500780c */ /* 0x000fe40003f64270 */
[----:B------:R-:W-:Y:S02]  /*59a0*/  FMNMX.FTZ R6, R77, R6, !PT ;  /* 0x000000064d067209 */ /* 0x000fe40007810000 */
[----:B---3--:R-:W-:Y:S02]  /*59b0*/  FSEL R30, R42, -INF , P2 ;  /* 0xff8000002a1e7808 */ /* 0x008fe40001000000 */
[----:B------:R-:W-:Y:S01]  /*59c0*/  FMNMX.FTZ R6, R29, R6, !PT ;  /* 0x000000061d067209 */ /* 0x000fe20007810000 */
[----:B------:R-:W3:Y:S01]  /*59d0*/  MUFU.TANH R51, R51 ;  /* 0x0000003300337308 */ /* 0x000ee20000002400 */
[----:B0-----:R-:W-:-:S02]  /*59e0*/  FSEL R58, R43, -INF , P3 ;  /* 0xff8000002b3a7808 */ /* 0x001fc40001800000 */
[----:B------:R-:W-:Y:S02]  /*59f0*/  FMNMX.FTZ R6, R31, R6, !PT ;  /* 0x000000061f067209 */ /* 0x000fe40007810000 */
[C---:B------:R-:W-:Y:S02]  /*5a00*/  ISETP.GT.AND P1, PT, R69.reuse, 0x49, PT ;  /* 0x000000494500780c */ /* 0x040fe40003f24270 */
[----:B------:R-:W-:Y:S01]  /*5a10*/  FMNMX.FTZ R6, R30, R6, !PT ;  /* 0x000000061e067209 */ /* 0x000fe20007810000 */
[----:B------:R-:W0:Y:S01]  /*5a20*/  MUFU.TANH R61, R61 ;  /* 0x0000003d003d7308 */ /* 0x000e220000002400 */
[----:B------:R-:W-:Y:S02]  /*5a30*/  ISETP.GT.AND P2, PT, R69, 0x50, PT ;  /* 0x000000504500780c */ /* 0x000fe40003f44270 */
[----:B------:R-:W-:Y:S02]  /*5a40*/  FMNMX.FTZ R6, R58, R6, !PT ;  /* 0x000000063a067209 */ /* 0x000fe40007810000 */
[----:B--2---:R-:W-:-:S02]  /*5a50*/  FSEL R55, R55, -INF , P1 ;  /* 0xff80000037377808 */ /* 0x004fc40000800000 */
[----:B------:R-:W-:Y:S01]  /*5a60*/  FMNMX.FTZ R6, R59, R6, !PT ;  /* 0x000000063b067209 */ /* 0x000fe20007810000 */
[----:B------:R-:W2:Y:S01]  /*5a70*/  MUFU.TANH R62, R62 ;  /* 0x0000003e003e7308 */ /* 0x000ea20000002400 */
[----:B------:R-:W-:Y:S02]  /*5a80*/  ISETP.GT.AND P3, PT, R69, 0x51, PT ;  /* 0x000000514500780c */ /* 0x000fe40003f64270 */
[----:B------:R-:W-:Y:S02]  /*5a90*/  FMNMX.FTZ R6, R54, R6, !PT ;  /* 0x0000000636067209 */ /* 0x000fe40007810000 */
[----:B-1----:R-:W-:Y:S02]  /*5aa0*/  FSEL R50, R50, -INF , P2 ;  /* 0xff80000032327808 */ /* 0x002fe40001000000 */
[----:B------:R-:W-:Y:S01]  /*5ab0*/  FMNMX.FTZ R6, R55, R6, !PT ;  /* 0x0000000637067209 */ /* 0x000fe20007810000 */
[----:B------:R-:W1:Y:S01]  /*5ac0*/  MUFU.TANH R63, R63 ;  /* 0x0000003f003f7308 */ /* 0x000e620000002400 */
[----:B---3--:R-:W-:-:S02]  /*5ad0*/  FSEL R51, R51, -INF , P3 ;  /* 0xff80000033337808 */ /* 0x008fc40001800000 */
[----:B------:R-:W-:Y:S02]  /*5ae0*/  FMNMX.FTZ R6, R50, R6, !PT ;  /* 0x0000000632067209 */ /* 0x000fe40007810000 */
[----:B------:R-:W-:Y:S02]  /*5af0*/  ISETP.GT.AND P1, PT, R69, 0x60, PT ;  /* 0x000000604500780c */ /* 0x000fe40003f24270 */
[----:B------:R-:W-:Y:S01]  /*5b00*/  FMNMX.FTZ R6, R51, R6, !PT ;  /* 0x0000000633067209 */ /* 0x000fe20007810000 */
[----:B------:R-:W3:Y:S01]  /*5b10*/  MUFU.TANH R64, R64 ;  /* 0x0000004000407308 */ /* 0x000ee20000002400 */
[----:B------:R-:W-:Y:S02]  /*5b20*/  ISETP.GT.AND P2, PT, R69, 0x61, PT ;  /* 0x000000614500780c */ /* 0x000fe40003f44270 */
[----:B------:R-:W-:Y:S02]  /*5b30*/  FMNMX.FTZ R6, R46, R6, !PT ;  /* 0x000000062e067209 */ /* 0x000fe40007810000 */
[----:B0-----:R-:W-:-:S02]  /*5b40*/  FSEL R40, R61, -INF , P1 ;  /* 0xff8000003d287808 */ /* 0x001fc40000800000 */
[----:B------:R-:W-:Y:S01]  /*5b50*/  FMNMX.FTZ R6, R47, R6, !PT ;  /* 0x000000062f067209 */ /* 0x000fe20007810000 */
[----:B------:R-:W0:Y:S01]  /*5b60*/  MUFU.TANH R66, R66 ;  /* 0x0000004200427308 */ /* 0x000e220000002400 */
[C---:B------:R-:W-:Y:S02]  /*5b70*/  ISETP.GT.AND P3, PT, R69.reuse, 0x68, PT ;  /* 0x000000684500780c */ /* 0x040fe40003f64270 */
[----:B--2---:R-:W-:Y:S02]  /*5b80*/  FSEL R43, R62, -INF , P2 ;  /* 0xff8000003e2b7808 */ /* 0x004fe40001000000 */
[----:B------:R-:W-:Y:S02]  /*5b90*/  FMNMX.FTZ R6, R40, R6, !PT ;  /* 0x0000000628067209 */ /* 0x000fe40007810000 */
[----:B------:R-:W-:Y:S01]  /*5ba0*/  ISETP.GT.AND P4, PT, R69, 0x69, PT ;  /* 0x000000694500780c */ /* 0x000fe20003f84270 */
[----:B------:R-:W2:Y:S01]  /*5bb0*/  MUFU.TANH R65, R65 ;  /* 0x0000004100417308 */ /* 0x000ea20000002400 */
[----:B-1----:R-:W-:-:S02]  /*5bc0*/  FSEL R42, R63, -INF , P3 ;  /* 0xff8000003f2a7808 */ /* 0x002fc40001800000 */
[----:B------:R-:W-:Y:S02]  /*5bd0*/  FMNMX.FTZ R6, R43, R6, !PT ;  /* 0x000000062b067209 */ /* 0x000fe40007810000 */
[----:B---3--:R-:W-:Y:S02]  /*5be0*/  FSEL R21, R64, -INF , P4 ;  /* 0xff80000040157808 */ /* 0x008fe40002000000 */
[----:B------:R-:W-:Y:S01]  /*5bf0*/  FMNMX.FTZ R6, R42, R6, !PT ;  /* 0x000000062a067209 */ /* 0x000fe20007810000 */
[----:B------:R-:W1:Y:S01]  /*5c00*/  MUFU.TANH R67, R67 ;  /* 0x0000004300437308 */ /* 0x000e620000002400 */
[----:B------:R-:W-:Y:S02]  /*5c10*/  ISETP.GT.AND P1, PT, R69, 0x71, PT ;  /* 0x000000714500780c */ /* 0x000fe40003f24270 */
[----:B------:R-:W-:Y:S02]  /*5c20*/  FMNMX.FTZ R6, R21, R6, !PT ;  /* 0x0000000615067209 */ /* 0x000fe40007810000 */
[----:B------:R-:W-:-:S02]  /*5c30*/  ISETP.GT.AND P2, PT, R69, 0x78, PT ;  /* 0x000000784500780c */ /* 0x000fc40003f44270 */
[----:B0-----:R-:W-:Y:S01]  /*5c40*/  FSEL R11, R66, -INF , P1 ;  /* 0xff800000420b7808 */ /* 0x001fe20000800000 */
[----:B------:R-:W0:Y:S01]  /*5c50*/  MUFU.TANH R7, R7 ;  /* 0x0000000700077308 */ /* 0x000e220000002400 */
[----:B------:R-:W-:Y:S02]  /*5c60*/  FMNMX.FTZ R6, R10, R6, !PT ;  /* 0x000000060a067209 */ /* 0x000fe40007810000 */
[----:B------:R-:W-:Y:S02]  /*5c70*/  ISETP.GT.AND P3, PT, R69, 0x79, PT ;  /* 0x000000794500780c */ /* 0x000fe40003f64270 */
[----:B--2---:R-:W-:Y:S02]  /*5c80*/  FSEL R12, R65, -INF , P2 ;  /* 0xff800000410c7808 */ /* 0x004fe40001000000 */
[----:B------:R-:W-:Y:S01]  /*5c90*/  FMNMX.FTZ R6, R11, R6, !PT ;  /* 0x000000060b067209 */ /* 0x000fe20007810000 */
[----:B------:R-:W2:Y:S01]  /*5ca0*/  MUFU.TANH R14, R14 ;  /* 0x0000000e000e7308 */ /* 0x000ea20000002400 */
[----:B-1----:R-:W-:-:S02]  /*5cb0*/  FSEL R13, R67, -INF , P3 ;  /* 0xff800000430d7808 */ /* 0x002fc40001800000 */
[----:B------:R-:W-:Y:S02]  /*5cc0*/  FMNMX.FTZ R6, R12, R6, !PT ;  /* 0x000000060c067209 */ /* 0x000fe40007810000 */
[C---:B------:R-:W-:Y:S02]  /*5cd0*/  ISETP.GT.AND P4, PT, R76.reuse, RZ, PT ;  /* 0x000000ff4c00720c */ /* 0x040fe40003f84270 */
[----:B------:R-:W-:Y:S01]  /*5ce0*/  FMNMX.FTZ R6, R13, R6, !PT ;  /* 0x000000060d067209 */ /* 0x000fe20007810000 */
[----:B------:R-:W1:Y:S01]  /*5cf0*/  MUFU.TANH R20, R20 ;  /* 0x0000001400147308 */ /* 0x000e620000002400 */
[----:B0-----:R-:W-:Y:S02]  /*5d00*/  FSEL R75, R7, -INF , P4 ;  /* 0xff800000074b7808 */ /* 0x001fe40002000000 */
[C---:B------:R-:W-:Y:S01]  /*5d10*/  ISETP.GT.AND P2, PT, R76.reuse, 0x9, PT ;  /* 0x000000094c00780c */ /* 0x040fe20003f44270 */
[----:B------:R-:W0:Y:S01]  /*5d20*/  SHFL.BFLY PT, R7, R6, 0x2, 0x1f ;  /* 0x0c401f0006077f89 */ /* 0x000e2200000e0000 */
[----:B------:R-:W-:-:S02]  /*5d30*/  ISETP.GT.AND P3, PT, R76, 0x10, PT ;  /* 0x000000104c00780c */ /* 0x000fc40003f64270 */
[C---:B------:R-:W-:Y:S01]  /*5d40*/  ISETP.GT.AND P1, PT, R76.reuse, 0x8, PT ;  /* 0x000000084c00780c */ /* 0x040fe20003f24270 */
[----:B------:R-:W3:Y:S01]  /*5d50*/  MUFU.TANH R8, R8 ;  /* 0x0000000800087308 */ /* 0x000ee20000002400 */
[----:B------:R-:W-:Y:S02]  /*5d60*/  ISETP.GT.AND P4, PT, R76, 0x11, PT ;  /* 0x000000114c00780c */ /* 0x000fe40003f84270 */
[----:B--2---:R-:W-:Y:S02]  /*5d70*/  FSEL R35, R14, -INF , P2 ;  /* 0xff8000000e237808 */ /* 0x004fe40001000000 */
[C---:B------:R-:W-:Y:S02]  /*5d80*/  ISETP.GT.AND P2, PT, R76.reuse, 0x20, PT ;  /* 0x000000204c00780c */ /* 0x040fe40003f44270 */
[----:B------:R-:W-:Y:S01]  /*5d90*/  ISETP.GT.AND P5, PT, R76, 0x18, PT ;  /* 0x000000184c00780c */ /* 0x000fe20003fa4270 */
[----:B------:R-:W2:Y:S01]  /*5da0*/  MUFU.TANH R15, R15 ;  /* 0x0000000f000f7308 */ /* 0x000ea20000002400 */
[----:B-1----:R-:W-:Y:S01]  /*5db0*/  FSEL R71, R20, -INF , P3 ;  /* 0xff80000014477808 */ /* 0x002fe20001800000 */
[----:B------:R-:W-:Y:S01]  /*5dc0*/  FMUL.FTZ R20, R79, UR5 ;  /* 0x000000054f147c20 */ /* 0x000fe20008410000 */
[----:B------:R-:W-:Y:S01]  /*5dd0*/  ISETP.GT.AND P3, PT, R76, 0x21, PT ;  /* 0x000000214c00780c */ /* 0x000fe20003f64270 */
[----:B------:R-:W-:-:S04]  /*5de0*/  FMUL.FTZ R79, R87, UR5 ;  /* 0x00000005574f7c20 */ /* 0x000fc80008410000 */
[----:B------:R-:W1:Y:S01]  /*5df0*/  MUFU.TANH R25, R25 ;  /* 0x0000001900197308 */ /* 0x000e620000002400 */
[----:B---3--:R-:W-:Y:S02]  /*5e00*/  FSEL R73, R8, -INF , P1 ;  /* 0xff80000008497808 */ /* 0x008fe40000800000 */
[----:B------:R-:W-:Y:S02]  /*5e10*/  ISETP.GT.AND P1, PT, R76, 0x19, PT ;  /* 0x000000194c00780c */ /* 0x000fe40003f24270 */
[----:B0-----:R-:W-:-:S03]  /*5e20*/  FMNMX.FTZ R6, R6, R7, !PT ;  /* 0x0000000706067209 */ /* 0x001fc60007810000 */
[----:B------:R-:W0:Y:S01]  /*5e30*/  MUFU.TANH R26, R26 ;  /* 0x0000001a001a7308 */ /* 0x000e220000002400 */
[----:B--2---:R-:W-:Y:S01]  /*5e40*/  FSEL R37, R15, -INF , P4 ;  /* 0xff8000000f257808 */ /* 0x004fe20002000000 */
[----:B------:R-:W2:Y:S01]  /*5e50*/  SHFL.BFLY PT, R7, R6, 0x1, 0x1f ;  /* 0x0c201f0006077f89 */ /* 0x000ea200000e0000 */
[----:B------:R-:W-:Y:S01]  /*5e60*/  ISETP.GT.AND P4, PT, R76, 0x28, PT ;  /* 0x000000284c00780c */ /* 0x000fe20003f84270 */
[----:B------:R-:W-:-:S04]  /*5e70*/  FMUL.FTZ R15, R82, UR5 ;  /* 0x00000005520f7c20 */ /* 0x000fc80008410000 */
[----:B------:R-:W3:Y:S01]  /*5e80*/  MUFU.TANH R24, R24 ;  /* 0x0000001800187308 */ /* 0x000ee20000002400 */
[----:B-1----:R-:W-:Y:S02]  /*5e90*/  FSEL R67, R25, -INF , P2 ;  /* 0xff80000019437808 */ /* 0x002fe40001000000 */
[----:B------:R-:W-:-:S05]  /*5ea0*/  ISETP.GT.AND P2, PT, R76, 0x31, PT ;  /* 0x000000314c00780c */ /* 0x000fca0003f44270 */
[----:B------:R-:W1:Y:S01]  /*5eb0*/  MUFU.TANH R39, R39 ;  /* 0x0000002700277308 */ /* 0x000e620000002400 */
[----:B0-----:R-:W-:Y:S02]  /*5ec0*/  FSEL R25, R26, -INF , P3 ;  /* 0xff8000001a197808 */ /* 0x001fe40001800000 */
[----:B------:R-:W-:-:S05]  /*5ed0*/  ISETP.GT.AND P3, PT, R76, 0x38, PT ;  /* 0x000000384c00780c */ /* 0x000fca0003f64270 */
[----:B------:R-:W0:Y:S01]  /*5ee0*/  MUFU.TANH R27, R27 ;  /* 0x0000001b001b7308 */ /* 0x000e220000002400 */
[----:B---3--:R-:W-:Y:S02]  /*5ef0*/  FSEL R69, R24, -INF , P5 ;  /* 0xff80000018457808 */ /* 0x008fe40002800000 */
[----:B--2---:R-:W-:Y:S02]  /*5f00*/  FMNMX.FTZ R6, R6, R7, !PT ;  /* 0x0000000706067209 */ /* 0x004fe40007810000 */
[----:B------:R-:W-:Y:S02]  /*5f10*/  ISETP.GT.AND P5, PT, R76, 0x29, PT ;  /* 0x000000294c00780c */ /* 0x000fe40003fa4270 */
[C---:B------:R-:W-:Y:S01]  /*5f20*/  FSETP.NEU.FTZ.AND P6, PT, R6.reuse, -INF , PT ;  /* 0xff8000000600780b */ /* 0x040fe20003fdd000 */
[----:B------:R-:W2:Y:S01]  /*5f30*/  MUFU.TANH R36, R36 ;  /* 0x0000002400247308 */ /* 0x000ea20000002400 */
[----:B-1----:R-:W-:Y:S02]  /*5f40*/  FSEL R39, R39, -INF , P1 ;  /* 0xff80000027277808 */ /* 0x002fe40000800000 */
[----:B------:R-:W-:-:S02]  /*5f50*/  FSEL R7, R6, RZ, P6 ;  /* 0x000000ff06077208 */ /* 0x000fc40003000000 */
[----:B------:R-:W-:-:S03]  /*5f60*/  ISETP.GT.AND P1, PT, R76, 0x30, PT ;  /* 0x000000304c00780c */ /* 0x000fc60003f24270 */
[----:B------:R-:W-:Y:S01]  /*5f70*/  FADD.FTZ R9, -R7, R9 ;  /* 0x0000000907097221 */ /* 0x000fe20000010100 */
[----:B------:R-:W1:Y:S01]  /*5f80*/  MUFU.TANH R28, R28 ;  /* 0x0000001c001c7308 */ /* 0x000e620000002400 */
[----:B------:R-:W3:Y:S01]  /*5f90*/  LDC R7, c[0x0][0x988] ;  /* 0x00026200ff077b82 */ /* 0x000ee20000000800 */
[----:B0-----:R-:W-:Y:S02]  /*5fa0*/  FSEL R65, R27, -INF , P4 ;  /* 0xff8000001b417808 */ /* 0x001fe40002000000 */
[----:B------:R-:W-:-:S04]  /*5fb0*/  ISETP.GT.AND P4, PT, R76, 0x39, PT ;  /* 0x000000394c00780c */ /* 0x000fc80003f84270 */
[----:B------:R-:W0:Y:S01]  /*5fc0*/  MUFU.TANH R32, R32 ;  /* 0x0000002000207308 */ /* 0x000e220000002400 */
[----:B--2---:R-:W-:Y:S02]  /*5fd0*/  FSEL R61, R36, -INF , P3 ;  /* 0xff800000243d7808 */ /* 0x004fe40001800000 */
[----:B------:R-:W-:-:S05]  /*5fe0*/  ISETP.GT.AND P3, PT, R76, 0x49, PT ;  /* 0x000000494c00780c */ /* 0x000fca0003f64270 */
[----:B------:R-:W2:Y:S01]  /*5ff0*/  MUFU.TANH R34, R34 ;  /* 0x0000002200227308 */ /* 0x000ea20000002400 */
[----:B-1----:R-:W-:Y:S02]  /*6000*/  FSEL R66, R28, -INF , P5 ;  /* 0xff8000001c427808 */ /* 0x002fe40002800000 */
[----:B------:R-:W-:-:S05]  /*6010*/  ISETP.GT.AND P5, PT, R76, 0x40, PT ;  /* 0x000000404c00780c */ /* 0x000fca0003fa4270 */
[----:B------:R-:W1:Y:S01]  /*6020*/  MUFU.TANH R38, R38 ;  /* 0x0000002600267308 */ /* 0x000e620000002400 */
[----:B0-----:R-:W-:Y:S01]  /*6030*/  FSEL R63, R32, -INF , P1 ;  /* 0xff800000203f7808 */ /* 0x001fe20000800000 */
[-C--:B---3--:R-:W-:Y:S01]  /*6040*/  FMUL.FTZ R8, R6, R7.reuse ;  /* 0x0000000706087220 */ /* 0x088fe20000410000 */
[----:B------:R-:W-:Y:S01]  /*6050*/  ISETP.GT.AND P1, PT, R76, 0x41, PT ;  /* 0x000000414c00780c */ /* 0x000fe20003f24270 */
[----:B------:R-:W-:-:S03]  /*6060*/  FMUL.FTZ R9, R9, R7 ;  /* 0x0000000709097220 */ /* 0x000fc60000410000 */
[----:B------:R-:W-:Y:S01]  /*6070*/  FSEL R8, R8, RZ, P6 ;  /* 0x000000ff08087208 */ /* 0x000fe20003000000 */
[----:B------:R-:W0:Y:S01]  /*6080*/  MUFU.TANH R56, R56 ;  /* 0x0000003800387308 */ /* 0x000e220000002400 */
[----:B--2---:R-:W-:Y:S02]  /*6090*/  FSEL R64, R34, -INF , P2 ;  /* 0xff80000022407808 */ /* 0x004fe40001000000 */
[----:B------:R-:W-:Y:S01]  /*60a0*/  ISETP.GT.AND P2, PT, R76, 0x48, PT ;  /* 0x000000484c00780c */ /* 0x000fe20003f44270 */
[-CC-:B------:R-:W-:Y:S01]  /*60b0*/  FFMA.FTZ R32, R140, R7.reuse, -R8.reuse ;  /* 0x000000078c207223 */ /* 0x180fe20000010808 */
[----:B------:R-:W-:Y:S01]  /*60c0*/  ISETP.GT.AND P6, PT, R76, 0x68, PT ;  /* 0x000000684c00780c */ /* 0x000fe20003fc4270 */
[-CC-:B------:R-:W-:Y:S01]  /*60d0*/  FFMA.FTZ R34, R138, R7.reuse, -R8.reuse ;  /* 0x000000078a227223 */ /* 0x180fe20000010808 */
[-CC-:B------:R-:W-:Y:S01]  /*60e0*/  FFMA.FTZ R74, R74, R7.reuse, -R8.reuse ;  /* 0x000000074a4a7223 */ /* 0x180fe20000010808 */
[----:B------:R-:W2:Y:S01]  /*60f0*/  MUFU.TANH R57, R57 ;  /* 0x0000003900397308 */ /* 0x000ea20000002400 */
        /* <DEDUP_REMOVED lines=8> */
[----:B0-----:R-:W-:Y:S01]  /*6180*/  FSEL R56, R56, -INF , P3 ;  /* 0xff80000038387808 */ /* 0x001fe20001800000 */
[-CC-:B------:R-:W-:Y:S01]  /*6190*/  FFMA.FTZ R68, R68, R7.reuse, -R8.reuse ;  /* 0x0000000744447223 */ /* 0x180fe20000010808 */
[----:B------:R-:W-:Y:S01]  /*61a0*/  ISETP.GT.AND P3, PT, R76, 0x60, PT ;  /* 0x000000604c00780c */ /* 0x000fe20003f64270 */
[-CC-:B------:R-:W-:Y:S01]  /*61b0*/  FFMA.FTZ R26, R81, R7.reuse, -R8.reuse ;  /* 0x00000007511a7223 */ /* 0x180fe20000010808 */
[-CC-:B------:R-:W-:Y:S01]  /*61c0*/  FFMA.FTZ R27, R80, R7.reuse, -R8.reuse ;  /* 0x00000007501b7223 */ /* 0x180fe20000010808 */
[-CC-:B------:R-:W-:Y:S01]  /*61d0*/  FFMA.FTZ R28, R77, R7.reuse, -R8.reuse ;  /* 0x000000074d1c7223 */ /* 0x180fe20000010808 */
[-CC-:B------:R-:W-:Y:S01]  /*61e0*/  FFMA.FTZ R29, R29, R7.reuse, -R8.reuse ;  /* 0x000000071d1d7223 */ /* 0x180fe20000010808 */
[----:B------:R-:W0:Y:S01]  /*61f0*/  MUFU.TANH R53, R53 ;  /* 0x0000003500357308 */ /* 0x000e220000002400 */
[----:B--2---:R-:W-:Y:S01]  /*6200*/  FSEL R57, R57, -INF , P5 ;  /* 0xff80000039397808 */ /* 0x004fe20002800000 */
[-CC-:B------:R-:W-:Y:S01]  /*6210*/  FFMA.FTZ R31, R31, R7.reuse, -R8.reuse ;  /* 0x000000071f1f7223 */ /* 0x180fe20000010808 */
[----:B------:R-:W-:Y:S01]  /*6220*/  ISETP.GT.AND P5, PT, R76, 0x51, PT ;  /* 0x000000514c00780c */ /* 0x000fe20003fa4270 */
[-CC-:B------:R-:W-:Y:S01]  /*6230*/  FFMA.FTZ R30, R30, R7.reuse, -R8.reuse ;  /* 0x000000071e1e7223 */ /* 0x180fe20000010808 */
[-CC-:B------:R-:W-:Y:S01]  /*6240*/  FFMA.FTZ R58, R58, R7.reuse, -R8.reuse ;  /* 0x000000073a3a7223 */ /* 0x180fe20000010808 */
        /* <DEDUP_REMOVED lines=23> */
[----:B------:R-:W-:Y:S01]  /*63c0*/  FFMA.FTZ R13, R13, R7, -R8 ;  /* 0x000000070d0d7223 */ /* 0x000fe20000010808 */
[----:B------:R-:W-:-:S02]  /*63d0*/  FMUL.FTZ R77, R83, UR5 ;  /* 0x00000005534d7c20 */ /* 0x000fc40008410000 */
[----:B------:R-:W2:Y:S01]  /*63e0*/  MUFU.TANH R45, R45 ;  /* 0x0000002d002d7308 */ /* 0x000ea20000002400 */
[----:B-1----:R-:W-:Y:S02]  /*63f0*/  FSEL R41, R44, -INF , P3 ;  /* 0xff8000002c297808 */ /* 0x002fe40001800000 */
[----:B------:R-:W-:-:S05]  /*6400*/  ISETP.GT.AND P3, PT, R76, 0x71, PT ;  /* 0x000000714c00780c */ /* 0x000fca0003f64270 */
[----:B------:R-:W1:Y:S01]  /*6410*/  MUFU.TANH R48, R48 ;  /* 0x0000003000307308 */ /* 0x000e620000002400 */
[----:B0-----:R-:W-:Y:S02]  /*6420*/  FSEL R52, R52, -INF , P5 ;  /* 0xff80000034347808 */ /* 0x001fe40002800000 */
[----:B------:R-:W-:-:S05]  /*6430*/  ISETP.GT.AND P5, PT, R76, 0x79, PT ;  /* 0x000000794c00780c */ /* 0x000fca0003fa4270 */
[----:B------:R-:W0:Y:S01]  /*6440*/  MUFU.TANH R141, R141 ;  /* 0x0000008d008d7308 */ /* 0x000e220000002400 */
[----:B--2---:R-:W-:Y:S02]  /*6450*/  FSEL R45, R45, -INF , P1 ;  /* 0xff8000002d2d7808 */ /* 0x004fe40000800000 */
[----:B------:R-:W-:-:S05]  /*6460*/  ISETP.GT.AND P1, PT, R76, 0x69, PT ;  /* 0x000000694c00780c */ /* 0x000fca0003f24270 */
[----:B------:R2:W3:Y:S01]  /*6470*/  MUFU.TANH R14, R78 ;  /* 0x0000004e000e7308 */ /* 0x0004e20000002400 */
[----:B-1----:R-:W-:Y:S02]  /*6480*/  FSEL R48, R48, -INF , P2 ;  /* 0xff80000030307808 */ /* 0x002fe40001000000 */
[----:B------:R-:W-:-:S05]  /*6490*/  ISETP.GT.AND P2, PT, R76, 0x70, PT ;  /* 0x000000704c00780c */ /* 0x000fca0003f44270 */
[----:B------:R-:W1:Y:S01]  /*64a0*/  MUFU.TANH R20, R20 ;  /* 0x0000001400147308 */ /* 0x000e620000002400 */
[----:B0-----:R-:W-:Y:S01]  /*64b0*/  FSEL R44, R141, -INF , P4 ;  /* 0xff8000008d2c7808 */ /* 0x001fe20002000000 */
[----:B--2---:R-:W-:Y:S01]  /*64c0*/  FMUL.FTZ R78, R86, UR5 ;  /* 0x00000005564e7c20 */ /* 0x004fe20008410000 */
[----:B------:R-:W-:Y:S01]  /*64d0*/  ISETP.GT.AND P4, PT, R76, 0x78, PT ;  /* 0x000000784c00780c */ /* 0x000fe20003f84270 */
[----:B------:R-:W-:Y:S01]  /*64e0*/  FFMA.FTZ R76, R139, R7, -R8 ;  /* 0x000000078b4c7223 */ /* 0x000fe20000010808 */
[----:B------:R-:W-:-:S03]  /*64f0*/  FMNMX.FTZ R8, R75, R5, !PT ;  /* 0x000000054b087209 */ /* 0x000fc60007810000 */
[----:B------:R-:W0:Y:S01]  /*6500*/  MUFU.TANH R15, R15 ;  /* 0x0000000f000f7308 */ /* 0x000e220000002400 */
[----:B------:R-:W-:Y:S02]  /*6510*/  FMNMX.FTZ R8, R33, R8, !PT ;  /* 0x0000000821087209 */ /* 0x000fe40007810000 */
[----:B---3--:R-:W-:Y:S02]  /*6520*/  FSEL R14, R14, -INF , P6 ;  /* 0xff8000000e0e7808 */ /* 0x008fe40003000000 */
[----:B------:R-:W-:-:S03]  /*6530*/  FMNMX.FTZ R8, R73, R8, !PT ;  /* 0x0000000849087209 */ /* 0x000fc60007810000 */
[----:B------:R-:W2:Y:S01]  /*6540*/  MUFU.TANH R77, R77 ;  /* 0x0000004d004d7308 */ /* 0x000ea20000002400 */
[----:B------:R-:W-:Y:S02]  /*6550*/  FMNMX.FTZ R8, R35, R8, !PT ;  /* 0x0000000823087209 */ /* 0x000fe40007810000 */
[----:B-1----:R-:W-:Y:S02]  /*6560*/  FSEL R20, R20, -INF , P1 ;  /* 0xff80000014147808 */ /* 0x002fe40000800000 */
[----:B------:R-:W-:-:S03]  /*6570*/  FMNMX.FTZ R8, R71, R8, !PT ;  /* 0x0000000847087209 */ /* 0x000fc60007810000 */
[----:B------:R-:W1:Y:S01]  /*6580*/  MUFU.TANH R78, R78 ;  /* 0x0000004e004e7308 */ /* 0x000e620000002400 */
[----:B------:R-:W-:Y:S02]  /*6590*/  FMNMX.FTZ R8, R37, R8, !PT ;  /* 0x0000000825087209 */ /* 0x000fe40007810000 */
[----:B0-----:R-:W-:Y:S02]  /*65a0*/  FSEL R15, R15, -INF , P2 ;  /* 0xff8000000f0f7808 */ /* 0x001fe40001000000 */
[----:B------:R-:W-:-:S03]  /*65b0*/  FMNMX.FTZ R8, R69, R8, !PT ;  /* 0x0000000845087209 */ /* 0x000fc60007810000 */
[----:B------:R-:W0:Y:S01]  /*65c0*/  MUFU.TANH R79, R79 ;  /* 0x0000004f004f7308 */ /* 0x000e220000002400 */
[----:B------:R-:W-:Y:S02]  /*65d0*/  FMNMX.FTZ R8, R39, R8, !PT ;  /* 0x0000000827087209 */ /* 0x000fe40007810000 */
[----:B--2---:R-:W-:Y:S02]  /*65e0*/  FSEL R77, R77, -INF , P3 ;  /* 0xff8000004d4d7808 */ /* 0x004fe40001800000 */
[----:B------:R-:W-:-:S03]  /*65f0*/  FMNMX.FTZ R8, R67, R8, !PT ;  /* 0x0000000843087209 */ /* 0x000fc60007810000 */
[----:B------:R-:W-:Y:S01]  /*6600*/  MUFU.EX2 R32, R32 ;  /* 0x0000002000207308 */ /* 0x000fe20000000800 */
[----:B------:R-:W-:Y:S02]  /*6610*/  FMNMX.FTZ R8, R25, R8, !PT ;  /* 0x0000000819087209 */ /* 0x000fe40007810000 */
[----:B-1----:R-:W-:Y:S02]  /*6620*/  FSEL R78, R78, -INF , P4 ;  /* 0xff8000004e4e7808 */ /* 0x002fe40002000000 */
[----:B------:R-:W-:-:S03]  /*6630*/  FMNMX.FTZ R8, R65, R8, !PT ;  /* 0x0000000841087209 */ /* 0x000fc60007810000 */
[----:B------:R-:W1:Y:S01]  /*6640*/  MUFU.EX2 R9, R9 ;  /* 0x0000000900097308 */ /* 0x000e620000000800 */
[----:B------:R-:W-:Y:S02]  /*6650*/  FMNMX.FTZ R8, R66, R8, !PT ;  /* 0x0000000842087209 */ /* 0x000fe40007810000 */
[----:B0-----:R-:W-:Y:S02]  /*6660*/  FSEL R79, R79, -INF , P5 ;  /* 0xff8000004f4f7808 */ /* 0x001fe40002800000 */
[----:B------:R-:W-:-:S03]  /*6670*/  FMNMX.FTZ R8, R63, R8, !PT ;  /* 0x000000083f087209 */ /* 0x000fc60007810000 */
[----:B------:R-:W0:Y:S01]  /*6680*/  MUFU.EX2 R76, R76 ;  /* 0x0000004c004c7308 */ /* 0x000e220000000800 */
[----:B------:R-:W-:-:S04]  /*6690*/  FMNMX.FTZ R8, R64, R8, !PT ;  /* 0x0000000840087209 */ /* 0x000fc80007810000 */
[----:B------:R-:W-:-:S03]  /*66a0*/  FMNMX.FTZ R8, R61, R8, !PT ;  /* 0x000000083d087209 */ /* 0x000fc60007810000 */
[----:B------:R-:W-:Y:S01]  /*66b0*/  MUFU.EX2 R34, R34 ;  /* 0x0000002200227308 */ /* 0x000fe20000000800 */
[----:B------:R-:W-:Y:S01]  /*66c0*/  FMNMX.FTZ R8, R62, R8, !PT ;  /* 0x000000083e087209 */ /* 0x000fe20007810000 */
[----:B-1----:R-:W-:-:S03]  /*66d0*/  FFMA.FTZ R3, R9, R3, R32 ;  /* 0x0000000309037223 */ /* 0x002fc60000010020 */
[----:B------:R-:W-:-:S03]  /*66e0*/  FMNMX.FTZ R8, R57, R8, !PT ;  /* 0x0000000839087209 */ /* 0x000fc60007810000 */
[----:B------:R-:W-:Y:S01]  /*66f0*/  MUFU.EX2 R74, R74 ;  /* 0x0000004a004a7308 */ /* 0x000fe20000000800 */
[----:B------:R-:W-:Y:S01]  /*6700*/  FMNMX.FTZ R8, R60, R8, !PT ;  /* 0x000000083c087209 */ /* 0x000fe20007810000 */
[----:B0-----:R-:W-:-:S03]  /*6710*/  FADD.FTZ R3, R76, R3 ;  /* 0x000000034c037221 */ /* 0x001fc60000010000 */
[----:B------:R-:W-:-:S03]  /*6720*/  FMNMX.FTZ R8, R53, R8, !PT ;  /* 0x0000000835087209 */ /* 0x000fc60007810000 */
[----:B------:R-:W-:Y:S01]  /*6730*/  MUFU.EX2 R36, R36 ;  /* 0x0000002400247308 */ /* 0x000fe20000000800 */
[----:B------:R-:W-:-:S04]  /*6740*/  FMNMX.FTZ R8, R56, R8, !PT ;  /* 0x0000000838087209 */ /* 0x000fc80007810000 */
        /* <DEDUP_REMOVED lines=33> */
[-C--:B------:R-:W-:Y:S01]  /*6960*/  FMUL.FTZ R80, R8, R7.reuse ;  /* 0x0000000708507220 */ /* 0x080fe20000410000 */
[----:B------:R-:W-:Y:S02]  /*6970*/  MUFU.EX2 R55, R55 ;  /* 0x0000003700377308 */ /* 0x000fe40000000800 */
[----:B------:R-:W-:Y:S02]  /*6980*/  FMUL.FTZ R5, R5, R7 ;  /* 0x0000000705057220 */ /* 0x000fe40000410000 */
[----:B------:R-:W-:-:S04]  /*6990*/  FSEL R80, R80, RZ, P1 ;  /* 0x000000ff50507208 */ /* 0x000fc80000800000 */
        /* <DEDUP_REMOVED lines=25> */
[----:B0-----:R-:W-:Y:S01]  /*6b30*/  FFMA.FTZ R0, R5, R0, R75 ;  /* 0x0000000005007223 */ /* 0x001fe2000001004b */
        /* <DEDUP_REMOVED lines=11> */
[----:B------:R-:W-:Y:S01]  /*6bf0*/  FFMA.FTZ R79, R79, R7, -R80 ;  /* 0x000000074f4f7223 */ /* 0x000fe20000010850 */
[----:B-1----:R-:W-:Y:S01]  /*6c00*/  FADD.FTZ R80, R33, R0 ;  /* 0x0000000021507221 */ /* 0x002fe20000010000 */
[----:B------:R-:W-:Y:S01]  /*6c10*/  FADD.FTZ R0, R34, R3 ;  /* 0x0000000322007221 */ /* 0x000fe20000010000 */
[----:B------:R-:W1:Y:S02]  /*6c20*/  MUFU.EX2 R71, R71 ;  /* 0x0000004700477308 */ /* 0x000e640000000800 */
[----:B--2---:R-:W-:Y:S01]  /*6c30*/  FADD.FTZ R3, R73, R80 ;  /* 0x0000005049037221 */ /* 0x004fe20000010000 */
[----:B------:R-:W-:-:S04]  /*6c40*/  FADD.FTZ R0, R74, R0 ;  /* 0x000000004a007221 */ /* 0x000fc80000010000 */
[----:B------:R-:W-:Y:S01]  /*6c50*/  FADD.FTZ R0, R36, R0 ;  /* 0x0000000024007221 */ /* 0x000fe20000010000 */
[----:B------:R-:W2:Y:S01]  /*6c60*/  MUFU.EX2 R37, R37 ;  /* 0x0000002500257308 */ /* 0x000ea20000000800 */
[----:B0-----:R-:W-:Y:S02]  /*6c70*/  FADD.FTZ R3, R35, R3 ;  /* 0x0000000323037221 */ /* 0x001fe40000010000 */
[----:B------:R-:W-:-:S04]  /*6c80*/  FADD.FTZ R0, R72, R0 ;  /* 0x0000000048007221 */ /* 0x000fc80000010000 */
[----:B------:R-:W-:Y:S01]  /*6c90*/  FADD.FTZ R0, R38, R0 ;  /* 0x0000000026007221 */ /* 0x000fe20000010000 */
[----:B------:R-:W0:Y:S01]  /*6ca0*/  MUFU.EX2 R69, R69 ;  /* 0x0000004500457308 */ /* 0x000e220000000800 */
[----:B-1----:R-:W-:Y:S02]  /*6cb0*/  FADD.FTZ R3, R71, R3 ;  /* 0x0000000347037221 */ /* 0x002fe40000010000 */
[----:B------:R-:W-:-:S04]  /*6cc0*/  FADD.FTZ R0, R70, R0 ;  /* 0x0000000046007221 */ /* 0x000fc80000010000 */
[----:B------:R-:W-:Y:S01]  /*6cd0*/  FADD.FTZ R0, R24, R0 ;  /* 0x0000000018007221 */ /* 0x000fe20000010000 */
[----:B------:R-:W1:Y:S01]  /*6ce0*/  MUFU.EX2 R39, R39 ;  /* 0x0000002700277308 */ /* 0x000e620000000800 */
[----:B--2---:R-:W-:Y:S02]  /*6cf0*/  FADD.FTZ R3, R37, R3 ;  /* 0x0000000325037221 */ /* 0x004fe40000010000 */
        /* <DEDUP_REMOVED lines=20> */
[----:B------:R-:W-:-:S05]  /*6e40*/  FADD.FTZ R0, R55, R0 ;  /* 0x0000000037007221 */ /* 0x000fca0000010000 */
        /* <DEDUP_REMOVED lines=66> */
.L_x_2098:
[----:B------:R-:W-:Y:S01]  /*7270*/  ULEA UR6, UR6, UR41, 0x3 ;  /* 0x0000002906067291 */ /* 0x000fe2000f8e183f */
[----:B------:R-:W-:Y:S01]  /*7280*/  F2FP.BF16.F32.PACK_AB R32, R76, R32 ;  /* 0x000000204c20723e */ /* 0x000fe200000010ff */
[----:B------:R-:W-:Y:S01]  /*7290*/  FMUL.FTZ R88, R88, R9 ;  /* 0x0000000958587220 */ /* 0x000fe20000410000 */
[----:B------:R-:W-:Y:S01]  /*72a0*/  F2FP.BF16.F32.PACK_AB R33, R33, R75 ;  /* 0x0000004b2121723e */ /* 0x000fe200000010ff */
[----:B------:R-:W-:Y:S01]  /*72b0*/  UIADD3 UR6, UR6, 0x2d860, URZ ;  /* 0x0002d86006067890 */ /* 0x000fe2000fffe03f */
[----:B------:R-:W-:Y:S01]  /*72c0*/  F2FP.BF16.F32.PACK_AB R34, R74, R34 ;  /* 0x000000224a22723e */ /* 0x000fe200000010ff */
[----:B------:R-:W-:Y:S01]  /*72d0*/  FMUL.FTZ R89, R89, R9 ;  /* 0x0000000959597220 */ /* 0x000fe20000410000 */
        /* <DEDUP_REMOVED lines=51> */
[----:B------:R-:W-:Y:S01]  /*7610*/  FMUL.FTZ R124, R124, R9 ;  /* 0x000000097c7c7220 */ /* 0x000fe20000410000 */
[----:B------:R-:W-:Y:S01]  /*7620*/  F2FP.BF16.F32.PACK_AB R25, R77, R15 ;  /* 0x0000000f4d19723e */ /* 0x000fe200000010ff */
[----:B------:R3:W-:Y:S01]  /*7630*/  STSM.16.M88.4 [R18+0x6000], R40 ;  /* 0x0060002812007844 */ /* 0x0007e20000000200 */
[----:B------:R-:W-:Y:S01]  /*7640*/  F2FP.BF16.F32.PACK_AB R26, R13, R12 ;  /* 0x0000000c0d1a723e */ /* 0x000fe200000010ff */
[-C--:B------:R-:W-:Y:S01]  /*7650*/  FMUL.FTZ R125, R125, R9.reuse ;  /* 0x000000097d7d7220 */ /* 0x080fe20000410000 */
[----:B------:R-:W-:Y:S01]  /*7660*/  F2FP.BF16.F32.PACK_AB R27, R79, R78 ;  /* 0x0000004e4f1b723e */ /* 0x000fe200000010ff */
[-C--:B------:R-:W-:Y:S01]  /*7670*/  FMUL.FTZ R128, R128, R9.reuse ;  /* 0x0000000980807220 */ /* 0x080fe20000410000 */
        /* <DEDUP_REMOVED lines=41> */
.L_x_2088:
[----:B------:R-:W-:-:S13]  /*7910*/  ISETP.GE.AND P1, PT, R4, R146, PT ;  /* 0x000000920400720c */ /* 0x000fda0003f26270 */
[----:B------:R-:W-:Y:S05]  /*7920*/  @!P1 BRA `(.L_x_2100) ;  /* 0x0000002800389947 */ /* 0x000fea0003800000 */
[----:B------:R-:W-:Y:S01]  /*7930*/  IMAD.MOV.U32 R9, RZ, RZ, R8 ;  /* 0x000000ffff097224 */ /* 0x000fe200078e0008 */
[----:B------:R-:W-:Y:S01]  /*7940*/  MOV R5, R6 ;  /* 0x0000000600057202 */ /* 0x000fe20000000f00 */
[----:B------:R-:W-:Y:S01]  /*7950*/  IMAD.MOV.U32 R10, RZ, RZ, R2 ;  /* 0x000000ffff0a7224 */ /* 0x000fe200078e0002 */
[----:B------:R-:W-:Y:S01]  /*7960*/  UMOV UR6, UR38 ;  /* 0x0000002600067c82 */ /* 0x000fe20008000000 */
[----:B------:R-:W-:-:S05]  /*7970*/  ULDC UR5, c[0x0][0x9d8] ;  /* 0x0002760000057ab9 */ /* 0x000fca0000000800 */
.L_x_2111:
[----:B------:R-:W-:Y:S01]  /*7980*/  ISETP.NE.AND P2, PT, RZ, UR40, PT ;  /* 0x00000028ff007c0c */ /* 0x000fe2000bf45270 */
[----:B------:R-:W-:-:S04]  /*7990*/  UISETP.NE.AND UP0, UPT, UR6, 0x1, UPT ;  /* 0x000000010600788c */ /* 0x000fc8000bf05270 */
[----:B------:R-:W-:-:S06]  /*79a0*/  USEL UR7, URZ, 0x1, UP0 ;  /* 0x000000013f077887 */ /* 0x000fcc0008000000 */
[----:B------:R-:W-:Y:S02]  /*79b0*/  LOP3.LUT R2, R10, UR7, RZ, 0x3c, !PT ;  /* 0x000000070a027c12 */ /* 0x000fe4000f8e3cff */
[----:B------:R-:W-:Y:S05]  /*79c0*/  @P2 BRA `(.L_x_2101) ;  /* 0x0000000000342947 */ /* 0x000fea0003800000 */
[----:B------:R-:W-:Y:S05]  /*79d0*/  @!P0 BRA `(.L_x_2102) ;  /* 0x0000000000048947 */ /* 0x000fea0003800000 */
[----:B------:R-:W-:Y:S01]  /*79e0*/  BPT.TRAP 0x1 ;  /* 0x000000040000795c */ /* 0x000fe20000300000 */
.L_x_2102:
        /* <DEDUP_REMOVED lines=8> */
.L_x_2103:
[----:B-1----:R-:W-:Y:S05]  /*7a70*/  @P1 BRA `(.L_x_2101) ;  /* 0x0000000000081947 */ /* 0x002fea0003800000 */
[----:B------:R-:W1:Y:S02]  /*7a80*/  SYNCS.PHASECHK.TRANS64.TRYWAIT P1, [UR7+0x2d830], R6 ;  /* 0x02d83006ff0075a7 */ /* 0x000e640008020147 */
[----:B-1----:R-:W-:Y:S05]  /*7a90*/  @!P1 BRA `(.L_x_2104) ;  /* 0x000000bc00cc9947 */ /* 0x002fea0003800000 */
.L_x_2101:
        /* <DEDUP_REMOVED lines=40> */
.L_x_2106:
[----:B------:R-:W-:Y:S01]  /*7d20*/  ULEA UR7, UR6, UR41, 0x3 ;  /* 0x0000002906077291 */ /* 0x000fe2000f8e183f */
[----:B------:R-:W-:-:S08]  /*7d30*/  SHF.L.U32 R6, R10, 0x1f, RZ ;  /* 0x0000001f0a067819 */ /* 0x000fd000000006ff */
[----:B------:R0:W1:Y:S01]  /*7d40*/  SYNCS.PHASECHK.TRANS64.TRYWAIT P1, [UR7+0x2d850], R6 ;  /* 0x02d85006ff0075a7 */ /* 0x0000620008020147 */
[----:B------:R-:W-:Y:S05]  /*7d50*/  @!P0 BRA `(.L_x_2107) ;  /* 0x0000000000048947 */ /* 0x000fea0003800000 */
[----:B------:R-:W-:Y:S01]  /*7d60*/  BPT.TRAP 0x1 ;  /* 0x000000040000795c */ /* 0x000fe20000300000 */
.L_x_2107:
[----:B-1----:R-:W-:Y:S05]  /*7d70*/  @P1 BRA `(.L_x_2105) ;  /* 0x0000000000081947 */ /* 0x002fea0003800000 */
[----:B------:R-:W1:Y:S02]  /*7d80*/  SYNCS.PHASECHK.TRANS64.TRYWAIT P1, [UR7+0x2d850], R6 ;  /* 0x02d85006ff0075a7 */ /* 0x000e640008020147 */
[----:B-1----:R-:W-:Y:S05]  /*7d90*/  @!P1 BRA `(.L_x_2108) ;  /* 0x000000bc00249947 */ /* 0x002fea0003800000 */
.L_x_2105:
        /* <DEDUP_REMOVED lines=70> */
.L_x_2109:
[----:B------:R-:W-:Y:S01]  /*8200*/  FMUL.FTZ R10, R24, UR5 ;  /* 0x00000005180a7c20 */ /* 0x000fe20008410000 */
        /* <DEDUP_REMOVED lines=275> */
[----:B------:R-:W-:-:S07]  /*9340*/  FFMA.FTZ R80, R79, R7, -R80 ;  /* 0x000000074f507223 */ /* 0x000fce0000010850 */
[----:B------:R-:W-:Y:S08]  /*9350*/  MUFU.EX2 R9, R9 ;  /* 0x0000000900097308 */ /* 0x000ff00000000800 */
[----:B------:R-:W1:Y:S01]  /*9360*/  MUFU.EX2 R79, R12 ;  /* 0x0000000c004f7308 */ /* 0x000e620000000800 */
[----:B0-----:R-:W-:-:S07]  /*9370*/  FFMA.FTZ R3, R5, R3, R10 ;  /* 0x0000000305037223 */ /* 0x001fce000001000a */
[----:B------:R-:W0:Y:S08]  /*9380*/  MUFU.EX2 R11, R11 ;  /* 0x0000000b000b7308 */ /* 0x000e300000000800 */
[----:B------:R-:W2:Y:S01]  /*9390*/  MUFU.EX2 R13, R13 ;  /* 0x0000000d000d7308 */ /* 0x000ea20000000800 */
[----:B-1----:R-:W-:-:S07]  /*93a0*/  FFMA.FTZ R0, R9, R0, R79 ;  /* 0x0000000009007223 */ /* 0x002fce000001004f */
        /* <DEDUP_REMOVED lines=124> */
.L_x_2110:
[----:B------:R-:W-:Y:S01]  /*9b70*/  ULEA UR6, UR6, UR41, 0x3 ;  /* 0x0000002906067291 */ /* 0x000fe2000f8e183f */
[----:B------:R-:W-:Y:S01]  /*9b80*/  F2FP.BF16.F32.PACK_AB R24, R25, R24 ;  /* 0x000000181918723e */ /* 0x000fe200000010ff */
[-C--:B------:R-:W-:Y:S01]  /*9b90*/  FMUL.FTZ R88, R88, R5.reuse ;  /* 0x0000000558587220 */ /* 0x080fe20000410000 */
[----:B------:R-:W-:Y:S01]  /*9ba0*/  F2FP.BF16.F32.PACK_AB R25, R82, R26 ;  /* 0x0000001a5219723e */ /* 0x000fe200000010ff */
[----:B------:R-:W-:Y:S01]  /*9bb0*/  UIADD3 UR6, UR6, 0x2d860, URZ ;  /* 0x0002d86006067890 */ /* 0x000fe2000fffe03f */
[----:B------:R-:W-:Y:S01]  /*9bc0*/  F2FP.BF16.F32.PACK_AB R14, R15, R14 ;  /* 0x0000000e0f0e723e */ /* 0x000fe200000010ff */
[-C--:B------:R-:W-:Y:S01]  /*9bd0*/  FMUL.FTZ R89, R89, R5.reuse ;  /* 0x0000000559597220 */ /* 0x080fe20000410000 */
        /* <DEDUP_REMOVED lines=99> */
.L_x_2100:
[----:B------:R-:W-:Y:S06]  /*a210*/  BAR.ARV 0x8, 0x200 ;  /* 0x0208000000007b1d */ /* 0x000fec0000002000 */
[----:B------:R-:W-:Y:S05]  /*a220*/  @!P0 BRA `(.L_x_2112) ;  /* 0x0000000000048947 */ /* 0x000fea0003800000 */
[----:B------:R-:W-:Y:S01]  /*a230*/  BPT.TRAP 0x1 ;  /* 0x000000040000795c */ /* 0x000fe20000300000 */
.L_x_2112:
[----:B------:R-:W-:Y:S01]  /*a240*/  ULEA UR4, UR38, UR41, 0x3 ;  /* 0x0000002926047291 */ /* 0x000fe2000f8e183f */
[----:B------:R-:W-:-:S08]  /*a250*/  SHF.L.U32 R4, R2, 0x1f, RZ ;  /* 0x0000001f02047819 */ /* 0x000fd000000006ff */
[----:B------:R0:W1:Y:S01]  /*a260*/  SYNCS.PHASECHK.TRANS64.TRYWAIT P1, [UR4+0x2d850], R4 ;  /* 0x02d85004ff0075a7 */ /* 0x0000620008020144 */
[----:B------:R-:W-:Y:S05]  /*a270*/  @!P0 BRA `(.L_x_2113) ;  /* 0x0000000000048947 */ /* 0x000fea0003800000 */
[----:B------:R-:W-:Y:S01]  /*a280*/  BPT.TRAP 0x1 ;  /* 0x000000040000795c */ /* 0x000fe20000300000 */
.L_x_2113:
[----:B-1----:R-:W-:Y:S05]  /*a290*/  @P1 BRA `(.L_x_2114) ;  /* 0x0000000000081947 */ /* 0x002fea0003800000 */
[----:B------:R-:W1:Y:S02]  /*a2a0*/  SYNCS.PHASECHK.TRANS64.TRYWAIT P1, [UR4+0x2d850], R4 ;  /* 0x02d85004ff0075a7 */ /* 0x000e640008020144 */
[----:B-1----:R-:W-:Y:S05]  /*a2b0*/  @!P1 BRA `(.L_x_2115) ;  /* 0x0000009400f49947 */ /* 0x002fea0003800000 */
.L_x_2114:
[----:B------:R-:W-:Y:S01]  /*a2c0*/  UIADD3 UR41, UR41, 0x400, URZ ;  /* 0x0000040029297890 */ /* 0x000fe2000fffe03f */
[----:B------:R-:W-:Y:S01]  /*a2d0*/  WARPGROUP.ARRIVE ;  /* 0x00000000000079c5 */ /* 0x000fe20000000000 */
[----:B------:R-:W-:Y:S01]  /*a2e0*/  ULOP3.LUT UR39, UR39, 0x10000, URZ, 0xfc, !UPT ;  /* 0x0001000027277892 */ /* 0x000fe2000f8efc3f */
[----:B01----:R-:W0:Y:S01]  /*a2f0*/  SHFL.BFLY PT, R4, R3, 0x2, 0x1f ;  /* 0x0c401f0003047f89 */ /* 0x003e2200000e0000 */
[----:B------:R-:W-:Y:S01]  /*a300*/  USHF.R.U32.HI UR41, URZ, 0x4, UR41 ;  /* 0x000000043f297899 */ /* 0x000fe20008011629 */
[----:B------:R-:W-:Y:S01]  /*a310*/  UMOV UR9, 0x40000040 ;  /* 0x4000004000097882 */ /* 0x000fe20000000000 */
[----:B------:R-:W-:Y:S02]  /*a320*/  UMOV UR11, 0x80000020 ;  /* 0x80000020000b7882 */ /* 0x000fe40000000000 */
        /* <DEDUP_REMOVED lines=10> */
[----:B------:R-:W-:Y:S01]  /*a3d0*/  MOV R3, 0xff800000 ;  /* 0xff80000000037802 */ /* 0x000fe20000000f00 */
[----:B------:R-:W-:Y:S01]  /*a3e0*/  UMOV UR9, 0x40000040 ;  /* 0x4000004000097882 */ /* 0x000fe20000000000 */
[----:B------:R-:W-:Y:S01]  /*a3f0*/  UMOV UR11, 0x80000020 ;  /* 0x80000020000b7882 */ /* 0x000fe20000000000 */
[----:B------:R-:W0:Y:S01]  /*a400*/  SHFL.BFLY PT, R4, R5, 0x1, 0x1f ;  /* 0x0c201f0005047f89 */ /* 0x000e2200000e0000 */
[----:B-1----:R-:W-:Y:S01]  /*a410*/  FADD.FTZ R9, R9, R0 ;  /* 0x0000000009097221 */ /* 0x002fe20000010000 */
[----:B------:R-:W-:-:S04]  /*a420*/  IMAD.MOV.U32 R0, RZ, RZ, -0x800000 ;  /* 0xff800000ff007424 */ /* 0x000fc800078e00ff */
[----:B------:R-:W1:Y:S01]  /*a430*/  SHFL.BFLY PT, R10, R9, 0x1, 0x1f ;  /* 0x0c201f00090a7f89 */ /* 0x000e6200000e0000 */
[----:B0-----:R-:W-:Y:S01]  /*a440*/  FADD.FTZ R14, R5, R4 ;  /* 0x00000004050e7221 */ /* 0x001fe20000010000 */
[----:B------:R-:W-:-:S04]  /*a450*/  IMAD.MOV.U32 R4, RZ, RZ, RZ ;  /* 0x000000ffff047224 */ /* 0x000fc800078e00ff */
[----:B------:R-:W-:Y:S01]  /*a460*/  FSETP.NE.FTZ.AND P1, PT, R14, RZ, PT ;  /* 0x000000ff0e00720b */ /* 0x000fe20003f35000 */
[----:B-1----:R-:W-:Y:S01]  /*a470*/  FADD.FTZ R15, R9, R10 ;  /* 0x0000000a090f7221 */ /* 0x002fe20000010000 */
[----:B------:R-:W-:-:S04]  /*a480*/  IMAD.MOV.U32 R10, RZ, RZ, RZ ;  /* 0x000000ffff0a7224 */ /* 0x000fc800078e00ff */
        /* <DEDUP_REMOVED lines=59> */
.L_x_2116:
        /* <DEDUP_REMOVED lines=60> */
.L_x_2080:
[----:B------:R-:W3:Y:S08]  /*ac00*/  S2UR UR42, SR_CgaCtaId ;  /* 0x00000000002a79c3 */ /* 0x000ef00000008800 */
[----:B------:R-:W-:Y:S06]  /*ac10*/  BAR.SYNC.DEFER_BLOCKING 0x5, 0x200 ;  /* 0x0148000000007b1d */ /* 0x000fec0000010000 */
[----:B------:R-:W-:Y:S01]  /*ac20*/  UMOV UR41, 0x400 ;  /* 0x0000040000297882 */ /* 0x000fe20000000000 */
[----:B------:R-:W-:Y:S01]  /*ac30*/  BSSY B0, `(.L_x_2117) ;  /* 0x0000289000007945 */ /* 0x000fe20003800000 */
[----:B---3--:R-:W-:-:S09]  /*ac40*/  ULEA UR41, UR42, UR41, 0x18 ;  /* 0x000000292a297291 */ /* 0x008fd2000f8ec03f */
[----:B--2---:R-:W2:Y:S01]  /*ac50*/  LDS.128 R4, [UR41+0x2d8d0] ;  /* 0x02d8d029ff047984 */ /* 0x004ea20008000c00 */
[----:B------:R-:W-:Y:S06]  /*ac60*/  BAR.ARV 0x4, 0x200 ;  /* 0x0108000000007b1d */ /* 0x000fec0000002000 */
[----:B------:R-:W-:Y:S05]  /*ac70*/  @P0 BRA `(.L_x_2118) ;  /* 0x0000001c00740947 */ /* 0x000fea0003800000 */
[----:B-1----:R-:W3:Y:S01]  /*ac80*/  LDL R8, [R1+0x40] ;  /* 0x0000400001087983 */ /* 0x002ee20000100800 */
[----:B------:R-:W1:Y:S03]  /*ac90*/  S2UR UR6, SR_SWINHI ;  /* 0x00000000000679c3 */ /* 0x000e660000002f00 */
[----:B------:R-:W4:Y:S01]  /*aca0*/  LDL R48, [R1+0x14] ;  /* 0x0000140001307983 */ /* 0x000f220000100800 */
[----:B------:R-:W-:Y:S01]  /*acb0*/  UMOV UR4, UR41 ;  /* 0x0000002900047c82 */ /* 0x000fe20008000000 */
[----:B-1----:R-:W-:Y:S01]  /*acc0*/  UMOV UR5, UR6 ;  /* 0x0000000600057c82 */ /* 0x002fe20008000000 */
[----:B------:R-:W-:Y:S02]  /*acd0*/  IMAD.U32 R32, RZ, RZ, UR4 ;  /* 0x00000004ff207e24 */ /* 0x000fe4000f8e00ff */
[----:B------:R-:W-:Y:S01]  /*ace0*/  IMAD.U32 R33, RZ, RZ, UR5 ;  /* 0x00000005ff217e24 */ /* 0x000fe2000f8e00ff */
[----:B------:R-:W-:Y:S01]  /*acf0*/  SHF.L.U64.HI R40, R148, 0x2, R153 ;  /* 0x0000000294287819 */ /* 0x000fe20000010299 */
[----:B------:R-:W-:Y:S01]  /*ad00*/  ULDC.64 UR4, c[0x0][0xc08] ;  /* 0x0003020000047ab9 */ /* 0x000fe20000000a00 */
[----:B------:R-:W-:Y:S01]  /*ad10*/  BAR.SYNC.DEFER_BLOCKING 0x1, 0x180 ;  /* 0x0046000000007b1d */ /* 0x000fe20000010000 */
[----:B---3--:R-:W-:-:S03]  /*ad20*/  IMAD.WIDE R8, R8, 0x2, R32 ;  /* 0x0000000208087825 */ /* 0x008fc600078e0220 */
[----:B------:R-:W-:-:S04]  /*ad30*/  IADD3 R39, P1, R8, 0x6000, RZ ;  /* 0x0000600008277810 */ /* 0x000fc80007f3e0ff */
[----:B--2---:R-:W-:Y:S02]  /*ad40*/  LOP3.LUT R4, R39, 0x180, RZ, 0xc0, !PT ;  /* 0x0000018027047812 */ /* 0x004fe400078ec0ff */
[----:B------:R-:W-:Y:S02]  /*ad50*/  IADD3 R35, P3, R8, 0x3000, RZ ;  /* 0x0000300008237810 */ /* 0x000fe40007f7e0ff */
[----:B------:R-:W-:Y:S02]  /*ad60*/  SHF.R.U64 R4, R4, 0x3, RZ ;  /* 0x0000000304047819 */ /* 0x000fe400000012ff */
[C---:B------:R-:W-:Y:S02]  /*ad70*/  IADD3 R41, P0, R8.reuse, 0x6020, RZ ;  /* 0x0000602008297810 */ /* 0x040fe40007f1e0ff */
[C---:B------:R-:W-:Y:S02]  /*ad80*/  IADD3 R31, P4, R8.reuse, 0x20, RZ ;  /* 0x00000020081f7810 */ /* 0x040fe40007f9e0ff */
[----:B0-----:R-:W-:-:S02]  /*ad90*/  LOP3.LUT R11, R8, 0x180, RZ, 0xc0, !PT ;  /* 0x00000180080b7812 */ /* 0x001fc400078ec0ff */
        /* <DEDUP_REMOVED lines=18> */
[----:B------:R-:W-:Y:S01]  /*aec0*/  MOV R30, R8 ;  /* 0x00000008001e7202 */ /* 0x000fe20000000f00 */
[--C-:B------:R-:W-:Y:S01]  /*aed0*/  IMAD.X R15, RZ, RZ, R9.reuse, P2 ;  /* 0x000000ffff0f7224 */ /* 0x100fe200010e0609 */
[----:B------:R-:W-:Y:S01]  /*aee0*/  SHF.R.U64 R14, R14, 0x3, RZ ;  /* 0x000000030e0e7819 */ /* 0x000fe200000012ff */
[----:B------:R-:W-:Y:S01]  /*aef0*/  IMAD.X R29, RZ, RZ, R9, P3 ;  /* 0x000000ffff1d7224 */ /* 0x000fe200018e0609 */
[----:B------:R-:W-:-:S02]  /*af00*/  F2FP.BF16.F32.PACK_AB R8, R21, R20 ;  /* 0x000000141508723e */ /* 0x000fc400000010ff */
[----:B------:R-:W-:Y:S02]  /*af10*/  F2FP.BF16.F32.PACK_AB R9, R91, R90 ;  /* 0x0000005a5b09723e */ /* 0x000fe400000010ff */
[----:B------:R-:W-:Y:S02]  /*af20*/  F2FP.BF16.F32.PACK_AB R10, R93, R92 ;  /* 0x0000005c5d0a723e */ /* 0x000fe400000010ff */
[----:B------:R-:W-:Y:S02]  /*af30*/  F2FP.BF16.F32.PACK_AB R11, R95, R94 ;  /* 0x0000005e5f0b723e */ /* 0x000fe400000010ff */
[----:B------:R-:W-:Y:S02]  /*af40*/  MOV R36, R26 ;  /* 0x0000001a00247202 */ /* 0x000fe40000000f00 */
[----:B------:R-:W-:Y:S02]  /*af50*/  MOV R39, R24 ;  /* 0x0000001800277202 */ /* 0x000fe40000000f00 */
[----:B------:R-:W-:-:S02]  /*af60*/  LOP3.LUT R14, R14, R37, RZ, 0x3c, !PT ;  /* 0x000000250e0e7212 */ /* 0x000fc400078e3cff */
[----:B------:R-:W-:Y:S02]  /*af70*/  F2FP.BF16.F32.PACK_AB R24, R97, R96 ;  /* 0x000000606118723e */ /* 0x000fe400000010ff */
[----:B------:R-:W-:Y:S02]  /*af80*/  F2FP.BF16.F32.PACK_AB R25, R99, R98 ;  /* 0x000000626319723e */ /* 0x000fe400000010ff */
[----:B------:R-:W-:Y:S02]  /*af90*/  F2FP.BF16.F32.PACK_AB R26, R101, R100 ;  /* 0x00000064651a723e */ /* 0x000fe400000010ff */
[----:B------:R-:W-:Y:S01]  /*afa0*/  F2FP.BF16.F32.PACK_AB R27, R103, R102 ;  /* 0x00000066671b723e */ /* 0x000fe200000010ff */
[----:B------:R1:W-:Y:S01]  /*afb0*/  STSM.16.M88.4 [R30], R8 ;  /* 0x000000081e007844 */ /* 0x0003e20000000200 */
[----:B------:R-:W-:Y:S02]  /*afc0*/  MOV R4, R28 ;  /* 0x0000001c00047202 */ /* 0x000fe40000000f00 */
[----:B------:R-:W-:-:S02]  /*afd0*/  F2FP.BF16.F32.PACK_AB R28, R105, R104 ;  /* 0x00000068691c723e */ /* 0x000fc400000010ff */
[----:B------:R-:W-:Y:S02]  /*afe0*/  F2FP.BF16.F32.PACK_AB R29, R107, R106 ;  /* 0x0000006a6b1d723e */ /* 0x000fe400000010ff */
[----:B------:R-:W-:Y:S01]  /*aff0*/  F2FP.BF16.F32.PACK_AB R31, R111, R110 ;  /* 0x0000006e6f1f723e */ /* 0x000fe200000010ff */
[----:B------:R2:W-:Y:S01]  /*b000*/  STSM.16.M88.4 [R39], R24 ;  /* 0x0000001827007844 */ /* 0x0005e20000000200 */
[----:B------:R-:W-:Y:S02]  /*b010*/  MOV R37, R12 ;  /* 0x0000000c00257202 */ /* 0x000fe40000000f00 */
[----:B------:R-:W-:Y:S02]  /*b020*/  MOV R38, R14 ;  /* 0x0000000e00267202 */ /* 0x000fe40000000f00 */
[----:B------:R-:W-:Y:S02]  /*b030*/  F2FP.BF16.F32.PACK_AB R12, R121, R120 ;  /* 0x00000078790c723e */ /* 0x000fe400000010ff */
[----:B-1----:R-:W-:-:S02]  /*b040*/  F2FP.BF16.F32.PACK_AB R30, R109, R108 ;  /* 0x0000006c6d1e723e */ /* 0x002fc400000010ff */
[----:B------:R-:W-:Y:S02]  /*b050*/  F2FP.BF16.F32.PACK_AB R8, R113, R112 ;  /* 0x000000707108723e */ /* 0x000fe400000010ff */
[----:B------:R-:W-:Y:S02]  /*b060*/  F2FP.BF16.F32.PACK_AB R9, R115, R114 ;  /* 0x000000727309723e */ /* 0x000fe400000010ff */
[----:B------:R-:W-:Y:S02]  /*b070*/  F2FP.BF16.F32.PACK_AB R10, R117, R116 ;  /* 0x00000074750a723e */ /* 0x000fe400000010ff */
[----:B------:R-:W-:Y:S02]  /*b080*/  F2FP.BF16.F32.PACK_AB R11, R119, R118 ;  /* 0x00000076770b723e */ /* 0x000fe400000010ff */
[----:B------:R-:W-:Y:S02]  /*b090*/  F2FP.BF16.F32.PACK_AB R13, R123, R122 ;  /* 0x0000007a7b0d723e */ /* 0x000fe400000010ff */
[----:B------:R-:W-:-:S02]  /*b0a0*/  F2FP.BF16.F32.PACK_AB R14, R125, R124 ;  /* 0x0000007c7d0e723e */ /* 0x000fc400000010ff */
[----:B------:R-:W-:Y:S02]  /*b0b0*/  F2FP.BF16.F32.PACK_AB R15, R127, R126 ;  /* 0x0000007e7f0f723e */ /* 0x000fe400000010ff */
[----:B--2---:R-:W-:Y:S02]  /*b0c0*/  F2FP.BF16.F32.PACK_AB R24, R129, R128 ;  /* 0x000000808118723e */ /* 0x004fe400000010ff */
[----:B------:R-:W-:Y:S02]  /*b0d0*/  F2FP.BF16.F32.PACK_AB R25, R131, R130 ;  /* 0x000000828319723e */ /* 0x000fe400000010ff */
[----:B------:R-:W-:Y:S02]  /*b0e0*/  F2FP.BF16.F32.PACK_AB R26, R133, R132 ;  /* 0x00000084851a723e */ /* 0x000fe400000010ff */
[----:B------:R-:W-:Y:S01]  /*b0f0*/  F2FP.BF16.F32.PACK_AB R27, R135, R134 ;  /* 0x00000086871b723e */ /* 0x000fe200000010ff */
[----:B------:R-:W-:Y:S04]  /*b100*/  STSM.16.M88.4 [R4], R28 ;  /* 0x0000001c04007844 */ /* 0x000fe80000000200 */
[----:B------:R1:W-:Y:S04]  /*b110*/  STSM.16.M88.4 [R38], R8 ;  /* 0x0000000826007844 */ /* 0x0003e80000000200 */
[----:B------:R2:W-:Y:S04]  /*b120*/  STSM.16.M88.4 [R37], R12 ;  /* 0x0000000c25007844 */ /* 0x0005e80000000200 */
[----:B------:R3:W-:Y:S01]  /*b130*/  STSM.16.M88.4 [R36], R24 ;  /* 0x0000001824007844 */ /* 0x0007e20000000200 */
[----:B------:R-:W-:Y:S01]  /*b140*/  BAR.SYNC.DEFER_BLOCKING 0x1, 0x180 ;  /* 0x0046000000007b1d */ /* 0x000fe20000010000 */
[----:B0-----:R-:W-:Y:S01]  /*b150*/  ISETP.NE.U32.AND P0, PT, R34, RZ, PT ;  /* 0x000000ff2200720c */ /* 0x001fe20003f05070 */
[----:B------:R-:W-:-:S03]  /*b160*/  IMAD.SHL.U32 R41, R148, 0x4, RZ ;  /* 0x0000000494297824 */ /* 0x000fc600078e00ff */
[----:B------:R-:W-:-:S03]  /*b170*/  ISETP.NE.AND.EX P0, PT, R35, RZ, PT, P0 ;  /* 0x000000ff2300720c */ /* 0x000fc60003f05300 */
[----:B-1----:R-:W0:Y:S01]  /*b180*/  LDC R10, c[0x0][0xad4] ;  /* 0x0002b500ff0a7b82 */ /* 0x002e220000000800 */
[----:B------:R-:W-:Y:S02]  /*b190*/  IADD3 R28, P1, R41, R34, RZ ;  /* 0x00000022291c7210 */ /* 0x000fe40007f3e0ff */
[----:B------:R-:W-:-:S03]  /*b1a0*/  MOV R4, RZ ;  /* 0x000000ff00047202 */ /* 0x000fc60000000f00 */
[----:B------:R-:W-:Y:S02]  /*b1b0*/  IMAD.X R29, R40, 0x1, R35, P1 ;  /* 0x00000001281d7824 */ /* 0x000fe400008e0623 */
[----:B--2---:R-:W1:Y:S03]  /*b1c0*/  LDC.64 R14, c[0x0][0xba8] ;  /* 0x0002ea00ff0e7b82 */ /* 0x004e660000000a00 */
[----:B------:R-:W2:Y:S01]  /*b1d0*/  @P0 LDG.E R4, desc[UR36][R28.64] ;  /* 0x000000241c040981 */ /* 0x000ea2000c1e1900 */
[----:B------:R-:W-:-:S04]  /*b1e0*/  ISETP.NE.U32.AND P1, PT, RZ, UR4, PT ;  /* 0x00000004ff007c0c */ /* 0x000fc8000bf25070 */
[----:B------:R-:W-:-:S13]  /*b1f0*/  ISETP.NE.AND.EX P1, PT, RZ, UR5, PT, P1 ;  /* 0x00000005ff007c0c */ /* 0x000fda000bf25310 */
[----:B------:R-:W-:-:S04]  /*b200*/  @P1 IADD3 R8, P2, R41, UR4, RZ ;  /* 0x0000000429081c10 */ /* 0x000fc8000ff5e0ff */
[----:B------:R-:W-:Y:S02]  /*b210*/  @P1 IADD3.X R9, R40, UR5, RZ, P2, !PT ;  /* 0x0000000528091c10 */ /* 0x000fe400097fe4ff */
[----:B------:R-:W4:Y:S01]  /*b220*/  LDC R40, c[0x0][0xbe8] ;  /* 0x0002fa00ff287b82 */ /* 0x000f220000000800 */
[----:B------:R-:W-:Y:S01]  /*b230*/  ISETP.NE.AND P2, PT, R151, RZ, PT ;  /* 0x000000ff9700720c */ /* 0x000fe20003f45270 */
[----:B------:R-:W-:-:S03]  /*b240*/  ULDC UR4, c[0x0][0xa88] ;  /* 0x0002a20000047ab9 */ /* 0x000fc60000000800 */
[----:B0-----:R-:W-:Y:S01]  /*b250*/  SEL R10, R151, R10, P2 ;  /* 0x0000000a970a7207 */ /* 0x001fe20001000000 */
[----:B---3--:R-:W-:Y:S02]  /*b260*/  IMAD.MOV.U32 R24, RZ, RZ, 0x9b8 ;  /* 0x000009b8ff187424 */ /* 0x008fe400078e00ff */
[----:B------:R-:W-:Y:S01]  /*b270*/  IMAD.U32 R31, RZ, RZ, UR4 ;  /* 0x00000004ff1f7e24 */ /* 0x000fe2000f8e00ff */
[----:B------:R-:W-:-:S04]  /*b280*/  ISETP.GT.AND P3, PT, R10, 0x1, PT ;  /* 0x000000010a00780c */ /* 0x000fc80003f64270 */
[----:B------:R-:W-:Y:S01]  /*b290*/  SEL R24, R24, 0x978, P3 ;  /* 0x0000097818187807 */ /* 0x000fe20001800000 */
[----:B------:R0:W5:Y:S03]  /*b2a0*/  @P1 LDG.E R31, desc[UR36][R8.64] ;  /* 0x00000024081f1981 */ /* 0x000166000c1e1900 */
[----:B------:R-:W3:Y:S01]  /*b2b0*/  LDC.64 R10, c[0x0][R24+0x218] ;  /* 0x00008600180a7b82 */ /* 0x000ee20000000a00 */
[----:B----4-:R-:W-:-:S07]  /*b2c0*/  ISETP.NE.AND P4, PT, R40, 0x1, PT ;  /* 0x000000012800780c */ /* 0x010fce0003f85270 */
[----:B0-----:R-:W0:Y:S01]  /*b2d0*/  LDC.64 R8, c[0x0][R24+0x220] ;  /* 0x0000880018087b82 */ /* 0x001e220000000a00 */
[----:B------:R-:W-:-:S04]  /*b2e0*/  ISETP.NE.U32.AND P2, PT, R34, RZ, PT ;  /* 0x000000ff2200720c */ /* 0x000fc80003f45070 */
[----:B------:R-:W-:Y:S01]  /*b2f0*/  ISETP.NE.AND.EX P2, PT, R35, RZ, PT, P2 ;  /* 0x000000ff2300720c */ /* 0x000fe20003f45320 */
[----:B------:R-:W-:Y:S02]  /*b300*/  IMAD.IADD R27, R147, 0x1, R136 ;  /* 0x00000001931b7824 */ /* 0x000fe400078e0288 */
[----:B-1----:R-:W1:Y:S08]  /*b310*/  @!P3 LDC R14, c[0x0][0xb50] ;  /* 0x0002d400ff0ebb82 */ /* 0x002e700000000800 */
[----:B------:R-:W4:Y:S01]  /*b320*/  @P4 LDC R26, c[0x0][0xbec] ;  /* 0x0002fb00ff1a4b82 */ /* 0x000f220000000800 */
[----:B------:R-:W-:-:S07]  /*b330*/  SEL R148, R148, RZ, !P2 ;  /* 0x000000ff94947207 */ /* 0x000fce0005000000 */
[----:B------:R-:W1:Y:S01]  /*b340*/  @P4 LDC R39, c[0x0][0xbf0] ;  /* 0x0002fc00ff274b82 */ /* 0x000e620000000800 */
[----:B------:R-:W-:Y:S01]  /*b350*/  SEL R153, R153, RZ, !P2 ;  /* 0x000000ff99997207 */ /* 0x000fe20005000000 */
[----:B0-----:R-:W-:-:S06]  /*b360*/  IMAD R9, R9, R148, RZ ;  /* 0x0000009409097224 */ /* 0x001fcc00078e02ff */
[----:B------:R0:W4:Y:S01]  /*b370*/  LDC.64 R12, c[0x0][R24+0x228] ;  /* 0x00008a00180c7b82 */ /* 0x0001220000000a00 */
[----:B------:R-:W-:Y:S02]  /*b380*/  IMAD R153, R8, R153, R9 ;  /* 0x0000009908997224 */ /* 0x000fe400078e0209 */
[-C--:B---3--:R-:W-:Y:S02]  /*b390*/  IMAD R37, R11, R150.reuse, RZ ;  /* 0x000000960b257224 */ /* 0x088fe400078e02ff */
[----:B------:R-:W-:-:S03]  /*b3a0*/  IMAD.WIDE.U32 R10, R10, R150, RZ ;  /* 0x000000960a0a7225 */ /* 0x000fc600078e00ff */
[----:B------:R-:W3:Y:S01]  /*b3b0*/  @!P3 LDC R15, c[0x0][0xb54] ;  /* 0x0002d500ff0fbb82 */ /* 0x000ee20000000800 */
[----:B------:R-:W-:Y:S01]  /*b3c0*/  IMAD.WIDE.U32 R8, R8, R148, RZ ;  /* 0x0000009408087225 */ /* 0x000fe200078e00ff */
[----:B------:R-:W-:-:S06]  /*b3d0*/  SEL R35, R48, RZ, P3 ;  /* 0x000000ff30237207 */ /* 0x000fcc0001800000 */
[----:B0-----:R-:W0:Y:S01]  /*b3e0*/  LDC.64 R24, c[0x0][R24+0x210] ;  /* 0x0000840018187b82 */ /* 0x001e220000000a00 */
[----:B------:R-:W-:Y:S02]  /*b3f0*/  IMAD.IADD R30, R11, 0x1, R37 ;  /* 0x000000010b1e7824 */ /* 0x000fe400078e0225 */
[----:B------:R-:W-:Y:S02]  /*b400*/  IMAD.IADD R11, R9, 0x1, R153 ;  /* 0x00000001090b7824 */ /* 0x000fe400078e0299 */
[----:B------:R-:W-:Y:S02]  /*b410*/  IMAD.MOV.U32 R9, RZ, RZ, R27 ;  /* 0x000000ffff097224 */ /* 0x000fe400078e001b */
[-C--:B----4-:R-:W-:Y:S02]  /*b420*/  IMAD R37, R13, R35.reuse, RZ ;  /* 0x000000230d257224 */ /* 0x090fe400078e02ff */
[----:B------:R-:W-:-:S04]  /*b430*/  IMAD.WIDE.U32 R12, R12, R35, RZ ;  /* 0x000000230c0c7225 */ /* 0x000fc800078e00ff */
[----:B------:R-:W-:Y:S01]  /*b440*/  IMAD.IADD R37, R13, 0x1, R37 ;  /* 0x000000010d257824 */ /* 0x000fe200078e0225 */
[--C-:B--2---:R-:W-:Y:S01]  /*b450*/  IADD3 R10, P2, P5, R8, R10, R4.reuse ;  /* 0x0000000a080a7210 */ /* 0x104fe20007d5e004 */
[----:B------:R-:W-:Y:S01]  /*b460*/  @P4 IMAD.HI.U32 R8, R27, R26, RZ ;  /* 0x0000001a1b084227 */ /* 0x000fe200078e00ff */
[----:B------:R-:W-:-:S04]  /*b470*/  SHF.R.S32.HI R41, RZ, 0x1f, R4 ;  /* 0x0000001fff297819 */ /* 0x000fc80000011404 */
[----:B-1----:R-:W-:Y:S02]  /*b480*/  @P4 SHF.R.U32.HI R9, RZ, R39, R8 ;  /* 0x00000027ff094219 */ /* 0x002fe40000011608 */
        /* <DEDUP_REMOVED lines=10> */
[----:B------:R-:W-:-:S03]  /*b530*/  LEA R14, P2, R12, R14, 0x2 ;  /* 0x0000000e0c0e7211 */ /* 0x000fc600078410ff */
[----:B------:R-:W-:-:S05]  /*b540*/  IMAD.IADD R8, R13, 0x1, R11 ;  /* 0x000000010d087824 */ /* 0x000fca00078e020b */
[----:B---3--:R-:W-:Y:S01]  /*b550*/  LEA.HI.X R15, R12, R15, R8, 0x2, P2 ;  /* 0x0000000f0c0f7211 */ /* 0x008fe200010f1408 */
[----:B------:R-:W-:Y:S06]  /*b560*/  @P1 BRA `(.L_x_2119) ;  /* 0x0000000000101947 */ /* 0x000fec0003800000 */
[----:B------:R-:W-:Y:S05]  /*b570*/  @!P0 BRA `(.L_x_2119) ;  /* 0x00000000000c8947 */ /* 0x000fea0003800000 */
[----:B------:R-:W2:Y:S04]  /*b580*/  LDG.E R8, desc[UR36][R28.64] ;  /* 0x000000241c087981 */ /* 0x000ea8000c1e1900 */
[----:B-----5:R-:W2:Y:S02]  /*b590*/  LDG.E R31, desc[UR36][R28.64+0x4] ;  /* 0x000004241c1f7981 */ /* 0x020ea4000c1e1900 */
[----:B--2---:R-:W-:-:S07]  /*b5a0*/  IMAD.IADD R31, R31, 0x1, -R8 ;  /* 0x000000011f1f7824 */ /* 0x004fce00078e0a08 */
.L_x_2119:
[----:B------:R-:W2:Y:S01]  /*b5b0*/  LDL R13, [R1+0x3c] ;  /* 0x00003c00010d7983 */ /* 0x000ea20000100800 */
[----:B------:R-:W0:Y:S03]  /*b5c0*/  S2R R8, SR_TID.X ;  /* 0x0000000000087919 */ /* 0x000e260000002100 */
[----:B------:R-:W-:Y:S04]  /*b5d0*/  SHFL.IDX PT, R9, R15, RZ, 0x1c1f ;  /* 0x001c1fff0f097589 */ /* 0x000fe800000e0000 */
[----:B------:R-:W-:Y:S04]  /*b5e0*/  SHFL.IDX PT, R10, R14, 0x1, 0x1c1f ;  /* 0x003c1f000e0a7f89 */ /* 0x000fe800000e0000 */
[----:B------:R-:W-:Y:S01]  /*b5f0*/  SHFL.IDX PT, R11, R15, 0x1, 0x1c1f ;  /* 0x003c1f000f0b7f89 */ /* 0x000fe200000e0000 */
[----:B0-----:R-:W-:-:S04]  /*b600*/  IADD3 R24, R8, -0x80, RZ ;  /* 0xffffff8008187810 */ /* 0x001fc80007ffe0ff */
[----:B------:R-:W-:-:S04]  /*b610*/  SHF.R.S32.HI R12, RZ, 0x1f, R24 ;  /* 0x0000001fff0c7819 */ /* 0x000fc80000011418 */
[----:B------:R-:W-:Y:S01]  /*b620*/  LEA.HI R12, R12, R24, RZ, 0x7 ;  /* 0x000000180c0c7211 */ /* 0x000fe200078f38ff */
[----:B------:R-:W0:Y:S03]  /*b630*/  SHFL.IDX PT, R8, R14, RZ, 0x1c1f ;  /* 0x001c1fff0e087589 */ /* 0x000e2600000e0000 */
[----:B------:R-:W-:Y:S01]  /*b640*/  LOP3.LUT R12, R12, 0xffffff80, RZ, 0xc0, !PT ;  /* 0xffffff800c0c7812 */ /* 0x000fe200078ec0ff */
[----:B-----5:R-:W-:-:S04]  /*b650*/  IMAD R42, R31, R40, RZ ;  /* 0x000000281f2a7224 */ /* 0x020fc800078e02ff */
[----:B------:R-:W-:-:S05]  /*b660*/  IMAD.IADD R12, R24, 0x1, -R12 ;  /* 0x00000001180c7824 */ /* 0x000fca00078e0a0c */
[----:B------:R-:W-:Y:S01]  /*b670*/  LOP3.LUT P0, RZ, R12, 0x3, RZ, 0xc0, !PT ;  /* 0x000000030cff7812 */ /* 0x000fe2000780c0ff */
[----:B--2---:R-:W-:-:S04]  /*b680*/  IMAD.IADD R25, R13, 0x1, R136 ;  /* 0x000000010d197824 */ /* 0x004fc800078e0288 */
        /* <DEDUP_REMOVED lines=10> */
[----:B------:R-:W-:Y:S01]  /*b730*/  ULDC.64 UR4, c[0x0][0xaa0] ;  /* 0x0002a80000047ab9 */ /* 0x000fe20000000a00 */
[----:B------:R-:W-:-:S06]  /*b740*/  ULDC.64 UR6, c[0x0][0xa80] ;  /* 0x0002a00000067ab9 */ /* 0x000fcc0000000a00 */
[----:B------:R-:W3:Y:S01]  /*b750*/  @P4 LDC R45, c[0x0][0xbf0] ;  /* 0x0002fc00ff2d4b82 */ /* 0x000ee20000000800 */
[----:B-1----:R-:W-:-:S05]  /*b760*/  VIADD R47, R12, 0xffffff80 ;  /* 0xffffff800c2f7836 */ /* 0x002fca0000000000 */
[----:B------:R-:W-:-:S04]  /*b770*/  SHF.R.S32.HI R44, RZ, 0x1f, R47 ;  /* 0x0000001fff2c7819 */ /* 0x000fc8000001142f */
[----:B------:R-:W-:-:S04]  /*b780*/  LEA.HI R44, R44, R47, RZ, 0x2 ;  /* 0x0000002f2c2c7211 */ /* 0x000fc800078f10ff */
[----:B------:R-:W-:-:S05]  /*b790*/  SHF.R.S32.HI R44, RZ, 0x2, R44 ;  /* 0x00000002ff2c7819 */ /* 0x000fca000001142c */
[----:B0-----:R-:W-:Y:S01]  /*b7a0*/  IMAD R3, R44, 0x20, R149 ;  /* 0x000000202c037824 */ /* 0x001fe200078e0295 */
[----:B------:R-:W-:-:S03]  /*b7b0*/  SHF.R.S32.HI R46, RZ, 0x1f, R47 ;  /* 0x0000001fff2e7819 */ /* 0x000fc6000001142f */
[----:B------:R-:W-:Y:S01]  /*b7c0*/  IMAD.WIDE R32, R3, 0x2, R32 ;  /* 0x0000000203207825 */ /* 0x000fe200078e0220 */
[----:B------:R-:W-:Y:S02]  /*b7d0*/  LEA.HI R46, R46, R47, RZ, 0x2 ;  /* 0x0000002f2e2e7211 */ /* 0x000fe400078f10ff */
[----:B------:R-:W-:Y:S02]  /*b7e0*/  IADD3 R3, P5, R32, 0x7800, RZ ;  /* 0x0000780020037810 */ /* 0x000fe40007fbe0ff */
[----:B------:R-:W-:Y:S02]  /*b7f0*/  LOP3.LUT R46, R46, 0xfffffffc, RZ, 0xc0, !PT ;  /* 0xfffffffc2e2e7812 */ /* 0x000fe400078ec0ff */
[----:B------:R-:W-:Y:S01]  /*b800*/  LOP3.LUT R0, R3, 0x180, RZ, 0xc0, !PT ;  /* 0x0000018003007812 */ /* 0x000fe200078ec0ff */
[----:B------:R-:W-:Y:S01]  /*b810*/  IMAD R41, R41, UR4, RZ ;  /* 0x0000000429297c24 */ /* 0x000fe2000f8e02ff */
[----:B------:R-:W-:Y:S01]  /*b820*/  IADD3 R13, P0, R32, 0x1800, RZ ;  /* 0x00001800200d7810 */ /* 0x000fe20007f1e0ff */
[----:B------:R-:W-:Y:S01]  /*b830*/  IMAD.IADD R46, R47, 0x1, -R46 ;  /* 0x000000012f2e7824 */ /* 0x000fe200078e0a2e */
[----:B------:R-:W-:Y:S01]  /*b840*/  SHF.R.U64 R0, R0, 0x3, RZ ;  /* 0x0000000300007819 */ /* 0x000fe200000012ff */
[----:B------:R-:W-:Y:S01]  /*b850*/  IMAD R41, R4, UR5, R41 ;  /* 0x0000000504297c24 */ /* 0x000fe2000f8e0229 */
[----:B------:R-:W-:Y:S01]  /*b860*/  IADD3 R25, P1, R32, 0x3000, RZ ;  /* 0x0000300020197810 */ /* 0x000fe20007f3e0ff */
[----:B------:R-:W-:Y:S01]  /*b870*/  IMAD.WIDE.U32 R20, R4, UR4, RZ ;  /* 0x0000000404147c25 */ /* 0x000fe2000f8e00ff */
[----:B------:R-:W-:Y:S01]  /*b880*/  LOP3.LUT R36, R0, R3, RZ, 0x3c, !PT ;  /* 0x0000000300247212 */ /* 0x000fe200078e3cff */
[----:B------:R-:W-:Y:S01]  /*b890*/  ULDC.64 UR4, c[0x0][0xae8] ;  /* 0x0002ba0000047ab9 */ /* 0x000fe20000000a00 */
[----:B------:R-:W-:Y:S01]  /*b8a0*/  IADD3 R29, P2, R32, 0x4800, RZ ;  /* 0x00004800201d7810 */ /* 0x000fe20007f5e0ff */
[----:B------:R-:W-:Y:S01]  /*b8b0*/  IMAD R3, R46, 0x60, R44 ;  /* 0x000000602e037824 */ /* 0x000fe200078e022c */
[----:B------:R-:W-:Y:S01]  /*b8c0*/  IADD3 R35, P3, R32, 0x6000, RZ ;  /* 0x0000600020237810 */ /* 0x000fe20007f7e0ff */
[----:B------:R-:W-:Y:S01]  /*b8d0*/  IMAD.IADD R21, R21, 0x1, R41 ;  /* 0x0000000115157824 */ /* 0x000fe200078e0229 */
[----:B------:R-:W-:Y:S01]  /*b8e0*/  LOP3.LUT R12, R13, 0x180, RZ, 0xc0, !PT ;  /* 0x000001800d0c7812 */ /* 0x000fe200078ec0ff */
[----:B------:R-:W-:Y:S01]  /*b8f0*/  IMAD.IADD R4, R136, 0x1, R3 ;  /* 0x0000000188047824 */ /* 0x000fe200078e0203 */
[----:B------:R-:W-:Y:S01]  /*b900*/  LOP3.LUT R24, R25, 0x180, RZ, 0xc0, !PT ;  /* 0x0000018019187812 */ /* 0x000fe200078ec0ff */
[----:B------:R-:W-:Y:S01]  /*b910*/  IMAD.WIDE.U32 R20, R150, UR4, R20 ;  /* 0x0000000496147c25 */ /* 0x000fe2000f8e0014 */
[----:B------:R-:W-:-:S02]  /*b920*/  SHF.R.S32.HI R41, RZ, 0x1f, R148 ;  /* 0x0000001fff297819 */ /* 0x000fc40000011494 */
[----:B------:R-:W-:Y:S01]  /*b930*/  LOP3.LUT R28, R29, 0x180, RZ, 0xc0, !PT ;  /* 0x000001801d1c7812 */ /* 0x000fe200078ec0ff */
[----:B--2---:R-:W-:Y:S01]  /*b940*/  @P4 IMAD.HI.U32 R0, R4, R43, RZ ;  /* 0x0000002b04004227 */ /* 0x004fe200078e00ff */
[----:B------:R-:W-:Y:S02]  /*b950*/  LOP3.LUT R34, R35, 0x180, RZ, 0xc0, !PT ;  /* 0x0000018023227812 */ /* 0x000fe400078ec0ff */
[----:B------:R-:W-:Y:S01]  /*b960*/  LOP3.LUT R9, R32, 0x180, RZ, 0xc0, !PT ;  /* 0x0000018020097812 */ /* 0x000fe200078ec0ff */
[----:B------:R-:W-:Y:S01]  /*b970*/  IMAD R21, R150, UR5, R21 ;  /* 0x0000000596157c24 */ /* 0x000fe2000f8e0215 */
[----:B------:R-:W-:Y:S01]  /*b980*/  ULDC.64 UR4, c[0x0][0xaf0] ;  /* 0x0002bc0000047ab9 */ /* 0x000fe20000000a00 */
[----:B------:R-:W-:Y:S01]  /*b990*/  IMAD.MOV.U32 R3, RZ, RZ, R4 ;  /* 0x000000ffff037224 */ /* 0x000fe200078e0004 */
[----:B---3--:R-:W-:Y:S01]  /*b9a0*/  @P4 SHF.R.U32.HI R3, RZ, R45, R0 ;  /* 0x0000002dff034219 */ /* 0x008fe20000011600 */
[----:B------:R-:W-:Y:S01]  /*b9b0*/  IMAD R41, R41, UR4, RZ ;  /* 0x0000000429297c24 */ /* 0x000fe2000f8e02ff */
[----:B------:R-:W-:Y:S01]  /*b9c0*/  SHF.R.U64 R12, R12, 0x3, RZ ;  /* 0x000000030c0c7819 */ /* 0x000fe200000012ff */
[----:B------:R-:W-:Y:S01]  /*b9d0*/  IMAD.X R37, RZ, RZ, R33, P5 ;  /* 0x000000ffff257224 */ /* 0x000fe200028e0621 */
[----:B------:R-:W-:-:S02]  /*b9e0*/  SHF.R.U64 R24, R24, 0x3, RZ ;  /* 0x0000000318187819 */ /* 0x000fc400000012ff */
[----:B------:R-:W-:Y:S02]  /*b9f0*/  SHF.R.U64 R28, R28, 0x3, RZ ;  /* 0x000000031c1c7819 */ /* 0x000fe400000012ff */
[----:B------:R-:W-:Y:S02]  /*ba00*/  SHF.R.U64 R34, R34, 0x3, RZ ;  /* 0x0000000322227819 */ /* 0x000fe400000012ff */
[----:B------:R-:W-:Y:S01]  /*ba10*/  SHF.R.U64 R9, R9, 0x3, RZ ;  /* 0x0000000309097819 */ /* 0x000fe200000012ff */
[C---:B------:R-:W-:Y:S01]  /*ba20*/  IMAD R41, R148.reuse, UR5, R41 ;  /* 0x0000000594297c24 */ /* 0x040fe2000f8e0229 */
[----:B------:R-:W-:Y:S01]  /*ba30*/  SHF.R.S32.HI R0, RZ, 0x1f, R3 ;  /* 0x0000001fff007819 */ /* 0x000fe20000011403 */
[----:B------:R-:W-:Y:S01]  /*ba40*/  IMAD.WIDE.U32 R20, R148, UR4, R20 ;  /* 0x0000000494147c25 */ /* 0x000fe2000f8e0014 */
[----:B------:R-:W-:Y:S01]  /*ba50*/  LOP3.LUT R12, R12, R13, RZ, 0x3c, !PT ;  /* 0x0000000d0c0c7212 */ /* 0x000fe200078e3cff */
[----:B------:R-:W-:Y:S01]  /*ba60*/  ULDC.64 UR4, c[0x0][0xae0] ;  /* 0x0002b80000047ab9 */ /* 0x000fe20000000a00 */
[----:B------:R-:W-:Y:S01]  /*ba70*/  LOP3.LUT R24, R24, R25, RZ, 0x3c, !PT ;  /* 0x0000001918187212 */ /* 0x000fe200078e3cff */
[----:B------:R-:W-:Y:S01]  /*ba80*/  IMAD.MOV R43, RZ, RZ, -R3 ;  /* 0x000000ffff2b7224 */ /* 0x000fe200078e0a03 */
[----:B------:R-:W-:Y:S01]  /*ba90*/  LOP3.LUT R28, R28, R29, RZ, 0x3c, !PT ;  /* 0x0000001d1c1c7212 */ /* 0x000fe200078e3cff */
[--C-:B------:R-:W-:Y:S01]  /*baa0*/  IMAD.X R13, RZ, RZ, R33.reuse, P0 ;  /* 0x000000ffff0d7224 */ /* 0x100fe200000e0621 */
[----:B------:R-:W-:Y:S01]  /*bab0*/  LOP3.LUT R34, R34, R35, RZ, 0x3c, !PT ;  /* 0x0000002322227212 */ /* 0x000fe200078e3cff */
[--C-:B------:R-:W-:Y:S01]  /*bac0*/  IMAD.X R25, RZ, RZ, R33.reuse, P1 ;  /* 0x000000ffff197224 */ /* 0x100fe200008e0621 */
[----:B------:R-:W-:Y:S01]  /*bad0*/  LOP3.LUT R8, R9, R32, RZ, 0x3c, !PT ;  /* 0x0000002009087212 */ /* 0x000fe200078e3cff */
[--C-:B------:R-:W-:Y:S01]  /*bae0*/  IMAD.X R29, RZ, RZ, R33.reuse, P2 ;  /* 0x000000ffff1d7224 */ /* 0x100fe200010e0621 */
[----:B------:R-:W-:Y:S01]  /*baf0*/  MOV R9, R33 ;  /* 0x0000002100097202 */ /* 0x000fe20000000f00 */
[----:B------:R-:W-:Y:S01]  /*bb00*/  IMAD.X R35, RZ, RZ, R33, P3 ;  /* 0x000000ffff237224 */ /* 0x000fe200018e0621 */
[----:B------:R-:W5:Y:S01]  /*bb10*/  LD.E.128 R12, desc[UR36][R12.64] ;  /* 0x000000240c0c7980 */ /* 0x000f62000c101d00 */
[----:B------:R-:W-:-:S02]  /*bb20*/  IMAD.IADD R21, R21, 0x1, R41 ;  /* 0x0000000115157824 */ /* 0x000fc400078e0229 */
[----:B------:R-:W-:Y:S01]  /*bb30*/  IMAD R0, R0, UR4, RZ ;  /* 0x0000000400007c24 */ /* 0x000fe2000f8e02ff */
[----:B------:R-:W5:Y:S01]  /*bb40*/  LD.E.128 R8, desc[UR36][R8.64] ;  /* 0x0000002408087980 */ /* 0x000f62000c101d00 */
[----:B------:R-:W-:Y:S02]  /*bb50*/  IMAD R41, R40, R43, R4 ;  /* 0x0000002b28297224 */ /* 0x000fe400078e0204 */
[C---:B------:R-:W-:Y:S01]  /*bb60*/  IMAD R43, R3.reuse, UR5, R0 ;  /* 0x00000005032b7c24 */ /* 0x040fe2000f8e0200 */
[----:B------:R-:W5:Y:S01]  /*bb70*/  LD.E.128 R24, desc[UR36][R24.64] ;  /* 0x0000002418187980 */ /* 0x000f62000c101d00 */
[----:B------:R-:W-:Y:S01]  /*bb80*/  IMAD.WIDE.U32 R20, R3, UR4, R20 ;  /* 0x0000000403147c25 */ /* 0x000fe2000f8e0014 */
[----:B------:R-:W-:Y:S01]  /*bb90*/  SHF.R.S32.HI R0, RZ, 0x1f, R41 ;  /* 0x0000001fff007819 */ /* 0x000fe20000011429 */
[----:B------:R-:W-:Y:S01]  /*bba0*/  ULDC.64 UR4, c[0x0][0xad8] ;  /* 0x0002b60000047ab9 */ /* 0x000fe20000000a00 */
        /* <DEDUP_REMOVED lines=8> */
[----:B0-----:R-:W0:Y:S01]  /*bc30*/  FENCE.VIEW.ASYNC.S ;  /* 0x00000000000073c6 */ /* 0x001e220000000000 */
[----:B------:R-:W-:-:S02]  /*bc40*/  IMAD.IADD R21, R21, 0x1, R43 ;  /* 0x0000000115157824 */ /* 0x000fc400078e022b */
[----:B------:R-:W-:Y:S02]  /*bc50*/  IMAD R0, R0, UR4, RZ ;  /* 0x0000000400007c24 */ /* 0x000fe4000f8e02ff */
[----:B------:R-:W-:Y:S02]  /*bc60*/  IMAD.IADD R43, R44, 0x1, R136 ;  /* 0x000000012c2b7824 */ /* 0x000fe400078e0288 */
[C---:B------:R-:W-:Y:S02]  /*bc70*/  IMAD R3, R41.reuse, UR5, R0 ;  /* 0x0000000529037c24 */ /* 0x040fe4000f8e0200 */
[----:B------:R-:W-:Y:S01]  /*bc80*/  IMAD.WIDE.U32 R20, R41, UR4, R20 ;  /* 0x0000000429147c25 */ /* 0x000fe2000f8e0014 */
[----:B------:R-:W-:Y:S01]  /*bc90*/  UIADD3 UR4, UR41, 0x2d820, URZ ;  /* 0x0002d82029047890 */ /* 0x000fe2000fffe03f */
[----:B------:R-:W-:Y:S02]  /*bca0*/  ISETP.GE.AND P0, PT, R43, R42, PT ;  /* 0x0000002a2b00720c */ /* 0x000fe40003f06270 */
[----:B------:R-:W-:Y:S01]  /*bcb0*/  IMAD.IADD R3, R21, 0x1, R3 ;  /* 0x0000000115037824 */ /* 0x000fe200078e0203 */
[----:B------:R-:W-:Y:S01]  /*bcc0*/  UPRMT UR4, URZ, 0x654, UR4 ;  /* 0x000006543f047896 */ /* 0x000fe20008000004 */
[----:B------:R-:W-:-:S04]  /*bcd0*/  LEA R0, P1, R20, UR6, 0x1 ;  /* 0x0000000614007c11 */ /* 0x000fc8000f8208ff */
[----:B------:R-:W-:Y:S01]  /*bce0*/  LEA.HI.X R4, R20, UR7, R3, 0x1, P1 ;  /* 0x0000000714047c11 */ /* 0x000fe200088f0c03 */
[----:B0-----:R0:W1:Y:S01]  /*bcf0*/  SHFL.IDX PT, R40, R0, RZ, 0x1c1f ;  /* 0x001c1fff00287589 */ /* 0x00106200000e0000 */
[----:B------:R-:W-:Y:S02]  /*bd00*/  BSSY B1, `(.L_x_2121) ;  /* 0x0000012000017945 */ /* 0x000fe40003800000 */
[----:B------:R-:W-:Y:S01]  /*bd10*/  SYNCS.ARRIVE.TRANS64.RED.A1T0 RZ, [UR4], RZ ;  /* 0x000000ffffff79a7 */ /* 0x000fe20008100404 */
        /* <DEDUP_REMOVED lines=16> */
.L_x_2122:
[----:B------:R-:W-:Y:S05]  /*be20*/  BSYNC B1 ;  /* 0x0000000000017941 */ /* 0x000fea0003800000 */
.L_x_2121:
        /* <DEDUP_REMOVED lines=19> */
.L_x_2120:
[----:B------:R-:W-:Y:S01]  /*bf60*/  ULDC.64 UR4, c[0x0][0xb08] ;  /* 0x0002c20000047ab9 */ /* 0x000fe20000000a00 */
[----:B0-----:R-:W0:Y:S01]  /*bf70*/  @P4 LDC R0, c[0x0][0xbec] ;  /* 0x0002fb00ff004b82 */ /* 0x001e220000000800 */
[----:B------:R-:W-:Y:S01]  /*bf80*/  IMAD R41, R41, UR4, RZ ;  /* 0x0000000429297c24 */ /* 0x000fe2000f8e02ff */
[----:B------:R-:W-:Y:S01]  /*bf90*/  SHF.R.S32.HI R3, RZ, 0x1f, R148 ;  /* 0x0000001fff037819 */ /* 0x000fe20000011494 */
[C---:B------:R-:W-:Y:S01]  /*bfa0*/  IMAD.WIDE.U32 R8, R4.reuse, UR4, RZ ;  /* 0x0000000404087c25 */ /* 0x040fe2000f8e00ff */
[----:B------:R-:W-:Y:S01]  /*bfb0*/  ULDC.64 UR6, c[0x0][0xb30] ;  /* 0x0002cc0000067ab9 */ /* 0x000fe20000000a00 */
[C---:B------:R-:W-:Y:S01]  /*bfc0*/  IADD3 R35, R145.reuse, 0x30, RZ ;  /* 0x0000003091237810 */ /* 0x040fe20007ffe0ff */
[----:B------:R-:W-:Y:S01]  /*bfd0*/  BSSY B1, `(.L_x_2124) ;  /* 0x0000072000017945 */ /* 0x000fe20003800000 */
[----:B------:R-:W-:Y:S01]  /*bfe0*/  IMAD R41, R4, UR5, R41 ;  /* 0x0000000504297c24 */ /* 0x000fe2000f8e0229 */
[----:B------:R-:W1:Y:S01]  /*bff0*/  @P4 LDC R13, c[0x0][0xbf0] ;  /* 0x0002fc00ff0d4b82 */ /* 0x000e620000000800 */
[----:B------:R-:W-:Y:S01]  /*c000*/  ULDC.64 UR4, c[0x0][0xb38] ;  /* 0x0002ce0000047ab9 */ /* 0x000fe20000000a00 */
[C---:B------:R-:W-:Y:S01]  /*c010*/  VIADD R31, R145.reuse, 0x40 ;  /* 0x00000040911f7836 */ /* 0x040fe20000000000 */
[----:B------:R-:W-:Y:S01]  /*c020*/  SHF.R.S32.HI R4, RZ, 0x1f, R155 ;  /* 0x0000001fff047819 */ /* 0x000fe2000001149b */
[----:B------:R-:W-:Y:S01]  /*c030*/  VIADD R33, R145, 0x38 ;  /* 0x0000003891217836 */ /* 0x000fe20000000000 */
[----:B------:R-:W-:Y:S01]  /*c040*/  IADD3 R9, R9, R41, RZ ;  /* 0x0000002909097210 */ /* 0x000fe20007ffe0ff */
[C---:B------:R-:W-:Y:S01]  /*c050*/  VIADD R37, R145.reuse, 0x28 ;  /* 0x0000002891257836 */ /* 0x040fe20000000000 */
[----:B------:R-:W-:Y:S01]  /*c060*/  SHF.R.S32.HI R28, RZ, 0x1f, R156 ;  /* 0x0000001fff1c7819 */ /* 0x000fe2000001149c */
[----:B------:R-:W-:Y:S01]  /*c070*/  VIADD R39, R145, 0x20 ;  /* 0x0000002091277836 */ /* 0x000fe20000000000 */
[----:B------:R-:W-:Y:S01]  /*c080*/  SHF.R.S32.HI R29, RZ, 0x1f, R157 ;  /* 0x0000001fff1d7819 */ /* 0x000fe2000001149d */
[----:B------:R-:W-:Y:S01]  /*c090*/  IMAD.WIDE.U32 R8, R150, UR4, R8 ;  /* 0x0000000496087c25 */ /* 0x000fe2000f8e0008 */
[----:B------:R-:W-:-:S02]  /*c0a0*/  SHF.R.S32.HI R31, RZ, 0x1f, R31 ;  /* 0x0000001fff1f7819 */ /* 0x000fc4000001141f */
[----:B------:R-:W-:Y:S01]  /*c0b0*/  SHF.R.S32.HI R33, RZ, 0x1f, R33 ;  /* 0x0000001fff217819 */ /* 0x000fe20000011421 */
[----:B------:R-:W-:Y:S01]  /*c0c0*/  IMAD R9, R150, UR5, R9 ;  /* 0x0000000596097c24 */ /* 0x000fe2000f8e0209 */
[----:B------:R-:W-:Y:S01]  /*c0d0*/  ULDC.64 UR4, c[0x0][0xb40] ;  /* 0x0002d00000047ab9 */ /* 0x000fe20000000a00 */
[----:B0-----:R-:W-:Y:S01]  /*c0e0*/  @P4 IMAD.HI.U32 R0, R27, R0, RZ ;  /* 0x000000001b004227 */ /* 0x001fe200078e00ff */
[----:B------:R-:W-:Y:S02]  /*c0f0*/  SHF.R.S32.HI R35, RZ, 0x1f, R35 ;  /* 0x0000001fff237819 */ /* 0x000fe40000011423 */
[----:B------:R-:W-:Y:S01]  /*c100*/  SHF.R.S32.HI R37, RZ, 0x1f, R37 ;  /* 0x0000001fff257819 */ /* 0x000fe20000011425 */
[----:B------:R-:W-:Y:S01]  /*c110*/  IMAD R3, R3, UR4, RZ ;  /* 0x0000000403037c24 */ /* 0x000fe2000f8e02ff */
[----:B------:R-:W-:Y:S01]  /*c120*/  SHF.R.S32.HI R39, RZ, 0x1f, R39 ;  /* 0x0000001fff277819 */ /* 0x000fe20000011427 */
[----:B------:R-:W-:-:S04]  /*c130*/  IMAD.WIDE.U32 R8, R148, UR4, R8 ;  /* 0x0000000494087c25 */ /* 0x000fc8000f8e0008 */
[----:B------:R-:W-:Y:S01]  /*c140*/  IMAD R11, R148, UR5, R3 ;  /* 0x00000005940b7c24 */ /* 0x000fe2000f8e0203 */
[----:B------:R-:W-:Y:S01]  /*c150*/  ULDC.64 UR4, c[0x0][0xb48] ;  /* 0x0002d20000047ab9 */ /* 0x000fe20000000a00 */
[----:B------:R-:W-:Y:S01]  /*c160*/  IMAD.MOV.U32 R3, RZ, RZ, R27 ;  /* 0x000000ffff037224 */ /* 0x000fe200078e001b */
[----:B-1----:R-:W-:Y:S01]  /*c170*/  @P4 SHF.R.U32.HI R3, RZ, R13, R0 ;  /* 0x0000000dff034219 */ /* 0x002fe20000011600 */
[----:B------:R-:W-:Y:S02]  /*c180*/  IMAD.IADD R9, R9, 0x1, R11 ;  /* 0x0000000109097824 */ /* 0x000fe400078e020b */
[----:B------:R-:W-:Y:S01]  /*c190*/  VIADD R41, R145, 0x18 ;  /* 0x0000001891297836 */ /* 0x000fe20000000000 */
[--C-:B------:R-:W-:Y:S01]  /*c1a0*/  SHF.R.S32.HI R0, RZ, 0x1f, R3.reuse ;  /* 0x0000001fff007819 */ /* 0x100fe20000011403 */
[----:B------:R-:W-:Y:S02]  /*c1b0*/  IMAD.MOV R11, RZ, RZ, -R3 ;  /* 0x000000ffff0b7224 */ /* 0x000fe400078e0a03 */
[----:B------:R-:W-:Y:S01]  /*c1c0*/  IMAD.WIDE.U32 R8, R48, UR4, R8 ;  /* 0x0000000430087c25 */ /* 0x000fe2000f8e0008 */
[----:B------:R-:W-:Y:S01]  /*c1d0*/  UIADD3 UR4, UR41, 0x2d820, URZ ;  /* 0x0002d82029047890 */ /* 0x000fe2000fffe03f */
[----:B------:R-:W-:-:S02]  /*c1e0*/  SHF.R.S32.HI R41, RZ, 0x1f, R41 ;  /* 0x0000001fff297819 */ /* 0x000fc40000011429 */
        /* <DEDUP_REMOVED lines=15> */
[C---:B------:R-:W-:Y:S01]  /*c2e0*/  LEA R0, P1, R8.reuse, UR6, 0x2 ;  /* 0x0000000608007c11 */ /* 0x040fe2000f8210ff */
[C---:B------:R-:W-:Y:S02]  /*c2f0*/  VIADD R43, R145.reuse, 0x10 ;  /* 0x00000010912b7836 */ /* 0x040fe40000000000 */
[C---:B------:R-:W-:Y:S01]  /*c300*/  VIADD R45, R145.reuse, 0x8 ;  /* 0x00000008912d7836 */ /* 0x040fe20000000000 */
[----:B------:R-:W-:Y:S01]  /*c310*/  LEA.HI.X R3, R8, UR7, R3, 0x2, P1 ;  /* 0x0000000708037c11 */ /* 0x000fe200088f1403 */
[C---:B------:R-:W-:Y:S01]  /*c320*/  VIADD R30, R145.reuse, 0x40 ;  /* 0x00000040911e7836 */ /* 0x040fe20000000000 */
[----:B------:R0:W1:Y:S01]  /*c330*/  SHFL.IDX PT, R8, R0, RZ, 0x1c1f ;  /* 0x001c1fff00087589 */ /* 0x00006200000e0000 */
[C---:B------:R-:W-:Y:S01]  /*c340*/  VIADD R32, R145.reuse, 0x38 ;  /* 0x0000003891207836 */ /* 0x040fe20000000000 */
[----:B------:R-:W-:Y:S01]  /*c350*/  SHF.R.S32.HI R43, RZ, 0x1f, R43 ;  /* 0x0000001fff2b7819 */ /* 0x000fe2000001142b */
[C---:B------:R-:W-:Y:S01]  /*c360*/  VIADD R34, R145.reuse, 0x30 ;  /* 0x0000003091227836 */ /* 0x040fe20000000000 */
[----:B------:R0:W2:Y:S01]  /*c370*/  SHFL.IDX PT, R9, R3, RZ, 0x1c1f ;  /* 0x001c1fff03097589 */ /* 0x0000a200000e0000 */
[C---:B------:R-:W-:Y:S01]  /*c380*/  VIADD R36, R145.reuse, 0x28 ;  /* 0x0000002891247836 */ /* 0x040fe20000000000 */
[----:B------:R-:W-:Y:S01]  /*c390*/  SHF.R.S32.HI R45, RZ, 0x1f, R45 ;  /* 0x0000001fff2d7819 */ /* 0x000fe2000001142d */
[----:B------:R-:W-:-:S02]  /*c3a0*/  VIADD R38, R145, 0x20 ;  /* 0x0000002091267836 */ /* 0x000fc40000000000 */
[C---:B------:R-:W-:Y:S02]  /*c3b0*/  VIADD R40, R145.reuse, 0x18 ;  /* 0x0000001891287836 */ /* 0x040fe40000000000 */
[C---:B------:R-:W-:Y:S02]  /*c3c0*/  VIADD R42, R145.reuse, 0x10 ;  /* 0x00000010912a7836 */ /* 0x040fe40000000000 */
[----:B------:R-:W-:Y:S01]  /*c3d0*/  VIADD R44, R145, 0x8 ;  /* 0x00000008912c7836 */ /* 0x000fe20000000000 */
[----:B0-----:R-:W-:Y:S06]  /*c3e0*/  @P2 BRA `(.L_x_2125) ;  /* 0x0000000000c02947 */ /* 0x001fec0003800000 */
        /* <DEDUP_REMOVED lines=22> */
[-C--:B0-----:R-:W-:Y:S02]  /*c550*/  @!P3 LEA R12, P6, R36, R8.reuse, 0x2 ;  /* 0x00000008240cb211 */ /* 0x081fe400078c10ff */
[----:B-1----:R-:W-:Y:S01]  /*c560*/  @!P1 LEA R10, P4, R34, R8, 0x2 ;  /* 0x00000008220a9211 */ /* 0x002fe200078810ff */
[----:B------:R-:W-:Y:S01]  /*c570*/  @!P5 ST.E.64 desc[UR36][R26.64], R104 ;  /* 0x000000681a00d985 */ /* 0x000fe2000c101b24 */
[----:B------:R-:W-:Y:S02]  /*c580*/  @!P3 LEA.HI.X R13, R36, R9, R37, 0x2, P6 ;  /* 0x00000009240db211 */ /* 0x000fe400030f1425 */
[----:B------:R-:W-:-:S02]  /*c590*/  ISETP.GE.AND P5, PT, R30, UR4, PT ;  /* 0x000000041e007c0c */ /* 0x000fc4000bfa6270 */
[-C--:B------:R-:W-:Y:S01]  /*c5a0*/  @!P1 LEA.HI.X R11, R34, R9.reuse, R35, 0x2, P4 ;  /* 0x00000009220b9211 */ /* 0x080fe200020f1423 */
[----:B------:R0:W-:Y:S01]  /*c5b0*/  @!P3 ST.E.64 desc[UR36][R12.64], R108 ;  /* 0x0000006c0c00b985 */ /* 0x0001e2000c101b24 */
[----:B------:R-:W-:Y:S02]  /*c5c0*/  ISETP.GE.AND P4, PT, R157, UR4, PT ;  /* 0x000000049d007c0c */ /* 0x000fe4000bf86270 */
[----:B--2---:R-:W-:Y:S01]  /*c5d0*/  @!P2 LEA R14, P6, R32, R8, 0x2 ;  /* 0x00000008200ea211 */ /* 0x004fe200078c10ff */
[----:B------:R4:W-:Y:S01]  /*c5e0*/  @!P1 ST.E.64 desc[UR36][R10.64], R112 ;  /* 0x000000700a009985 */ /* 0x0009e2000c101b24 */
[----:B------:R-:W-:Y:S02]  /*c5f0*/  ISETP.GE.AND P3, PT, R156, UR4, PT ;  /* 0x000000049c007c0c */ /* 0x000fe4000bf66270 */
[----:B------:R-:W-:Y:S02]  /*c600*/  ISETP.GE.AND P1, PT, R155, UR4, PT ;  /* 0x000000049b007c0c */ /* 0x000fe4000bf26270 */
[----:B------:R-:W-:-:S02]  /*c610*/  @!P2 LEA.HI.X R15, R32, R9, R33, 0x2, P6 ;  /* 0x00000009200fa211 */ /* 0x000fc400030f1421 */
[----:B------:R-:W-:-:S03]  /*c620*/  @!P5 LEA R20, P6, R30, R8, 0x2 ;  /* 0x000000081e14d211 */ /* 0x000fc600078c10ff */
[----:B------:R4:W-:Y:S01]  /*c630*/  @!P2 ST.E.64 desc[UR36][R14.64], R116 ;  /* 0x000000740e00a985 */ /* 0x0009e2000c101b24 */
[CC--:B---3--:R-:W-:Y:S02]  /*c640*/  @!P4 LEA R24, P2, R157.reuse, R8.reuse, 0x2 ;  /* 0x000000089d18c211 */ /* 0x0c8fe400078410ff */
[-C--:B------:R-:W-:Y:S02]  /*c650*/  @!P5 LEA.HI.X R21, R30, R9.reuse, R31, 0x2, P6 ;  /* 0x000000091e15d211 */ /* 0x080fe400030f141f */
[CC--:B0-----:R-:W-:Y:S02]  /*c660*/  @!P3 LEA R12, P6, R156.reuse, R8.reuse, 0x2 ;  /* 0x000000089c0cb211 */ /* 0x0c1fe400078c10ff */
        /* <DEDUP_REMOVED lines=8> */
.L_x_2125:
[----:B------:R-:W-:Y:S05]  /*c6f0*/  BSYNC B1 ;  /* 0x0000000000017941 */ /* 0x000fea0003800000 */
.L_x_2124:
[----:B----4-:R0:W3:Y:S04]  /*c700*/  SHFL.IDX PT, R11, R3, 0x1, 0x1c1f ;  /* 0x003c1f00030b7f89 */ /* 0x0100e800000e0000 */
[----:B------:R0:W4:Y:S01]  /*c710*/  SHFL.IDX PT, R10, R0, 0x1, 0x1c1f ;  /* 0x003c1f00000a7f89 */ /* 0x00012200000e0000 */
[----:B------:R-:W-:Y:S05]  /*c720*/  @P0 BRA `(.L_x_2123) ;  /* 0x0000000c00640947 */ /* 0x000fea0003800000 */
[----:B------:R-:W-:Y:S02]  /*c730*/  ULDC UR4, c[0x0][0xac8] ;  /* 0x0002b20000047ab9 */ /* 0x000fe40000000800 */
[----:B------:R-:W-:Y:S02]  /*c740*/  ISETP.GE.AND P5, PT, R44, UR4, PT ;  /* 0x000000042c007c0c */ /* 0x000fe4000bfa6270 */
[----:B------:R-:W-:Y:S02]  /*c750*/  ISETP.GE.AND P1, PT, R145, UR4, PT ;  /* 0x0000000491007c0c */ /* 0x000fe4000bf26270 */
[----:B------:R-:W-:Y:S02]  /*c760*/  ISETP.GE.AND P3, PT, R42, UR4, PT ;  /* 0x000000042a007c0c */ /* 0x000fe4000bf66270 */
[----:B------:R-:W-:Y:S02]  /*c770*/  ISETP.GE.AND P2, PT, R40, UR4, PT ;  /* 0x0000000428007c0c */ /* 0x000fe4000bf46270 */
[----:B------:R-:W-:-:S05]  /*c780*/  ISETP.GE.AND P4, PT, R38, UR4, PT ;  /* 0x0000000426007c0c */ /* 0x000fca000bf86270 */
[CC--:B----4-:R-:W-:Y:S02]  /*c790*/  @!P5 LEA R12, P0, R44.reuse, R10.reuse, 0x2 ;  /* 0x0000000a2c0cd211 */ /* 0x0d0fe400078010ff */
[----:B-123--:R-:W-:Y:S02]  /*c7a0*/  @!P1 IMAD.WIDE R8, R145, 0x4, R10 ;  /* 0x0000000491089825 */ /* 0x00efe400078e020a */
        /* <DEDUP_REMOVED lines=12> */
[----:B-1----:R-:W-:Y:S01]  /*c870*/  @!P1 LEA R8, P5, R36, R10, 0x2 ;  /* 0x0000000a24089211 */ /* 0x002fe200078a10ff */
[----:B------:R1:W-:Y:S01]  /*c880*/  @!P2 ST.E.64 desc[UR36][R20.64], R102 ;  /* 0x000000661400a985 */ /* 0x0003e2000c101b24 */
[----:B------:R-:W-:-:S02]  /*c890*/  ISETP.GE.AND P3, PT, R30, UR4, PT ;  /* 0x000000041e007c0c */ /* 0x000fc4000bf66270 */
[----:B------:R-:W-:Y:S01]  /*c8a0*/  ISETP.GE.AND P2, PT, R157, UR4, PT ;  /* 0x000000049d007c0c */ /* 0x000fe2000bf46270 */
[----:B------:R3:W-:Y:S01]  /*c8b0*/  @!P4 ST.E.64 desc[UR36][R24.64], R106 ;  /* 0x0000006a1800c985 */ /* 0x0007e2000c101b24 */
[----:B------:R-:W-:Y:S02]  /*c8c0*/  ISETP.GE.AND P4, PT, R32, UR4, PT ;  /* 0x0000000420007c0c */ /* 0x000fe4000bf86270 */
[-C--:B------:R-:W-:Y:S02]  /*c8d0*/  @!P1 LEA.HI.X R9, R36, R11.reuse, R37, 0x2, P5 ;  /* 0x0000000b24099211 */ /* 0x080fe400028f1425 */
[----:B------:R-:W-:Y:S02]  /*c8e0*/  ISETP.GE.AND P5, PT, R156, UR4, PT ;  /* 0x000000049c007c0c */ /* 0x000fe4000bfa6270 */
[C---:B--2---:R-:W-:Y:S01]  /*c8f0*/  @!P0 LEA R12, P6, R34.reuse, R10, 0x2 ;  /* 0x0000000a220c8211 */ /* 0x044fe200078c10ff */
[----:B------:R2:W-:Y:S03]  /*c900*/  @!P1 ST.E.64 desc[UR36][R8.64], R110 ;  /* 0x0000006e08009985 */ /* 0x0005e6000c101b24 */
[----:B------:R-:W-:-:S02]  /*c910*/  @!P0 LEA.HI.X R13, R34, R11, R35, 0x2, P6 ;  /* 0x0000000b220d8211 */ /* 0x000fc400030f1423 */
[-C--:B-1----:R-:W-:Y:S02]  /*c920*/  @!P3 LEA R20, P6, R30, R10.reuse, 0x2 ;  /* 0x0000000a1e14b211 */ /* 0x082fe400078c10ff */
[CC--:B------:R-:W-:Y:S01]  /*c930*/  @!P4 LEA R14, P1, R32.reuse, R10.reuse, 0x2 ;  /* 0x0000000a200ec211 */ /* 0x0c0fe200078210ff */
[----:B------:R2:W-:Y:S01]  /*c940*/  @!P0 ST.E.64 desc[UR36][R12.64], R114 ;  /* 0x000000720c008985 */ /* 0x0005e2000c101b24 */
[CC--:B---3--:R-:W-:Y:S02]  /*c950*/  @!P2 LEA R24, P0, R157.reuse, R10.reuse, 0x2 ;  /* 0x0000000a9d18a211 */ /* 0x0c8fe400078010ff */
        /* <DEDUP_REMOVED lines=11> */
[----:B--2---:R-:W-:-:S04]  /*ca10*/  LEA R8, P0, R155, R10, 0x2 ;  /* 0x0000000a9b087211 */ /* 0x004fc800078010ff */
[----:B------:R-:W-:-:S05]  /*ca20*/  LEA.HI.X R9, R155, R11, R4, 0x2, P0 ;  /* 0x0000000b9b097211 */ /* 0x000fca00000f1404 */
[----:B------:R1:W-:Y:S01]  /*ca30*/  ST.E.64 desc[UR36][R8.64], R134 ;  /* 0x0000008608007985 */ /* 0x0003e2000c101b24 */
[----:B------:R-:W-:Y:S05]  /*ca40*/  BRA `(.L_x_2123) ;  /* 0x00000008009c7947 */ /* 0x000fea0003800000 */
.L_x_2118:
[----:B0-----:R-:W0:Y:S01]  /*ca50*/  LDC.64 R10, c[0x0][0xc00] ;  /* 0x00030000ff0a7b82 */ /* 0x001e220000000a00 */
[----:B------:R-:W-:Y:S01]  /*ca60*/  ULDC.64 UR4, c[0x0][0xc08] ;  /* 0x0003020000047ab9 */ /* 0x000fe20000000a00 */
[----:B------:R-:W-:Y:S02]  /*ca70*/  MOV R3, RZ ;  /* 0x000000ff00037202 */ /* 0x000fe40000000f00 */
[----:B------:R-:W-:-:S04]  /*ca80*/  ISETP.NE.U32.AND P0, PT, RZ, UR4, PT ;  /* 0x00000004ff007c0c */ /* 0x000fc8000bf05070 */
[----:B------:R-:W-:Y:S01]  /*ca90*/  ISETP.NE.AND.EX P1, PT, RZ, UR5, PT, P0 ;  /* 0x00000005ff007c0c */ /* 0x000fe2000bf25300 */
[----:B-1----:R-:W1:Y:S01]  /*caa0*/  LDC.64 R8, c[0x0][0xc00] ;  /* 0x00030000ff087b82 */ /* 0x002e620000000a00 */
[----:B0-----:R-:W-:-:S04]  /*cab0*/  ISETP.NE.U32.AND P0, PT, R10, RZ, PT ;  /* 0x000000ff0a00720c */ /* 0x001fc80003f05070 */
[----:B------:R-:W-:-:S07]  /*cac0*/  ISETP.NE.AND.EX P0, PT, R11, RZ, PT, P0 ;  /* 0x000000ff0b00720c */ /* 0x000fce0003f05300 */
[----:B------:R-:W0:Y:S01]  /*cad0*/  @P1 LDC.64 R10, c[0x0][0xc08] ;  /* 0x00030200ff0a1b82 */ /* 0x000e220000000a00 */
[----:B------:R-:W-:Y:S01]  /*cae0*/  ULDC UR4, c[0x0][0xa88] ;  /* 0x0002a20000047ab9 */ /* 0x000fe20000000800 */
[----:B-1----:R-:W-:-:S04]  /*caf0*/  IMAD.WIDE R12, R148, 0x4, R8 ;  /* 0x00000004940c7825 */ /* 0x002fc800078e0208 */
[----:B------:R-:W-:Y:S01]  /*cb00*/  IMAD.U32 R0, RZ, RZ, UR4 ;  /* 0x00000004ff007e24 */ /* 0x000fe2000f8e00ff */
[----:B------:R1:W5:Y:S01]  /*cb10*/  @P0 LDG.E R3, desc[UR36][R12.64] ;  /* 0x000000240c030981 */ /* 0x000362000c1e1900 */
[----:B------:R-:W3:Y:S01]  /*cb20*/  S2R R14, SR_TID.X ;  /* 0x00000000000e7919 */ /* 0x000ee20000002100 */
[----:B0-----:R-:W-:-:S05]  /*cb30*/  @P1 IMAD.WIDE R8, R148, 0x4, R10 ;  /* 0x0000000494081825 */ /* 0x001fca00078e020a */
[----:B------:R1:W5:Y:S01]  /*cb40*/  @P1 LDG.E R0, desc[UR36][R8.64] ;  /* 0x0000002408001981 */ /* 0x000362000c1e1900 */
[----:B------:R-:W-:-:S13]  /*cb50*/  ISETP.NE.AND P2, PT, R151, RZ, PT ;  /* 0x000000ff9700720c */ /* 0x000fda0003f45270 */
[----:B------:R-:W0:Y:S01]  /*cb60*/  @!P2 LDC R151, c[0x0][0xad4] ;  /* 0x0002b500ff97ab82 */ /* 0x000e220000000800 */
[----:B---3--:R-:W-:-:S05]  /*cb70*/  VIADD R32, R14, 0xffffff80 ;  /* 0xffffff800e207836 */ /* 0x008fca0000000000 */
[----:B------:R-:W-:Y:S02]  /*cb80*/  ISETP.GT.AND P3, PT, R32, 0xbf, PT ;  /* 0x000000bf2000780c */ /* 0x000fe40003f64270 */
[----:B0-----:R-:W-:Y:S01]  /*cb90*/  ISETP.GT.AND P2, PT, R151, 0x1, PT ;  /* 0x000000019700780c */ /* 0x001fe20003f44270 */
[----:B-1----:R-:W-:-:S12]  /*cba0*/  @P1 BRA `(.L_x_2126) ;  /* 0x0000000000101947 */ /* 0x002fd80003800000 */
[----:B------:R-:W-:Y:S05]  /*cbb0*/  @!P0 BRA `(.L_x_2126) ;  /* 0x00000000000c8947 */ /* 0x000fea0003800000 */
[----:B------:R-:W3:Y:S04]  /*cbc0*/  LDG.E R9, desc[UR36][R12.64] ;  /* 0x000000240c097981 */ /* 0x000ee8000c1e1900 */
[----:B-----5:R-:W3:Y:S02]  /*cbd0*/  LDG.E R0, desc[UR36][R12.64+0x4] ;  /* 0x000004240c007981 */ /* 0x020ee4000c1e1900 */
[----:B---3--:R-:W-:-:S07]  /*cbe0*/  IMAD.IADD R0, R0, 0x1, -R9 ;  /* 0x0000000100007824 */ /* 0x008fce00078e0a09 */
.L_x_2126:
[----:B------:R-:W-:Y:S01]  /*cbf0*/  BSSY B1, `(.L_x_2127) ;  /* 0x0000036000017945 */ /* 0x000fe20003800000 */
[----:B------:R-:W-:Y:S02]  /*cc00*/  SEL R33, R148, RZ, !P0 ;  /* 0x000000ff94217207 */ /* 0x000fe40004000000 */
[----:B------:R-:W-:Y:S02]  /*cc10*/  SEL R153, R153, RZ, !P0 ;  /* 0x000000ff99997207 */ /* 0x000fe40004000000 */
[----:B-----5:R-:W-:Y:S01]  /*cc20*/  SHF.R.S32.HI R28, RZ, 0x1f, R3 ;  /* 0x0000001fff1c7819 */ /* 0x020fe20000011403 */
[----:B------:R-:W-:Y:S06]  /*cc30*/  @P3 BRA `(.L_x_2128) ;  /* 0x0000000000c43947 */ /* 0x000fec0003800000 */
[----:B------:R-:W2:Y:S01]  /*cc40*/  LDC R35, c[0x0][0xbe8] ;  /* 0x0002fa00ff237b82 */ /* 0x000ea20000000800 */
[----:B------:R-:W-:Y:S01]  /*cc50*/  IADD3 R30, R136, -0x80, R14 ;  /* 0xffffff80881e7810 */ /* 0x000fe20007ffe00e */
[----:B--2---:R-:W-:-:S05]  /*cc60*/  IMAD R4, R0, R35, RZ ;  /* 0x0000002300047224 */ /* 0x004fca00078e02ff */
[----:B------:R-:W-:-:S13]  /*cc70*/  ISETP.GE.AND P0, PT, R30, R4, PT ;  /* 0x000000041e00720c */ /* 0x000fda0003f06270 */
[----:B------:R-:W-:Y:S05]  /*cc80*/  @P0 BRA `(.L_x_2128) ;  /* 0x0000000000b00947 */ /* 0x000fea0003800000 */
[----:B------:R-:W2:Y:S01]  /*cc90*/  LDL.LU R34, [R1+0x14] ;  /* 0x0000140001227983 */ /* 0x000ea20000300800 */
[----:B------:R-:W-:Y:S01]  /*cca0*/  ISETP.NE.AND P1, PT, R35, 0x1, PT ;  /* 0x000000012300780c */ /* 0x000fe20003f25270 */
[----:B------:R-:W-:Y:S01]  /*ccb0*/  IMAD.MOV.U32 R26, RZ, RZ, 0x9b8 ;  /* 0x000009b8ff1a7424 */ /* 0x000fe200078e00ff */
[----:B------:R-:W-:Y:S01]  /*ccc0*/  ISETP.GT.AND P0, PT, R151, 0x1, PT ;  /* 0x000000019700780c */ /* 0x000fe20003f04270 */
[----:B------:R-:W0:Y:S01]  /*ccd0*/  LDC.64 R8, c[0x0][0xba8] ;  /* 0x0002ea00ff087b82 */ /* 0x000e220000000a00 */
[----:B------:R-:W-:Y:S02]  /*cce0*/  IMAD.MOV.U32 R27, RZ, RZ, R30 ;  /* 0x000000ffff1b7224 */ /* 0x000fe400078e001e */
[----:B------:R-:W-:-:S05]  /*ccf0*/  SEL R26, R26, 0x978, P0 ;  /* 0x000009781a1a7807 */ /* 0x000fca0000000000 */
[----:B------:R-:W1:Y:S08]  /*cd00*/  LDC.64 R20, c[0x0][R26+0x220] ;  /* 0x000088001a147b82 */ /* 0x000e700000000a00 */
[----:B------:R-:W3:Y:S08]  /*cd10*/  @P1 LDC R25, c[0x0][0xbec] ;  /* 0x0002fb00ff191b82 */ /* 0x000ef00000000800 */
[----:B------:R-:W4:Y:S08]  /*cd20*/  @P1 LDC R31, c[0x0][0xbf0] ;  /* 0x0002fc00ff1f1b82 */ /* 0x000f300000000800 */
[----:B------:R-:W5:Y:S01]  /*cd30*/  LDC.64 R14, c[0x0][R26+0x218] ;  /* 0x000086001a0e7b82 */ /* 0x000f620000000a00 */
[----:B-1----:R-:W-:-:S07]  /*cd40*/  IMAD R21, R21, R33, RZ ;  /* 0x0000002115157224 */ /* 0x002fce00078e02ff */
[----:B------:R-:W1:Y:S01]  /*cd50*/  LDC.64 R12, c[0x0][R26+0x228] ;  /* 0x00008a001a0c7b82 */ /* 0x000e620000000a00 */
[----:B---3--:R-:W-:-:S04]  /*cd60*/  @P1 IMAD.HI.U32 R4, R30, R25, RZ ;  /* 0x000000191e041227 */ /* 0x008fc800078e00ff */
[----:B------:R-:W-:-:S03]  /*cd70*/  IMAD.WIDE.U32 R24, R20, R33, RZ ;  /* 0x0000002114187225 */ /* 0x000fc600078e00ff */
[----:B------:R-:W3:Y:S01]  /*cd80*/  LDC.64 R10, c[0x0][R26+0x210] ;  /* 0x000084001a0a7b82 */ /* 0x000ee20000000a00 */
[----:B----4-:R-:W-:Y:S01]  /*cd90*/  @P1 SHF.R.U32.HI R27, RZ, R31, R4 ;  /* 0x0000001fff1b1219 */ /* 0x010fe20000011604 */
[----:B------:R-:W-:-:S04]  /*cda0*/  IMAD R31, R20, R153, R21 ;  /* 0x00000099141f7224 */ /* 0x000fc800078e0215 */
[----:B------:R-:W-:Y:S02]  /*cdb0*/  IMAD.IADD R4, R25, 0x1, R31 ;  /* 0x0000000119047824 */ /* 0x000fe400078e021f */
[-C--:B-----5:R-:W-:Y:S01]  /*cdc0*/  IMAD R29, R15, R150.reuse, RZ ;  /* 0x000000960f1d7224 */ /* 0x0a0fe200078e02ff */
[----:B0-----:R-:W0:Y:S01]  /*cdd0*/  @!P0 LDC R8, c[0x0][0xb50] ;  /* 0x0002d400ff088b82 */ /* 0x001e220000000800 */
[----:B------:R-:W-:-:S04]  /*cde0*/  IMAD.WIDE.U32 R14, R14, R150, RZ ;  /* 0x000000960e0e7225 */ /* 0x000fc800078e00ff */
[----:B------:R-:W-:Y:S01]  /*cdf0*/  IMAD.IADD R29, R15, 0x1, R29 ;  /* 0x000000010f1d7824 */ /* 0x000fe200078e021d */
[----:B------:R-:W-:Y:S01]  /*ce00*/  IADD3 R14, P1, P3, R24, R14, R3 ;  /* 0x0000000e180e7210 */ /* 0x000fe20007b3e003 */
[----:B------:R-:W-:Y:S01]  /*ce10*/  IMAD.MOV R15, RZ, RZ, -R27 ;  /* 0x000000ffff0f7224 */ /* 0x000fe200078e0a1b */
[----:B------:R-:W4:Y:S02]  /*ce20*/  @!P0 LDC R9, c[0x0][0xb54] ;  /* 0x0002d500ff098b82 */ /* 0x000f240000000800 */
[----:B------:R-:W-:Y:S01]  /*ce30*/  IADD3.X R4, R4, R29, R28, P1, P3 ;  /* 0x0000001d04047210 */ /* 0x000fe20000fe641c */
[----:B------:R-:W-:Y:S01]  /*ce40*/  IMAD R15, R35, R15, R30 ;  /* 0x0000000f230f7224 */ /* 0x000fe200078e021e */
[----:B--2---:R-:W-:-:S05]  /*ce50*/  SEL R21, R34, RZ, P0 ;  /* 0x000000ff22157207 */ /* 0x004fca0000000000 */
[-C--:B-1----:R-:W-:Y:S02]  /*ce60*/  IMAD R25, R13, R21.reuse, RZ ;  /* 0x000000150d197224 */ /* 0x082fe400078e02ff */
[----:B------:R-:W-:Y:S01]  /*ce70*/  IMAD.WIDE.U32 R12, R12, R21, RZ ;  /* 0x000000150c0c7225 */ /* 0x000fe200078e00ff */
[----:B------:R-:W-:-:S03]  /*ce80*/  SHF.R.S32.HI R21, RZ, 0x1f, R15 ;  /* 0x0000001fff157819 */ /* 0x000fc6000001140f */
[----:B------:R-:W-:Y:S01]  /*ce90*/  IMAD.IADD R25, R13, 0x1, R25 ;  /* 0x000000010d197824 */ /* 0x000fe200078e0219 */
[----:B------:R-:W-:Y:S02]  /*cea0*/  IADD3 R12, P0, P1, R27, R14, R12 ;  /* 0x0000000e1b0c7210 */ /* 0x000fe4000791e00c */
[----:B------:R-:W-:-:S04]  /*ceb0*/  SHF.R.S32.HI R27, RZ, 0x1f, R27 ;  /* 0x0000001fff1b7819 */ /* 0x000fc8000001141b */
[----:B------:R-:W-:Y:S01]  /*cec0*/  IADD3.X R13, R27, R4, R25, P0, P1 ;  /* 0x000000041b0d7210 */ /* 0x000fe200007e2419 */
[----:B---3--:R-:W-:-:S04]  /*ced0*/  IMAD R4, R11, R15, RZ ;  /* 0x0000000f0b047224 */ /* 0x008fc800078e02ff */
[C---:B------:R-:W-:Y:S02]  /*cee0*/  IMAD R21, R10.reuse, R21, R4 ;  /* 0x000000150a157224 */ /* 0x040fe400078e0204 */
[----:B------:R-:W-:-:S04]  /*cef0*/  IMAD.WIDE.U32 R10, R10, R15, R12 ;  /* 0x0000000f0a0a7225 */ /* 0x000fc800078e000c */
[----:B------:R-:W-:Y:S01]  /*cf00*/  IMAD.IADD R4, R11, 0x1, R21 ;  /* 0x000000010b047824 */ /* 0x000fe200078e0215 */
[C---:B0-----:R-:W-:Y:S02]  /*cf10*/  LEA R8, P0, R10.reuse, R8, 0x2 ;  /* 0x000000080a087211 */ /* 0x041fe400078010ff */
[----:B------:R-:W-:Y:S02]  /*cf20*/  MOV R11, 0xff800000 ;  /* 0xff800000000b7802 */ /* 0x000fe40000000f00 */
[----:B----4-:R-:W-:-:S05]  /*cf30*/  LEA.HI.X R9, R10, R9, R4, 0x2, P0 ;  /* 0x000000090a097211 */ /* 0x010fca00000f1404 */
[----:B------:R0:W-:Y:S04]  /*cf40*/  STG.E desc[UR36][R8.64], R11 ;  /* 0x0000000b08007986 */ /* 0x0001e8000c101924 */
.L_x_2128:
[----:B------:R-:W-:Y:S05]  /*cf50*/  BSYNC B1 ;  /* 0x0000000000017941 */ /* 0x000fea0003800000 */
.L_x_2127:
[----:B------:R-:W-:Y:S05]  /*cf60*/  @P2 BRA `(.L_x_2123) ;  /* 0x0000000400542947 */ /* 0x000fea0003800000 */
[----:B------:R-:W1:Y:S01]  /*cf70*/  LDC R15, c[0x0][0xbe8] ;  /* 0x0002fa00ff0f7b82 */ /* 0x000e620000000800 */
[--C-:B------:R-:W-:Y:S01]  /*cf80*/  SHF.R.S32.HI R10, RZ, 0x1f, R32.reuse ;  /* 0x0000001fff0a7819 */ /* 0x100fe20000011420 */
[----:B------:R-:W-:Y:S01]  /*cf90*/  ULDC.64 UR4, c[0x0][0xaa0] ;  /* 0x0002a80000047ab9 */ /* 0x000fe20000000a00 */
[----:B------:R-:W-:Y:S01]  /*cfa0*/  SHF.R.S32.HI R14, RZ, 0x1f, R32 ;  /* 0x0000001fff0e7819 */ /* 0x000fe20000011420 */
[----:B--2---:R-:W-:Y:S01]  /*cfb0*/  IMAD R4, R28, UR4, RZ ;  /* 0x000000041c047c24 */ /* 0x004fe2000f8e02ff */
        /* <DEDUP_REMOVED lines=16> */
[----:B------:R-:W-:Y:S02]  /*d0c0*/  IMAD.IADD R12, R136, 0x1, R3 ;  /* 0x00000001880c7824 */ /* 0x000fe400078e0203 */
        /* <DEDUP_REMOVED lines=11> */
[--C-:B------:R-:W-:Y:S01]  /*d180*/  SHF.R.S32.HI R4, RZ, 0x1f, R3.reuse ;  /* 0x0000001fff047819 */ /* 0x100fe20000011403 */
[----:B------:R-:W-:Y:S02]  /*d190*/  IMAD.MOV R11, RZ, RZ, -R3 ;  /* 0x000000ffff0b7224 */ /* 0x000fe400078e0a03 */
[----:B------:R-:W-:-:S04]  /*d1a0*/  IMAD.WIDE.U32 R8, R3, UR4, R8 ;  /* 0x0000000403087c25 */ /* 0x000fc8000f8e0008 */
[----:B------:R-:W-:Y:S02]  /*d1b0*/  IMAD R11, R15, R11, R12 ;  /* 0x0000000b0f0b7224 */ /* 0x000fe400078e020c */
[----:B------:R-:W-:Y:S02]  /*d1c0*/  IMAD R4, R4, UR4, RZ ;  /* 0x0000000404047c24 */ /* 0x000fe4000f8e02ff */
[----:B------:R-:W-:Y:S02]  /*d1d0*/  IMAD R15, R0, R15, RZ ;  /* 0x0000000f000f7224 */ /* 0x000fe400078e02ff */
[----:B------:R-:W-:Y:S01]  /*d1e0*/  IMAD R13, R3, UR5, R4 ;  /* 0x00000005030d7c24 */ /* 0x000fe2000f8e0204 */
[----:B------:R-:W-:Y:S01]  /*d1f0*/  SHF.R.S32.HI R4, RZ, 0x1f, R11 ;  /* 0x0000001fff047819 */ /* 0x000fe2000001140b */
[----:B------:R-:W-:Y:S01]  /*d200*/  ULDC.64 UR4, c[0x0][0xad8] ;  /* 0x0002b60000047ab9 */ /* 0x000fe20000000a00 */
[----:B------:R-:W-:Y:S02]  /*d210*/  IMAD.IADD R0, R14, 0x1, R136 ;  /* 0x000000010e007824 */ /* 0x000fe400078e0288 */
        /* <DEDUP_REMOVED lines=24> */
.L_x_2130:
[----:B------:R-:W-:Y:S05]  /*d3a0*/  BSYNC B1 ;  /* 0x0000000000017941 */ /* 0x000fea0003800000 */
.L_x_2129:
[----:B------:R-:W-:Y:S01]  /*d3b0*/  VIADD R0, R0, 0x60 ;  /* 0x0000006000007836 */ /* 0x000fe20000000000 */
[----:B--2---:R4:W2:Y:S04]  /*d3c0*/  SHFL.IDX PT, R9, R3, 0x1, 0x1c1f ;  /* 0x003c1f0003097f89 */ /* 0x0048a800000e0000 */
[----:B------:R-:W-:Y:S01]  /*d3d0*/  ISETP.GE.AND P0, PT, R0, R15, PT ;  /* 0x0000000f0000720c */ /* 0x000fe20003f06270 */
[----:B-1----:R4:W1:-:S12]  /*d3e0*/  SHFL.IDX PT, R8, R4, 0x1, 0x1c1f ;  /* 0x003c1f0004087f89 */ /* 0x00285800000e0000 */
[----:B----4-:R-:W-:Y:S05]  /*d3f0*/  @P0 BRA `(.L_x_2123) ;  /* 0x0000000000300947 */ /* 0x010fea0003800000 */
[----:B------:R-:W-:Y:S02]  /*d400*/  ULDC UR4, c[0x0][0xac8] ;  /* 0x0002b20000047ab9 */ /* 0x000fe40000000800 */
[----:B------:R-:W-:Y:S02]  /*d410*/  ISETP.GE.AND P3, PT, R152, UR4, PT ;  /* 0x0000000498007c0c */ /* 0x000fe4000bf66270 */
[----:B------:R-:W-:Y:S02]  /*d420*/  ISETP.GE.AND P4, PT, R154, UR4, PT ;  /* 0x000000049a007c0c */ /* 0x000fe4000bf86270 */
[----:B------:R-:W-:-:S09]  /*d430*/  ISETP.GE.AND P2, PT, R149, UR4, PT ;  /* 0x0000000495007c0c */ /* 0x000fd2000bf46270 */
[-C--:B-1-3--:R-:W-:Y:S02]  /*d440*/  @!P3 LEA R12, P0, R152, R8.reuse, 0x1 ;  /* 0x00000008980cb211 */ /* 0x08afe400078008ff */
[----:B------:R-:W-:Y:S02]  /*d450*/  @!P4 LEA R14, P1, R154, R8, 0x1 ;  /* 0x000000089a0ec211 */ /* 0x000fe400078208ff */
[----:B--2---:R-:W-:Y:S01]  /*d460*/  @!P2 IMAD.WIDE R10, R149, 0x2, R8 ;  /* 0x00000002950aa825 */ /* 0x004fe200078e0208 */
[-C--:B------:R-:W-:Y:S02]  /*d470*/  @!P3 LEA.HI.X R13, R152, R9.reuse, R25, 0x1, P0 ;  /* 0x00000009980db211 */ /* 0x080fe400000f0c19 */
[----:B------:R-:W-:Y:S02]  /*d480*/  @!P4 LEA.HI.X R15, R154, R9, R24, 0x1, P1 ;  /* 0x000000099a0fc211 */ /* 0x000fe400008f0c18 */
[----:B------:R4:W-:Y:S04]  /*d490*/  @!P2 ST.E.128 desc[UR36][R10.64], RZ ;  /* 0x000000ff0a00a985 */ /* 0x0009e8000c101d24 */
[----:B------:R4:W-:Y:S04]  /*d4a0*/  @!P3 ST.E.128 desc[UR36][R12.64], RZ ;  /* 0x000000ff0c00b985 */ /* 0x0009e8000c101d24 */
[----:B------:R4:W-:Y:S02]  /*d4b0*/  @!P4 ST.E.128 desc[UR36][R14.64], RZ ;  /* 0x000000ff0e00c985 */ /* 0x0009e4000c101d24 */
.L_x_2123:
[----:B------:R-:W-:Y:S05]  /*d4c0*/  BSYNC B0 ;  /* 0x0000000000007941 */ /* 0x000fea0003800000 */
.L_x_2117:
[----:B------:R-:W-:Y:S02]  /*d4d0*/  ULDC UR4, c[0x0][0xc3c] ;  /* 0x00030f0000047ab9 */ /* 0x000fe40000000800 */
[----:B--2---:R-:W-:-:S13]  /*d4e0*/  ISETP.GE.AND P0, PT, R7, UR4, PT ;  /* 0x0000000407007c0c */ /* 0x004fda000bf06270 */
[----:B------:R-:W-:Y:S05]  /*d4f0*/  @!P0 BRA `(.L_x_2131) ;  /* 0xffffff3800c88947 */ /* 0x000fea000383ffff */
[----:B------:R-:W-:Y:S05]  /*d500*/  EXIT ;  /* 0x000000000000794d */ /* 0x000fea0003800000 */
.L_x_2074:
[----:B------:R-:W-:-:S08]  /*d510*/  NOP ;  /* 0x0000000000007918 */ /* 0x000fd00000000000 */
[----:B------:R-:W0:-:S00]  /*d520*/  USETMAXREG.DEALLOC.CTAPOOL 0x20 ;  /* 0x00000020000079c8 */ /* 0x000e0000080e0500 */
[----:B0-----:R-:W2:Y:S01]  /*d530*/  LDL.LU R2, [R1] ;  /* 0x0000000001027983 */ /* 0x001ea20000300800 */
[----:B------:R-:W-:Y:S02]  /*d540*/  LOP3.LUT R0, R0, 0x3, RZ, 0xc0, !PT ;  /* 0x0000000300007812 */ /* 0x000fe400078ec0ff */
[----:B------:R-:W-:-:S04]  /*d550*/  MOV R17, RZ ;  /* 0x000000ff00117202 */ /* 0x000fc80000000f00 */
[----:B------:R-:W0:Y:S02]  /*d560*/  SHFL.IDX PT, R0, R0, RZ, 0x1f ;  /* 0x00001fff00007589 */ /* 0x000e2400000e0000 */
[----:B0-----:R-:W-:Y:S02]  /*d570*/  ISETP.NE.AND P0, PT, R0, RZ, PT ;  /* 0x000000ff0000720c */ /* 0x001fe40003f05270 */
[----:B--2---:R-:W-:-:S11]  /*d580*/  LOP3.LUT R2, R2, 0xffffff7f, RZ, 0xc0, !PT ;  /* 0xffffff7f02027812 */ /* 0x004fd600078ec0ff */
[----:B------:R-:W-:-:S05]  /*d590*/  @P0 LOP3.LUT R2, R2, 0x80, RZ, 0xfc, !PT ;  /* 0x0000008002020812 */ /* 0x000fca00078efcff */
[----:B------:R0:W-:Y:S01]  /*d5a0*/  STL [R1], R2 ;  /* 0x0000000201007387 */ /* 0x0001e20000100800 */
[----:B------:R-:W-:Y:S05]  /*d5b0*/  @!P0 BRA `(.L_x_2132) ;  /* 0x00000000001c8947 */ /* 0x000fea0003800000 */
[----:B------:R-:W1:Y:S08]  /*d5c0*/  S2UR UR5, SR_CgaCtaId ;  /* 0x00000000000579c3 */ /* 0x000e700000008800 */
[----:B------:R-:W-:Y:S06]  /*d5d0*/  BAR.SYNC.DEFER_BLOCKING 0x5, 0x200 ;  /* 0x0148000000007b1d */ /* 0x000fec0000010000 */
[----:B------:R-:W-:-:S02]  /*d5e0*/  UMOV UR4, 0x400 ;  /* 0x0000040000047882 */ /* 0x000fc40000000000 */
[----:B-1----:R-:W-:-:S09]  /*d5f0*/  ULEA UR4, UR5, UR4, 0x18 ;  /* 0x0000000405047291 */ /* 0x002fd2000f8ec03f */
[----:B------:R-:W1:Y:S01]  /*d600*/  LDS.128 R16, [UR4+0x2d8d0] ;  /* 0x02d8d004ff107984 */ /* 0x000e620008000c00 */
[----:B------:R-:W-:Y:S06]  /*d610*/  BAR.ARV 0x4, 0x200 ;  /* 0x0108000000007b1d */ /* 0x000fec0000002000 */
[----:B------:R-:W-:Y:S05]  /*d620*/  BRA `(.L_x_2133) ;  /* 0x0000000c00987947 */ /* 0x000fea0003800000 */
.L_x_2132:
[----:B------:R-:W1:Y:S01]  /*d630*/  S2R R0, SR_TID.X ;  /* 0x0000000000007919 */ /* 0x000e620000002100 */
[----:B------:R-:W-:Y:S01]  /*d640*/  ULDC UR4, c[0x0][0xc3c] ;  /* 0x00030f0000047ab9 */ /* 0x000fe20000000800 */
[----:B------:R-:W-:Y:S01]  /*d650*/  IMAD.MOV.U32 R6, RZ, RZ, RZ ;  /* 0x000000ffff067224 */ /* 0x000fe200078e00ff */
[----:B------:R-:W2:Y:S01]  /*d660*/  S2UR UR6, SR_CTAID.X ;  /* 0x00000000000679c3 */ /* 0x000ea20000002500 */
[----:B------:R-:W-:Y:S01]  /*d670*/  ULDC UR5, c[0x0][0xc38] ;  /* 0x00030e0000057ab9 */ /* 0x000fe20000000800 */
[----:B-1----:R-:W-:-:S04]  /*d680*/  LOP3.LUT R0, R0, 0x1f, RZ, 0xc0, !PT ;  /* 0x0000001f00007812 */ /* 0x002fc800078ec0ff */
[----:B------:R-:W-:-:S04]  /*d690*/  ISETP.NE.AND P0, PT, R0, 0x1f, PT ;  /* 0x0000001f0000780c */ /* 0x000fc80003f05270 */
[----:B------:R-:W-:-:S13]  /*d6a0*/  ISETP.GE.OR P1, PT, R0, UR4, !P0 ;  /* 0x0000000400007c0c */ /* 0x000fda000c726670 */
[----:B------:R-:W1:Y:S08]  /*d6b0*/  @!P1 LDC.64 R4, c[0x0][0xc80] ;  /* 0x00032000ff049b82 */ /* 0x000e700000000a00 */
[----:B0-----:R-:W0:Y:S01]  /*d6c0*/  @!P1 LDC.64 R2, c[0x0][0xc78] ;  /* 0x00031e00ff029b82 */ /* 0x001e220000000a00 */
[----:B-1----:R-:W-:-:S05]  /*d6d0*/  @!P1 IMAD.WIDE.U32 R4, R0, 0x4, R4 ;  /* 0x0000000400049825 */ /* 0x002fca00078e0004 */
[----:B------:R-:W3:Y:S01]  /*d6e0*/  @!P1 LDG.E R17, desc[UR36][R4.64] ;  /* 0x0000002404119981 */ /* 0x000ee2000c1e1900 */
[----:B0-----:R-:W-:-:S05]  /*d6f0*/  @!P1 IMAD.WIDE.U32 R2, R0, 0x4, R2 ;  /* 0x0000000400029825 */ /* 0x001fca00078e0002 */
        /* <DEDUP_REMOVED lines=25> */
[----:B--2---:R-:W-:Y:S01]  /*d890*/  ISETP.GT.AND P6, PT, R7, UR6, PT ;  /* 0x0000000607007c0c */ /* 0x004fe2000bfc4270 */
[----:B------:R-:W-:-:S12]  /*d8a0*/  IMAD.MOV.U32 R4, RZ, RZ, R7 ;  /* 0x000000ffff047224 */ /* 0x000fd800078e0007 */
[----:B------:R-:W-:Y:S05]  /*d8b0*/  @P6 BRA `(.L_x_2134) ;  /* 0x0000000000986947 */ /* 0x000fea0003800000 */
[----:B------:R-:W-:Y:S01]  /*d8c0*/  IMAD.MOV.U32 R7, RZ, RZ, R4 ;  /* 0x000000ffff077224 */ /* 0x000fe200078e0004 */
[----:B------:R-:W-:Y:S01]  /*d8d0*/  UMOV UR4, URZ ;  /* 0x0000003f00047c82 */ /* 0x000fe20008000000 */
[----:B------:R-:W-:-:S05]  /*d8e0*/  ULDC UR5, c[0x0][0xc38] ;  /* 0x00030e0000057ab9 */ /* 0x000fca0000000800 */
.L_x_2136:
[----:B------:R-:W0:Y:S01]  /*d8f0*/  LDC R2, c[0x0][0xc3c] ;  /* 0x00030f00ff027b82 */ /* 0x000e220000000800 */
[----:B------:R-:W-:-:S06]  /*d900*/  UIADD3 UR4, UR4, 0x1f, URZ ;  /* 0x0000001f04047890 */ /* 0x000fcc000fffe03f */
[----:B0-----:R-:W-:-:S13]  /*d910*/  ISETP.LE.AND P6, PT, R2, UR4, PT ;  /* 0x0000000402007c0c */ /* 0x001fda000bfc3270 */
[----:B------:R-:W-:Y:S05]  /*d920*/  @P6 BRA `(.L_x_2135) ;  /* 0x0000000800ac6947 */ /* 0x000fea0003800000 */
[----:B------:R-:W-:Y:S01]  /*d930*/  VIADD R9, R0, UR4 ;  /* 0x0000000400097c36 */ /* 0x000fe20008000000 */
[----:B------:R-:W-:Y:S01]  /*d940*/  MOV R6, RZ ;  /* 0x000000ff00067202 */ /* 0x000fe20000000f00 */
[----:B------:R-:W-:-:S03]  /*d950*/  IMAD.MOV.U32 R17, RZ, RZ, RZ ;  /* 0x000000ffff117224 */ /* 0x000fc600078e00ff */
        /* <DEDUP_REMOVED lines=28> */
.L_x_2134:
        /* <DEDUP_REMOVED lines=13> */
.L_x_2137:
        /* <DEDUP_REMOVED lines=8> */
[----:B0-----:R-:W-:-:S02]  /*dc70*/  IADD3 R2, R8, 0xffffffe, RZ ;  /* 0x0ffffffe08027810 */ /* 0x001fc40007ffe0ff */
[----:B------:R-:W-:-:S04]  /*dc80*/  IABS R8, R4 ;  /* 0x0000000400087213 */ /* 0x000fc80000000000 */
        /* <DEDUP_REMOVED lines=28> */
[----:B------:R-:W-:Y:S01]  /*de50*/  IMAD R7, R2, R5, RZ ;  /* 0x0000000502077224 */ /* 0x000fe200078e02ff */
[----:B------:R-:W-:-:S05]  /*de60*/  MOV R2, RZ ;  /* 0x000000ff00027202 */ /* 0x000fca0000000f00 */
        /* <DEDUP_REMOVED lines=19> */
[----:B------:R-:W-:-:S03]  /*dfa0*/  IMAD R2, R17, R5, R4 ;  /* 0x0000000511027224 */ /* 0x000fc600078e0204 */
[----:B------:R-:W-:Y:S01]  /*dfb0*/  LEA R18, R18, R3, 0x10 ;  /* 0x0000000312127211 */ /* 0x000fe200078e80ff */
[----:B------:R-:W-:Y:S06]  /*dfc0*/  BRA `(.L_x_2139) ;  /* 0x0000000000f87947 */ /* 0x000fec0003800000 */
.L_x_2138:
        /* <DEDUP_REMOVED lines=41> */
[----:B0-----:R-:W-:-:S06]  /*e260*/  IADD3 R3, R9, 0xffffffe, RZ ;  /* 0x0ffffffe09037810 */ /* 0x001fcc0007ffe0ff */
        /* <DEDUP_REMOVED lines=20> */
.L_x_2139:
[----:B------:R-:W-:-:S04]  /*e3b0*/  LOP3.LUT R2, RZ, R2, RZ, 0x33, !PT ;  /* 0x00000002ff027212 */ /* 0x000fc800078e33ff */
[----:B------:R-:W-:Y:S01]  /*e3c0*/  IADD3 R17, R17, R2, RZ ;  /* 0x0000000211117210 */ /* 0x000fe20007ffe0ff */
[----:B------:R-:W-:Y:S06]  /*e3d0*/  BRA `(.L_x_2140) ;  /* 0x0000000000147947 */ /* 0x000fec0003800000 */
.L_x_2135:
[----:B------:R-:W-:Y:S01]  /*e3e0*/  ULDC UR4, c[0x0][0xc3c] ;  /* 0x00030f0000047ab9 */ /* 0x000fe20000000800 */
[----:B------:R-:W-:Y:S02]  /*e3f0*/  IMAD.MOV.U32 R17, RZ, RZ, RZ ;  /* 0x000000ffff117224 */ /* 0x000fe400078e00ff */
[----:B------:R-:W-:Y:S02]  /*e400*/  IMAD.U32 R16, RZ, RZ, UR6 ;  /* 0x00000006ff107e24 */ /* 0x000fe4000f8e00ff */
[----:B------:R-:W-:Y:S02]  /*e410*/  IMAD.MOV.U32 R18, RZ, RZ, RZ ;  /* 0x000000ffff127224 */ /* 0x000fe400078e00ff */
[----:B------:R-:W-:-:S07]  /*e420*/  IMAD.U32 R19, RZ, RZ, UR4 ;  /* 0x00000004ff137e24 */ /* 0x000fce000f8e00ff */
.L_x_2140:
[----:B------:R-:W-:-:S13]  /*e430*/  ISETP.NE.AND P0, PT, R0, RZ, PT ;  /* 0x000000ff0000720c */ /* 0x000fda0003f05270 */
[----:B------:R-:W0:Y:S01]  /*e440*/  @!P0 S2R R3, SR_CgaCtaId ;  /* 0x0000000000038919 */ /* 0x000e220000008800 */
[----:B------:R-:W-:-:S04]  /*e450*/  @!P0 MOV R0, 0x400 ;  /* 0x0000040000008802 */ /* 0x000fc80000000f00 */
[----:B0-----:R-:W-:-:S05]  /*e460*/  @!P0 LEA R0, R3, R0, 0x18 ;  /* 0x0000000003008211 */ /* 0x001fca00078ec0ff */
[----:B------:R2:W-:Y:S01]  /*e470*/  @!P0 STS.128 [R0+0x2d8d0], R16 ;  /* 0x02d8d01000008388 */ /* 0x0005e20000000c00 */
[----:B------:R-:W-:Y:S06]  /*e480*/  BAR.ARV 0x5, 0x200 ;  /* 0x0148000000007b1d */ /* 0x000fec0000002000 */
.L_x_2133:
[----:B------:R3:W-:Y:S01]  /*e490*/  STL [R1+0x34], RZ ;  /* 0x000034ff01007387 */ /* 0x0007e20000100800 */
[----:B------:R-:W-:Y:S01]  /*e4a0*/  ULDC UR4, c[0x0][0xc3c] ;  /* 0x00030f0000047ab9 */ /* 0x000fe20000000800 */
[----:B------:R-:W-:Y:S01]  /*e4b0*/  IMAD.MOV.U32 R28, RZ, RZ, 0x1 ;  /* 0x00000001ff1c7424 */ /* 0x000fe200078e00ff */
[----:B-1----:R-:W-:Y:S01]  /*e4c0*/  ISETP.GE.AND P0, PT, R19, UR4, PT ;  /* 0x0000000413007c0c */ /* 0x002fe2000bf06270 */
[----:B------:R-:W-:-:S12]  /*e4d0*/  IMAD.MOV.U32 R24, RZ, RZ, RZ ;  /* 0x000000ffff187224 */ /* 0x000fd800078e00ff */
[----:B---3--:R-:W-:Y:S05]  /*e4e0*/  @P0 BRA `(.L_x_2141) ;  /* 0x0000004c00f40947 */ /* 0x008fea0003800000 */
[----:B------:R-:W3:Y:S01]  /*e4f0*/  LDL R6, [R1+0x1c] ;  /* 0x00001c0001067983 */ /* 0x000ee20000100800 */
[----:B------:R-:W2:Y:S01]  /*e500*/  S2R R3, SR_TID.X ;  /* 0x0000000000037919 */ /* 0x000ea20000002100 */
[----:B------:R-:W1:Y:S01]  /*e510*/  S2UR UR5, SR_CgaCtaId ;  /* 0x00000000000579c3 */ /* 0x000e620000008800 */
[----:B------:R-:W-:Y:S01]  /*e520*/  UMOV UR4, 0x400 ;  /* 0x0000040000047882 */ /* 0x000fe20000000000 */
[C---:B--2---:R-:W-:Y:S01]  /*e530*/  IMAD.SHL.U32 R0, R3.reuse, 0x8, RZ ;  /* 0x0000000803007824 */ /* 0x044fe200078e00ff */
[C---:B------:R-:W-:Y:S01]  /*e540*/  LOP3.LUT R5, R3.reuse, 0x7f, RZ, 0xc0, !PT ;  /* 0x0000007f03057812 */ /* 0x040fe200078ec0ff */
[----:B------:R-:W-:-:S03]  /*e550*/  IMAD.SHL.U32 R4, R3, 0x20, RZ ;  /* 0x0000002003047824 */ /* 0x000fc600078e00ff */
[----:B0-----:R-:W-:Y:S01]  /*e560*/  LOP3.LUT R2, R0, 0xd8, RZ, 0xc0, !PT ;  /* 0x000000d800027812 */ /* 0x001fe200078ec0ff */
[----:B-1----:R-:W-:-:S03]  /*e570*/  ULEA UR4, UR5, UR4, 0x18 ;  /* 0x0000000405047291 */ /* 0x002fc6000f8ec03f */
[----:B------:R-:W-:Y:S02]  /*e580*/  LOP3.LUT R3, R2, 0x18, R3, 0x78, !PT ;  /* 0x0000001802037812 */ /* 0x000fe400078e7803 */
[----:B------:R-:W-:Y:S02]  /*e590*/  SHF.R.U32.HI R5, RZ, 0x2, R5 ;  /* 0x00000002ff057819 */ /* 0x000fe40000011605 */
[----:B------:R-:W-:Y:S01]  /*e5a0*/  MOV R22, UR4 ;  /* 0x0000000400167c02 */ /* 0x000fe20008000f00 */
[----:B------:R-:W-:Y:S01]  /*e5b0*/  BSSY B8, `(.L_x_2141) ;  /* 0x00004f0000087945 */ /* 0x000fe20003800000 */
[----:B------:R-:W-:Y:S02]  /*e5c0*/  IMAD.MOV.U32 R28, RZ, RZ, 0x1 ;  /* 0x00000001ff1c7424 */ /* 0x000fe400078e00ff */
[----:B------:R-:W-:Y:S01]  /*e5d0*/  IMAD.MOV.U32 R24, RZ, RZ, RZ ;  /* 0x000000ffff187224 */ /* 0x000fe200078e00ff */
[----:B------:R-:W-:Y:S01]  /*e5e0*/  ULDC UR38, c[0x0][0xc] ;  /* 0x0000030000267ab9 */ /* 0x000fe20000000800 */
[----:B---3--:R-:W-:-:S02]  /*e5f0*/  LOP3.LUT R2, R6, 0x2, RZ, 0xfc, !PT ;  /* 0x0000000206027812 */ /* 0x008fc400078efcff */
        /* <DEDUP_REMOVED lines=10> */
.L_x_2204:
[----:B------:R-:W1:Y:S01]  /*e6a0*/  LDC.64 R2, c[0x0][0xc88] ;  /* 0x00032200ff027b82 */ /* 0x000e620000000a00 */
[----:B--2---:R-:W2:Y:S01]  /*e6b0*/  LDL.LU R6, [R1] ;  /* 0x0000000001067983 */ /* 0x004ea20000300800 */
[----:B-1----:R-:W-:-:S05]  /*e6c0*/  IMAD.WIDE R2, R19, 0x4, R2 ;  /* 0x0000000413027825 */ /* 0x002fca00078e0202 */
[----:B0-----:R-:W0:Y:S01]  /*e6d0*/  LDG.E R27, desc[UR36][R2.64] ;  /* 0x00000024021b7981 */ /* 0x001e22000c1e1900 */
[----:B------:R-:W-:Y:S05]  /*e6e0*/  YIELD ;  /* 0x0000000000007946 */ /* 0x000fea0003800000 */
[----:B------:R-:W-:Y:S01]  /*e6f0*/  ULDC.64 UR4, c[0x0][0xa28] ;  /* 0x00028a0000047ab9 */ /* 0x000fe20000000a00 */
[----:B------:R-:W-:Y:S01]  /*e700*/  IMAD.MOV.U32 R7, RZ, RZ, RZ ;  /* 0x000000ffff077224 */ /* 0x000fe200078e00ff */
[----:B------:R-:W-:Y:S01]  /*e710*/  ISETP.NE.U32.AND P0, PT, RZ, UR4, PT ;  /* 0x00000004ff007c0c */ /* 0x000fe2000bf05070 */
[----:B------:R-:W-:-:S03]  /*e720*/  ULDC.64 UR6, c[0x0][0xa18] ;  /* 0x0002860000067ab9 */ /* 0x000fc60000000a00 */
[----:B------:R-:W-:Y:S01]  /*e730*/  ISETP.NE.AND.EX P0, PT, RZ, UR5, PT, P0 ;  /* 0x00000005ff007c0c */ /* 0x000fe2000bf05300 */
[----:B------:R-:W-:Y:S01]  /*e740*/  IMAD.MOV.U32 R29, RZ, RZ, RZ ;  /* 0x000000ffff1d7224 */ /* 0x000fe200078e00ff */
[----:B0-----:R-:W-:-:S11]  /*e750*/  SHF.R.S32.HI R0, RZ, 0x1f, R27 ;  /* 0x0000001fff007819 */ /* 0x001fd6000001141b */
[C---:B------:R-:W-:Y:S01]  /*e760*/  @P0 LEA R2, P1, R27.reuse, UR4, 0x2 ;  /* 0x000000041b020c11 */ /* 0x040fe2000f8210ff */
[C---:B------:R-:W-:Y:S01]  /*e770*/  IMAD.SHL.U32 R23, R27.reuse, 0x4, RZ ;  /* 0x000000041b177824 */ /* 0x040fe200078e00ff */
[C-C-:B------:R-:W-:Y:S01]  /*e780*/  SHF.L.U64.HI R25, R27.reuse, 0x2, R0.reuse ;  /* 0x000000021b197819 */ /* 0x140fe20000010200 */
[----:B------:R0:W-:Y:S01]  /*e790*/  STL [R1+0x24], R0 ;  /* 0x0000240001007387 */ /* 0x0001e20000100800 */
[----:B------:R-:W-:Y:S01]  /*e7a0*/  @P0 LEA.HI.X R3, R27, UR5, R0, 0x2, P1 ;  /* 0x000000051b030c11 */ /* 0x000fe200088f1400 */
[----:B------:R-:W-:-:S04]  /*e7b0*/  ULDC.64 UR4, c[0x0][0xa00] ;  /* 0x0002800000047ab9 */ /* 0x000fc80000000a00 */
[----:B------:R1:W3:Y:S01]  /*e7c0*/  @P0 LDG.E R7, desc[UR36][R2.64] ;  /* 0x0000002402070981 */ /* 0x0002e2000c1e1900 */
[----:B------:R-:W-:Y:S02]  /*e7d0*/  ISETP.NE.U32.AND P0, PT, RZ, UR4, PT ;  /* 0x00000004ff007c0c */ /* 0x000fe4000bf05070 */
[----:B--2---:R-:W-:Y:S02]  /*e7e0*/  LOP3.LUT R6, R6, 0xffffffbf, RZ, 0xc0, !PT ;  /* 0xffffffbf06067812 */ /* 0x004fe400078ec0ff */
[----:B------:R-:W-:Y:S02]  /*e7f0*/  ISETP.NE.AND.EX P2, PT, RZ, UR5, PT, P0 ;  /* 0x00000005ff007c0c */ /* 0x000fe4000bf45300 */
[----:B------:R-:W-:Y:S02]  /*e800*/  ISETP.NE.U32.AND P0, PT, RZ, UR6, PT ;  /* 0x00000006ff007c0c */ /* 0x000fe4000bf05070 */
[----:B-1----:R-:W-:Y:S02]  /*e810*/  IADD3 R2, P1, R23, UR4, RZ ;  /* 0x0000000417027c10 */ /* 0x002fe4000ff3e0ff */
[----:B------:R-:W-:-:S02]  /*e820*/  ISETP.NE.AND.EX P0, PT, RZ, UR7, PT, P0 ;  /* 0x00000007ff007c0c */ /* 0x000fc4000bf05300 */
[----:B------:R-:W-:Y:S01]  /*e830*/  IADD3.X R3, R25, UR5, RZ, P1, !PT ;  /* 0x0000000519037c10 */ /* 0x000fe20008ffe4ff */
[----:B------:R-:W-:-:S04]  /*e840*/  ULDC.64 UR4, c[0x0][0x418] ;  /* 0x0001060000047ab9 */ /* 0x000fc80000000a00 */
[----:B------:R-:W-:Y:S01]  /*e850*/  @P2 LOP3.LUT R6, R6, 0x40, RZ, 0xfc, !PT ;  /* 0x0000004006062812 */ /* 0x000fe200078efcff */
[----:B------:R1:W5:Y:S05]  /*e860*/  @P2 LDG.E R29, desc[UR36][R2.64] ;  /* 0x00000024021d2981 */ /* 0x00036a000c1e1900 */
[----:B------:R-:W-:Y:S01]  /*e870*/  @P0 IADD3 R4, P1, R23, UR6, RZ ;  /* 0x0000000617040c10 */ /* 0x000fe2000ff3e0ff */
[----:B------:R1:W-:Y:S03]  /*e880*/  STL [R1], R6 ;  /* 0x0000000601007387 */ /* 0x0003e60000100800 */
[----:B------:R-:W-:-:S05]  /*e890*/  @P0 IADD3.X R5, R25, UR7, RZ, P1, !PT ;  /* 0x0000000719050c10 */ /* 0x000fca0008ffe4ff */
[----:B------:R-:W2:Y:S01]  /*e8a0*/  @P0 LDG.E R4, desc[UR36][R4.64] ;  /* 0x0000002404040981 */ /* 0x000ea2000c1e1900 */
[----:B------:R-:W-:-:S03]  /*e8b0*/  UISETP.NE.U32.AND UP0, UPT, UR4, URZ, UPT ;  /* 0x0000003f0400728c */ /* 0x000fc6000bf05070 */
[----:B------:R-:W-:Y:S01]  /*e8c0*/  ULDC UR4, c[0x0][0x424] ;  /* 0x0001090000047ab9 */ /* 0x000fe20000000800 */
[----:B------:R-:W-:-:S03]  /*e8d0*/  UISETP.NE.AND.EX UP0, UPT, UR5, URZ, UPT, UP0 ;  /* 0x0000003f0500728c */ /* 0x000fc6000bf05300 */
[----:B------:R-:W-:Y:S01]  /*e8e0*/  ULDC UR5, c[0x0][0x2f0] ;  /* 0x0000bc0000057ab9 */ /* 0x000fe20000000800 */
[----:B------:R-:W-:-:S04]  /*e8f0*/  USEL UR4, UR4, 0x1, UP0 ;  /* 0x0000000104047887 */ /* 0x000fc80008000000 */
[----:B------:R-:W-:-:S06]  /*e900*/  UIMAD UR4, UR4, UR5, URZ ;  /* 0x00000005040472a4 */ /* 0x000fcc000f8e023f */
[----:B0-----:R-:W-:Y:S01]  /*e910*/  IMAD.U32 R0, RZ, RZ, UR4 ;  /* 0x00000004ff007e24 */ /* 0x001fe2000f8e00ff */
[----:B---3--:R1:W-:Y:S04]  /*e920*/  STL [R1+0x10], R7 ;  /* 0x0000100701007387 */ /* 0x0083e80000100800 */
[----:B--2---:R1:W-:Y:S01]  /*e930*/  @P0 STL [R1+0x20], R4 ;  /* 0x0000200401000387 */ /* 0x0043e20000100800 */
        /* <DEDUP_REMOVED lines=9> */
.L_x_2142:
        /* <DEDUP_REMOVED lines=10> */
.L_x_2143:
        /* <DEDUP_REMOVED lines=9> */
.L_x_2144:
[----:B0-2---:R-:W-:Y:S01]  /*eb00*/  IMAD.MOV.U32 R2, RZ, RZ, R6 ;  /* 0x000000ffff027224 */ /* 0x005fe200078e0006 */
[----:B------:R-:W0:Y:S01]  /*eb10*/  LDC R3, c[0x0][0x448] ;  /* 0x00011200ff037b82 */ /* 0x000e220000000800 */
[----:B------:R-:W2:Y:S01]  /*eb20*/  LDL R6, [R1+0x20] ;  /* 0x0000200001067983 */ /* 0x000ea20000100800 */
[----:B-----5:R-:W-:Y:S01]  /*eb30*/  IMAD.IADD R5, R0, 0x1, -R7 ;  /* 0x0000000100057824 */ /* 0x020fe200078e0a07 */
[----:B------:R-:W-:Y:S01]  /*eb40*/  BSSY B0, `(.L_x_2145) ;  /* 0x0000039000007945 */ /* 0x000fe20003800000 */
[----:B------:R-:W-:Y:S02]  /*eb50*/  LOP3.LUT R2, R2, 0xffffffdf, RZ, 0xc0, !PT ;  /* 0xffffffdf02027812 */ /* 0x000fe400078ec0ff */
[----:B0-----:R-:W-:-:S13]  /*eb60*/  ISETP.NE.AND P0, PT, R3, 0x1, PT ;  /* 0x000000010300780c */ /* 0x001fda0003f05270 */
[----:B------:R-:W0:Y:S01]  /*eb70*/  @P0 LDC R4, c[0x0][0x44c] ;  /* 0x00011300ff040b82 */ /* 0x000e220000000800 */
[----:B------:R-:W-:-:S05]  /*eb80*/  @P0 LOP3.LUT R2, R2, 0x20, RZ, 0xfc, !PT ;  /* 0x0000002002020812 */ /* 0x000fca00078efcff */
[----:B------:R1:W-:Y:S02]  /*eb90*/  STL [R1], R2 ;  /* 0x0000000201007387 */ /* 0x0003e40000100800 */
[----:B------:R-:W3:Y:S02]  /*eba0*/  @P0 LDC R3, c[0x0][0x450] ;  /* 0x00011400ff030b82 */ /* 0x000ee40000000800 */
[----:B------:R4:W-:Y:S01]  /*ebb0*/  STL [R1+0x8], R5 ;  /* 0x0000080501007387 */ /* 0x0009e20000100800 */
[----:B-1----:R-:W-:-:S05]  /*ebc0*/  IMAD R2, R17, 0xc0, RZ ;  /* 0x000000c011027824 */ /* 0x002fca00078e02ff */
[----:B------:R-:W-:-:S05]  /*ebd0*/  IADD3 R2, R2, 0xbf, RZ ;  /* 0x000000bf02027810 */ /* 0x000fca0007ffe0ff */
[----:B0-----:R-:W-:-:S05]  /*ebe0*/  @P0 IMAD.HI.U32 R4, R2, R4, RZ ;  /* 0x0000000402040227 */ /* 0x001fca00078e00ff */
[----:B---3--:R-:W-:Y:S02]  /*ebf0*/  @P0 SHF.R.U32.HI R2, RZ, R3, R4 ;  /* 0x00000003ff020219 */ /* 0x008fe40000011604 */
[----:B------:R-:W-:-:S04]  /*ec00*/  LOP3.LUT R4, R18, 0xff000000, RZ, 0xc0, !PT ;  /* 0xff00000012047812 */ /* 0x000fc800078ec0ff */
[----:B------:R-:W-:Y:S02]  /*ec10*/  SHF.R.U32.HI R4, RZ, 0x8, R4 ;  /* 0x00000008ff047819 */ /* 0x000fe40000011604 */
[----:B--2---:R-:W-:-:S05]  /*ec20*/  IADD3 R0, R5, 0x80, -R6 ;  /* 0x0000008005007810 */ /* 0x004fca0007ffe806 */
[----:B------:R-:W-:-:S05]  /*ec30*/  IMAD.IADD R0, R0, 0x1, R2 ;  /* 0x0000000100007824 */ /* 0x000fca00078e0202 */
[----:B------:R-:W-:-:S04]  /*ec40*/  SHF.R.S32.HI R2, RZ, 0x1f, R0 ;  /* 0x0000001fff027819 */ /* 0x000fc80000011400 */
[----:B------:R-:W-:Y:S01]  /*ec50*/  LEA.HI R0, R2, R0, RZ, 0x7 ;  /* 0x0000000002007211 */ /* 0x000fe200078f38ff */
[----:B------:R-:W-:-:S03]  /*ec60*/  VIADD R2, R5, 0x7f ;  /* 0x0000007f05027836 */ /* 0x000fc60000000000 */
[----:B------:R-:W-:Y:S02]  /*ec70*/  SHF.R.S32.HI R0, RZ, 0x7, R0 ;  /* 0x00000007ff007819 */ /* 0x000fe40000011400 */
[----:B------:R-:W-:-:S04]  /*ec80*/  SHF.R.S32.HI R3, RZ, 0x1f, R2 ;  /* 0x0000001fff037819 */ /* 0x000fc80000011402 */
[----:B------:R-:W-:-:S04]  /*ec90*/  LEA.HI R2, R3, R2, RZ, 0x7 ;  /* 0x0000000203027211 */ /* 0x000fc800078f38ff */
[----:B------:R-:W-:-:S04]  /*eca0*/  SHF.R.S32.HI R2, RZ, 0x7, R2 ;  /* 0x00000007ff027819 */ /* 0x000fc80000011402 */
[----:B------:R-:W-:Y:S02]  /*ecb0*/  VIMNMX R0, R2, R0, PT ;  /* 0x0000000002007248 */ /* 0x000fe40003fe0100 */
[----:B------:R-:W-:Y:S02]  /*ecc0*/  LOP3.LUT R2, R18, 0xff0000, RZ, 0xc0, !PT ;  /* 0x00ff000012027812 */ /* 0x000fe400078ec0ff */
[----:B------:R-:W-:Y:S02]  /*ecd0*/  ISETP.GE.AND P0, PT, R0, 0x1, PT ;  /* 0x000000010000780c */ /* 0x000fe40003f06270 */
[----:B------:R-:W-:Y:S01]  /*ece0*/  LEA.HI R4, R2, R4, RZ, 0x10 ;  /* 0x0000000402047211 */ /* 0x000fe200078f80ff */
[----:B------:R-:W-:-:S10]  /*ecf0*/  IMAD.MOV.U32 R2, RZ, RZ, RZ ;  /* 0x000000ffff027224 */ /* 0x000fd400078e00ff */
[----:B----4-:R-:W-:Y:S05]  /*ed00*/  @!P0 BRA `(.L_x_2146) ;  /* 0x0000000000708947 */ /* 0x010fea0003800000 */
        /* <DEDUP_REMOVED lines=26> */
[----:B------:R-:W-:Y:S01]  /*eeb0*/  @!P2 IMAD.MOV R2, RZ, RZ, -R2 ;  /* 0x000000ffff02a224 */ /* 0x000fe200078e0a02 */
[----:B------:R-:W-:-:S07]  /*eec0*/  @!P1 LOP3.LUT R2, RZ, R5, RZ, 0x33, !PT ;  /* 0x00000005ff029212 */ /* 0x000fce00078e33ff */
.L_x_2146:
[----:B------:R-:W-:Y:S05]  /*eed0*/  BSYNC B0 ;  /* 0x0000000000007941 */ /* 0x000fea0003800000 */
.L_x_2145:
        /* <DEDUP_REMOVED lines=25> */
.L_x_2148:
        /* <DEDUP_REMOVED lines=9> */
[----:B------:R-:W-:Y:S01]  /*f100*/  MOV R13, RZ ;  /* 0x000000ff000d7202 */ /* 0x000fe20000000f00 */
[----:B------:R-:W0:Y:S01]  /*f110*/  LDC.64 R2, c[0x4][R2] ;  /* 0x0100000002027b82 */ /* 0x000e220000000a00 */
[----:B------:R-:W-:Y:S02]  /*f120*/  IMAD.U32 R5, RZ, RZ, UR7 ;  /* 0x00000007ff057e24 */ /* 0x000fe4000f8e00ff */
[----:B------:R-:W-:Y:S02]  /*f130*/  IMAD.U32 R6, RZ, RZ, UR8 ;  /* 0x00000008ff067e24 */ /* 0x000fe4000f8e00ff */
[----:B------:R-:W-:-:S02]  /*f140*/  IMAD.U32 R7, RZ, RZ, UR9 ;  /* 0x00000009ff077e24 */ /* 0x000fc4000f8e00ff */
[----:B------:R-:W-:Y:S02]  /*f150*/  IMAD.U32 R10, RZ, RZ, UR4 ;  /* 0x00000004ff0a7e24 */ /* 0x000fe4000f8e00ff */
[----:B------:R-:W-:Y:S02]  /*f160*/  IMAD.U32 R11, RZ, RZ, UR5 ;  /* 0x00000005ff0b7e24 */ /* 0x000fe4000f8e00ff */
[----:B------:R-:W-:Y:S02]  /*f170*/  IMAD.MOV.U32 R8, RZ, RZ, 0x70 ;  /* 0x00000070ff087424 */ /* 0x000fe400078e00ff */
[----:B------:R-:W-:-:S07]  /*f180*/  IMAD.MOV.U32 R12, RZ, RZ, 0x1 ;  /* 0x00000001ff0c7424 */ /* 0x000fce00078e00ff */
[----:B------:R-:W-:-:S07]  /*f190*/  LEPC R20, `(.L_x_2151) ;  /* 0x000000001014794e */ /* 0x000fce0000000000 */
[----:B0-----:R-:W-:Y:S05]  /*f1a0*/  CALL.ABS.NOINC R2 ;  /* 0x0000000002007343 */ /* 0x001fea0003c00000 */
.L_x_2151:
[----:B------:R-:W-:Y:S05]  /*f1b0*/  BSYNC B6 ;  /* 0x0000000000067941 */ /* 0x000fea0003800000 */
.L_x_2150:
        /* <DEDUP_REMOVED lines=20> */
.L_x_2154:
[----:B------:R0:W1:Y:S01]  /*f300*/  LDC.64 R2, c[0x4][R26] ;  /* 0x010000001a027b82 */ /* 0x0000620000000a00 */
[----:B------:R-:W-:Y:S01]  /*f310*/  ULDC.64 UR6, c[0x4][0x88] ;  /* 0x0100220000067ab9 */ /* 0x000fe20000000a00 */
[----:B------:R-:W-:Y:S01]  /*f320*/  ULDC.64 UR8, c[0x4][0x90] ;  /* 0x0100240000087ab9 */ /* 0x000fe20000000a00 */
[----:B------:R-:W-:Y:S01]  /*f330*/  ULDC.64 UR4, c[0x4][0x18] ;  /* 0x0100060000047ab9 */ /* 0x000fe20000000a00 */
[----:B------:R-:W-:Y:S01]  /*f340*/  MOV R4, UR6 ;  /* 0x0000000600047c02 */ /* 0x000fe20008000f00 */
[----:B------:R-:W-:Y:S02]  /*f350*/  IMAD.U32 R5, RZ, RZ, UR7 ;  /* 0x00000007ff057e24 */ /* 0x000fe4000f8e00ff */
        /* <DEDUP_REMOVED lines=9> */
.L_x_2153:
[----:B------:R-:W-:Y:S05]  /*f3f0*/  BSYNC B6 ;  /* 0x0000000000067941 */ /* 0x000fea0003800000 */
.L_x_2152:
[----:B------:R-:W2:Y:S01]  /*f400*/  LDL.LU R2, [R1] ;  /* 0x0000000001027983 */ /* 0x000ea20000300800 */
[----:B------:R-:W-:Y:S01]  /*f410*/  ULDC.64 UR4, c[0x0][0x9f8] ;  /* 0x00027e0000047ab9 */ /* 0x000fe20000000a00 */
[----:B------:R-:W0:Y:S02]  /*f420*/  LDC R5, c[0x0][0x430] ;  /* 0x00010c00ff057b82 */ /* 0x000e240000000800 */
[----:B------:R-:W3:Y:S01]  /*f430*/  LDL R21, [R1+0x4] ;  /* 0x0000040001157983 */ /* 0x000ee20000100800 */
[----:B------:R-:W-:-:S03]  /*f440*/  ISETP.NE.U32.AND P0, PT, RZ, UR4, PT ;  /* 0x00000004ff007c0c */ /* 0x000fc6000bf05070 */
[----:B------:R-:W4:Y:S01]  /*f450*/  LDL R26, [R1+0x30] ;  /* 0x00003000011a7983 */ /* 0x000f220000100800 */
[----:B------:R-:W-:-:S03]  /*f460*/  ISETP.NE.AND.EX P0, PT, RZ, UR5, PT, P0 ;  /* 0x00000005ff007c0c */ /* 0x000fc6000bf05300 */
[----:B------:R-:W4:Y:S04]  /*f470*/  LDL R6, [R1+0x8] ;  /* 0x0000080001067983 */ /* 0x000f280000100800 */
[----:B------:R-:W4:Y:S01]  /*f480*/  LDL R4, [R1+0x10] ;  /* 0x0000100001047983 */ /* 0x000f220000100800 */
[----:B------:R-:W1:Y:S01]  /*f490*/  S2R R7, SR_TID.X ;  /* 0x0000000000077919 */ /* 0x000e620000002100 */
[----:B------:R-:W4:Y:S01]  /*f4a0*/  S2R R0, SR_TID.X ;  /* 0x0000000000007919 */ /* 0x000f220000002100 */
[----:B--2---:R-:W-:-:S03]  /*f4b0*/  IMAD.MOV.U32 R20, RZ, RZ, R2 ;  /* 0x000000ffff147224 */ /* 0x004fc600078e0002 */
[----:B------:R-:W-:Y:S02]  /*f4c0*/  @P0 IADD3 R2, P1, R23, UR4, RZ ;  /* 0x0000000417020c10 */ /* 0x000fe4000ff3e0ff */
[----:B0-----:R-:W-:Y:S01]  /*f4d0*/  ISETP.NE.AND P2, PT, R5, 0x1, PT ;  /* 0x000000010500780c */ /* 0x001fe20003f45270 */
[----:B-1----:R-:W-:Y:S01]  /*f4e0*/  IMAD.SHL.U32 R7, R7, 0x20, RZ ;  /* 0x0000002007077824 */ /* 0x002fe200078e00ff */
[----:B------:R-:W-:Y:S01]  /*f4f0*/  @P0 IADD3.X R3, R25, UR5, RZ, P1, !PT ;  /* 0x0000000519030c10 */ /* 0x000fe20008ffe4ff */
[----:B------:R-:W-:-:S04]  /*f500*/  ULDC UR4, c[0x0][0x2f4] ;  /* 0x0000bd0000047ab9 */ /* 0x000fc80000000800 */
[----:B---3--:R0:W2:Y:S01]  /*f510*/  @P0 LDG.E R21, desc[UR36][R2.64] ;  /* 0x0000002402150981 */ /* 0x0080a2000c1e1900 */
[----:B----4-:R-:W-:Y:S02]  /*f520*/  IADD3 R26, R26, -0x1, RZ ;  /* 0xffffffff1a1a7810 */ /* 0x010fe40007ffe0ff */
[----:B------:R-:W-:-:S03]  /*f530*/  LOP3.LUT R0, R0, 0x7f, RZ, 0xc0, !PT ;  /* 0x0000007f00007812 */ /* 0x000fc600078ec0ff */
[----:B0-----:R-:W0:Y:S01]  /*f540*/  @P2 LDC R3, c[0x0][0x434] ;  /* 0x00010d00ff032b82 */ /* 0x001e220000000800 */
[----:B------:R-:W-:Y:S01]  /*f550*/  IMAD.SHL.U32 R8, R26, 0x80, RZ ;  /* 0x000000801a087824 */ /* 0x000fe200078e00ff */
[----:B------:R-:W-:Y:S02]  /*f560*/  SHF.R.U32.HI R0, RZ, 0x2, R0 ;  /* 0x00000002ff007819 */ /* 0x000fe40000011600 */
[----:B------:R-:W-:-:S04]  /*f570*/  LOP3.LUT R7, R7, 0x60, RZ, 0xc0, !PT ;  /* 0x0000006007077812 */ /* 0x000fc800078ec0ff */
[----:B------:R-:W1:Y:S01]  /*f580*/  @P2 LDC R2, c[0x0][0x438] ;  /* 0x00010e00ff022b82 */ /* 0x000e620000000800 */
[----:B------:R-:W-:Y:S02]  /*f590*/  LOP3.LUT R0, R8, R0, R7, 0xfe, !PT ;  /* 0x0000000008007212 */ /* 0x000fe400078efe07 */
[----:B------:R-:W-:-:S04]  /*f5a0*/  LOP3.LUT R20, R20, 0xffffffef, RZ, 0xc0, !PT ;  /* 0xffffffef14147812 */ /* 0x000fc800078ec0ff */
[----:B------:R-:W-:-:S04]  /*f5b0*/  @P2 LOP3.LUT R20, R20, 0x10, RZ, 0xfc, !PT ;  /* 0x0000001014142812 */ /* 0x000fc800078efcff */
[----:B------:R-:W-:Y:S01]  /*f5c0*/  LOP3.LUT R20, R20, 0xfffffffb, RZ, 0xc0, !PT ;  /* 0xfffffffb14147812 */ /* 0x000fe200078ec0ff */
[----:B------:R-:W-:Y:S01]  /*f5d0*/  UMOV UR5, 0xffffffff ;  /* 0xffffffff00057882 */ /* 0x000fe20000000000 */
[----:B------:R-:W-:Y:S01]  /*f5e0*/  LOP3.LUT R25, R18, 0xffff, RZ, 0xc0, !PT ;  /* 0x0000ffff12197812 */ /* 0x000fe200078ec0ff */
[----:B--2---:R-:W-:Y:S01]  /*f5f0*/  @P0 STL [R1+0x4], R21 ;  /* 0x0000041501000387 */ /* 0x004fe20000100800 */
[C---:B------:R-:W-:Y:S01]  /*f600*/  ISETP.GE.AND P0, PT, R0.reuse, R6, PT ;  /* 0x000000060000720c */ /* 0x040fe20003f06270 */
[----:B------:R-:W-:-:S04]  /*f610*/  IMAD.IADD R0, R0, 0x1, R4 ;  /* 0x0000000100007824 */ /* 0x000fc800078e0204 */
[----:B0-----:R-:W-:-:S04]  /*f620*/  @P2 IMAD.HI.U32 R3, R0, R3, RZ ;  /* 0x0000000300032227 */ /* 0x001fc800078e00ff */
[----:B------:R-:W-:Y:S01]  /*f630*/  IMAD.MOV.U32 R6, RZ, RZ, R0 ;  /* 0x000000ffff067224 */ /* 0x000fe200078e0000 */
[----:B-1----:R-:W-:-:S03]  /*f640*/  @P2 SHF.R.U32.HI R6, RZ, R2, R3 ;  /* 0x00000002ff062219 */ /* 0x002fc60000011603 */
[----:B------:R-:W0:Y:S02]  /*f650*/  @!P0 LDC.64 R2, c[0x0][0x428] ;  /* 0x00010a00ff028b82 */ /* 0x000e240000000a00 */
[--C-:B------:R-:W-:Y:S01]  /*f660*/  IMAD.MOV R4, RZ, RZ, -R6.reuse ;  /* 0x000000ffff047224 */ /* 0x100fe200078e0a06 */
[----:B------:R-:W-:-:S03]  /*f670*/  @!P0 SHF.R.S32.HI R7, RZ, 0x1f, R6 ;  /* 0x0000001fff078819 */ /* 0x000fc60000011406 */
[----:B------:R-:W-:Y:S01]  /*f680*/  IMAD R4, R5, R4, R0 ;  /* 0x0000000405047224 */ /* 0x000fe200078e0200 */
[----:B------:R-:W-:-:S05]  /*f690*/  SHF.R.S32.HI R5, RZ, 0x1f, R21 ;  /* 0x0000001fff057819 */ /* 0x000fca0000011415 */
[----:B------:R1:W-:Y:S01]  /*f6a0*/  STL [R1+0x14], R5 ;  /* 0x0000140501007387 */ /* 0x0003e20000100800 */
[----:B0-----:R-:W-:-:S04]  /*f6b0*/  @!P0 IMAD.WIDE.U32 R6, R21, R2, R6 ;  /* 0x0000000215068225 */ /* 0x001fc800078e0006 */
[----:B------:R-:W-:Y:S02]  /*f6c0*/  @!P0 IMAD R2, R5, R2, RZ ;  /* 0x0000000205028224 */ /* 0x000fe400078e02ff */
[----:B-1----:R-:W0:Y:S02]  /*f6d0*/  S2R R5, SR_TID.X ;  /* 0x0000000000057919 */ /* 0x002e240000002100 */
[----:B------:R-:W-:Y:S02]  /*f6e0*/  @!P0 IMAD R0, R21, R3, R2 ;  /* 0x0000000315008224 */ /* 0x000fe400078e0202 */
[----:B------:R-:W1:Y:S02]  /*f6f0*/  @!P0 LDC.64 R2, c[0x0][0x418] ;  /* 0x00010600ff028b82 */ /* 0x000e640000000a00 */
[----:B------:R-:W-:Y:S02]  /*f700*/  @!P0 IMAD.IADD R0, R7, 0x1, R0 ;  /* 0x0000000107008824 */ /* 0x000fe400078e0200 */
[----:B0-----:R-:W-:-:S05]  /*f710*/  IMAD.SHL.U32 R21, R5, 0x8, RZ ;  /* 0x0000000805157824 */ /* 0x001fca00078e00ff */
[----:B------:R-:W-:-:S04]  /*f720*/  LOP3.LUT R21, R21, 0x18, RZ, 0xc0, !PT ;  /* 0x0000001815157812 */ /* 0x000fc800078ec0ff */
[C---:B------:R-:W-:Y:S02]  /*f730*/  ISETP.GE.AND P2, PT, R21.reuse, UR4, PT ;  /* 0x0000000415007c0c */ /* 0x040fe4000bf46270 */
[C---:B-1----:R-:W-:Y:S02]  /*f740*/  @!P0 LEA R2, P1, R6.reuse, R2, 0x2 ;  /* 0x0000000206028211 */ /* 0x042fe400078210ff */
[C---:B------:R-:W-:Y:S02]  /*f750*/  LOP3.LUT R9, R21.reuse, 0x20, RZ, 0xfc, !PT ;  /* 0x0000002015097812 */ /* 0x040fe400078efcff */
[----:B------:R-:W-:Y:S01]  /*f760*/  @!P0 LEA.HI.X R3, R6, R3, R0, 0x2, P1 ;  /* 0x0000000306038211 */ /* 0x000fe200008f1400 */
[----:B------:R-:W-:Y:S01]  /*f770*/  IMAD.MOV.U32 R0, RZ, RZ, RZ ;  /* 0x000000ffff007224 */ /* 0x000fe200078e00ff */
[----:B------:R-:W-:Y:S02]  /*f780*/  LOP3.LUT R5, R21, 0x40, RZ, 0xfc, !PT ;  /* 0x0000004015057812 */ /* 0x000fe400078efcff */
[----:B------:R-:W-:-:S03]  /*f790*/  ISETP.GE.AND P1, PT, R9, UR4, PT ;  /* 0x0000000409007c0c */ /* 0x000fc6000bf26270 */
[----:B------:R-:W-:Y:S01]  /*f7a0*/  @P2 LOP3.LUT R20, R20, 0x4, RZ, 0xfc, !PT ;  /* 0x0000000414142812 */ /* 0x000fe200078efcff */
[----:B------:R0:W5:Y:S01]  /*f7b0*/  @!P0 LDG.E R0, desc[UR36][R2.64] ;  /* 0x0000002402008981 */ /* 0x000162000c1e1900 */
[----:B------:R-:W-:Y:S02]  /*f7c0*/  ISETP.GE.AND P0, PT, R5, UR4, PT ;  /* 0x0000000405007c0c */ /* 0x000fe4000bf06270 */
[----:B------:R-:W-:-:S04]  /*f7d0*/  LOP3.LUT R20, R20, 0xfffffffe, RZ, 0xc0, !PT ;  /* 0xfffffffe14147812 */ /* 0x000fc800078ec0ff */
[----:B------:R-:W-:-:S04]  /*f7e0*/  LOP3.LUT R20, R20, 0xfffffffd, RZ, 0xc0, !PT ;  /* 0xfffffffd14147812 */ /* 0x000fc800078ec0ff */
[----:B------:R-:W-:-:S04]  /*f7f0*/  @P1 LOP3.LUT R20, R20, 0x2, RZ, 0xfc, !PT ;  /* 0x0000000214141812 */ /* 0x000fc800078efcff */
[----:B------:R-:W-:-:S05]  /*f800*/  @P0 LOP3.LUT R20, R20, 0x1, RZ, 0xfc, !PT ;  /* 0x0000000114140812 */ /* 0x000fca00078efcff */
[----:B------:R0:W-:Y:S01]  /*f810*/  STL [R1], R20 ;  /* 0x0000001401007387 */ /* 0x0001e20000100800 */
[----:B------:R-:W-:Y:S05]  /*f820*/  BRA.DIV UR5, `(.L_x_2155) ;  /* 0x0000004205b07947 */ /* 0x000fea000b800000 */
.L_x_2221:
[----:B0-----:R-:W2:Y:S01]  /*f830*/  LDL R3, [R1+0x38] ;  /* 0x0000380001037983 */ /* 0x001ea20000100800 */
[----:B------:R-:W-:-:S05]  /*f840*/  IMAD.MOV.U32 R2, RZ, RZ, R20 ;  /* 0x000000ffff027224 */ /* 0x000fca00078e0014 */
[----:B------:R-:W-:Y:S02]  /*f850*/  LOP3.LUT R2, R2, 0xfffffff7, RZ, 0xc0, !PT ;  /* 0xfffffff702027812 */ /* 0x000fe400078ec0ff */
[----:B--2---:R-:W-:-:S13]  /*f860*/  ISETP.NE.AND P0, PT, R3, 0x3, PT ;  /* 0x000000030300780c */ /* 0x004fda0003f05270 */
[----:B------:R-:W-:-:S05]  /*f870*/  @P0 LOP3.LUT R2, R2, 0x8, RZ, 0xfc, !PT ;  /* 0x0000000802020812 */ /* 0x000fca00078efcff */
[----:B------:R0:W-:Y:S01]  /*f880*/  STL [R1], R2 ;  /* 0x0000000201007387 */ /* 0x0001e20000100800 */
[----:B------:R-:W-:Y:S05]  /*f890*/  @!P0 BRA `(.L_x_2156) ;  /* 0x0000000000048947 */ /* 0x000fea0003800000 */
[----:B------:R-:W-:Y:S01]  /*f8a0*/  BPT.TRAP 0x1 ;  /* 0x000000040000795c */ /* 0x000fe20000300000 */
.L_x_2156:
[----:B------:R-:W-:Y:S01]  /*f8b0*/  SHF.R.S32.HI R5, RZ, 0x1f, R4 ;  /* 0x0000001fff057819 */ /* 0x000fe20000011404 */
[----:B------:R-:W-:Y:S01]  /*f8c0*/  ULDC.64 UR4, c[0x0][0x328] ;  /* 0x0000ca0000047ab9 */ /* 0x000fe20000000a00 */
[----:B------:R-:W-:Y:S01]  /*f8d0*/  ULDC.64 UR6, c[0x0][0x318] ;  /* 0x0000c60000067ab9 */ /* 0x000fe20000000a00 */
[----:B0-----:R-:W-:Y:S01]  /*f8e0*/  IMAD.WIDE.U32 R2, R4, UR4, RZ ;  /* 0x0000000404027c25 */ /* 0x001fe2000f8e00ff */
        /* <DEDUP_REMOVED lines=13> */
[----:B------:R-:W-:Y:S02]  /*f9c0*/  LEA R18, P0, R2, UR6, 0x1 ;  /* 0x0000000602127c11 */ /* 0x000fe4000f8008ff */
[----:B------:R-:W-:Y:S02]  /*f9d0*/  SHF.L.U32 R3, R28, 0x1f, RZ ;  /* 0x0000001f1c037819 */ /* 0x000fe400000006ff */
[----:B------:R-:W-:Y:S02]  /*f9e0*/  LEA.HI.X R23, R2, UR7, R23, 0x1, P0 ;  /* 0x0000000702177c11 */ /* 0x000fe400080f0c17 */
[----:B------:R-:W-:-:S06]  /*f9f0*/  LEA R2, R24, R22, 0x3 ;  /* 0x0000001618027211 */ /* 0x000fcc00078e18ff */
[----:B------:R-:W0:Y:S02]  /*fa00*/  SYNCS.PHASECHK.TRANS64.TRYWAIT P0, [R2+URZ+0x2d840], R3 ;  /* 0x02d84003020075a7 */ /* 0x000e24000800017f */
[----:B0-----:R-:W-:Y:S05]  /*fa10*/  @!P0 BRA `(.L_x_2158) ;  /* 0x0000004000688947 */ /* 0x001fea0003800000 */
.L_x_2222:
[----:B------:R-:W-:Y:S05]  /*fa20*/  BSYNC B0 ;  /* 0x0000000000007941 */ /* 0x000fea0003800000 */
.L_x_2157:
[----:B------:R-:W2:Y:S01]  /*fa30*/  LDL R7, [R1] ;  /* 0x0000000001077983 */ /* 0x000ea20000100800 */
[----:B------:R-:W-:Y:S01]  /*fa40*/  ULDC.64 UR4, c[0x0][0x300] ;  /* 0x0000c00000047ab9 */ /* 0x000fe20000000a00 */
[----:B------:R-:W-:Y:S02]  /*fa50*/  ULDC.64 UR6, c[0x0][0x2e8] ;  /* 0x0000ba0000067ab9 */ /* 0x000fe40000000a00 */
[----:B------:R-:W3:Y:S01]  /*fa60*/  LDL R12, [R1+0x8] ;  /* 0x00000800010c7983 */ /* 0x000ee20000100800 */
[----:B------:R-:W-:Y:S01]  /*fa70*/  IMAD R5, R5, UR4, RZ ;  /* 0x0000000405057c24 */ /* 0x000fe2000f8e02ff */
[----:B------:R-:W1:Y:S03]  /*fa80*/  S2R R9, SR_TID.X ;  /* 0x0000000000097919 */ /* 0x000e660000002100 */
[C---:B0-----:R-:W-:Y:S02]  /*fa90*/  IMAD R3, R4.reuse, UR5, R5 ;  /* 0x0000000504037c24 */ /* 0x041fe4000f8e0205 */
[----:B------:R-:W-:Y:S01]  /*faa0*/  IMAD.WIDE.U32 R4, R4, UR4, RZ ;  /* 0x0000000404047c25 */ /* 0x000fe2000f8e00ff */
        /* <DEDUP_REMOVED lines=10> */
[----:B------:R-:W-:Y:S01]  /*fb50*/  LEA R0, P0, R4, UR6, 0x1 ;  /* 0x0000000604007c11 */ /* 0x000fe2000f8008ff */
[----:B-1----:R-:W-:-:S03]  /*fb60*/  IMAD.SHL.U32 R10, R9, 0x8, RZ ;  /* 0x00000008090a7824 */ /* 0x002fc600078e00ff */
[----:B------:R-:W-:Y:S02]  /*fb70*/  LEA.HI.X R6, R4, UR7, R6, 0x1, P0 ;  /* 0x0000000704067c11 */ /* 0x000fe400080f0c06 */
[C---:B--2---:R-:W-:Y:S02]  /*fb80*/  LOP3.LUT P4, RZ, R7.reuse, 0x4, RZ, 0xc0, !PT ;  /* 0x0000000407ff7812 */ /* 0x044fe4000788c0ff */
[C---:B------:R-:W-:Y:S02]  /*fb90*/  LOP3.LUT P3, RZ, R7.reuse, 0x2, RZ, 0xc0, !PT ;  /* 0x0000000207ff7812 */ /* 0x040fe4000786c0ff */
[----:B------:R-:W-:Y:S02]  /*fba0*/  LOP3.LUT P2, RZ, R7, 0x1, RZ, 0xc0, !PT ;  /* 0x0000000107ff7812 */ /* 0x000fe4000784c0ff */
[----:B------:R-:W0:Y:S02]  /*fbb0*/  S2R R7, SR_TID.X ;  /* 0x0000000000077919 */ /* 0x000e240000002100 */
[----:B0-----:R-:W-:Y:S01]  /*fbc0*/  LOP3.LUT R11, R7, 0x7f, RZ, 0xc0, !PT ;  /* 0x0000007f070b7812 */ /* 0x001fe200078ec0ff */
[----:B------:R-:W-:-:S03]  /*fbd0*/  IMAD.SHL.U32 R7, R9, 0x8, RZ ;  /* 0x0000000809077824 */ /* 0x000fc600078e00ff */
[----:B------:R-:W-:Y:S02]  /*fbe0*/  SHF.R.U32.HI R11, RZ, 0x2, R11 ;  /* 0x00000002ff0b7819 */ /* 0x000fe4000001160b */
[----:B------:R-:W-:Y:S02]  /*fbf0*/  LOP3.LUT R7, R7, 0xd8, RZ, 0xc0, !PT ;  /* 0x000000d807077812 */ /* 0x000fe400078ec0ff */
[----:B---3--:R-:W-:Y:S02]  /*fc00*/  IADD3 R3, -R11, R12, -R8 ;  /* 0x0000000c0b037210 */ /* 0x008fe40007ffe908 */
[----:B------:R-:W-:Y:S01]  /*fc10*/  LOP3.LUT R7, R7, 0x18, R9, 0x78, !PT ;  /* 0x0000001807077812 */ /* 0x000fe200078e7809 */
[----:B------:R-:W-:Y:S01]  /*fc20*/  IMAD.SHL.U32 R9, R9, 0x8, RZ ;  /* 0x0000000809097824 */ /* 0x000fe200078e00ff */
[----:B------:R-:W-:Y:S02]  /*fc30*/  ISETP.GE.AND P0, PT, R3, 0x1, PT ;  /* 0x000000010300780c */ /* 0x000fe40003f06270 */
[----:B------:R-:W-:-:S02]  /*fc40*/  LOP3.LUT R7, R7, 0x320, R10, 0xf8, !PT ;  /* 0x0000032007077812 */ /* 0x000fc400078ef80a */
[----:B------:R-:W-:-:S03]  /*fc50*/  LOP3.LUT R9, R9, 0x18, RZ, 0xc0, !PT ;  /* 0x0000001809097812 */ /* 0x000fc600078ec0ff */
[----:B------:R-:W-:Y:S01]  /*fc60*/  IMAD R7, R24, 0x3000, R7 ;  /* 0x0000300018077824 */ /* 0x000fe200078e0207 */
[----:B------:R-:W-:Y:S06]  /*fc70*/  BRA.DIV UR4, `(.L_x_2159) ;  /* 0x0000003e04e47947 */ /* 0x000fec000b800000 */
        /* <DEDUP_REMOVED lines=26> */
[----:B------:R-:W-:Y:S01]  /*fe20*/  @P1 LEA R8, R7, R22, 0x1 ;  /* 0x0000001607081211 */ /* 0x000fe200078e08ff */
        /* <DEDUP_REMOVED lines=11> */
.L_x_2232:
        /* <DEDUP_REMOVED lines=12> */
.L_x_2160:
        /* <DEDUP_REMOVED lines=11> */
.L_x_2161:
[----:B------:R1:W5:Y:S01]  /*10050*/  LDL R3, [R1] ;  /* 0x0000000001037983 */ /* 0x0003620000100800 */
[----:B------:R1:W-:Y:S03]  /*10060*/  SYNCS.ARRIVE.TRANS64.A1T0 RZ, [R2+URZ+0x2d830], RZ ;  /* 0x02d830ff02ff79a7 */ /* 0x0003e6000810003f */
[----:B------:R1:W5:Y:S02]  /*10070*/  LDL.LU R0, [R1+0x24] ;  /* 0x0000240001007983 */ /* 0x0003640000300800 */
[----:B------:R-:W-:Y:S05]  /*10080*/  WARPSYNC.ALL ;  /* 0x0000000000007948 */ /* 0x000fea0003800000 */
[----:B------:R-:W-:Y:S01]  /*10090*/  ULDC.64 UR4, c[0x0][0x298] ;  /* 0x0000a60000047ab9 */ /* 0x000fe20000000a00 */
[----:B-1----:R-:W-:Y:S01]  /*100a0*/  VIADD R2, R22, 0xc400 ;  /* 0x0000c40016027836 */ /* 0x002fe20000000000 */
[----:B------:R-:W-:Y:S01]  /*100b0*/  BSSY B6, `(.L_x_2162) ;  /* 0x000001e000067945 */ /* 0x000fe20003800000 */
[----:B0-----:R-:W-:Y:S01]  /*100c0*/  IMAD.WIDE.U32 R4, R29, UR4, RZ ;  /* 0x000000041d047c25 */ /* 0x001fe2000f8e00ff */
[----:B------:R-:W-:Y:S01]  /*100d0*/  BAR.SYNC.DEFER_BLOCKING 0x8, 0x200 ;  /* 0x0208000000007b1d */ /* 0x000fe20000010000 */
[----:B-----5:R-:W-:-:S04]  /*100e0*/  LOP3.LUT P0, RZ, R3, 0x40, RZ, 0xc0, !PT ;  /* 0x0000004003ff7812 */ /* 0x020fc8000780c0ff */
[----:B------:R-:W-:Y:S02]  /*100f0*/  SEL R0, R0, RZ, !P0 ;  /* 0x000000ff00007207 */ /* 0x000fe40004000000 */
[----:B------:R-:W-:Y:S02]  /*10100*/  SEL R27, R27, RZ, !P0 ;  /* 0x000000ff1b1b7207 */ /* 0x000fe40004000000 */
[----:B------:R-:W-:Y:S01]  /*10110*/  LOP3.LUT P0, RZ, R2, 0x1bf, RZ, 0xc0, !PT ;  /* 0x000001bf02ff7812 */ /* 0x000fe2000780c0ff */
[----:B------:R0:W-:Y:S04]  /*10120*/  STL [R1+0x24], R0 ;  /* 0x0000240001007387 */ /* 0x0001e80000100800 */
[----:B------:R1:W-:Y:S01]  /*10130*/  STL.64 [R1+0x28], R4 ;  /* 0x0000280401007387 */ /* 0x0003e20000100a00 */
[----:B0-----:R-:W-:-:S05]  /*10140*/  SHF.R.S32.HI R0, RZ, 0x1f, R29 ;  /* 0x0000001fff007819 */ /* 0x001fca000001141d */
[----:B------:R-:W-:-:S04]  /*10150*/  IMAD R0, R0, UR4, RZ ;  /* 0x0000000400007c24 */ /* 0x000fc8000f8e02ff */
[----:B------:R-:W-:-:S04]  /*10160*/  IMAD R0, R29, UR5, R0 ;  /* 0x000000051d007c24 */ /* 0x000fc8000f8e0200 */
[----:B------:R-:W-:Y:S01]  /*10170*/  IMAD.IADD R29, R5, 0x1, R0 ;  /* 0x00000001051d7824 */ /* 0x000fe200078e0200 */
[----:B-1----:R-:W-:Y:S06]  /*10180*/  @!P0 BRA `(.L_x_2163) ;  /* 0x0000000000408947 */ /* 0x002fec0003800000 */
[----:B------:R-:W-:Y:S01]  /*10190*/  MOV R2, 0x0 ;  /* 0x0000000000027802 */ /* 0x000fe20000000f00 */
[----:B------:R-:W-:Y:S01]  /*101a0*/  ULDC.64 UR6, c[0x4][0x88] ;  /* 0x0100220000067ab9 */ /* 0x000fe20000000a00 */
[----:B------:R-:W-:Y:S01]  /*101b0*/  ULDC.64 UR8, c[0x4][0x90] ;  /* 0x0100240000087ab9 */ /* 0x000fe20000000a00 */
[----:B------:R-:W-:Y:S01]  /*101c0*/  ULDC.64 UR4, c[0x4][0x20] ;  /* 0x0100080000047ab9 */ /* 0x000fe20000000a00 */
[----:B------:R-:W-:Y:S01]  /*101d0*/  IMAD.U32 R4, RZ, RZ, UR6 ;  /* 0x00000006ff047e24 */ /* 0x000fe2000f8e00ff */
[----:B------:R-:W-:Y:S01]  /*101e0*/  MOV R8, 0x70 ;  /* 0x0000007000087802 */ /* 0x000fe20000000f00 */
[----:B------:R-:W0:Y:S01]  /*101f0*/  LDC.64 R2, c[0x4][R2] ;  /* 0x0100000002027b82 */ /* 0x000e220000000a00 */
[----:B------:R-:W-:Y:S02]  /*10200*/  IMAD.U32 R5, RZ, RZ, UR7 ;  /* 0x00000007ff057e24 */ /* 0x000fe4000f8e00ff */
[----:B------:R-:W-:Y:S02]  /*10210*/  IMAD.U32 R6, RZ, RZ, UR8 ;  /* 0x00000008ff067e24 */ /* 0x000fe4000f8e00ff */
[----:B------:R-:W-:-:S02]  /*10220*/  IMAD.U32 R7, RZ, RZ, UR9 ;  /* 0x00000009ff077e24 */ /* 0x000fc4000f8e00ff */
[----:B------:R-:W-:Y:S02]  /*10230*/  IMAD.U32 R10, RZ, RZ, UR4 ;  /* 0x00000004ff0a7e24 */ /* 0x000fe4000f8e00ff */
[----:B------:R-:W-:Y:S02]  /*10240*/  IMAD.U32 R11, RZ, RZ, UR5 ;  /* 0x00000005ff0b7e24 */ /* 0x000fe4000f8e00ff */
[----:B------:R-:W-:Y:S02]  /*10250*/  IMAD.MOV.U32 R12, RZ, RZ, 0x1 ;  /* 0x00000001ff0c7424 */ /* 0x000fe400078e00ff */
[----:B------:R-:W-:-:S07]  /*10260*/  IMAD.MOV.U32 R13, RZ, RZ, RZ ;  /* 0x000000ffff0d7224 */ /* 0x000fce00078e00ff */
[----:B------:R-:W-:-:S07]  /*10270*/  LEPC R20, `(.L_x_2163) ;  /* 0x000000001014794e */ /* 0x000fce0000000000 */
[----:B0-----:R-:W-:Y:S05]  /*10280*/  CALL.ABS.NOINC R2 ;  /* 0x0000000002007343 */ /* 0x001fea0003c00000 */
.L_x_2163:
[----:B------:R-:W-:Y:S05]  /*10290*/  BSYNC B6 ;  /* 0x0000000000067941 */ /* 0x000fea0003800000 */
.L_x_2162:
[----:B------:R-:W2:Y:S01]  /*102a0*/  LDL.LU R20, [R1+0x24] ;  /* 0x0000240001147983 */ /* 0x000ea20000300800 */
[----:B------:R-:W-:Y:S01]  /*102b0*/  ULDC.64 UR4, c[0x0][0x2d8] ;  /* 0x0000b60000047ab9 */ /* 0x000fe20000000a00 */
[----:B------:R-:W-:Y:S01]  /*102c0*/  ULDC.64 UR6, c[0x0][0x2e0] ;  /* 0x0000b80000067ab9 */ /* 0x000fe20000000a00 */
[----:B------:R-:W0:Y:S01]  /*102d0*/  LDC R0, c[0x0][0x448] ;  /* 0x00011200ff007b82 */ /* 0x000e220000000800 */
[----:B------:R-:W3:Y:S01]  /*102e0*/  LDL.LU.64 R2, [R1+0x28] ;  /* 0x0000280001027983 */ /* 0x000ee20000300a00 */
[----:B------:R-:W-:-:S06]  /*102f0*/  ULDC.64 UR8, c[0x0][0x280] ;  /* 0x0000a00000087ab9 */ /* 0x000fcc0000000a00 */
[----:B------:R-:W1:Y:S01]  /*10300*/  LDC R10, c[0x0][0x448] ;  /* 0x00011200ff0a7b82 */ /* 0x000e620000000800 */
[----:B0-----:R-:W-:-:S13]  /*10310*/  ISETP.NE.AND P6, PT, R0, 0x1, PT ;  /* 0x000000010000780c */ /* 0x001fda0003fc5270 */
[----:B------:R-:W0:Y:S08]  /*10320*/  @P6 LDC R4, c[0x0][0x44c] ;  /* 0x00011300ff046b82 */ /* 0x000e300000000800 */
[----:B------:R-:W4:Y:S01]  /*10330*/  @P6 LDC R0, c[0x0][0x450] ;  /* 0x00011400ff006b82 */ /* 0x000f220000000800 */
[----:B--2---:R-:W-:Y:S02]  /*10340*/  IMAD.MOV.U32 R21, RZ, RZ, R20 ;  /* 0x000000ffff157224 */ /* 0x004fe400078e0014 */
[----:B------:R-:W2:Y:S01]  /*10350*/  S2R R20, SR_TID.X ;  /* 0x0000000000147919 */ /* 0x000ea20000002100 */
[----:B---3--:R-:W-:-:S02]  /*10360*/  IMAD.MOV.U32 R3, RZ, RZ, R29 ;  /* 0x000000ffff037224 */ /* 0x008fc400078e001d */
[----:B------:R-:W-:Y:S02]  /*10370*/  IMAD R5, R21, UR6, RZ ;  /* 0x0000000615057c24 */ /* 0x000fe4000f8e02ff */
[C---:B------:R-:W-:Y:S01]  /*10380*/  IMAD.WIDE.U32 R2, R25.reuse, UR4, R2 ;  /* 0x0000000419027c25 */ /* 0x040fe2000f8e0002 */
[----:B------:R-:W3:Y:S03]  /*10390*/  S2R R21, SR_TID.X ;  /* 0x0000000000157919 */ /* 0x000ee60000002100 */
[----:B------:R-:W-:Y:S01]  /*103a0*/  IMAD R3, R25, UR5, R3 ;  /* 0x0000000519037c24 */ /* 0x000fe2000f8e0203 */
[----:B------:R-:W-:Y:S01]  /*103b0*/  ULDC.64 UR4, c[0x0][0x2d0] ;  /* 0x0000b40000047ab9 */ /* 0x000fe20000000a00 */
[C---:B------:R-:W-:Y:S02]  /*103c0*/  IMAD R5, R27.reuse, UR7, R5 ;  /* 0x000000071b057c24 */ /* 0x040fe4000f8e0205 */
[----:B------:R-:W-:Y:S01]  /*103d0*/  IMAD.WIDE.U32 R2, R27, UR6, R2 ;  /* 0x000000061b027c25 */ /* 0x000fe2000f8e0002 */
[----:B------:R-:W-:Y:S01]  /*103e0*/  ULDC.64 UR6, c[0x0][0x2c8] ;  /* 0x0000b20000067ab9 */ /* 0x000fe20000000a00 */
[----:B------:R0:W5:Y:S02]  /*103f0*/  LDL R27, [R1+0x20] ;  /* 0x00002000011b7983 */ /* 0x0001640000100800 */
[----:B------:R-:W-:Y:S01]  /*10400*/  IMAD.IADD R3, R3, 0x1, R5 ;  /* 0x0000000103037824 */ /* 0x000fe200078e0205 */
[----:B--2---:R-:W-:-:S04]  /*10410*/  LOP3.LUT R20, R20, 0x7f, RZ, 0xc0, !PT ;  /* 0x0000007f14147812 */ /* 0x004fc800078ec0ff */
[----:B------:R-:W-:Y:S01]  /*10420*/  SHF.R.U32.HI R20, RZ, 0x2, R20 ;  /* 0x00000002ff147819 */ /* 0x000fe20000011614 */
[----:B---3--:R-:W-:-:S05]  /*10430*/  IMAD.SHL.U32 R21, R21, 0x20, RZ ;  /* 0x0000002015157824 */ /* 0x008fca00078e00ff */
[----:B------:R-:W-:-:S04]  /*10440*/  LOP3.LUT R21, R21, 0x60, RZ, 0xc0, !PT ;  /* 0x0000006015157812 */ /* 0x000fc800078ec0ff */
[----:B------:R-:W-:-:S05]  /*10450*/  LOP3.LUT R20, R20, R21, RZ, 0xfc, !PT ;  /* 0x0000001514147212 */ /* 0x000fca00078efcff */
[----:B------:R-:W-:-:S04]  /*10460*/  IMAD R6, R17, 0xc0, R20 ;  /* 0x000000c011067824 */ /* 0x000fc800078e0214 */
[----:B0-----:R-:W-:-:S04]  /*10470*/  @P6 IMAD.HI.U32 R5, R6, R4, RZ ;  /* 0x0000000406056227 */ /* 0x001fc800078e00ff */
[----:B------:R-:W-:Y:S01]  /*10480*/  IMAD.MOV.U32 R4, RZ, RZ, R6 ;  /* 0x000000ffff047224 */ /* 0x000fe200078e0006 */
[----:B----4-:R-:W-:-:S04]  /*10490*/  @P6 SHF.R.U32.HI R4, RZ, R0, R5 ;  /* 0x00000000ff046219 */ /* 0x010fc80000011605 */
[--C-:B------:R-:W-:Y:S01]  /*104a0*/  SHF.R.S32.HI R0, RZ, 0x1f, R4.reuse ;  /* 0x0000001fff007819 */ /* 0x100fe20000011404 */
[----:B------:R-:W-:-:S04]  /*104b0*/  IMAD.MOV R7, RZ, RZ, -R4 ;  /* 0x000000ffff077224 */ /* 0x000fc800078e0a04 */
[----:B------:R-:W-:-:S04]  /*104c0*/  IMAD R0, R0, UR4, RZ ;  /* 0x0000000400007c24 */ /* 0x000fc8000f8e02ff */
[C---:B------:R-:W-:Y:S02]  /*104d0*/  IMAD R0, R4.reuse, UR5, R0 ;  /* 0x0000000504007c24 */ /* 0x040fe4000f8e0200 */
[----:B------:R-:W-:-:S04]  /*104e0*/  IMAD.WIDE.U32 R4, R4, UR4, R2 ;  /* 0x0000000404047c25 */ /* 0x000fc8000f8e0002 */
[----:B------:R-:W-:Y:S02]  /*104f0*/  IMAD.IADD R5, R5, 0x1, R0 ;  /* 0x0000000105057824 */ /* 0x000fe400078e0200 */
[----:B-1----:R-:W-:-:S05]  /*10500*/  IMAD R0, R10, R7, R6 ;  /* 0x000000070a007224 */ /* 0x002fca00078e0206 */
[----:B------:R-:W-:Y:S01]  /*10510*/  SHF.R.S32.HI R7, RZ, 0x1f, R0 ;  /* 0x0000001fff077819 */ /* 0x000fe20000011400 */
[----:B------:R-:W-:-:S04]  /*10520*/  IMAD.WIDE.U32 R8, R0, UR6, R4 ;  /* 0x0000000600087c25 */ /* 0x000fc8000f8e0004 */
[----:B------:R-:W-:-:S04]  /*10530*/  IMAD R7, R7, UR6, RZ ;  /* 0x0000000607077c24 */ /* 0x000fc8000f8e02ff */
[----:B------:R-:W-:Y:S01]  /*10540*/  IMAD R0, R0, UR7, R7 ;  /* 0x0000000700007c24 */ /* 0x000fe2000f8e0207 */
[----:B------:R-:W-:Y:S01]  /*10550*/  LEA R4, P0, R8, UR8, 0x1 ;  /* 0x0000000808047c11 */ /* 0x000fe2000f8008ff */
[----:B------:R-:W0:Y:S02]  /*10560*/  @P6 LDC R7, c[0x0][0x44c] ;  /* 0x00011300ff076b82 */ /* 0x000e240000000800 */
[----:B------:R-:W-:-:S05]  /*10570*/  IMAD.IADD R0, R9, 0x1, R0 ;  /* 0x0000000109007824 */ /* 0x000fca00078e0200 */
[----:B------:R-:W-:Y:S02]  /*10580*/  LEA.HI.X R0, R8, UR9, R0, 0x1, P0 ;  /* 0x0000000908007c11 */ /* 0x000fe400080f0c00 */
[----:B------:R-:W1:Y:S01]  /*10590*/  @P6 LDC R8, c[0x0][0x450] ;  /* 0x00011400ff086b82 */ /* 0x000e620000000800 */
[----:B------:R-:W-:Y:S01]  /*105a0*/  IADD3 R5, R6, 0x80, RZ ;  /* 0x0000008006057810 */ /* 0x000fe20007ffe0ff */
[----:B------:R-:W2:Y:S04]  /*105b0*/  S2R R13, SR_TID.X ;  /* 0x00000000000d7919 */ /* 0x000ea80000002100 */
[----:B------:R-:W-:Y:S02]  /*105c0*/  IMAD.MOV.U32 R6, RZ, RZ, R5 ;  /* 0x000000ffff067224 */ /* 0x000fe400078e0005 */
[----:B0-----:R-:W-:-:S05]  /*105d0*/  @P6 IMAD.HI.U32 R7, R5, R7, RZ ;  /* 0x0000000705076227 */ /* 0x001fca00078e00ff */
[----:B-1----:R-:W-:-:S05]  /*105e0*/  @P6 SHF.R.U32.HI R6, RZ, R8, R7 ;  /* 0x00000008ff066219 */ /* 0x002fca0000011607 */
[----:B------:R-:W-:-:S04]  /*105f0*/  IMAD.MOV R7, RZ, RZ, -R6 ;  /* 0x000000ffff077224 */ /* 0x000fc800078e0a06 */
[----:B------:R-:W-:Y:S01]  /*10600*/  IMAD R5, R10, R7, R5 ;  /* 0x000000070a057224 */ /* 0x000fe200078e0205 */
[----:B------:R-:W-:Y:S01]  /*10610*/  SHF.R.S32.HI R7, RZ, 0x1f, R6 ;  /* 0x0000001fff077819 */ /* 0x000fe20000011406 */
[----:B------:R-:W-:-:S04]  /*10620*/  IMAD.WIDE.U32 R2, R6, UR4, R2 ;  /* 0x0000000406027c25 */ /* 0x000fc8000f8e0002 */
[----:B------:R-:W-:Y:S01]  /*10630*/  IMAD R7, R7, UR4, RZ ;  /* 0x0000000407077c24 */ /* 0x000fe2000f8e02ff */
[----:B------:R-:W-:-:S03]  /*10640*/  ULDC UR4, c[0x0][0x2b8] ;  /* 0x0000ae0000047ab9 */ /* 0x000fc60000000800 */
[----:B------:R-:W-:Y:S01]  /*10650*/  IMAD R7, R6, UR5, R7 ;  /* 0x0000000506077c24 */ /* 0x000fe2000f8e0207 */
[----:B------:R-:W-:Y:S01]  /*10660*/  SHF.R.S32.HI R6, RZ, 0x1f, R5 ;  /* 0x0000001fff067819 */ /* 0x000fe20000011405 */
[----:B--2---:R-:W-:Y:S02]  /*10670*/  IMAD.SHL.U32 R11, R13, 0x8, RZ ;  /* 0x000000080d0b7824 */ /* 0x004fe400078e00ff */
[----:B------:R-:W-:Y:S02]  /*10680*/  IMAD.IADD R3, R3, 0x1, R7 ;  /* 0x0000000103037824 */ /* 0x000fe400078e0207 */
[----:B------:R-:W-:Y:S01]  /*10690*/  IMAD R6, R6, UR6, RZ ;  /* 0x0000000606067c24 */ /* 0x000fe2000f8e02ff */
[----:B------:R-:W-:Y:S01]  /*106a0*/  LOP3.LUT R11, R11, 0x18, RZ, 0xc0, !PT ;  /* 0x000000180b0b7812 */ /* 0x000fe200078ec0ff */
[----:B------:R-:W-:-:S04]  /*106b0*/  IMAD.WIDE.U32 R2, R5, UR6, R2 ;  /* 0x0000000605027c25 */ /* 0x000fc8000f8e0002 */
[----:B------:R-:W-:Y:S02]  /*106c0*/  IMAD R6, R5, UR7, R6 ;  /* 0x0000000705067c24 */ /* 0x000fe4000f8e0206 */
[----:B------:R-:W-:Y:S01]  /*106d0*/  IMAD.SHL.U32 R20, R13, 0x8, RZ ;  /* 0x000000080d147824 */ /* 0x000fe200078e00ff */
[----:B------:R-:W-:Y:S01]  /*106e0*/  LEA R8, P0, R2, UR8, 0x1 ;  /* 0x0000000802087c11 */ /* 0x000fe2000f8008ff */
[----:B------:R-:W-:Y:S01]  /*106f0*/  IMAD.IADD R3, R3, 0x1, R6 ;  /* 0x0000000103037824 */ /* 0x000fe200078e0206 */
        /* <DEDUP_REMOVED lines=10> */
[----:B------:R-:W-:Y:S10]  /*107a0*/  BRA.DIV UR5, `(.L_x_2164) ;  /* 0x0000003a05807947 */ /* 0x000ff4000b800000 */
[----:B------:R-:W2:Y:S01]  /*107b0*/  LDL R9, [R1+0x18] ;  /* 0x0000180001097983 */ /* 0x000ea20000100800 */
[----:B-----5:R-:W-:Y:S02]  /*107c0*/  IMAD R2, R27, R10, RZ ;  /* 0x0000000a1b027224 */ /* 0x020fe400078e02ff */
[----:B------:R-:W-:Y:S01]  /*107d0*/  IMAD R17, R17, 0xc0, R21 ;  /* 0x000000c011117824 */ /* 0x000fe200078e0215 */
        /* <DEDUP_REMOVED lines=14> */
[----:B0-----:R-:W-:-:S04]  /*108c0*/  @!P2 LEA R5, P4, R20, R5, 0x1 ;  /* 0x000000051405a211 */ /* 0x001fc800078808ff */
[----:B-1----:R-:W-:Y:S01]  /*108d0*/  @!P2 IADD3.X R7, RZ, R7, RZ, P4, !PT ;  /* 0x00000007ff07a210 */ /* 0x002fe200027fe4ff */
        /* <DEDUP_REMOVED lines=36> */
.L_x_2245:
[----:B------:R-:W2:Y:S01]  /*10b20*/  LDL R0, [R1+0x18] ;  /* 0x0000180001007983 */ /* 0x000ea20000100800 */
[----:B------:R-:W-:-:S04]  /*10b30*/  IADD3 R17, R17, 0xa0, RZ ;  /* 0x000000a011117810 */ /* 0x000fc80007ffe0ff */
        /* <DEDUP_REMOVED lines=11> */
.L_x_2165:
        /* <DEDUP_REMOVED lines=18> */
.L_x_2246:
[----:B------:R-:W-:Y:S05]  /*10d10*/  BSYNC B0 ;  /* 0x0000000000007941 */ /* 0x000fea0003800000 */
.L_x_2166:
        /* <DEDUP_REMOVED lines=8> */
[----:B------:R-:W-:Y:S02]  /*10da0*/  IMAD.MOV.U32 R17, RZ, RZ, R28 ;  /* 0x000000ffff117224 */ /* 0x000fe400078e001c */
[----:B------:R-:W-:Y:S02]  /*10db0*/  IMAD.MOV.U32 R10, RZ, RZ, R24 ;  /* 0x000000ffff0a7224 */ /* 0x000fe400078e0018 */
[----:B------:R-:W-:Y:S02]  /*10dc0*/  IMAD.MOV.U32 R29, RZ, RZ, R26 ;  /* 0x000000ffff1d7224 */ /* 0x000fe400078e001a */
[----:B0-----:R-:W-:-:S05]  /*10dd0*/  IMAD.SHL.U32 R4, R2, 0x8, RZ ;  /* 0x0000000802047824 */ /* 0x001fca00078e00ff */
[----:B------:R-:W-:-:S04]  /*10de0*/  LOP3.LUT R4, R4, 0x18, RZ, 0xc0, !PT ;  /* 0x0000001804047812 */ /* 0x000fc800078ec0ff */
[C---:B------:R-:W-:Y:S02]  /*10df0*/  LOP3.LUT R3, R4.reuse, 0x20, RZ, 0xfc, !PT ;  /* 0x0000002004037812 */ /* 0x040fe400078efcff */
[C---:B------:R-:W-:Y:S02]  /*10e00*/  LOP3.LUT R2, R4.reuse, 0x40, RZ, 0xfc, !PT ;  /* 0x0000004004027812 */ /* 0x040fe400078efcff */
[----:B------:R-:W-:Y:S02]  /*10e10*/  ISETP.GE.AND P3, PT, R4, UR4, PT ;  /* 0x0000000404007c0c */ /* 0x000fe4000bf66270 */
[----:B------:R-:W-:Y:S02]  /*10e20*/  ISETP.GE.AND P2, PT, R3, UR4, PT ;  /* 0x0000000403007c0c */ /* 0x000fe4000bf46270 */
[----:B------:R-:W-:-:S13]  /*10e30*/  ISETP.GE.AND P1, PT, R2, UR4, PT ;  /* 0x0000000402007c0c */ /* 0x000fda000bf26270 */
.L_x_2182:
        /* <DEDUP_REMOVED lines=17> */
[----:B0-----:R-:W-:Y:S01]  /*10f50*/  @P0 IMAD.HI.U32 R5, R4, R5, RZ ;  /* 0x0000000504050227 */ /* 0x001fe200078e00ff */
[----:B------:R-:W-:-:S04]  /*10f60*/  MOV R2, R4 ;  /* 0x0000000400027202 */ /* 0x000fc80000000f00 */
        /* <DEDUP_REMOVED lines=23> */
.L_x_2170:
[----:B------:R-:W-:Y:S01]  /*110e0*/  IMAD R5, R24, 0x8, R22 ;  /* 0x0000000818057824 */ /* 0x000fe200078e0216 */
[----:B------:R-:W-:Y:S01]  /*110f0*/  SHF.L.U32 R0, R28, 0x1f, RZ ;  /* 0x0000001f1c007819 */ /* 0x000fe200000006ff */
[----:B------:R-:W-:Y:S03]  /*11100*/  BSSY B1, `(.L_x_2171) ;  /* 0x0000003000017945 */ /* 0x000fe60003800000 */
[----:B------:R-:W0:Y:S02]  /*11110*/  SYNCS.PHASECHK.TRANS64.TRYWAIT P0, [R5+URZ+0x2d840], R0 ;  /* 0x02d84000050075a7 */ /* 0x000e24000800017f */
[----:B0-----:R-:W-:Y:S05]  /*11120*/  @!P0 BRA `(.L_x_2172) ;  /* 0x0000003800308947 */ /* 0x001fea0003800000 */
.L_x_2247:
[----:B------:R-:W-:Y:S05]  /*11130*/  BSYNC B1 ;  /* 0x0000000000017941 */ /* 0x000fea0003800000 */
.L_x_2171:
[----:B------:R-:W2:Y:S01]  /*11140*/  LDL R2, [R1] ;  /* 0x0000000001027983 */ /* 0x000ea20000100800 */
[----:B------:R-:W-:Y:S01]  /*11150*/  SHF.R.S32.HI R20, RZ, 0x1f, R8 ;  /* 0x0000001fff147819 */ /* 0x000fe20000011408 */
[----:B------:R-:W-:Y:S01]  /*11160*/  ULDC.64 UR4, c[0x0][0x300] ;  /* 0x0000c00000047ab9 */ /* 0x000fe20000000a00 */
[----:B------:R-:W-:Y:S01]  /*11170*/  ULDC.64 UR6, c[0x0][0x2e8] ;  /* 0x0000ba0000067ab9 */ /* 0x000fe20000000a00 */
[----:B------:R-:W1:Y:S02]  /*11180*/  S2R R7, SR_TID.X ;  /* 0x0000000000077919 */ /* 0x000e640000002100 */
[----:B0-----:R-:W-:-:S04]  /*11190*/  IMAD R0, R20, UR4, RZ ;  /* 0x0000000414007c24 */ /* 0x001fc8000f8e02ff */
[----:B------:R-:W-:Y:S02]  /*111a0*/  IMAD R0, R8, UR5, R0 ;  /* 0x0000000508007c24 */ /* 0x000fe4000f8e0200 */
[C---:B-1----:R-:W-:Y:S02]  /*111b0*/  IMAD.SHL.U32 R6, R7.reuse, 0x8, RZ ;  /* 0x0000000807067824 */ /* 0x042fe400078e00ff */
[----:B------:R-:W-:-:S03]  /*111c0*/  IMAD.SHL.U32 R11, R7, 0x8, RZ ;  /* 0x00000008070b7824 */ /* 0x000fc600078e00ff */
[----:B------:R-:W-:-:S04]  /*111d0*/  LOP3.LUT R6, R6, 0xd8, RZ, 0xc0, !PT ;  /* 0x000000d806067812 */ /* 0x000fc800078ec0ff */
[----:B------:R-:W-:-:S04]  /*111e0*/  LOP3.LUT R6, R6, 0x18, R7, 0x78, !PT ;  /* 0x0000001806067812 */ /* 0x000fc800078e7807 */
[----:B------:R-:W-:-:S05]  /*111f0*/  LOP3.LUT R6, R6, 0x320, R11, 0xf8, !PT ;  /* 0x0000032006067812 */ /* 0x000fca00078ef80b */
[----:B------:R-:W-:Y:S01]  /*11200*/  IMAD R6, R24, 0x3000, R6 ;  /* 0x0000300018067824 */ /* 0x000fe200078e0206 */
[C---:B--2---:R-:W-:Y:S02]  /*11210*/  LOP3.LUT P5, RZ, R2.reuse, 0x2, RZ, 0xc0, !PT ;  /* 0x0000000202ff7812 */ /* 0x044fe400078ac0ff */
[----:B------:R-:W-:Y:S01]  /*11220*/  LOP3.LUT P4, RZ, R2, 0x1, RZ, 0xc0, !PT ;  /* 0x0000000102ff7812 */ /* 0x000fe2000788c0ff */
        /* <DEDUP_REMOVED lines=13> */
[----:B------:R-:W-:Y:S08]  /*11300*/  BRA.DIV UR4, `(.L_x_2173) ;  /* 0x0000003604cc7947 */ /* 0x000ff0000b800000 */
[----:B------:R-:W2:Y:S01]  /*11310*/  LDL R3, [R1] ;  /* 0x0000000001037983 */ /* 0x000ea20000100800 */
[----:B------:R-:W-:Y:S01]  /*11320*/  IMAD R6, R6, 0x2, R22 ;  /* 0x0000000206067824 */ /* 0x000fe200078e0216 */
[----:B------:R-:W0:Y:S02]  /*11330*/  S2R R11, SR_TID.X ;  /* 0x00000000000b7919 */ /* 0x000e240000002100 */
[----:B------:R-:W1:Y:S04]  /*11340*/  SHFL.IDX PT, R2, R7, RZ, 0x1c1f ;  /* 0x001c1fff07027589 */ /* 0x000e6800000e0000 */
[----:B------:R-:W-:Y:S01]  /*11350*/  SHFL.IDX PT, R21, R9, 0x2, 0x1c1f ;  /* 0x005c1f0009157f89 */ /* 0x000fe200000e0000 */
[----:B0-----:R-:W-:-:S04]  /*11360*/  SHF.L.U32 R11, R11, 0x3, RZ ;  /* 0x000000030b0b7819 */ /* 0x001fc800000006ff */
[----:B------:R-:W-:-:S05]  /*11370*/  LOP3.LUT R11, R11, 0x18, RZ, 0xc0, !PT ;  /* 0x000000180b0b7812 */ /* 0x000fca00078ec0ff */
[----:B------:R-:W-:-:S05]  /*11380*/  IMAD.SHL.U32 R0, R11, 0x2, RZ ;  /* 0x000000020b007824 */ /* 0x000fca00078e00ff */
[----:B-1----:R-:W-:Y:S02]  /*11390*/  IADD3 R2, P0, R2, R0, RZ ;  /* 0x0000000002027210 */ /* 0x002fe40007f1e0ff */
[----:B--2---:R-:W-:Y:S02]  /*113a0*/  LOP3.LUT P6, RZ, R3, 0x4, RZ, 0xc0, !PT ;  /* 0x0000000403ff7812 */ /* 0x004fe400078cc0ff */
[----:B------:R-:W0:Y:S02]  /*113b0*/  SHFL.IDX PT, R3, R9, RZ, 0x1c1f ;  /* 0x001c1fff09037589 */ /* 0x000e2400000e0000 */
[----:B0-----:R-:W-:-:S09]  /*113c0*/  IMAD.X R3, RZ, RZ, R3, P0 ;  /* 0x000000ffff037224 */ /* 0x001fd200000e0603 */
        /* <DEDUP_REMOVED lines=18> */
.L_x_2257:
[----:B------:R-:W3:Y:S01]  /*114f0*/  LDL R3, [R1] ;  /* 0x0000000001037983 */ /* 0x000ee20000100800 */
[----:B--2---:R-:W-:Y:S02]  /*11500*/  IADD3 R2, P0, R2, R0, RZ ;  /* 0x0000000002027210 */ /* 0x004fe40007f1e0ff */
[----:B---3--:R-:W-:-:S03]  /*11510*/  LOP3.LUT P6, RZ, R3, 0x4, RZ, 0xc0, !PT ;  /* 0x0000000403ff7812 */ /* 0x008fc600078cc0ff */
[----:B------:R-:W-:Y:S01]  /*11520*/  IMAD.X R3, RZ, RZ, R21, P0 ;  /* 0x000000ffff037224 */ /* 0x000fe200000e0615 */
[----:B------:R-:W-:-:S09]  /*11530*/  PLOP3.LUT P0, PT, PT, PT, PT, 0x80, 0x0 ;  /* 0x000000000000781c */ /* 0x000fd20003f0f070 */
[----:B------:R-:W-:Y:S01]  /*11540*/  @!PT LDS RZ, [RZ] ;  /* 0x00000000fffff984 */ /* 0x000fe20000000800 */
[----:B------:R-:W-:Y:S01]  /*11550*/  @!PT LDS RZ, [RZ] ;  /* 0x00000000fffff984 */ /* 0x000fe20000000800 */
[----:B------:R-:W-:Y:S01]  /*11560*/  @!PT LDS RZ, [RZ] ;  /* 0x00000000fffff984 */ /* 0x000fe20000000800 */
[----:B------:R1:W-:Y:S04]  /*11570*/  LDGSTS.E.BYPASS.LTC128B.128 [R6+0x16c00], desc[UR36][R2.64], !P6 ;  /* 0x16c0000002067fae */ /* 0x0003e8000f101d64 */
[----:B------:R1:W-:Y:S04]  /*11580*/  LDGSTS.E.BYPASS.LTC128B.128 [R6+0x18c00], desc[UR36][R2.64+0x40], !P5 ;  /* 0x18c0004002067fae */ /* 0x0003e8000e901d64 */
[----:B------:R1:W-:Y:S01]  /*11590*/  LDGSTS.E.BYPASS.LTC128B.128 [R6+0x1ac00], desc[UR36][R2.64+0x80], !P4 ;  /* 0x1ac0008002067fae */ /* 0x0003e2000e101d64 */
[----:B------:R-:W-:Y:S01]  /*115a0*/  NOP ;  /* 0x0000000000007918 */ /* 0x000fe20000000000 */
.L_x_2174:
        /* <DEDUP_REMOVED lines=11> */
.L_x_2175:
[----:B------:R1:W-:Y:S01]  /*11660*/  SYNCS.ARRIVE.TRANS64.A1T0 RZ, [R5+URZ+0x2d830], RZ ;  /* 0x02d830ff05ff79a7 */ /* 0x0003e2000810003f */
[----:B------:R-:W-:Y:S05]  /*11670*/  @!P5 BRA `(.L_x_2176) ;  /* 0x000000000004d947 */ /* 0x000fea0003800000 */
[----:B------:R-:W-:Y:S01]  /*11680*/  BPT.TRAP 0x1 ;  /* 0x000000040000795c */ /* 0x000fe20000300000 */
.L_x_2176:
[----:B------:R-:W-:Y:S01]  /*11690*/  SHF.L.U32 R2, R17, 0x1f, RZ ;  /* 0x0000001f11027819 */ /* 0x000fe200000006ff */
[----:B------:R-:W-:Y:S01]  /*116a0*/  IMAD R6, R10, 0x8, R22 ;  /* 0x000000080a067824 */ /* 0x000fe200078e0216 */
[----:B------:R-:W-:Y:S03]  /*116b0*/  BSSY B1, `(.L_x_2177) ;  /* 0x0000003000017945 */ /* 0x000fe60003800000 */
[----:B------:R-:W2:Y:S02]  /*116c0*/  SYNCS.PHASECHK.TRANS64.TRYWAIT P0, [R6+URZ+0x2d860], R2 ;  /* 0x02d86002060075a7 */ /* 0x000ea4000800017f */
[----:B--2---:R-:W-:Y:S05]  /*116d0*/  @!P0 BRA `(.L_x_2178) ;  /* 0x0000003800488947 */ /* 0x004fea0003800000 */
.L_x_2258:
[----:B------:R-:W-:Y:S05]  /*116e0*/  BSYNC B1 ;  /* 0x0000000000017941 */ /* 0x000fea0003800000 */
.L_x_2177:
[----:B0-----:R-:W3:Y:S01]  /*116f0*/  LDL R7, [R1+0x8] ;  /* 0x0000080001077983 */ /* 0x001ee20000100800 */
[----:B------:R-:W1:Y:S01]  /*11700*/  S2R R11, SR_TID.X ;  /* 0x00000000000b7919 */ /* 0x000e620000002100 */
[----:B------:R-:W-:Y:S01]  /*11710*/  UMOV UR4, 0xffffffff ;  /* 0xffffffff00047882 */ /* 0x000fe20000000000 */
[C---:B-1----:R-:W-:Y:S02]  /*11720*/  IMAD.SHL.U32 R5, R11.reuse, 0x8, RZ ;  /* 0x000000080b057824 */ /* 0x042fe400078e00ff */
[----:B------:R-:W-:-:S03]  /*11730*/  IMAD.SHL.U32 R9, R11, 0x8, RZ ;  /* 0x000000080b097824 */ /* 0x000fc600078e00ff */
[----:B------:R-:W-:Y:S02]  /*11740*/  LOP3.LUT R5, R5, 0xd8, RZ, 0xc0, !PT ;  /* 0x000000d805057812 */ /* 0x000fe400078ec0ff */
[----:B------:R-:W-:Y:S02]  /*11750*/  LOP3.LUT R3, R11, 0x7f, RZ, 0xc0, !PT ;  /* 0x0000007f0b037812 */ /* 0x000fe400078ec0ff */
[----:B------:R-:W-:Y:S02]  /*11760*/  LOP3.LUT R5, R5, 0x18, R11, 0x78, !PT ;  /* 0x0000001805057812 */ /* 0x000fe400078e780b */
[----:B------:R-:W-:Y:S02]  /*11770*/  SHF.R.U32.HI R3, RZ, 0x2, R3 ;  /* 0x00000002ff037819 */ /* 0x000fe40000011603 */
[----:B------:R-:W-:-:S05]  /*11780*/  LOP3.LUT R5, R5, 0x320, R9, 0xf8, !PT ;  /* 0x0000032005057812 */ /* 0x000fca00078ef809 */
[----:B------:R-:W-:Y:S02]  /*11790*/  IMAD R5, R10, 0x3000, R5 ;  /* 0x000030000a057824 */ /* 0x000fe400078e0205 */
[----:B---3--:R-:W-:-:S05]  /*117a0*/  IMAD R7, R29, -0x80, R7 ;  /* 0xffffff801d077824 */ /* 0x008fca00078e0207 */
[----:B------:R-:W-:Y:S01]  /*117b0*/  IADD3 R7, -R3, R7, RZ ;  /* 0x0000000703077210 */ /* 0x000fe20007ffe1ff */
[----:B------:R-:W-:Y:S06]  /*117c0*/  BRA.DIV UR4, `(.L_x_2179) ;  /* 0x0000003a04207947 */ /* 0x000fec000b800000 */
[----:B--2---:R-:W0:Y:S01]  /*117d0*/  SHFL.IDX PT, R2, R18, RZ, 0x1c1f ;  /* 0x001c1fff12027589 */ /* 0x004e2200000e0000 */
        /* <DEDUP_REMOVED lines=33> */
.L_x_2268:
        /* <DEDUP_REMOVED lines=29> */
.L_x_2180:
        /* <DEDUP_REMOVED lines=8> */
[----:B------:R-:W-:Y:S01]  /*11c40*/  IMAD.MOV.U32 R23, RZ, RZ, R0 ;  /* 0x000000ffff177224 */ /* 0x000fe200078e0000 */
[----:B--2---:R-:W-:-:S13]  /*11c50*/  ISETP.NE.AND P5, PT, R2, 0x3, PT ;  /* 0x000000030200780c */ /* 0x004fda0003fa5270 */
[----:B------:R-:W-:Y:S05]  /*11c60*/  @!P5 BRA `(.L_x_2181) ;  /* 0x000000000004d947 */ /* 0x000fea0003800000 */
[----:B------:R-:W-:Y:S01]  /*11c70*/  BPT.TRAP 0x1 ;  /* 0x000000040000795c */ /* 0x000fe20000300000 */
.L_x_2181:
[----:B------:R-:W2:Y:S01]  /*11c80*/  LDL R2, [R1+0xc] ;  /* 0x00000c0001027983 */ /* 0x000ea20000100800 */
[----:B------:R1:W-:Y:S01]  /*11c90*/  SYNCS.ARRIVE.TRANS64.A1T0 RZ, [R6+URZ+0x2d850], RZ ;  /* 0x02d850ff06ff79a7 */ /* 0x0003e2000810003f */
[C---:B------:R-:W-:Y:S01]  /*11ca0*/  VIADD R0, R26.reuse, 0xffffffff ;  /* 0xffffffff1a007836 */ /* 0x040fe20000000000 */
[----:B------:R-:W-:Y:S01]  /*11cb0*/  MOV R17, R28 ;  /* 0x0000001c00117202 */ /* 0x000fe20000000f00 */
[----:B------:R-:W-:Y:S02]  /*11cc0*/  IMAD.MOV.U32 R10, RZ, RZ, R24 ;  /* 0x000000ffff0a7224 */ /* 0x000fe400078e0018 */
[----:B------:R-:W-:Y:S01]  /*11cd0*/  IMAD.MOV.U32 R29, RZ, RZ, R26 ;  /* 0x000000ffff1d7224 */ /* 0x000fe200078e001a */
[----:B--2---:R-:W-:-:S13]  /*11ce0*/  ISETP.GT.AND P0, PT, R26, R2, PT ;  /* 0x000000021a00720c */ /* 0x004fda0003f04270 */
[----:B-1----:R-:W-:Y:S05]  /*11cf0*/  @P0 BRA `(.L_x_2182) ;  /* 0xfffffff000500947 */ /* 0x002fea000383ffff */
.L_x_2169:
[----:B------:R-:W-:Y:S05]  /*11d00*/  BSYNC B0 ;  /* 0x0000000000007941 */ /* 0x000fea0003800000 */
.L_x_2168:
        /* <DEDUP_REMOVED lines=17> */
.L_x_2184:
[----:B------:R-:W-:Y:S05]  /*11e20*/  BSYNC B0 ;  /* 0x0000000000007941 */ /* 0x000fea0003800000 */
.L_x_2183:
[----:B------:R-:W2:Y:S02]  /*11e30*/  LDL R0, [R1+0x38] ;  /* 0x0000380001007983 */ /* 0x000ea40000100800 */
[----:B--2---:R-:W-:-:S13]  /*11e40*/  ISETP.NE.AND P0, PT, R0, 0x3, PT ;  /* 0x000000030000780c */ /* 0x004fda0003f05270 */
[----:B------:R-:W-:Y:S05]  /*11e50*/  @!P0 BRA `(.L_x_2185) ;  /* 0x0000000000048947 */ /* 0x000fea0003800000 */
[----:B------:R-:W-:Y:S01]  /*11e60*/  BPT.TRAP 0x1 ;  /* 0x000000040000795c */ /* 0x000fe20000300000 */
.L_x_2185:
[----:B------:R-:W2:Y:S01]  /*11e70*/  LDL.LU R2, [R1+0x8] ;  /* 0x0000080001027983 */ /* 0x000ea20000300800 */
[----:B------:R-:W-:Y:S01]  /*11e80*/  IMAD R0, R24, 0x8, R22 ;  /* 0x0000000818007824 */ /* 0x000fe200078e0216 */
[----:B------:R-:W-:Y:S01]  /*11e90*/  SHF.L.U32 R3, R28, 0x1f, RZ ;  /* 0x0000001f1c037819 */ /* 0x000fe200000006ff */
[----:B------:R-:W-:Y:S03]  /*11ea0*/  BSSY B0, `(.L_x_2186) ;  /* 0x0000004000007945 */ /* 0x000fe60003800000 */
[----:B------:R-:W1:Y:S01]  /*11eb0*/  SYNCS.PHASECHK.TRANS64.TRYWAIT P0, [R0+URZ+0x2d860], R3 ;  /* 0x02d86003000075a7 */ /* 0x000e62000800017f */
[----:B--2---:R-:W-:Y:S01]  /*11ec0*/  IMAD R6, R26, -0x80, R2 ;  /* 0xffffff801a067824 */ /* 0x004fe200078e0202 */
[----:B-1----:R-:W-:Y:S06]  /*11ed0*/  @!P0 BRA `(.L_x_2187) ;  /* 0x0000003400c08947 */ /* 0x002fec0003800000 */
.L_x_2269:
[----:B------:R-:W-:Y:S05]  /*11ee0*/  BSYNC B0 ;  /* 0x0000000000007941 */ /* 0x000fea0003800000 */
.L_x_2186:
        /* <DEDUP_REMOVED lines=15> */
[----:B------:R-:W-:Y:S01]  /*11fe0*/  LEA R4, R4, R22, 0x1 ;  /* 0x0000001604047211 */ /* 0x000fe200078e08ff */
        /* <DEDUP_REMOVED lines=40> */
.L_x_2279:
        /* <DEDUP_REMOVED lines=13> */
.L_x_2189:
        /* <DEDUP_REMOVED lines=11> */
.L_x_2190:
[----:B------:R0:W-:Y:S01]  /*123f0*/  SYNCS.ARRIVE.TRANS64.A1T0 RZ, [R0+URZ+0x2d850], RZ ;  /* 0x02d850ff00ff79a7 */ /* 0x0001e2000810003f */
[----:B------:R-:W-:-:S05]  /*12400*/  VIADD R24, R24, 0x1 ;  /* 0x0000000118187836 */ /* 0x000fca0000000000 */
[----:B------:R-:W-:-:S04]  /*12410*/  ISETP.NE.AND P0, PT, R24, 0x2, PT ;  /* 0x000000021800780c */ /* 0x000fc80003f05270 */
[----:B------:R-:W-:Y:S02]  /*12420*/  SEL R3, RZ, 0x1, P0 ;  /* 0x00000001ff037807 */ /* 0x000fe40000000000 */
[----:B------:R-:W-:Y:S02]  /*12430*/  SEL R24, R24, RZ, P0 ;  /* 0x000000ff18187207 */ /* 0x000fe40000000000 */
[----:B0-----:R-:W-:-:S07]  /*12440*/  LOP3.LUT R28, R28, R3, RZ, 0x3c, !PT ;  /* 0x000000031c1c7212 */ /* 0x001fce00078e3cff */
.L_x_2149:
[----:B------:R-:W-:Y:S05]  /*12450*/  BSYNC B7 ;  /* 0x0000000000077941 */ /* 0x000fea0003800000 */
.L_x_2147:
[----:B------:R-:W2:Y:S02]  /*12460*/  LDL R0, [R1] ;  /* 0x0000000001007983 */ /* 0x000ea40000100800 */
[----:B--2---:R-:W-:-:S13]  /*12470*/  LOP3.LUT P0, RZ, R0, 0x80, RZ, 0xc0, !PT ;  /* 0x0000008000ff7812 */ /* 0x004fda000780c0ff */
        /* <DEDUP_REMOVED lines=10> */
.L_x_2191:
        /* <DEDUP_REMOVED lines=23> */
[----:B--2---:R-:W-:Y:S01]  /*12690*/  @!P1 IMAD.MOV.U32 R17, RZ, RZ, R7 ;  /* 0x000000ffff119224 */ /* 0x004fe200078e0007 */
[----:B---3--:R-:W-:Y:S02]  /*126a0*/  @!P1 MOV R5, R4 ;  /* 0x0000000400059202 */ /* 0x008fe40000000f00 */
        /* <DEDUP_REMOVED lines=18> */
.L_x_2289:
[----:B------:R-:W-:Y:S02]  /*127d0*/  ULDC UR4, c[0x0][0xc38] ;  /* 0x00030e0000047ab9 */ /* 0x000fe40000000800 */
[----:B------:R-:W-:-:S04]  /*127e0*/  IMAD.U32 R4, RZ, RZ, UR4 ;  /* 0x00000004ff047e24 */ /* 0x000fc8000f8e00ff */
[----:B-1----:R-:W-:-:S04]  /*127f0*/  IMAD R3, R14, R4, RZ ;  /* 0x000000040e037224 */ /* 0x002fc800078e02ff */
[----:B------:R-:W-:-:S05]  /*12800*/  IMAD.IADD R6, R6, 0x1, R3 ;  /* 0x0000000106067824 */ /* 0x000fca00078e0203 */
[----:B------:R-:W-:-:S13]  /*12810*/  ISETP.GT.AND P6, PT, R6, R0, PT ;  /* 0x000000000600720c */ /* 0x000fda0003fc4270 */
[----:B------:R-:W-:Y:S05]  /*12820*/  @P6 BRA `(.L_x_2194) ;  /* 0x0000000000a46947 */ /* 0x000fea0003800000 */
.L_x_2197:
[----:B0-----:R-:W0:Y:S01]  /*12830*/  LDC R2, c[0x0][0xc3c] ;  /* 0x00030f00ff027b82 */ /* 0x001e220000000800 */
[----:B------:R-:W-:-:S05]  /*12840*/  VIADD R19, R19, 0x1f ;  /* 0x0000001f13137836 */ /* 0x000fca0000000000 */
[----:B0-----:R-:W-:-:S13]  /*12850*/  ISETP.GE.AND P6, PT, R19, R2, PT ;  /* 0x000000021300720c */ /* 0x001fda0003fc6270 */
[----:B------:R-:W-:Y:S05]  /*12860*/  @P6 BRA `(.L_x_2195) ;  /* 0x0000000800c06947 */ /* 0x000fea0003800000 */
[----:B------:R-:W0:Y:S01]  /*12870*/  S2R R3, SR_TID.X ;  /* 0x0000000000037919 */ /* 0x000e220000002100 */
[----:B------:R-:W-:Y:S01]  /*12880*/  IMAD.MOV.U32 R17, RZ, RZ, RZ ;  /* 0x000000ffff117224 */ /* 0x000fe200078e00ff */
[----:B0-----:R-:W-:-:S04]  /*12890*/  LOP3.LUT R3, R3, 0x1f, RZ, 0xc0, !PT ;  /* 0x0000001f03037812 */ /* 0x001fc800078ec0ff */
[----:B------:R-:W-:-:S04]  /*128a0*/  IADD3 R4, R19, R3, RZ ;  /* 0x0000000313047210 */ /* 0x000fc80007ffe0ff */
        /* <DEDUP_REMOVED lines=27> */
.L_x_2297:
[----:B------:R-:W-:Y:S02]  /*12a60*/  ULDC UR4, c[0x0][0xc38] ;  /* 0x00030e0000047ab9 */ /* 0x000fe40000000800 */
[----:B------:R-:W-:-:S04]  /*12a70*/  IMAD.U32 R4, RZ, RZ, UR4 ;  /* 0x00000004ff047e24 */ /* 0x000fc8000f8e00ff */
[----:B-1----:R-:W-:-:S04]  /*12a80*/  IMAD R3, R14, R4, RZ ;  /* 0x000000040e037224 */ /* 0x002fc800078e02ff */
[----:B------:R-:W-:-:S05]  /*12a90*/  IMAD.IADD R6, R3, 0x1, R6 ;  /* 0x0000000103067824 */ /* 0x000fca00078e0206 */
[----:B------:R-:W-:-:S13]  /*12aa0*/  ISETP.GT.AND P6, PT, R6, R0, PT ;  /* 0x000000000600720c */ /* 0x000fda0003fc4270 */
[----:B------:R-:W-:Y:S05]  /*12ab0*/  @!P6 BRA `(.L_x_2197) ;  /* 0xfffffffc005ce947 */ /* 0x000fea000383ffff */
.L_x_2194:
[----:B------:R-:W-:Y:S01]  /*12ac0*/  IADD3 R6, -R3, R6, RZ ;  /* 0x0000000603067210 */ /* 0x000fe20007ffe1ff */
[----:B------:R-:W-:-:S04]  /*12ad0*/  UMOV UR4, 0xffffffff ;  /* 0xffffffff00047882 */ /* 0x000fc80000000000 */
        /* <DEDUP_REMOVED lines=8> */
.L_x_2302:
[----:B------:R-:W-:-:S13]  /*12b60*/  ISETP.NE.AND P0, PT, R3, RZ, PT ;  /* 0x000000ff0300720c */ /* 0x000fda0003f05270 */
[----:B------:R-:W-:Y:S05]  /*12b70*/  @!P0 BRA `(.L_x_2199) ;  /* 0x0000000000108947 */ /* 0x000fea0003800000 */
[----:B------:R-:W-:Y:S01]  /*12b80*/  UMOV UR4, 0xffffffff ;  /* 0xffffffff00047882 */ /* 0x000fe20000000000 */
[----:B------:R-:W-:Y:S02]  /*12b90*/  VIADD R12, R7, 0xffffffff ;  /* 0xffffffff070c7836 */ /* 0x000fe40000000000 */
[----:B------:R-:W-:Y:S05]  /*12ba0*/  BRA.DIV UR4, `(.L_x_2200) ;  /* 0x0000003a04607947 */ /* 0x000fea000b800000 */
[----:B------:R4:W0:Y:S02]  /*12bb0*/  SHFL.IDX PT, R16, R2, R12, 0x1f ;  /* 0x00001f0c02107589 */ /* 0x00082400000e0000 */
.L_x_2199:
[----:B---3--:R-:W-:Y:S01]  /*12bc0*/  ISETP.NE.AND P0, PT, R5, 0x1, PT ;  /* 0x000000010500780c */ /* 0x008fe20003f05270 */
[----:B0-----:R-:W-:-:S04]  /*12bd0*/  IMAD R16, R16, R4, R6 ;  /* 0x0000000410107224 */ /* 0x001fc800078e0206 */
[----:B------:R-:W-:-:S08]  /*12be0*/  IMAD.IADD R0, R0, 0x1, -R16 ;  /* 0x0000000100007824 */ /* 0x000fd000078e0a10 */
[----:B------:R-:W-:Y:S05]  /*12bf0*/  @!P0 BRA `(.L_x_2201) ;  /* 0x0000000000dc8947 */ /* 0x000fea0003800000 */
[-C--:B--2---:R-:W-:Y:S01]  /*12c00*/  IABS R6, R17.reuse ;  /* 0x0000001100067213 */ /* 0x084fe20000000000 */
[----:B----4-:R-:W-:Y:S01]  /*12c10*/  IMAD.MOV.U32 R2, RZ, RZ, RZ ;  /* 0x000000ffff027224 */ /* 0x010fe200078e00ff */
[----:B------:R-:W-:Y:S02]  /*12c20*/  IABS R8, R17 ;  /* 0x0000001100087213 */ /* 0x000fe40000000000 */
[----:B------:R-:W0:Y:S03]  /*12c30*/  I2F.RP R4, R6 ;  /* 0x0000000600047306 */ /* 0x000e260000209400 */
[----:B------:R-:W-:-:S05]  /*12c40*/  IMAD.MOV R8, RZ, RZ, -R8 ;  /* 0x000000ffff087224 */ /* 0x000fca00078e0a08 */
[----:B0-----:R-:W1:Y:S02]  /*12c50*/  MUFU.RCP R4, R4 ;  /* 0x0000000400047308 */ /* 0x001e640000001000 */
[----:B-1----:R-:W-:-:S06]  /*12c60*/  VIADD R7, R4, 0xffffffe ;  /* 0x0ffffffe04077836 */ /* 0x002fcc0000000000 */
        /* <DEDUP_REMOVED lines=20> */
[----:B------:R-:W-:Y:S01]  /*12db0*/  IMAD.MOV R7, RZ, RZ, -R7 ;  /* 0x000000ffff077224 */ /* 0x000fe200078e0a07 */
[----:B0-----:R-:W-:-:S05]  /*12dc0*/  IADD3 R9, RZ, -R3, RZ ;  /* 0x80000003ff097210 */ /* 0x001fca0007ffe0ff */
        /* <DEDUP_REMOVED lines=18> */
[----:B------:R-:W-:-:S04]  /*12ef0*/  @!P1 LOP3.LUT R2, RZ, R5, RZ, 0x33, !PT ;  /* 0x00000005ff029212 */ /* 0x000fc800078e33ff */
[----:B------:R-:W-:Y:S01]  /*12f00*/  IADD3 R3, -R2, RZ, RZ ;  /* 0x000000ff02037210 */ /* 0x000fe20007ffe1ff */
[C---:B------:R-:W-:Y:S02]  /*12f10*/  IMAD R18, R5.reuse, 0x1000000, R2 ;  /* 0x0100000005127824 */ /* 0x040fe400078e0202 */
[--C-:B------:R-:W-:Y:S02]  /*12f20*/  IMAD.MOV R2, RZ, RZ, -R4.reuse ;  /* 0x000000ffff027224 */ /* 0x100fe400078e0a04 */
[----:B------:R-:W-:Y:S02]  /*12f30*/  IMAD R5, R5, R3, R4 ;  /* 0x0000000305057224 */ /* 0x000fe400078e0204 */
[----:B------:R-:W-:Y:S02]  /*12f40*/  IMAD R2, R17, R2, R0 ;  /* 0x0000000211027224 */ /* 0x000fe400078e0200 */
[----:B------:R-:W-:Y:S01]  /*12f50*/  IMAD R18, R5, 0x10000, R18 ;  /* 0x0001000005127824 */ /* 0x000fe200078e0212 */
[----:B------:R-:W-:Y:S06]  /*12f60*/  BRA `(.L_x_2202) ;  /* 0x0000000000f47947 */ /* 0x000fec0003800000 */
.L_x_2201:
[----:B----4-:R-:W0:Y:S02]  /*12f70*/  LDC.64 R2, c[0x0][0xc90] ;  /* 0x00032400ff027b82 */ /* 0x010e240000000a00 */
[----:B0-----:R-:W-:-:S05]  /*12f80*/  IMAD.WIDE R2, R19, 0x4, R2 ;  /* 0x0000000413027825 */ /* 0x001fca00078e0202 */
[----:B------:R0:W2:Y:S02]  /*12f90*/  LDG.E R6, desc[UR36][R2.64] ;  /* 0x0000002402067981 */ /* 0x0000a4000c1e1900 */
[----:B0-----:R-:W-:Y:S02]  /*12fa0*/  IMAD.MOV.U32 R2, RZ, RZ, RZ ;  /* 0x000000ffff027224 */ /* 0x001fe400078e00ff */
[----:B--2---:R-:W-:-:S05]  /*12fb0*/  IMAD R5, R17, R6, RZ ;  /* 0x0000000611057224 */ /* 0x004fca00078e02ff */
[----:B-1----:R-:W-:-:S04]  /*12fc0*/  IABS R7, R5 ;  /* 0x0000000500077213 */ /* 0x002fc80000000000 */
        /* <DEDUP_REMOVED lines=20> */
[----:B------:R-:W-:-:S05]  /*13110*/  @P0 IADD3 R9, R9, 0x1, RZ ;  /* 0x0000000109090810 */ /* 0x000fca0007ffe0ff */
        /* <DEDUP_REMOVED lines=25> */
[----:B------:R-:W-:Y:S01]  /*132b0*/  @!P1 IMAD.IADD R3, R3, 0x1, -R6 ;  /* 0x0000000103039824 */ /* 0x000fe200078e0a06 */
[----:B------:R-:W-:Y:S02]  /*132c0*/  @!P1 IADD3 R2, R2, 0x1, RZ ;  /* 0x0000000102029810 */ /* 0x000fe40007ffe0ff */
[----:B------:R-:W-:Y:S02]  /*132d0*/  ISETP.NE.AND P1, PT, R4, RZ, PT ;  /* 0x000000ff0400720c */ /* 0x000fe40003f25270 */
[----:B------:R-:W-:-:S13]  /*132e0*/  ISETP.GE.U32.AND P0, PT, R3, R6, PT ;  /* 0x000000060300720c */ /* 0x000fda0003f06070 */
[----:B------:R-:W-:-:S04]  /*132f0*/  @P0 VIADD R2, R2, 0x1 ;  /* 0x0000000102020836 */ /* 0x000fc80000000000 */
[----:B------:R-:W-:Y:S01]  /*13300*/  @!P2 IMAD.MOV R2, RZ, RZ, -R2 ;  /* 0x000000ffff02a224 */ /* 0x000fe200078e0a02 */
[----:B------:R-:W-:Y:S01]  /*13310*/  @!P1 LOP3.LUT R2, RZ, R4, RZ, 0x33, !PT ;  /* 0x00000004ff029212 */ /* 0x000fe200078e33ff */
[----:B------:R-:W-:-:S04]  /*13320*/  IMAD.MOV R4, RZ, RZ, -R4 ;  /* 0x000000ffff047224 */ /* 0x000fc800078e0a04 */
[----:B------:R-:W-:-:S07]  /*13330*/  IMAD R18, R2, R4, R5 ;  /* 0x0000000402127224 */ /* 0x000fce00078e0205 */
.L_x_2202:
[----:B------:R-:W-:-:S05]  /*13340*/  LOP3.LUT R2, RZ, R2, RZ, 0x33, !PT ;  /* 0x00000002ff027212 */ /* 0x000fca00078e33ff */
[----:B------:R-:W-:Y:S01]  /*13350*/  IMAD.IADD R17, R17, 0x1, R2 ;  /* 0x0000000111117824 */ /* 0x000fe200078e0202 */
[----:B------:R-:W-:Y:S06]  /*13360*/  BRA `(.L_x_2203) ;  /* 0x00000000001c7947 */ /* 0x000fec0003800000 */
.L_x_2195:
[----:B------:R-:W-:Y:S01]  /*13370*/  UMOV UR4, URZ ;  /* 0x0000003f00047c82 */ /* 0x000fe20008000000 */
[----:B------:R-:W-:Y:S01]  /*13380*/  UMOV UR5, URZ ;  /* 0x0000003f00057c82 */ /* 0x000fe20008000000 */
[----:B------:R-:W-:Y:S01]  /*13390*/  ULDC UR6, c[0x0][0xc3c] ;  /* 0x00030f0000067ab9 */ /* 0x000fe20000000800 */
[----:B------:R-:W-:Y:S02]  /*133a0*/  IMAD.MOV.U32 R16, RZ, RZ, R0 ;  /* 0x000000ffff107224 */ /* 0x000fe400078e0000 */
[----:B------:R-:W-:Y:S02]  /*133b0*/  IMAD.U32 R17, RZ, RZ, UR4 ;  /* 0x00000004ff117e24 */ /* 0x000fe4000f8e00ff */
[----:B------:R-:W-:Y:S02]  /*133c0*/  IMAD.U32 R18, RZ, RZ, UR5 ;  /* 0x00000005ff127e24 */ /* 0x000fe4000f8e00ff */
[----:B------:R-:W-:-:S07]  /*133d0*/  IMAD.U32 R19, RZ, RZ, UR6 ;  /* 0x00000006ff137e24 */ /* 0x000fce000f8e00ff */
.L_x_2203:
        /* <DEDUP_REMOVED lines=10> */
.L_x_2192:
[----:B------:R-:W-:Y:S02]  /*13480*/  ULDC UR4, c[0x0][0xc3c] ;  /* 0x00030f0000047ab9 */ /* 0x000fe40000000800 */
[----:B-1----:R-:W-:-:S13]  /*13490*/  ISETP.GE.AND P0, PT, R19, UR4, PT ;  /* 0x0000000413007c0c */ /* 0x002fda000bf06270 */
[----:B------:R-:W-:Y:S05]  /*134a0*/  @!P0 BRA `(.L_x_2204) ;  /* 0xffffffb0007c8947 */ /* 0x000fea000383ffff */
[----:B------:R-:W-:Y:S05]  /*134b0*/  BSYNC B8 ;  /* 0x0000000000087941 */ /* 0x000fea0003800000 */
.L_x_2141:
[----:B--2---:R-:W2:Y:S01]  /*134c0*/  LDL.LU R0, [R1+0x34] ;  /* 0x0000340001007983 */ /* 0x004ea20000300800 */
[----:B------:R-:W-:Y:S01]  /*134d0*/  BSSY B0, `(.L_x_2205) ;  /* 0x000000b000007945 */ /* 0x000fe20003800000 */
[----:B------:R-:W1:Y:S01]  /*134e0*/  S2R R5, SR_CgaCtaId ;  /* 0x0000000000057919 */ /* 0x000e620000008800 */
[----:B--2---:R-:W-:-:S05]  /*134f0*/  VIADD R0, R0, 0x1 ;  /* 0x0000000100007836 */ /* 0x004fca0000000000 */
[----:B0-----:R-:W-:-:S04]  /*13500*/  LEA.HI R2, R0, R0, RZ, 0x1 ;  /* 0x0000000000027211 */ /* 0x001fc800078f08ff */
[----:B------:R-:W-:Y:S02]  /*13510*/  LOP3.LUT R3, R2, 0xfffffffe, RZ, 0xc0, !PT ;  /* 0xfffffffe02037812 */ /* 0x000fe400078ec0ff */
[----:B------:R-:W-:Y:S02]  /*13520*/  MOV R2, 0x400 ;  /* 0x0000040000027802 */ /* 0x000fe40000000f00 */
[----:B------:R-:W-:Y:S02]  /*13530*/  IADD3 R0, R0, -R3, RZ ;  /* 0x8000000300007210 */ /* 0x000fe40007ffe0ff */
[----:B-1----:R-:W-:Y:S02]  /*13540*/  LEA R7, R5, R2, 0x18 ;  /* 0x0000000205077211 */ /* 0x002fe400078ec0ff */
[----:B------:R-:W-:-:S04]  /*13550*/  SHF.L.U32 R0, R0, 0x1f, RZ ;  /* 0x0000001f00007819 */ /* 0x000fc800000006ff */
[----:B------:R-:W0:Y:S02]  /*13560*/  SYNCS.PHASECHK.TRANS64.TRYWAIT P0, [R7+URZ+0x2d820], R0 ;  /* 0x02d82000070075a7 */ /* 0x000e24000800017f */
[----:B0-----:R-:W-:Y:S05]  /*13570*/  @!P0 BRA `(.L_x_2206) ;  /* 0x0000003000148947 */ /* 0x001fea0003800000 */
.L_x_2305:
[----:B------:R-:W-:Y:S05]  /*13580*/  BSYNC B0 ;  /* 0x0000000000007941 */ /* 0x000fea0003800000 */
.L_x_2205:
[----:B------:R-:W-:-:S03]  /*13590*/  UMOV UR4, 0xffffffff ;  /* 0xffffffff00047882 */ /* 0x000fc60000000000 */
[----:B------:R-:W-:Y:S05]  /*135a0*/  BRA.DIV UR4, `(.L_x_2207) ;  /* 0x00000032041c7947 */ /* 0x000fea000b800000 */
[----:B0-----:R-:W0:Y:S02]  /*135b0*/  S2R R0, SR_TID.X ;  /* 0x0000000000007919 */ /* 0x001e240000002100 */
[----:B0-----:R-:W-:-:S04]  /*135c0*/  SHF.R.U32.HI R0, RZ, 0x5, R0 ;  /* 0x00000005ff007819 */ /* 0x001fc80000011600 */
[----:B------:R-:W-:-:S05]  /*135d0*/  LOP3.LUT R0, R0, 0x3, RZ, 0xc0, !PT ;  /* 0x0000000300007812 */ /* 0x000fca00078ec0ff */
[----:B------:R0:W1:Y:S02]  /*135e0*/  SHFL.IDX PT, R14, R0, RZ, 0x1f ;  /* 0x00001fff000e7589 */ /* 0x00006400000e0000 */
.L_x_2308:
[----:B-1----:R-:W-:Y:S01]  /*135f0*/  ISETP.NE.AND P0, PT, R14, RZ, PT ;  /* 0x000000ff0e00720c */ /* 0x002fe20003f05270 */
[----:B------:R-:W-:-:S12]  /*13600*/  BSSY B0, `(.L_x_2208) ;  /* 0x0000024000007945 */ /* 0x000fd80003800000 */
[----:B------:R-:W-:Y:S05]  /*13610*/  @P0 BRA `(.L_x_2209) ;  /* 0x0000000000880947 */ /* 0x000fea0003800000 */
[----:B------:R-:W-:-:S03]  /*13620*/  UMOV UR4, 0xffffffff ;  /* 0xffffffff00047882 */ /* 0x000fc60000000000 */
[----:B------:R-:W-:Y:S05]  /*13630*/  BRA.DIV UR4, `(.L_x_2210) ;  /* 0x00000032042c7947 */ /* 0x000fea000b800000 */
[----:B------:R-:W-:-:S13]  /*13640*/  ELECT P6, URZ, PT ;  /* 0x00000000003f782f */ /* 0x000fda00038c0000 */
.L_x_2311:
[----:B------:R-:W-:Y:S05]  /*13650*/  @!P6 BRA `(.L_x_2209) ;  /* 0x000000000078e947 */ /* 0x000fea0003800000 */
[----:B0-----:R-:W2:Y:S02]  /*13660*/  LDL.LU R0, [R1+0x1c] ;  /* 0x00001c0001007983 */ /* 0x001ea40000300800 */
[----:B--2---:R-:W-:-:S04]  /*13670*/  LOP3.LUT R0, R0, 0x2, RZ, 0xfc, !PT ;  /* 0x0000000200007812 */ /* 0x004fc800078efcff */
[----:B------:R-:W-:-:S13]  /*13680*/  ISETP.NE.AND P0, PT, R0, 0x3, PT ;  /* 0x000000030000780c */ /* 0x000fda0003f05270 */
[----:B------:R-:W-:Y:S05]  /*13690*/  @!P0 BRA `(.L_x_2211) ;  /* 0x0000000000048947 */ /* 0x000fea0003800000 */
[----:B------:R-:W-:Y:S01]  /*136a0*/  BPT.TRAP 0x1 ;  /* 0x000000040000795c */ /* 0x000fe20000300000 */
.L_x_2211:
[----:B------:R-:W-:Y:S01]  /*136b0*/  IMAD R5, R24, 0x8, R7 ;  /* 0x0000000818057824 */ /* 0x000fe200078e0207 */
[----:B------:R-:W-:Y:S01]  /*136c0*/  SHF.L.U32 R0, R28, 0x1f, RZ ;  /* 0x0000001f1c007819 */ /* 0x000fe200000006ff */
[----:B------:R-:W-:-:S03]  /*136d0*/  VIADD R24, R24, 0x1 ;  /* 0x0000000118187836 */ /* 0x000fc60000000000 */
[----:B------:R-:W0:Y:S02]  /*136e0*/  SYNCS.PHASECHK.TRANS64.TRYWAIT P1, [R5+URZ+0x2d840], R0 ;  /* 0x02d84000050075a7 */ /* 0x000e24000802017f */
[----:B------:R-:W-:-:S04]  /*136f0*/  ISETP.NE.AND P2, PT, R24, 0x2, PT ;  /* 0x000000021800780c */ /* 0x000fc80003f45270 */
[----:B------:R-:W-:Y:S01]  /*13700*/  SEL R3, RZ, 0x1, P2 ;  /* 0x00000001ff037807 */ /* 0x000fe20001000000 */
[----:B0-----:R-:W-:Y:S08]  /*13710*/  @!P1 BRA `(.L_x_2212) ;  /* 0x0000003000149947 */ /* 0x001ff00003800000 */
.L_x_2312:
[----:B------:R-:W-:Y:S02]  /*13720*/  SEL R24, R24, RZ, P2 ;  /* 0x000000ff18187207 */ /* 0x000fe40001000000 */
[----:B------:R-:W-:Y:S01]  /*13730*/  LOP3.LUT R2, R28, R3, RZ, 0x3c, !PT ;  /* 0x000000031c027212 */ /* 0x000fe200078e3cff */
[----:B------:R-:W-:Y:S06]  /*13740*/  @!P0 BRA `(.L_x_2213) ;  /* 0x0000000000048947 */ /* 0x000fec0003800000 */
[----:B------:R-:W-:Y:S01]  /*13750*/  BPT.TRAP 0x1 ;  /* 0x000000040000795c */ /* 0x000fe20000300000 */
.L_x_2213:
[----:B------:R-:W-:Y:S01]  /*13760*/  IMAD R3, R24, 0x8, R7 ;  /* 0x0000000818037824 */ /* 0x000fe200078e0207 */
[----:B------:R-:W-:-:S04]  /*13770*/  SHF.L.U32 R2, R2, 0x1f, RZ ;  /* 0x0000001f02027819 */ /* 0x000fc800000006ff */
[----:B------:R-:W1:Y:S02]  /*13780*/  SYNCS.PHASECHK.TRANS64.TRYWAIT P1, [R3+URZ+0x2d840], R2 ;  /* 0x02d84002030075a7 */ /* 0x000e64000802017f */
[----:B-1----:R-:W-:Y:S05]  /*13790*/  @!P1 BRA `(.L_x_2214) ;  /* 0x0000003000089947 */ /* 0x002fea0003800000 */
.L_x_2313:
[----:B------:R-:W-:Y:S05]  /*137a0*/  @!P0 BRA `(.L_x_2215) ;  /* 0x0000000000048947 */ /* 0x000fea0003800000 */
[----:B------:R-:W-:Y:S01]  /*137b0*/  BPT.TRAP 0x1 ;  /* 0x000000040000795c */ /* 0x000fe20000300000 */
.L_x_2215:
[----:B------:R-:W2:Y:S02]  /*137c0*/  SYNCS.PHASECHK.TRANS64.TRYWAIT P1, [R5+URZ+0x2d860], R0 ;  /* 0x02d86000050075a7 */ /* 0x000ea4000802017f */
[----:B--2---:R-:W-:Y:S05]  /*137d0*/  @!P1 BRA `(.L_x_2216) ;  /* 0x00000030000c9947 */ /* 0x004fea0003800000 */
.L_x_2314:
[----:B------:R-:W-:Y:S05]  /*137e0*/  @!P0 BRA `(.L_x_2217) ;  /* 0x0000000000048947 */ /* 0x000fea0003800000 */
[----:B------:R-:W-:Y:S01]  /*137f0*/  BPT.TRAP 0x1 ;  /* 0x000000040000795c */ /* 0x000fe20000300000 */
.L_x_2217:
[----:B---3--:R3:W4:Y:S02]  /*13800*/  SYNCS.PHASECHK.TRANS64.TRYWAIT P0, [R3+URZ+0x2d860], R2 ;  /* 0x02d86002030075a7 */ /* 0x008724000800017f */
[----:B----4-:R-:W-:Y:S05]  /*13810*/  @!P0 NANOSLEEP.SYNCS 0x989680 ;  /* 0x009896800000895d */ /* 0x010fea0003900000 */
[----:B------:R-:W4:Y:S02]  /*13820*/  @!P0 SYNCS.PHASECHK.TRANS64 P0, [R3+URZ+0x2d860], R2 ;  /* 0x02d86002030085a7 */ /* 0x000f24000800007f */
[----:B----4-:R-:W-:Y:S05]  /*13830*/  @!P0 BRA `(.L_x_2217) ;  /* 0xfffffffc00f08947 */ /* 0x010fea000383ffff */
.L_x_2209:
[----:B------:R-:W-:Y:S05]  /*13840*/  BSYNC B0 ;  /* 0x0000000000007941 */ /* 0x000fea0003800000 */
.L_x_2208:
[----:B------:R-:W-:Y:S05]  /*13850*/  EXIT ;  /* 0x000000000000794d */ /* 0x000fea0003800000 */
.L_x_2082:
[----:B--2---:R-:W-:-:S04]  /*13860*/  IMAD.U32 R3, RZ, RZ, UR41 ;  /* 0x00000029ff037e24 */ /* 0x004fc8000f8e00ff */
[----:B------:R2:W3:Y:S03]  /*13870*/  SYNCS.PHASECHK.TRANS64.TRYWAIT P1, [R3+URZ+0x2d800], R0 ;  /* 0x02d80000030075a7 */ /* 0x0004e6000802017f */
[----:B---3--:R-:W-:Y:S05]  /*13880*/  @!P1 NANOSLEEP.SYNCS 0x989680 ;  /* 0x009896800000995d */ /* 0x008fea0003900000 */
[----:B------:R-:W3:Y:S02]  /*13890*/  @!P1 SYNCS.PHASECHK.TRANS64 P1, [R3+URZ+0x2d800], R0 ;  /* 0x02d80000030095a7 */ /* 0x000ee4000802007f */
[----:B---3--:R-:W-:Y:S05]  /*138a0*/  @!P1 BRA `(.L_x_2082) ;  /* 0xfffffffc00ec9947 */ /* 0x008fea000383ffff */
[----:B------:R-:W-:Y:S05]  /*138b0*/  BRA `(.L_x_2218) ;  /* 0xfffffee000d07947 */ /* 0x000fea000383ffff */
.L_x_2086:
[----:B---3--:R3:W4:Y:S02]  /*138c0*/  SYNCS.PHASECHK.TRANS64.TRYWAIT P1, [R0+URZ+0x2d830], R3 ;  /* 0x02d83003000075a7 */ /* 0x008724000802017f */
[----:B----4-:R-:W-:Y:S05]  /*138d0*/  @!P1 NANOSLEEP.SYNCS 0x989680 ;  /* 0x009896800000995d */ /* 0x010fea0003900000 */
[----:B------:R-:W4:Y:S02]  /*138e0*/  @!P1 SYNCS.PHASECHK.TRANS64 P1, [R0+URZ+0x2d830], R3 ;  /* 0x02d83003000095a7 */ /* 0x000f24000802007f */
[----:B----4-:R-:W-:Y:S05]  /*138f0*/  @!P1 BRA `(.L_x_2086) ;  /* 0xfffffffc00f09947 */ /* 0x010fea000383ffff */
[----:B------:R-:W-:Y:S05]  /*13900*/  BRA `(.L_x_2085) ;  /* 0xfffffee000e87947 */ /* 0x000fea000383ffff */
.L_x_2092:
[----:B-1----:R-:W-:-:S04]  /*13910*/  IMAD.U32 R7, RZ, RZ, UR7 ;  /* 0x00000007ff077e24 */ /* 0x002fc8000f8e00ff */
[----:B------:R1:W2:Y:S03]  /*13920*/  SYNCS.PHASECHK.TRANS64.TRYWAIT P1, [R7+URZ+0x2d830], R6 ;  /* 0x02d83006070075a7 */ /* 0x0002a6000802017f */
[----:B--2---:R-:W-:Y:S05]  /*13930*/  @!P1 NANOSLEEP.SYNCS 0x989680 ;  /* 0x009896800000995d */ /* 0x004fea0003900000 */
[----:B------:R-:W2:Y:S02]  /*13940*/  @!P1 SYNCS.PHASECHK.TRANS64 P1, [R7+URZ+0x2d830], R6 ;  /* 0x02d83006070095a7 */ /* 0x000ea4000802007f */
[----:B--2---:R-:W-:Y:S05]  /*13950*/  @!P1 BRA `(.L_x_2092) ;  /* 0xfffffffc00ec9947 */ /* 0x004fea000383ffff */
[----:B------:R-:W-:Y:S05]  /*13960*/  BRA `(.L_x_2089) ;  /* 0xffffff0c00b87947 */ /* 0x000fea000383ffff */
.L_x_2096:
[----:B-1----:R-:W-:-:S04]  /*13970*/  IMAD.U32 R7, RZ, RZ, UR7 ;  /* 0x00000007ff077e24 */ /* 0x002fc8000f8e00ff */
[----:B------:R1:W2:Y:S03]  /*13980*/  SYNCS.PHASECHK.TRANS64.TRYWAIT P1, [R7+URZ+0x2d850], R6 ;  /* 0x02d85006070075a7 */ /* 0x0002a6000802017f */
[----:B--2---:R-:W-:Y:S05]  /*13990*/  @!P1 NANOSLEEP.SYNCS 0x989680 ;  /* 0x009896800000995d */ /* 0x004fea0003900000 */
[----:B------:R-:W2:Y:S02]  /*139a0*/  @!P1 SYNCS.PHASECHK.TRANS64 P1, [R7+URZ+0x2d850], R6 ;  /* 0x02d85006070095a7 */ /* 0x000ea4000802007f */
[----:B--2---:R-:W-:Y:S05]  /*139b0*/  @!P1 BRA `(.L_x_2096) ;  /* 0xfffffffc00ec9947 */ /* 0x004fea000383ffff */
[----:B------:R-:W-:Y:S05]  /*139c0*/  BRA `(.L_x_2093) ;  /* 0xffffff1000607947 */ /* 0x000fea000383ffff */
.L_x_2104:
[----:B-1----:R-:W-:-:S04]  /*139d0*/  IMAD.U32 R7, RZ, RZ, UR7 ;  /* 0x00000007ff077e24 */ /* 0x002fc8000f8e00ff */
[----:B------:R1:W2:Y:S03]  /*139e0*/  SYNCS.PHASECHK.TRANS64.TRYWAIT P1, [R7+URZ+0x2d830], R6 ;  /* 0x02d83006070075a7 */ /* 0x0002a6000802017f */
[----:B--2---:R-:W-:Y:S05]  /*139f0*/  @!P1 NANOSLEEP.SYNCS 0x989680 ;  /* 0x009896800000995d */ /* 0x004fea0003900000 */
[----:B------:R-:W2:Y:S02]  /*13a00*/  @!P1 SYNCS.PHASECHK.TRANS64 P1, [R7+URZ+0x2d830], R6 ;  /* 0x02d83006070095a7 */ /* 0x000ea4000802007f */
[----:B--2---:R-:W-:Y:S05]  /*13a10*/  @!P1 BRA `(.L_x_2104) ;  /* 0xfffffffc00ec9947 */ /* 0x004fea000383ffff */
[----:B------:R-:W-:Y:S05]  /*13a20*/  BRA `(.L_x_2101) ;  /* 0xffffff40001c7947 */ /* 0x000fea000383ffff */
.L_x_2108:
[----:B-1----:R-:W-:-:S04]  /*13a30*/  IMAD.U32 R7, RZ, RZ, UR7 ;  /* 0x00000007ff077e24 */ /* 0x002fc8000f8e00ff */
[----:B------:R1:W2:Y:S03]  /*13a40*/  SYNCS.PHASECHK.TRANS64.TRYWAIT P1, [R7+URZ+0x2d850], R6 ;  /* 0x02d85006070075a7 */ /* 0x0002a6000802017f */
[----:B--2---:R-:W-:Y:S05]  /*13a50*/  @!P1 NANOSLEEP.SYNCS 0x989680 ;  /* 0x009896800000995d */ /* 0x004fea0003900000 */
[----:B------:R-:W2:Y:S02]  /*13a60*/  @!P1 SYNCS.PHASECHK.TRANS64 P1, [R7+URZ+0x2d850], R6 ;  /* 0x02d85006070095a7 */ /* 0x000ea4000802007f */
[----:B--2---:R-:W-:Y:S05]  /*13a70*/  @!P1 BRA `(.L_x_2108) ;  /* 0xfffffffc00ec9947 */ /* 0x004fea000383ffff */
[----:B------:R-:W-:Y:S05]  /*13a80*/  BRA `(.L_x_2105) ;  /* 0xffffff4000c47947 */ /* 0x000fea000383ffff */
.L_x_2115:
[----:B-1----:R-:W-:-:S04]  /*13a90*/  IMAD.U32 R5, RZ, RZ, UR4 ;  /* 0x00000004ff057e24 */ /* 0x002fc8000f8e00ff */
[----:B------:R1:W2:Y:S03]  /*13aa0*/  SYNCS.PHASECHK.TRANS64.TRYWAIT P1, [R5+URZ+0x2d850], R4 ;  /* 0x02d85004050075a7 */ /* 0x0002a6000802017f */
[----:B--2---:R-:W-:Y:S05]  /*13ab0*/  @!P1 NANOSLEEP.SYNCS 0x989680 ;  /* 0x009896800000995d */ /* 0x004fea0003900000 */
[----:B------:R-:W2:Y:S02]  /*13ac0*/  @!P1 SYNCS.PHASECHK.TRANS64 P1, [R5+URZ+0x2d850], R4 ;  /* 0x02d85004050095a7 */ /* 0x000ea4000802007f */
[----:B--2---:R-:W-:Y:S05]  /*13ad0*/  @!P1 BRA `(.L_x_2115) ;  /* 0xfffffffc00ec9947 */ /* 0x004fea000383ffff */
[----:B------:R-:W-:Y:S05]  /*13ae0*/  BRA `(.L_x_2114) ;  /* 0xffffff6400f47947 */ /* 0x000fea000383ffff */
.L_x_2155:
[----:B------:R-:W1:Y:S01]  /*13af0*/  S2R R21, SR_TID.X ;  /* 0x0000000000157919 */ /* 0x000e620000002100 */
[----:B------:R-:W-:Y:S01]  /*13b00*/  BSSY B0, `(.L_x_2219) ;  /* 0x000000a000007945 */ /* 0x000fe20003800000 */
[----:B------:R-:W-:Y:S02]  /*13b10*/  IMAD.MOV.U32 R12, RZ, RZ, RZ ;  /* 0x000000ffff0c7224 */ /* 0x000fe400078e00ff */
[----:B------:R-:W-:Y:S02]  /*13b20*/  IMAD.MOV.U32 R11, RZ, RZ, 0x1f ;  /* 0x0000001fff0b7424 */ /* 0x000fe400078e00ff */
[----:B------:R-:W-:Y:S01]  /*13b30*/  IMAD.MOV.U32 R15, RZ, RZ, -0x1 ;  /* 0xffffffffff0f7424 */ /* 0x000fe200078e00ff */
[----:B-1----:R-:W-:-:S04]  /*13b40*/  SHF.R.U32.HI R5, RZ, 0x5, R21 ;  /* 0x00000005ff057819 */ /* 0x002fc80000011615 */
[----:B------:R-:W-:-:S04]  /*13b50*/  LOP3.LUT R5, R5, 0x3, RZ, 0xc0, !PT ;  /* 0x0000000305057812 */ /* 0x000fc800078ec0ff */
[----:B------:R-:W-:-:S07]  /*13b60*/  MOV R13, R5 ;  /* 0x00000005000d7202 */ /* 0x000fce0000000f00 */
[----:B0----5:R-:W-:Y:S05]  /*13b70*/  WARPSYNC.COLLECTIVE R15, `(.L_x_2220) ;  /* 0x000000000f087348 */ /* 0x021fea0003c00000 */
[----:B------:R1:W2:Y:S02]  /*13b80*/  SHFL.IDX P6, R14, R13, R12, R11 ;  /* 0x0000000c0d0e7389 */ /* 0x0002a400000c000b */
[----:B012--5:R-:W-:Y:S01]  /*13b90*/  ENDCOLLECTIVE ;  /* 0x000000000000791b */ /* 0x027fe20003800000 */
.L_x_2220:
[----:B------:R-:W-:Y:S05]  /*13ba0*/  BSYNC B0 ;  /* 0x0000000000007941 */ /* 0x000fea0003800000 */
.L_x_2219:
[----:B------:R-:W-:Y:S05]  /*13bb0*/  BRA `(.L_x_2221) ;  /* 0xffffffbc001c7947 */ /* 0x000fea000383ffff */
.L_x_2158:
[----:B0-----:R0:W1:Y:S02]  /*13bc0*/  SYNCS.PHASECHK.TRANS64.TRYWAIT P0, [R2+URZ+0x2d840], R3 ;  /* 0x02d84003020075a7 */ /* 0x001064000800017f */
[----:B-1----:R-:W-:Y:S05]  /*13bd0*/  @!P0 NANOSLEEP.SYNCS 0x989680 ;  /* 0x009896800000895d */ /* 0x002fea0003900000 */
[----:B------:R-:W1:Y:S02]  /*13be0*/  @!P0 SYNCS.PHASECHK.TRANS64 P0, [R2+URZ+0x2d840], R3 ;  /* 0x02d84003020085a7 */ /* 0x000e64000800007f */
[----:B-1----:R-:W-:Y:S05]  /*13bf0*/  @!P0 BRA `(.L_x_2158) ;  /* 0xfffffffc00f08947 */ /* 0x002fea000383ffff */
[----:B------:R-:W-:Y:S05]  /*13c00*/  BRA `(.L_x_2222) ;  /* 0xffffffbc00847947 */ /* 0x000fea000383ffff */
.L_x_2159:
        /* <DEDUP_REMOVED lines=8> */
.L_x_2224:
[----:B------:R-:W-:Y:S05]  /*13c90*/  BSYNC B0 ;  /* 0x0000000000007941 */ /* 0x000fea0003800000 */
.L_x_2223:
        /* <DEDUP_REMOVED lines=9> */
.L_x_2225:
[----:B------:R-:W-:Y:S02]  /*13d30*/  IMAD.MOV.U32 R13, RZ, RZ, R6 ;  /* 0x000000ffff0d7224 */ /* 0x000fe400078e0006 */
[----:B------:R-:W-:Y:S02]  /*13d40*/  IMAD.MOV.U32 R12, RZ, RZ, 0x1 ;  /* 0x00000001ff0c7424 */ /* 0x000fe400078e00ff */
[----:B------:R-:W-:-:S07]  /*13d50*/  IMAD.MOV.U32 R5, RZ, RZ, R14 ;  /* 0x000000ffff057224 */ /* 0x000fce00078e000e */
[----:B------:R-:W-:Y:S05]  /*13d60*/  WARPSYNC.COLLECTIVE R15, `(.L_x_2226) ;  /* 0x000000000f087348 */ /* 0x000fea0003c00000 */
[----:B------:R0:W1:Y:S02]  /*13d70*/  SHFL.IDX P6, R14, R13, R12, R11 ;  /* 0x0000000c0d0e7389 */ /* 0x00006400000c000b */
[----:B01----:R-:W-:Y:S01]  /*13d80*/  ENDCOLLECTIVE ;  /* 0x000000000000791b */ /* 0x003fe20003800000 */
.L_x_2226:
        /* <DEDUP_REMOVED lines=17> */
.L_x_2227:
[----:B------:R-:W-:Y:S02]  /*13ea0*/  @P1 IMAD R8, R7, 0x2, R22 ;  /* 0x0000000207081824 */ /* 0x000fe400078e0216 */
[----:B------:R-:W-:Y:S02]  /*13eb0*/  IMAD.MOV.U32 R13, RZ, RZ, R6 ;  /* 0x000000ffff0d7224 */ /* 0x000fe400078e0006 */
[----:B------:R-:W-:Y:S01]  /*13ec0*/  IMAD.MOV.U32 R12, RZ, RZ, 0x2 ;  /* 0x00000002ff0c7424 */ /* 0x000fe200078e00ff */
[----:B------:R-:W-:-:S07]  /*13ed0*/  MOV R5, R14 ;  /* 0x0000000e00057202 */ /* 0x000fce0000000f00 */
[----:B------:R-:W-:Y:S05]  /*13ee0*/  WARPSYNC.COLLECTIVE R15, `(.L_x_2228) ;  /* 0x000000000f087348 */ /* 0x000fea0003c00000 */
[----:B------:R0:W1:Y:S02]  /*13ef0*/  SHFL.IDX P6, R14, R13, R12, R11 ;  /* 0x0000000c0d0e7389 */ /* 0x00006400000c000b */
[----:B01----:R-:W-:Y:S01]  /*13f00*/  ENDCOLLECTIVE ;  /* 0x000000000000791b */ /* 0x003fe20003800000 */
.L_x_2228:
        /* <DEDUP_REMOVED lines=17> */
.L_x_2229:
[----:B------:R-:W-:Y:S01]  /*14020*/  @P1 IMAD R8, R7, 0x2, R22 ;  /* 0x0000000207081824 */ /* 0x000fe200078e0216 */
[----:B------:R-:W-:Y:S01]  /*14030*/  MOV R13, R6 ;  /* 0x00000006000d7202 */ /* 0x000fe20000000f00 */
[----:B------:R-:W-:Y:S02]  /*14040*/  IMAD.MOV.U32 R12, RZ, RZ, 0x3 ;  /* 0x00000003ff0c7424 */ /* 0x000fe400078e00ff */
[----:B------:R-:W-:-:S07]  /*14050*/  IMAD.MOV.U32 R5, RZ, RZ, R14 ;  /* 0x000000ffff057224 */ /* 0x000fce00078e000e */
[----:B------:R-:W-:Y:S05]  /*14060*/  WARPSYNC.COLLECTIVE R15, `(.L_x_2230) ;  /* 0x000000000f087348 */ /* 0x000fea0003c00000 */
[----:B------:R0:W1:Y:S02]  /*14070*/  SHFL.IDX P6, R14, R13, R12, R11 ;  /* 0x0000000c0d0e7389 */ /* 0x00006400000c000b */
[----:B01----:R-:W-:Y:S01]  /*14080*/  ENDCOLLECTIVE ;  /* 0x000000000000791b */ /* 0x003fe20003800000 */
.L_x_2230:
        /* <DEDUP_REMOVED lines=10> */
.L_x_2231:
        /* <DEDUP_REMOVED lines=8> */
.L_x_2164:
[----:B------:R0:W5:Y:S01]  /*141b0*/  LDL R9, [R1+0x18] ;  /* 0x0000180001097983 */ /* 0x0001620000100800 */
[----:B------:R-:W-:Y:S02]  /*141c0*/  IMAD.MOV.U32 R13, RZ, RZ, R0 ;  /* 0x000000ffff0d7224 */ /* 0x000fe400078e0000 */
[----:B------:R-:W-:Y:S02]  /*141d0*/  IMAD.MOV.U32 R12, RZ, RZ, RZ ;  /* 0x000000ffff0c7224 */ /* 0x000fe400078e00ff */
[----:B------:R-:W-:Y:S02]  /*141e0*/  IMAD.MOV.U32 R11, RZ, RZ, 0x1c1f ;  /* 0x00001c1fff0b7424 */ /* 0x000fe400078e00ff */
[----:B------:R-:W-:Y:S02]  /*141f0*/  IMAD.MOV.U32 R15, RZ, RZ, -0x1 ;  /* 0xffffffffff0f7424 */ /* 0x000fe400078e00ff */
[----:B-----5:R-:W-:Y:S02]  /*14200*/  IMAD R2, R27, R10, RZ ;  /* 0x0000000a1b027224 */ /* 0x020fe400078e02ff */
[----:B0-----:R-:W-:-:S07]  /*14210*/  IMAD R17, R17, 0xc0, R21 ;  /* 0x000000c011117824 */ /* 0x001fce00078e0215 */
[----:B------:R-:W-:Y:S05]  /*14220*/  WARPSYNC.COLLECTIVE R15, `(.L_x_2233) ;  /* 0x000000000f087348 */ /* 0x000fea0003c00000 */
[----:B------:R0:W1:Y:S02]  /*14230*/  SHFL.IDX P6, R14, R13, R12, R11 ;  /* 0x0000000c0d0e7389 */ /* 0x00006400000c000b */
[----:B01----:R-:W-:Y:S01]  /*14240*/  ENDCOLLECTIVE ;  /* 0x000000000000791b */ /* 0x003fe20003800000 */
.L_x_2233:
[----:B------:R-:W-:Y:S02]  /*14250*/  ISETP.GE.AND P2, PT, R17, R2, PT ;  /* 0x000000021100720c */ /* 0x000fe40003f46270 */
[----:B------:R-:W-:Y:S01]  /*14260*/  MOV R13, R4 ;  /* 0x00000004000d7202 */ /* 0x000fe20000000f00 */
[----:B------:R-:W-:-:S10]  /*14270*/  IMAD.MOV.U32 R6, RZ, RZ, R14 ;  /* 0x000000ffff067224 */ /* 0x000fd400078e000e */
[----:B------:R-:W-:Y:S05]  /*14280*/  WARPSYNC.COLLECTIVE R15, `(.L_x_2234) ;  /* 0x000000000f087348 */ /* 0x000fea0003c00000 */
[----:B------:R0:W1:Y:S02]  /*14290*/  SHFL.IDX P6, R14, R13, R12, R11 ;  /* 0x0000000c0d0e7389 */ /* 0x00006400000c000b */
[----:B01----:R-:W-:Y:S01]  /*142a0*/  ENDCOLLECTIVE ;  /* 0x000000000000791b */ /* 0x003fe20003800000 */
.L_x_2234:
[----:B------:R-:W-:Y:S02]  /*142b0*/  IMAD.MOV.U32 R13, RZ, RZ, R0 ;  /* 0x000000ffff0d7224 */ /* 0x000fe400078e0000 */
[----:B------:R-:W-:Y:S02]  /*142c0*/  IMAD.MOV.U32 R12, RZ, RZ, 0x1 ;  /* 0x00000001ff0c7424 */ /* 0x000fe400078e00ff */
[----:B------:R-:W-:-:S07]  /*142d0*/  IMAD.MOV.U32 R5, RZ, RZ, R14 ;  /* 0x000000ffff057224 */ /* 0x000fce00078e000e */
[----:B------:R-:W-:Y:S05]  /*142e0*/  WARPSYNC.COLLECTIVE R15, `(.L_x_2235) ;  /* 0x000000000f087348 */ /* 0x000fea0003c00000 */
[----:B------:R0:W1:Y:S02]  /*142f0*/  SHFL.IDX P6, R14, R13, R12, R11 ;  /* 0x0000000c0d0e7389 */ /* 0x00006400000c000b */
[----:B01----:R-:W-:Y:S01]  /*14300*/  ENDCOLLECTIVE ;  /* 0x000000000000791b */ /* 0x003fe20003800000 */
.L_x_2235:
        /* <DEDUP_REMOVED lines=17> */
.L_x_2236:
[----:B------:R-:W-:Y:S02]  /*14420*/  IMAD.MOV.U32 R13, RZ, RZ, R0 ;  /* 0x000000ffff0d7224 */ /* 0x000fe400078e0000 */
[----:B------:R-:W-:Y:S01]  /*14430*/  IMAD.MOV.U32 R12, RZ, RZ, 0x2 ;  /* 0x00000002ff0c7424 */ /* 0x000fe200078e00ff */
[----:B------:R-:W-:-:S07]  /*14440*/  MOV R5, R14 ;  /* 0x0000000e00057202 */ /* 0x000fce0000000f00 */
[----:B------:R-:W-:Y:S05]  /*14450*/  WARPSYNC.COLLECTIVE R15, `(.L_x_2237) ;  /* 0x000000000f087348 */ /* 0x000fea0003c00000 */
[----:B------:R0:W1:Y:S02]  /*14460*/  SHFL.IDX P6, R14, R13, R12, R11 ;  /* 0x0000000c0d0e7389 */ /* 0x00006400000c000b */
[----:B01----:R-:W-:Y:S01]  /*14470*/  ENDCOLLECTIVE ;  /* 0x000000000000791b */ /* 0x003fe20003800000 */
.L_x_2237:
        /* <DEDUP_REMOVED lines=16> */
.L_x_2238:
[----:B------:R-:W-:Y:S02]  /*14580*/  IMAD.MOV.U32 R13, RZ, RZ, R0 ;  /* 0x000000ffff0d7224 */ /* 0x000fe400078e0000 */
[----:B------:R-:W-:Y:S02]  /*14590*/  IMAD.MOV.U32 R12, RZ, RZ, 0x3 ;  /* 0x00000003ff0c7424 */ /* 0x000fe400078e00ff */
[----:B------:R-:W-:-:S07]  /*145a0*/  IMAD.MOV.U32 R5, RZ, RZ, R14 ;  /* 0x000000ffff057224 */ /* 0x000fce00078e000e */
[----:B------:R-:W-:Y:S05]  /*145b0*/  WARPSYNC.COLLECTIVE R15, `(.L_x_2239) ;  /* 0x000000000f087348 */ /* 0x000fea0003c00000 */
[----:B------:R0:W1:Y:S02]  /*145c0*/  SHFL.IDX P6, R14, R13, R12, R11 ;  /* 0x0000000c0d0e7389 */ /* 0x00006400000c000b */
[----:B01----:R-:W-:Y:S01]  /*145d0*/  ENDCOLLECTIVE ;  /* 0x000000000000791b */ /* 0x003fe20003800000 */
.L_x_2239:
[----:B------:R-:W-:-:S04]  /*145e0*/  @!P2 LEA R5, P4, R20, R5, 0x1 ;  /* 0x000000051405a211 */ /* 0x000fc800078808ff */
[----:B------:R-:W-:Y:S01]  /*145f0*/  @!P2 MOV R6, R5 ;  /* 0x000000050006a202 */ /* 0x000fe20000000f00 */
[----:B------:R-:W-:Y:S02]  /*14600*/  @!P2 IMAD.X R7, RZ, RZ, R7, P4 ;  /* 0x000000ffff07a224 */ /* 0x000fe400020e0607 */
[----:B------:R-:W-:-:S03]  /*14610*/  VIADD R5, R17, 0x60 ;  /* 0x0000006011057836 */ /* 0x000fc60000000000 */
[----:B------:R-:W-:Y:S01]  /*14620*/  @!PT LDS RZ, [RZ] ;  /* 0x00000000fffff984 */ /* 0x000fe20000000800 */
[----:B------:R-:W-:Y:S01]  /*14630*/  @!PT LDS RZ, [RZ] ;  /* 0x00000000fffff984 */ /* 0x000fe20000000800 */
[----:B------:R-:W-:Y:S01]  /*14640*/  @!PT LDS RZ, [RZ] ;  /* 0x00000000fffff984 */ /* 0x000fe20000000800 */
[----:B------:R0:W-:Y:S01]  /*14650*/  @!P2 LDGSTS.E.BYPASS.LTC128B.128 [R9+0xd400], desc[UR36][R6.64], !P3 ;  /* 0x0d4000000609afae */ /* 0x0001e2000d901d64 */
[----:B------:R-:W-:-:S03]  /*14660*/  IMAD.MOV.U32 R13, RZ, RZ, R4 ;  /* 0x000000ffff0d7224 */ /* 0x000fc600078e0004 */
[----:B------:R0:W-:Y:S04]  /*14670*/  @!P2 LDGSTS.E.BYPASS.LTC128B.128 [R9+0x10400], desc[UR36][R6.64+0x40], !P0 ;  /* 0x104000400609afae */ /* 0x0001e8000c101d64 */
[----:B------:R0:W-:Y:S01]  /*14680*/  @!P2 LDGSTS.E.BYPASS.LTC128B.128 [R9+0x13400], desc[UR36][R6.64+0x80], !P1 ;  /* 0x134000800609afae */ /* 0x0001e2000c901d64 */
[----:B------:R-:W-:Y:S01]  /*14690*/  ISETP.GE.AND P2, PT, R5, R2, PT ;  /* 0x000000020500720c */ /* 0x000fe20003f46270 */
[----:B------:R-:W-:-:S12]  /*146a0*/  IMAD.MOV.U32 R0, RZ, RZ, R14 ;  /* 0x000000ffff007224 */ /* 0x000fd800078e000e */
[----:B0-----:R-:W-:Y:S05]  /*146b0*/  WARPSYNC.COLLECTIVE R15, `(.L_x_2240) ;  /* 0x000000000f087348 */ /* 0x001fea0003c00000 */
[----:B------:R1:W2:Y:S02]  /*146c0*/  SHFL.IDX P6, R14, R13, R12, R11 ;  /* 0x0000000c0d0e7389 */ /* 0x0002a400000c000b */
[----:B012---:R-:W-:Y:S01]  /*146d0*/  ENDCOLLECTIVE ;  /* 0x000000000000791b */ /* 0x007fe20003800000 */
.L_x_2240:
[----:B------:R-:W-:Y:S01]  /*146e0*/  MOV R13, R3 ;  /* 0x00000003000d7202 */ /* 0x000fe20000000f00 */
[----:B------:R-:W-:Y:S02]  /*146f0*/  IMAD.MOV.U32 R12, RZ, RZ, RZ ;  /* 0x000000ffff0c7224 */ /* 0x000fe400078e00ff */
[----:B------:R-:W-:-:S07]  /*14700*/  IMAD.MOV.U32 R4, RZ, RZ, R14 ;  /* 0x000000ffff047224 */ /* 0x000fce00078e000e */
[----:B------:R-:W-:Y:S05]  /*14710*/  WARPSYNC.COLLECTIVE R15, `(.L_x_2241) ;  /* 0x000000000f087348 */ /* 0x000fea0003c00000 */
[----:B------:R0:W1:Y:S02]  /*14720*/  SHFL.IDX P6, R14, R13, R12, R11 ;  /* 0x0000000c0d0e7389 */ /* 0x00006400000c000b */
[----:B01----:R-:W-:Y:S01]  /*14730*/  ENDCOLLECTIVE ;  /* 0x000000000000791b */ /* 0x003fe20003800000 */
.L_x_2241:
[----:B------:R-:W-:-:S05]  /*14740*/  @!P2 LEA R4, P4, R20, R4, 0x1 ;  /* 0x000000041404a211 */ /* 0x000fca00078808ff */
[----:B------:R-:W-:-:S04]  /*14750*/  @!P2 IMAD.X R0, RZ, RZ, R0, P4 ;  /* 0x000000ffff00a224 */ /* 0x000fc800020e0600 */
        /* <DEDUP_REMOVED lines=14> */
.L_x_2242:
[----:B------:R-:W-:Y:S02]  /*14840*/  IMAD.MOV.U32 R13, RZ, RZ, R3 ;  /* 0x000000ffff0d7224 */ /* 0x000fe400078e0003 */
[----:B------:R-:W-:Y:S02]  /*14850*/  IMAD.MOV.U32 R12, RZ, RZ, 0x1 ;  /* 0x00000001ff0c7424 */ /* 0x000fe400078e00ff */
[----:B------:R-:W-:-:S07]  /*14860*/  IMAD.MOV.U32 R4, RZ, RZ, R14 ;  /* 0x000000ffff047224 */ /* 0x000fce00078e000e */
[----:B------:R-:W-:Y:S05]  /*14870*/  WARPSYNC.COLLECTIVE R15, `(.L_x_2243) ;  /* 0x000000000f087348 */ /* 0x000fea0003c00000 */
[----:B------:R0:W1:Y:S02]  /*14880*/  SHFL.IDX P6, R14, R13, R12, R11 ;  /* 0x0000000c0d0e7389 */ /* 0x00006400000c000b */
[----:B01----:R-:W-:Y:S01]  /*14890*/  ENDCOLLECTIVE ;  /* 0x000000000000791b */ /* 0x003fe20003800000 */
.L_x_2243:
        /* <DEDUP_REMOVED lines=14> */
.L_x_2244:
[----:B------:R-:W-:Y:S01]  /*14980*/  IMAD.MOV.U32 R8, RZ, RZ, R14 ;  /* 0x000000ffff087224 */ /* 0x000fe200078e000e */
[----:B------:R-:W-:Y:S06]  /*14990*/  BRA `(.L_x_2245) ;  /* 0xffffffc000607947 */ /* 0x000fec000383ffff */
.L_x_2167:
[----:B-1----:R1:W2:Y:S02]  /*149a0*/  SYNCS.PHASECHK.TRANS64.TRYWAIT P0, [R22+URZ+0x2d820], R0 ;  /* 0x02d82000160075a7 */ /* 0x0022a4000800017f */
[----:B--2---:R-:W-:Y:S05]  /*149b0*/  @!P0 NANOSLEEP.SYNCS 0x989680 ;  /* 0x009896800000895d */ /* 0x004fea0003900000 */
[----:B------:R-:W2:Y:S02]  /*149c0*/  @!P0 SYNCS.PHASECHK.TRANS64 P0, [R22+URZ+0x2d820], R0 ;  /* 0x02d82000160085a7 */ /* 0x000ea4000800007f */
[----:B--2---:R-:W-:Y:S05]  /*149d0*/  @!P0 BRA `(.L_x_2167) ;  /* 0xfffffffc00f08947 */ /* 0x004fea000383ffff */
[----:B------:R-:W-:Y:S05]  /*149e0*/  BRA `(.L_x_2246) ;  /* 0xffffffc000c87947 */ /* 0x000fea000383ffff */
.L_x_2172:
[----:B0-----:R0:W1:Y:S02]  /*149f0*/  SYNCS.PHASECHK.TRANS64.TRYWAIT P0, [R5+URZ+0x2d840], R0 ;  /* 0x02d84000050075a7 */ /* 0x001064000800017f */
[----:B-1----:R-:W-:Y:S05]  /*14a00*/  @!P0 NANOSLEEP.SYNCS 0x989680 ;  /* 0x009896800000895d */ /* 0x002fea0003900000 */
[----:B------:R-:W1:Y:S02]  /*14a10*/  @!P0 SYNCS.PHASECHK.TRANS64 P0, [R5+URZ+0x2d840], R0 ;  /* 0x02d84000050085a7 */ /* 0x000e64000800007f */
[----:B-1----:R-:W-:Y:S05]  /*14a20*/  @!P0 BRA `(.L_x_2172) ;  /* 0xfffffffc00f08947 */ /* 0x002fea000383ffff */
[----:B------:R-:W-:Y:S05]  /*14a30*/  BRA `(.L_x_2247) ;  /* 0xffffffc400bc7947 */ /* 0x000fea000383ffff */
.L_x_2173:
        /* <DEDUP_REMOVED lines=8> */
.L_x_2249:
[----:B------:R-:W-:Y:S05]  /*14ac0*/  BSYNC B1 ;  /* 0x0000000000017941 */ /* 0x000fea0003800000 */
.L_x_2248:
[----:B------:R0:W-:Y:S04]  /*14ad0*/  STL [R1+0x44], R4 ;  /* 0x0000440401007387 */ /* 0x0001e80000100800 */
[----:B0-----:R0:W5:Y:S01]  /*14ae0*/  LDL.LU R4, [R1] ;  /* 0x0000000001047983 */ /* 0x0011620000300800 */
[----:B------:R-:W-:Y:S02]  /*14af0*/  IMAD.MOV.U32 R13, RZ, RZ, R7 ;  /* 0x000000ffff0d7224 */ /* 0x000fe400078e0007 */
[----:B------:R-:W-:Y:S01]  /*14b00*/  IMAD.MOV.U32 R12, RZ, RZ, RZ ;  /* 0x000000ffff0c7224 */ /* 0x000fe200078e00ff */
[----:B------:R-:W1:Y:S01]  /*14b10*/  S2R R21, SR_TID.X ;  /* 0x0000000000157919 */ /* 0x000e620000002100 */
[----:B------:R-:W-:Y:S02]  /*14b20*/  IMAD.MOV.U32 R11, RZ, RZ, 0x1c1f ;  /* 0x00001c1fff0b7424 */ /* 0x000fe400078e00ff */
[----:B------:R-:W-:-:S02]  /*14b30*/  IMAD.MOV.U32 R15, RZ, RZ, -0x1 ;  /* 0xffffffffff0f7424 */ /* 0x000fc400078e00ff */
[----:B------:R-:W-:Y:S02]  /*14b40*/  IMAD.MOV.U32 R3, RZ, RZ, R14 ;  /* 0x000000ffff037224 */ /* 0x000fe400078e000e */
[----:B0-----:R-:W-:-:S07]  /*14b50*/  IMAD R6, R6, 0x2, R22 ;  /* 0x0000000206067824 */ /* 0x001fce00078e0216 */
[----:B-1---5:R-:W-:Y:S05]  /*14b60*/  WARPSYNC.COLLECTIVE R15, `(.L_x_2250) ;  /* 0x000000000f087348 */ /* 0x022fea0003c00000 */
[----:B------:R0:W2:Y:S02]  /*14b70*/  SHFL.IDX P6, R14, R13, R12, R11 ;  /* 0x0000000c0d0e7389 */ /* 0x0000a400000c000b */
[----:B012--5:R-:W-:Y:S01]  /*14b80*/  ENDCOLLECTIVE ;  /* 0x000000000000791b */ /* 0x027fe20003800000 */
.L_x_2250:
[----:B------:R-:W-:Y:S02]  /*14b90*/  IMAD.MOV.U32 R13, RZ, RZ, R9 ;  /* 0x000000ffff0d7224 */ /* 0x000fe400078e0009 */
[----:B------:R-:W-:Y:S01]  /*14ba0*/  IMAD.MOV.U32 R12, RZ, RZ, 0x1 ;  /* 0x00000001ff0c7424 */ /* 0x000fe200078e00ff */
[----:B------:R-:W-:Y:S01]  /*14bb0*/  SHF.L.U32 R21, R21, 0x3, RZ ;  /* 0x0000000315157819 */ /* 0x000fe200000006ff */
[----:B------:R-:W-:-:S07]  /*14bc0*/  IMAD.MOV.U32 R2, RZ, RZ, R14 ;  /* 0x000000ffff027224 */ /* 0x000fce00078e000e */
[----:B------:R-:W-:Y:S05]  /*14bd0*/  WARPSYNC.COLLECTIVE R15, `(.L_x_2251) ;  /* 0x000000000f087348 */ /* 0x000fea0003c00000 */
[----:B------:R0:W1:Y:S02]  /*14be0*/  SHFL.IDX P6, R14, R13, R12, R11 ;  /* 0x0000000c0d0e7389 */ /* 0x00006400000c000b */
[----:B01----:R-:W-:Y:S01]  /*14bf0*/  ENDCOLLECTIVE ;  /* 0x000000000000791b */ /* 0x003fe20003800000 */
.L_x_2251:
[----:B------:R-:W-:-:S05]  /*14c00*/  LOP3.LUT R21, R21, 0x18, RZ, 0xc0, !PT ;  /* 0x0000001815157812 */ /* 0x000fca00078ec0ff */
[----:B------:R-:W-:-:S05]  /*14c10*/  IMAD.SHL.U32 R0, R21, 0x2, RZ ;  /* 0x0000000215007824 */ /* 0x000fca00078e00ff */
[----:B------:R-:W-:Y:S01]  /*14c20*/  IADD3 R2, P0, R2, R0, RZ ;  /* 0x0000000002027210 */ /* 0x000fe20007f1e0ff */
[----:B------:R-:W-:-:S04]  /*14c30*/  IMAD.MOV.U32 R13, RZ, RZ, R7 ;  /* 0x000000ffff0d7224 */ /* 0x000fc800078e0007 */
[----:B------:R-:W-:Y:S01]  /*14c40*/  IMAD.X R3, RZ, RZ, R3, P0 ;  /* 0x000000ffff037224 */ /* 0x000fe200000e0603 */
[----:B------:R-:W-:-:S04]  /*14c50*/  LOP3.LUT R4, R4, 0xfffffeff, RZ, 0xc0, !PT ;  /* 0xfffffeff04047812 */ /* 0x000fc800078ec0ff */
[----:B------:R-:W-:-:S04]  /*14c60*/  @P1 LOP3.LUT R4, R4, 0x100, RZ, 0xfc, !PT ;  /* 0x0000010004041812 */ /* 0x000fc800078efcff */
[----:B------:R-:W-:Y:S01]  /*14c70*/  LOP3.LUT P1, RZ, R4, 0x4, RZ, 0xc0, !PT ;  /* 0x0000000404ff7812 */ /* 0x000fe2000782c0ff */
[----:B------:R0:W-:-:S12]  /*14c80*/  STL [R1], R4 ;  /* 0x0000000401007387 */ /* 0x0001d80000100800 */
[----:B------:R-:W-:Y:S01]  /*14c90*/  @!PT LDS RZ, [RZ] ;  /* 0x00000000fffff984 */ /* 0x000fe20000000800 */
[----:B------:R-:W-:Y:S01]  /*14ca0*/  @!PT LDS RZ, [RZ] ;  /* 0x00000000fffff984 */ /* 0x000fe20000000800 */
[----:B------:R-:W-:Y:S01]  /*14cb0*/  @!PT LDS RZ, [RZ] ;  /* 0x00000000fffff984 */ /* 0x000fe20000000800 */
[----:B------:R-:W-:Y:S04]  /*14cc0*/  LDGSTS.E.BYPASS.LTC128B.128 [R6+0x15400], desc[UR36][R2.64], !P1 ;  /* 0x1540000002067fae */ /* 0x000fe8000c901d64 */
[----:B------:R-:W-:Y:S04]  /*14cd0*/  LDGSTS.E.BYPASS.LTC128B.128 [R6+0x17400], desc[UR36][R2.64+0x40], !P5 ;  /* 0x1740004002067fae */ /* 0x000fe8000e901d64 */
[----:B------:R1:W-:Y:S02]  /*14ce0*/  LDGSTS.E.BYPASS.LTC128B.128 [R6+0x19400], desc[UR36][R2.64+0x80], !P4 ;  /* 0x1940008002067fae */ /* 0x0003e4000e101d64 */
[----:B01----:R-:W-:-:S07]  /*14cf0*/  IMAD.MOV.U32 R3, RZ, RZ, R14 ;  /* 0x000000ffff037224 */ /* 0x003fce00078e000e */
[----:B------:R-:W-:Y:S05]  /*14d00*/  WARPSYNC.COLLECTIVE R15, `(.L_x_2252) ;  /* 0x000000000f087348 */ /* 0x000fea0003c00000 */
[----:B------:R0:W1:Y:S02]  /*14d10*/  SHFL.IDX P6, R14, R13, R12, R11 ;  /* 0x0000000c0d0e7389 */ /* 0x00006400000c000b */
[----:B01----:R-:W-:Y:S01]  /*14d20*/  ENDCOLLECTIVE ;  /* 0x000000000000791b */ /* 0x003fe20003800000 */
.L_x_2252:
[----:B------:R-:W-:Y:S02]  /*14d30*/  IMAD.MOV.U32 R13, RZ, RZ, R9 ;  /* 0x000000ffff0d7224 */ /* 0x000fe400078e0009 */
[----:B------:R-:W-:Y:S01]  /*14d40*/  IMAD.MOV.U32 R12, RZ, RZ, 0x2 ;  /* 0x00000002ff0c7424 */ /* 0x000fe200078e00ff */
[----:B------:R-:W-:-:S07]  /*14d50*/  MOV R2, R14 ;  /* 0x0000000e00027202 */ /* 0x000fce0000000f00 */
[----:B------:R-:W-:Y:S05]  /*14d60*/  WARPSYNC.COLLECTIVE R15, `(.L_x_2253) ;  /* 0x000000000f087348 */ /* 0x000fea0003c00000 */
[----:B------:R0:W1:Y:S02]  /*14d70*/  SHFL.IDX P6, R14, R13, R12, R11 ;  /* 0x0000000c0d0e7389 */ /* 0x00006400000c000b */
[----:B01----:R-:W-:Y:S01]  /*14d80*/  ENDCOLLECTIVE ;  /* 0x000000000000791b */ /* 0x003fe20003800000 */
.L_x_2253:
        /* <DEDUP_REMOVED lines=13> */
.L_x_2254:
[----:B------:R-:W-:-:S05]  /*14e60*/  IMAD.MOV.U32 R2, RZ, RZ, R14 ;  /* 0x000000ffff027224 */ /* 0x000fca00078e000e */
[----:B------:R-:W-:-:S05]  /*14e70*/  IADD3 R2, P0, R2, R0, RZ ;  /* 0x0000000002027210 */ /* 0x000fca0007f1e0ff */
[----:B------:R-:W-:-:S05]  /*14e80*/  IMAD.X R3, RZ, RZ, R21, P0 ;  /* 0x000000ffff037224 */ /* 0x000fca00000e0615 */
[----:B------:R-:W-:Y:S01]  /*14e90*/  @!PT LDS RZ, [RZ] ;  /* 0x00000000fffff984 */ /* 0x000fe20000000800 */
[----:B------:R-:W-:Y:S01]  /*14ea0*/  @!PT LDS RZ, [RZ] ;  /* 0x00000000fffff984 */ /* 0x000fe20000000800 */
[----:B------:R-:W-:Y:S01]  /*14eb0*/  @!PT LDS RZ, [RZ] ;  /* 0x00000000fffff984 */ /* 0x000fe20000000800 */
[----:B------:R0:W-:Y:S01]  /*14ec0*/  LDGSTS.E.BYPASS.LTC128B.128 [R6+0x16400], desc[UR36][R2.64], !P1 ;  /* 0x1640000002067fae */ /* 0x0001e2000c901d64 */
[----:B------:R-:W-:-:S03]  /*14ed0*/  LOP3.LUT P1, RZ, R4, 0x100, RZ, 0xc0, !PT ;  /* 0x0000010004ff7812 */ /* 0x000fc6000782c0ff */
[----:B------:R0:W5:Y:S01]  /*14ee0*/  LDL.LU R4, [R1+0x44] ;  /* 0x0000440001047983 */ /* 0x0001620000300800 */
[----:B------:R-:W-:Y:S02]  /*14ef0*/  IMAD.MOV.U32 R13, RZ, RZ, R9 ;  /* 0x000000ffff0d7224 */ /* 0x000fe400078e0009 */
[----:B------:R-:W-:Y:S01]  /*14f00*/  IMAD.MOV.U32 R12, RZ, RZ, 0x3 ;  /* 0x00000003ff0c7424 */ /* 0x000fe200078e00ff */
[----:B------:R0:W-:Y:S06]  /*14f10*/  LDGSTS.E.BYPASS.LTC128B.128 [R6+0x18400], desc[UR36][R2.64+0x40], !P5 ;  /* 0x1840004002067fae */ /* 0x0001ec000e901d64 */
[----:B0----5:R-:W-:Y:S05]  /*14f20*/  WARPSYNC.COLLECTIVE R15, `(.L_x_2255) ;  /* 0x000000000f087348 */ /* 0x021fea0003c00000 */
[----:B------:R1:W2:Y:S02]  /*14f30*/  SHFL.IDX P6, R14, R13, R12, R11 ;  /* 0x0000000c0d0e7389 */ /* 0x0002a400000c000b */
[----:B012--5:R-:W-:Y:S01]  /*14f40*/  ENDCOLLECTIVE ;  /* 0x000000000000791b */ /* 0x027fe20003800000 */
.L_x_2255:
[----:B------:R-:W-:Y:S01]  /*14f50*/  @!PT LDS RZ, [RZ] ;  /* 0x00000000fffff984 */ /* 0x000fe20000000800 */
[----:B------:R-:W-:Y:S01]  /*14f60*/  @!PT LDS RZ, [RZ] ;  /* 0x00000000fffff984 */ /* 0x000fe20000000800 */
[----:B------:R-:W-:Y:S01]  /*14f70*/  @!PT LDS RZ, [RZ] ;  /* 0x00000000fffff984 */ /* 0x000fe20000000800 */
[----:B------:R0:W-:Y:S01]  /*14f80*/  LDGSTS.E.BYPASS.LTC128B.128 [R6+0x1a400], desc[UR36][R2.64+0x80], !P4 ;  /* 0x1a40008002067fae */ /* 0x0001e2000e101d64 */
[----:B------:R-:W-:Y:S01]  /*14f90*/  IMAD.MOV.U32 R13, RZ, RZ, R7 ;  /* 0x000000ffff0d7224 */ /* 0x000fe200078e0007 */
[----:B------:R-:W-:-:S07]  /*14fa0*/  MOV R21, R14 ;  /* 0x0000000e00157202 */ /* 0x000fce0000000f00 */
[----:B0-----:R-:W-:Y:S05]  /*14fb0*/  WARPSYNC.COLLECTIVE R15, `(.L_x_2256) ;  /* 0x000000000f087348 */ /* 0x001fea0003c00000 */
[----:B------:R1:W2:Y:S02]  /*14fc0*/  SHFL.IDX P6, R14, R13, R12, R11 ;  /* 0x0000000c0d0e7389 */ /* 0x0002a400000c000b */
[----:B012---:R-:W-:Y:S01]  /*14fd0*/  ENDCOLLECTIVE ;  /* 0x000000000000791b */ /* 0x007fe20003800000 */
.L_x_2256:
[----:B------:R-:W-:Y:S01]  /*14fe0*/  IMAD.MOV.U32 R2, RZ, RZ, R14 ;  /* 0x000000ffff027224 */ /* 0x000fe200078e000e */
[----:B------:R-:W-:Y:S06]  /*14ff0*/  BRA `(.L_x_2257) ;  /* 0xffffffc4003c7947 */ /* 0x000fec000383ffff */
.L_x_2178:
[----:B--2---:R2:W3:Y:S02]  /*15000*/  SYNCS.PHASECHK.TRANS64.TRYWAIT P0, [R6+URZ+0x2d860], R2 ;  /* 0x02d86002060075a7 */ /* 0x0044e4000800017f */
[----:B---3--:R-:W-:Y:S05]  /*15010*/  @!P0 NANOSLEEP.SYNCS 0x989680 ;  /* 0x009896800000895d */ /* 0x008fea0003900000 */
[----:B------:R-:W3:Y:S02]  /*15020*/  @!P0 SYNCS.PHASECHK.TRANS64 P0, [R6+URZ+0x2d860], R2 ;  /* 0x02d86002060085a7 */ /* 0x000ee4000800007f */
[----:B---3--:R-:W-:Y:S05]  /*15030*/  @!P0 BRA `(.L_x_2178) ;  /* 0xfffffffc00f08947 */ /* 0x008fea000383ffff */
[----:B------:R-:W-:Y:S05]  /*15040*/  BRA `(.L_x_2258) ;  /* 0xffffffc400a47947 */ /* 0x000fea000383ffff */
.L_x_2179:
[----:B------:R-:W-:Y:S01]  /*15050*/  BSSY B1, `(.L_x_2259) ;  /* 0x0000008000017945 */ /* 0x000fe20003800000 */
[----:B------:R-:W-:Y:S02]  /*15060*/  IMAD.MOV.U32 R13, RZ, RZ, R23 ;  /* 0x000000ffff0d7224 */ /* 0x000fe400078e0017 */
[----:B------:R-:W-:Y:S02]  /*15070*/  IMAD.MOV.U32 R12, RZ, RZ, RZ ;  /* 0x000000ffff0c7224 */ /* 0x000fe400078e00ff */
[----:B------:R-:W-:Y:S02]  /*15080*/  IMAD.MOV.U32 R11, RZ, RZ, 0x1c1f ;  /* 0x00001c1fff0b7424 */ /* 0x000fe400078e00ff */
[----:B------:R-:W-:-:S07]  /*15090*/  IMAD.MOV.U32 R15, RZ, RZ, -0x1 ;  /* 0xffffffffff0f7424 */ /* 0x000fce00078e00ff */
[----:B--2---:R-:W-:Y:S05]  /*150a0*/  WARPSYNC.COLLECTIVE R15, `(.L_x_2260) ;  /* 0x000000000f087348 */ /* 0x004fea0003c00000 */
[----:B------:R0:W1:Y:S02]  /*150b0*/  SHFL.IDX P6, R14, R13, R12, R11 ;  /* 0x0000000c0d0e7389 */ /* 0x00006400000c000b */
[----:B012---:R-:W-:Y:S01]  /*150c0*/  ENDCOLLECTIVE ;  /* 0x000000000000791b */ /* 0x007fe20003800000 */
.L_x_2260:
[----:B------:R-:W-:Y:S05]  /*150d0*/  BSYNC B1 ;  /* 0x0000000000017941 */ /* 0x000fea0003800000 */
.L_x_2259:
[----:B------:R-:W-:Y:S01]  /*150e0*/  IMAD.MOV.U32 R13, RZ, RZ, R18 ;  /* 0x000000ffff0d7224 */ /* 0x000fe200078e0012 */
[----:B------:R-:W-:Y:S01]  /*150f0*/  MOV R11, 0x1c1f ;  /* 0x00001c1f000b7802 */ /* 0x000fe20000000f00 */
[----:B------:R-:W-:Y:S02]  /*15100*/  IMAD.MOV.U32 R12, RZ, RZ, RZ ;  /* 0x000000ffff0c7224 */ /* 0x000fe400078e00ff */
[----:B------:R-:W-:Y:S02]  /*15110*/  IMAD.MOV.U32 R15, RZ, RZ, -0x1 ;  /* 0xffffffffff0f7424 */ /* 0x000fe400078e00ff */
[----:B------:R-:W-:Y:S02]  /*15120*/  IMAD.MOV.U32 R3, RZ, RZ, R14 ;  /* 0x000000ffff037224 */ /* 0x000fe400078e000e */
[----:B------:R-:W-:-:S07]  /*15130*/  IMAD R5, R5, 0x2, R22 ;  /* 0x0000000205057824 */ /* 0x000fce00078e0216 */
[----:B------:R-:W-:Y:S05]  /*15140*/  WARPSYNC.COLLECTIVE R15, `(.L_x_2261) ;  /* 0x000000000f087348 */ /* 0x000fea0003c00000 */
[----:B------:R0:W1:Y:S02]  /*15150*/  SHFL.IDX P6, R14, R13, R12, R11 ;  /* 0x0000000c0d0e7389 */ /* 0x00006400000c000b */
[----:B01----:R-:W-:Y:S01]  /*15160*/  ENDCOLLECTIVE ;  /* 0x000000000000791b */ /* 0x003fe20003800000 */
.L_x_2261:
[----:B------:R-:W-:Y:S02]  /*15170*/  IMAD.MOV.U32 R13, RZ, RZ, R23 ;  /* 0x000000ffff0d7224 */ /* 0x000fe400078e0017 */
[----:B------:R-:W-:Y:S02]  /*15180*/  IMAD.MOV.U32 R12, RZ, RZ, 0x1 ;  /* 0x00000001ff0c7424 */ /* 0x000fe400078e00ff */
[----:B------:R-:W-:-:S07]  /*15190*/  IMAD.MOV.U32 R2, RZ, RZ, R14 ;  /* 0x000000ffff027224 */ /* 0x000fce00078e000e */
[----:B------:R-:W-:Y:S05]  /*151a0*/  WARPSYNC.COLLECTIVE R15, `(.L_x_2262) ;  /* 0x000000000f087348 */ /* 0x000fea0003c00000 */
[----:B------:R0:W1:Y:S02]  /*151b0*/  SHFL.IDX P6, R14, R13, R12, R11 ;  /* 0x0000000c0d0e7389 */ /* 0x00006400000c000b */
[----:B01----:R-:W-:Y:S01]  /*151c0*/  ENDCOLLECTIVE ;  /* 0x000000000000791b */ /* 0x003fe20003800000 */
.L_x_2262:
        /* <DEDUP_REMOVED lines=16> */
.L_x_2263:
[----:B------:R-:W-:Y:S02]  /*152d0*/  IMAD.MOV.U32 R13, RZ, RZ, R23 ;  /* 0x000000ffff0d7224 */ /* 0x000fe400078e0017 */
[----:B------:R-:W-:Y:S02]  /*152e0*/  IMAD.MOV.U32 R12, RZ, RZ, 0x2 ;  /* 0x00000002ff0c7424 */ /* 0x000fe400078e00ff */
[----:B------:R-:W-:-:S07]  /*152f0*/  IMAD.MOV.U32 R2, RZ, RZ, R14 ;  /* 0x000000ffff027224 */ /* 0x000fce00078e000e */
[----:B------:R-:W-:Y:S05]  /*15300*/  WARPSYNC.COLLECTIVE R15, `(.L_x_2264) ;  /* 0x000000000f087348 */ /* 0x000fea0003c00000 */
[----:B------:R0:W1:Y:S02]  /*15310*/  SHFL.IDX P6, R14, R13, R12, R11 ;  /* 0x0000000c0d0e7389 */ /* 0x00006400000c000b */
[----:B01----:R-:W-:Y:S01]  /*15320*/  ENDCOLLECTIVE ;  /* 0x000000000000791b */ /* 0x003fe20003800000 */
.L_x_2264:
[----:B------:R-:W-:-:S04]  /*15330*/  IADD3 R2, P0, R2, R0, RZ ;  /* 0x0000000002027210 */ /* 0x000fc80007f1e0ff */
        /* <DEDUP_REMOVED lines=15> */
.L_x_2265:
[----:B------:R-:W-:Y:S02]  /*15430*/  IMAD.MOV.U32 R13, RZ, RZ, R23 ;  /* 0x000000ffff0d7224 */ /* 0x000fe400078e0017 */
[----:B------:R-:W-:Y:S02]  /*15440*/  IMAD.MOV.U32 R12, RZ, RZ, 0x3 ;  /* 0x00000003ff0c7424 */ /* 0x000fe400078e00ff */
[----:B------:R-:W-:-:S07]  /*15450*/  IMAD.MOV.U32 R2, RZ, RZ, R14 ;  /* 0x000000ffff027224 */ /* 0x000fce00078e000e */
[----:B------:R-:W-:Y:S05]  /*15460*/  WARPSYNC.COLLECTIVE R15, `(.L_x_2266) ;  /* 0x000000000f087348 */ /* 0x000fea0003c00000 */
[----:B------:R0:W1:Y:S02]  /*15470*/  SHFL.IDX P6, R14, R13, R12, R11 ;  /* 0x0000000c0d0e7389 */ /* 0x00006400000c000b */
[----:B01----:R-:W-:Y:S01]  /*15480*/  ENDCOLLECTIVE ;  /* 0x000000000000791b */ /* 0x003fe20003800000 */
.L_x_2266:
[----:B------:R-:W-:-:S05]  /*15490*/  IADD3 R2, P0, R2, R0, RZ ;  /* 0x0000000002027210 */ /* 0x000fca0007f1e0ff */
        /* <DEDUP_REMOVED lines=12> */
.L_x_2267:
        /* <DEDUP_REMOVED lines=8> */
.L_x_2187:
[----:B-1----:R1:W2:Y:S02]  /*155e0*/  SYNCS.PHASECHK.TRANS64.TRYWAIT P0, [R0+URZ+0x2d860], R3 ;  /* 0x02d86003000075a7 */ /* 0x0022a4000800017f */
[----:B--2---:R-:W-:Y:S05]  /*155f0*/  @!P0 NANOSLEEP.SYNCS 0x989680 ;  /* 0x009896800000895d */ /* 0x004fea0003900000 */
[----:B------:R-:W2:Y:S02]  /*15600*/  @!P0 SYNCS.PHASECHK.TRANS64 P0, [R0+URZ+0x2d860], R3 ;  /* 0x02d86003000085a7 */ /* 0x000ea4000800007f */
[----:B--2---:R-:W-:Y:S05]  /*15610*/  @!P0 BRA `(.L_x_2187) ;  /* 0xfffffffc00f08947 */ /* 0x004fea000383ffff */
[----:B------:R-:W-:Y:S05]  /*15620*/  BRA `(.L_x_2269) ;  /* 0xffffffc8002c7947 */ /* 0x000fea000383ffff */
.L_x_2188:
        /* <DEDUP_REMOVED lines=8> */
.L_x_2271:
[----:B------:R-:W-:Y:S05]  /*156b0*/  BSYNC B0 ;  /* 0x0000000000007941 */ /* 0x000fea0003800000 */
.L_x_2270:
        /* <DEDUP_REMOVED lines=10> */
.L_x_2272:
        /* <DEDUP_REMOVED lines=17> */
.L_x_2273:
        /* <DEDUP_REMOVED lines=14> */
.L_x_2274:
[----:B------:R-:W-:Y:S01]  /*15950*/  MOV R13, R23 ;  /* 0x00000017000d7202 */ /* 0x000fe20000000f00 */
[----:B------:R-:W-:Y:S01]  /*15960*/  IMAD.MOV.U32 R12, RZ, RZ, 0x2 ;  /* 0x00000002ff0c7424 */ /* 0x000fe200078e00ff */
[----:B------:R-:W-:-:S13]  /*15970*/  IADD3 R2, P4, R14, R5, RZ ;  /* 0x000000050e027210 */ /* 0x000fda0007f9e0ff */
[----:B------:R-:W-:Y:S05]  /*15980*/  WARPSYNC.COLLECTIVE R15, `(.L_x_2275) ;  /* 0x000000000f087348 */ /* 0x000fea0003c00000 */
[----:B------:R0:W1:Y:S02]  /*15990*/  SHFL.IDX P6, R14, R13, R12, R11 ;  /* 0x0000000c0d0e7389 */ /* 0x00006400000c000b */
[----:B01----:R-:W-:Y:S01]  /*159a0*/  ENDCOLLECTIVE ;  /* 0x000000000000791b */ /* 0x003fe20003800000 */
.L_x_2275:
        /* <DEDUP_REMOVED lines=15> */
.L_x_2276:
[----:B------:R-:W-:Y:S02]  /*15aa0*/  IMAD.MOV.U32 R13, RZ, RZ, R23 ;  /* 0x000000ffff0d7224 */ /* 0x000fe400078e0017 */
[----:B------:R-:W-:Y:S01]  /*15ab0*/  IMAD.MOV.U32 R12, RZ, RZ, 0x3 ;  /* 0x00000003ff0c7424 */ /* 0x000fe200078e00ff */
[----:B------:R-:W-:-:S13]  /*15ac0*/  IADD3 R2, P4, R14, R5, RZ ;  /* 0x000000050e027210 */ /* 0x000fda0007f9e0ff */
[----:B------:R-:W-:Y:S05]  /*15ad0*/  WARPSYNC.COLLECTIVE R15, `(.L_x_2277) ;  /* 0x000000000f087348 */ /* 0x000fea0003c00000 */
[----:B------:R0:W1:Y:S02]  /*15ae0*/  SHFL.IDX P6, R14, R13, R12, R11 ;  /* 0x0000000c0d0e7389 */ /* 0x00006400000c000b */
[----:B01----:R-:W-:Y:S01]  /*15af0*/  ENDCOLLECTIVE ;  /* 0x000000000000791b */ /* 0x003fe20003800000 */
.L_x_2277:
        /* <DEDUP_REMOVED lines=14> */
.L_x_2278:
[----:B------:R-:W-:Y:S05]  /*15be0*/  BRA `(.L_x_2279) ;  /* 0xffffffc400a07947 */ /* 0x000fea000383ffff */
.L_x_2193:
        /* <DEDUP_REMOVED lines=8> */
.L_x_2281:
[----:B------:R-:W-:Y:S05]  /*15c70*/  BSYNC B0 ;  /* 0x0000000000007941 */ /* 0x000fea0003800000 */
.L_x_2280:
        /* <DEDUP_REMOVED lines=9> */
.L_x_2282:
        /* <DEDUP_REMOVED lines=15> */
[C---:B------:R-:W-:Y:S02]  /*15e00*/  ISETP.GE.U32.AND P5, PT, R8.reuse, 0x10, PT ;  /* 0x000000100800780c */ /* 0x040fe40003fa6070 */
[----:B--2---:R-:W-:Y:S01]  /*15e10*/  @!P1 MOV R17, R7 ;  /* 0x0000000700119202 */ /* 0x004fe20000000f00 */
[----:B---3--:R-:W-:Y:S01]  /*15e20*/  @!P1 IMAD.MOV.U32 R5, RZ, RZ, R4 ;  /* 0x000000ffff059224 */ /* 0x008fe200078e0004 */
[----:B------:R-:W-:-:S03]  /*15e30*/  ISETP.NE.AND P1, PT, R8, RZ, PT ;  /* 0x000000ff0800720c */ /* 0x000fc60003f25270 */
[----:B------:R-:W-:-:S10]  /*15e40*/  IMAD R13, R5, R17, RZ ;  /* 0x00000011050d7224 */ /* 0x000fd400078e02ff */
[----:B------:R-:W-:Y:S05]  /*15e50*/  WARPSYNC.COLLECTIVE R15, `(.L_x_2283) ;  /* 0x000000000f087348 */ /* 0x000fea0003c00000 */
[----:B------:R0:W1:Y:S02]  /*15e60*/  SHFL.UP P6, R14, R13, R12, R11 ;  /* 0x0400000c0d0e7389 */ /* 0x00006400000c000b */
[----:B01----:R-:W-:Y:S01]  /*15e70*/  ENDCOLLECTIVE ;  /* 0x000000000000791b */ /* 0x003fe20003800000 */
.L_x_2283:
[----:B------:R-:W-:Y:S01]  /*15e80*/  IMAD.MOV.U32 R12, RZ, RZ, 0x2 ;  /* 0x00000002ff0c7424 */ /* 0x000fe200078e00ff */
[----:B------:R-:W-:-:S05]  /*15e90*/  SEL R4, R14, RZ, P1 ;  /* 0x000000ff0e047207 */ /* 0x000fca0000800000 */
[----:B------:R-:W-:-:S04]  /*15ea0*/  IMAD.IADD R4, R13, 0x1, R4 ;  /* 0x000000010d047824 */ /* 0x000fc800078e0204 */
[----:B------:R-:W-:-:S07]  /*15eb0*/  IMAD.MOV.U32 R13, RZ, RZ, R4 ;  /* 0x000000ffff0d7224 */ /* 0x000fce00078e0004 */
[----:B------:R-:W-:Y:S05]  /*15ec0*/  WARPSYNC.COLLECTIVE R15, `(.L_x_2284) ;  /* 0x000000000f087348 */ /* 0x000fea0003c00000 */
[----:B------:R0:W1:Y:S02]  /*15ed0*/  SHFL.UP P6, R14, R13, R12, R11 ;  /* 0x0400000c0d0e7389 */ /* 0x00006400000c000b */
[----:B01----:R-:W-:Y:S01]  /*15ee0*/  ENDCOLLECTIVE ;  /* 0x000000000000791b */ /* 0x003fe20003800000 */
.L_x_2284:
[----:B------:R-:W-:Y:S01]  /*15ef0*/  IMAD.MOV.U32 R12, RZ, RZ, 0x4 ;  /* 0x00000004ff0c7424 */ /* 0x000fe200078e00ff */
[----:B------:R-:W-:-:S05]  /*15f00*/  SEL R3, R14, RZ, P2 ;  /* 0x000000ff0e037207 */ /* 0x000fca0001000000 */
[----:B------:R-:W-:-:S04]  /*15f10*/  IMAD.IADD R2, R4, 0x1, R3 ;  /* 0x0000000104027824 */ /* 0x000fc800078e0203 */
[----:B------:R-:W-:-:S07]  /*15f20*/  IMAD.MOV.U32 R13, RZ, RZ, R2 ;  /* 0x000000ffff0d7224 */ /* 0x000fce00078e0002 */
[----:B------:R-:W-:Y:S05]  /*15f30*/  WARPSYNC.COLLECTIVE R15, `(.L_x_2285) ;  /* 0x000000000f087348 */ /* 0x000fea0003c00000 */
[----:B------:R0:W1:Y:S02]  /*15f40*/  SHFL.UP P6, R14, R13, R12, R11 ;  /* 0x0400000c0d0e7389 */ /* 0x00006400000c000b */
[----:B01----:R-:W-:Y:S01]  /*15f50*/  ENDCOLLECTIVE ;  /* 0x000000000000791b */ /* 0x003fe20003800000 */
.L_x_2285:
[----:B------:R-:W-:Y:S01]  /*15f60*/  IMAD.MOV.U32 R12, RZ, RZ, 0x8 ;  /* 0x00000008ff0c7424 */ /* 0x000fe200078e00ff */
[----:B------:R-:W-:-:S04]  /*15f70*/  SEL R3, R14, RZ, P3 ;  /* 0x000000ff0e037207 */ /* 0x000fc80001800000 */
[----:B------:R-:W-:-:S05]  /*15f80*/  IADD3 R3, R2, R3, RZ ;  /* 0x0000000302037210 */ /* 0x000fca0007ffe0ff */
[----:B------:R-:W-:-:S07]  /*15f90*/  IMAD.MOV.U32 R13, RZ, RZ, R3 ;  /* 0x000000ffff0d7224 */ /* 0x000fce00078e0003 */
[----:B------:R-:W-:Y:S05]  /*15fa0*/  WARPSYNC.COLLECTIVE R15, `(.L_x_2286) ;  /* 0x000000000f087348 */ /* 0x000fea0003c00000 */
[----:B------:R0:W1:Y:S02]  /*15fb0*/  SHFL.UP P6, R14, R13, R12, R11 ;  /* 0x0400000c0d0e7389 */ /* 0x00006400000c000b */
[----:B01----:R-:W-:Y:S01]  /*15fc0*/  ENDCOLLECTIVE ;  /* 0x000000000000791b */ /* 0x003fe20003800000 */
.L_x_2286:
[----:B------:R-:W-:Y:S01]  /*15fd0*/  IMAD.MOV.U32 R12, RZ, RZ, 0x10 ;  /* 0x00000010ff0c7424 */ /* 0x000fe200078e00ff */
[----:B------:R-:W-:-:S05]  /*15fe0*/  SEL R4, R14, RZ, P4 ;  /* 0x000000ff0e047207 */ /* 0x000fca0002000000 */
[----:B------:R-:W-:-:S04]  /*15ff0*/  IMAD.IADD R4, R3, 0x1, R4 ;  /* 0x0000000103047824 */ /* 0x000fc800078e0204 */
[----:B------:R-:W-:-:S07]  /*16000*/  IMAD.MOV.U32 R13, RZ, RZ, R4 ;  /* 0x000000ffff0d7224 */ /* 0x000fce00078e0004 */
[----:B------:R-:W-:Y:S05]  /*16010*/  WARPSYNC.COLLECTIVE R15, `(.L_x_2287) ;  /* 0x000000000f087348 */ /* 0x000fea0003c00000 */
[----:B------:R0:W1:Y:S02]  /*16020*/  SHFL.UP P6, R14, R13, R12, R11 ;  /* 0x0400000c0d0e7389 */ /* 0x00006400000c000b */
[----:B01----:R-:W-:Y:S01]  /*16030*/  ENDCOLLECTIVE ;  /* 0x000000000000791b */ /* 0x003fe20003800000 */
.L_x_2287:
        /* <DEDUP_REMOVED lines=8> */
.L_x_2288:
[----:B------:R-:W-:Y:S05]  /*160c0*/  BRA `(.L_x_2289) ;  /* 0xffffffc400c07947 */ /* 0x000fea000383ffff */
.L_x_2196:
[----:B------:R-:W-:Y:S01]  /*160d0*/  BSSY B0, `(.L_x_2290) ;  /* 0x0000007000007945 */ /* 0x000fe20003800000 */
[----:B------:R-:W-:Y:S01]  /*160e0*/  MOV R12, 0x1 ;  /* 0x00000001000c7802 */ /* 0x000fe20000000f00 */
[----:B------:R-:W-:Y:S02]  /*160f0*/  IMAD.MOV.U32 R11, RZ, RZ, RZ ;  /* 0x000000ffff0b7224 */ /* 0x000fe400078e00ff */
[----:B------:R-:W-:-:S07]  /*16100*/  IMAD.MOV.U32 R15, RZ, RZ, -0x1 ;  /* 0xffffffffff0f7424 */ /* 0x000fce00078e00ff */
[----:B------:R-:W-:Y:S05]  /*16110*/  WARPSYNC.COLLECTIVE R15, `(.L_x_2291) ;  /* 0x000000000f087348 */ /* 0x000fea0003c00000 */
[----:B------:R0:W1:Y:S02]  /*16120*/  SHFL.UP P6, R14, R13, R12, R11 ;  /* 0x0400000c0d0e7389 */ /* 0x00006400000c000b */
[----:B01----:R-:W-:Y:S01]  /*16130*/  ENDCOLLECTIVE ;  /* 0x000000000000791b */ /* 0x003fe20003800000 */
.L_x_2291:
[----:B------:R-:W-:Y:S05]  /*16140*/  BSYNC B0 ;  /* 0x0000000000007941 */ /* 0x000fea0003800000 */
.L_x_2290:
        /* <DEDUP_REMOVED lines=8> */
.L_x_2292:
[----:B------:R-:W-:Y:S01]  /*161d0*/  IMAD.MOV.U32 R12, RZ, RZ, 0x4 ;  /* 0x00000004ff0c7424 */ /* 0x000fe200078e00ff */
[----:B------:R-:W-:-:S05]  /*161e0*/  SEL R14, R14, RZ, P2 ;  /* 0x000000ff0e0e7207 */ /* 0x000fca0001000000 */
[----:B------:R-:W-:-:S04]  /*161f0*/  IMAD.IADD R3, R13, 0x1, R14 ;  /* 0x000000010d037824 */ /* 0x000fc800078e020e */
[----:B------:R-:W-:-:S07]  /*16200*/  IMAD.MOV.U32 R13, RZ, RZ, R3 ;  /* 0x000000ffff0d7224 */ /* 0x000fce00078e0003 */
[----:B------:R-:W-:Y:S05]  /*16210*/  WARPSYNC.COLLECTIVE R15, `(.L_x_2293) ;  /* 0x000000000f087348 */ /* 0x000fea0003c00000 */
[----:B------:R0:W1:Y:S02]  /*16220*/  SHFL.UP P6, R14, R13, R12, R11 ;  /* 0x0400000c0d0e7389 */ /* 0x00006400000c000b */
[----:B01----:R-:W-:Y:S01]  /*16230*/  ENDCOLLECTIVE ;  /* 0x000000000000791b */ /* 0x003fe20003800000 */
.L_x_2293:
[----:B------:R-:W-:Y:S01]  /*16240*/  IMAD.MOV.U32 R12, RZ, RZ, 0x8 ;  /* 0x00000008ff0c7424 */ /* 0x000fe200078e00ff */
[----:B------:R-:W-:-:S04]  /*16250*/  SEL R4, R14, RZ, P3 ;  /* 0x000000ff0e047207 */ /* 0x000fc80001800000 */
[----:B------:R-:W-:-:S05]  /*16260*/  IADD3 R4, R3, R4, RZ ;  /* 0x0000000403047210 */ /* 0x000fca0007ffe0ff */
[----:B------:R-:W-:-:S07]  /*16270*/  IMAD.MOV.U32 R13, RZ, RZ, R4 ;  /* 0x000000ffff0d7224 */ /* 0x000fce00078e0004 */
[----:B------:R-:W-:Y:S05]  /*16280*/  WARPSYNC.COLLECTIVE R15, `(.L_x_2294) ;  /* 0x000000000f087348 */ /* 0x000fea0003c00000 */
[----:B------:R0:W1:Y:S02]  /*16290*/  SHFL.UP P6, R14, R13, R12, R11 ;  /* 0x0400000c0d0e7389 */ /* 0x00006400000c000b */
[----:B01----:R-:W-:Y:S01]  /*162a0*/  ENDCOLLECTIVE ;  /* 0x000000000000791b */ /* 0x003fe20003800000 */
.L_x_2294:
[----:B------:R-:W-:Y:S01]  /*162b0*/  IMAD.MOV.U32 R12, RZ, RZ, 0x10 ;  /* 0x00000010ff0c7424 */ /* 0x000fe200078e00ff */
[----:B------:R-:W-:-:S05]  /*162c0*/  SEL R7, R14, RZ, P4 ;  /* 0x000000ff0e077207 */ /* 0x000fca0002000000 */
[----:B------:R-:W-:-:S04]  /*162d0*/  IMAD.IADD R7, R4, 0x1, R7 ;  /* 0x0000000104077824 */ /* 0x000fc800078e0207 */
[----:B------:R-:W-:-:S07]  /*162e0*/  IMAD.MOV.U32 R13, RZ, RZ, R7 ;  /* 0x000000ffff0d7224 */ /* 0x000fce00078e0007 */
[----:B------:R-:W-:Y:S05]  /*162f0*/  WARPSYNC.COLLECTIVE R15, `(.L_x_2295) ;  /* 0x000000000f087348 */ /* 0x000fea0003c00000 */
[----:B------:R0:W1:Y:S02]  /*16300*/  SHFL.UP P6, R14, R13, R12, R11 ;  /* 0x0400000c0d0e7389 */ /* 0x00006400000c000b */
[----:B01----:R-:W-:Y:S01]  /*16310*/  ENDCOLLECTIVE ;  /* 0x000000000000791b */ /* 0x003fe20003800000 */
.L_x_2295:
        /* <DEDUP_REMOVED lines=8> */
.L_x_2296:
[----:B------:R-:W-:Y:S05]  /*163a0*/  BRA `(.L_x_2297) ;  /* 0xffffffc400ac7947 */ /* 0x000fea000383ffff */
.L_x_2198:
[----:B------:R-:W-:Y:S01]  /*163b0*/  BSSY B0, `(.L_x_2298) ;  /* 0x0000006000007945 */ /* 0x000fe20003800000 */
[----:B------:R-:W-:Y:S02]  /*163c0*/  PLOP3.LUT P6, PT, P6, PT, PT, 0x8, 0x0 ;  /* 0x000000000000781c */ /* 0x000fe400037ce170 */
[----:B------:R-:W-:-:S11]  /*163d0*/  MOV R15, 0xffffffff ;  /* 0xffffffff000f7802 */ /* 0x000fd60000000f00 */
[----:B0-----:R-:W-:Y:S05]  /*163e0*/  WARPSYNC.COLLECTIVE R15, `(.L_x_2299) ;  /* 0x000000000f087348 */ /* 0x001fea0003c00000 */
[----:B------:R-:W-:Y:S01]  /*163f0*/  VOTE.ANY R14, PT, P6 ;  /* 0x00000000000e7806 */ /* 0x000fe200030e0100 */
[----:B0-----:R-:W-:Y:S06]  /*16400*/  ENDCOLLECTIVE ;  /* 0x000000000000791b */ /* 0x001fec0003800000 */
.L_x_2299:
[----:B------:R-:W-:Y:S05]  /*16410*/  BSYNC B0 ;  /* 0x0000000000007941 */ /* 0x000fea0003800000 */
.L_x_2298:
        /* <DEDUP_REMOVED lines=10> */
.L_x_2300:
[----:B------:R-:W-:Y:S02]  /*164c0*/  IMAD.MOV.U32 R13, RZ, RZ, R5 ;  /* 0x000000ffff0d7224 */ /* 0x000fe400078e0005 */
[----:B------:R-:W-:-:S07]  /*164d0*/  IMAD.MOV.U32 R17, RZ, RZ, R14 ;  /* 0x000000ffff117224 */ /* 0x000fce00078e000e */
[----:B------:R-:W-:Y:S05]  /*164e0*/  WARPSYNC.COLLECTIVE R15, `(.L_x_2301) ;  /* 0x000000000f087348 */ /* 0x000fea0003c00000 */
[----:B------:R0:W1:Y:S02]  /*164f0*/  SHFL.IDX P6, R14, R13, R12, R11 ;  /* 0x0000000c0d0e7389 */ /* 0x00006400000c000b */
[----:B01----:R-:W-:Y:S01]  /*16500*/  ENDCOLLECTIVE ;  /* 0x000000000000791b */ /* 0x003fe20003800000 */
.L_x_2301:
[----:B------:R-:W-:Y:S01]  /*16510*/  IMAD.MOV.U32 R5, RZ, RZ, R14 ;  /* 0x000000ffff057224 */ /* 0x000fe200078e000e */
[----:B------:R-:W-:Y:S06]  /*16520*/  BRA `(.L_x_2302) ;  /* 0xffffffc4008c7947 */ /* 0x000fec000383ffff */
.L_x_2200:
[----:B------:R-:W-:Y:S01]  /*16530*/  BSSY B0, `(.L_x_2303) ;  /* 0x0000007000007945 */ /* 0x000fe20003800000 */
[----:B------:R-:W-:Y:S01]  /*16540*/  MOV R13, R2 ;  /* 0x00000002000d7202 */ /* 0x000fe20000000f00 */
[----:B------:R-:W-:Y:S02]  /*16550*/  IMAD.MOV.U32 R11, RZ, RZ, 0x1f ;  /* 0x0000001fff0b7424 */ /* 0x000fe400078e00ff */
[----:B------:R-:W-:-:S07]  /*16560*/  IMAD.MOV.U32 R15, RZ, RZ, -0x1 ;  /* 0xffffffffff0f7424 */ /* 0x000fce00078e00ff */
[----:B0123--:R-:W-:Y:S05]  /*16570*/  WARPSYNC.COLLECTIVE R15, `(.L_x_2304) ;  /* 0x000000000f087348 */ /* 0x00ffea0003c00000 */
[----:B------:R4:W0:Y:S02]  /*16580*/  SHFL.IDX P6, R14, R13, R12, R11 ;  /* 0x0000000c0d0e7389 */ /* 0x00082400000c000b */
[----:B01234-:R-:W-:Y:S01]  /*16590*/  ENDCOLLECTIVE ;  /* 0x000000000000791b */ /* 0x01ffe20003800000 */
.L_x_2304:
[----:B------:R-:W-:Y:S05]  /*165a0*/  BSYNC B0 ;  /* 0x0000000000007941 */ /* 0x000fea0003800000 */
.L_x_2303:
[----:B------:R-:W-:Y:S01]  /*165b0*/  IMAD.MOV.U32 R16, RZ, RZ, R14 ;  /* 0x000000ffff107224 */ /* 0x000fe200078e000e */
[----:B------:R-:W-:Y:S06]  /*165c0*/  BRA `(.L_x_2199) ;  /* 0xffffffc4007c7947 */ /* 0x000fec000383ffff */
.L_x_2206:
[----:B0-----:R0:W1:Y:S02]  /*165d0*/  SYNCS.PHASECHK.TRANS64.TRYWAIT P0, [R7+URZ+0x2d820], R0 ;  /* 0x02d82000070075a7 */ /* 0x001064000800017f */
[----:B-1----:R-:W-:Y:S05]  /*165e0*/  @!P0 NANOSLEEP.SYNCS 0x989680 ;  /* 0x009896800000895d */ /* 0x002fea0003900000 */
[----:B------:R-:W1:Y:S02]  /*165f0*/  @!P0 SYNCS.PHASECHK.TRANS64 P0, [R7+URZ+0x2d820], R0 ;  /* 0x02d82000070085a7 */ /* 0x000e64000800007f */
[----:B-1----:R-:W-:Y:S05]  /*16600*/  @!P0 BRA `(.L_x_2206) ;  /* 0xfffffffc00f08947 */ /* 0x002fea000383ffff */
[----:B------:R-:W-:Y:S05]  /*16610*/  BRA `(.L_x_2305) ;  /* 0xffffffcc00d87947 */ /* 0x000fea000383ffff */
.L_x_2207:
        /* <DEDUP_REMOVED lines=8> */
[----:B0-----:R-:W-:Y:S05]  /*166a0*/  WARPSYNC.COLLECTIVE R15, `(.L_x_2307) ;  /* 0x000000000f087348 */ /* 0x001fea0003c00000 */
[----:B------:R1:W2:Y:S02]  /*166b0*/  SHFL.IDX P6, R14, R13, R12, R11 ;  /* 0x0000000c0d0e7389 */ /* 0x0002a400000c000b */
[----:B012---:R-:W-:Y:S01]  /*166c0*/  ENDCOLLECTIVE ;  /* 0x000000000000791b */ /* 0x007fe20003800000 */
.L_x_2307:
[----:B------:R-:W-:Y:S05]  /*166d0*/  BSYNC B0 ;  /* 0x0000000000007941 */ /* 0x000fea0003800000 */
.L_x_2306:
[----:B------:R-:W-:Y:S05]  /*166e0*/  BRA `(.L_x_2308) ;  /* 0xffffffcc00c07947 */ /* 0x000fea000383ffff */
.L_x_2210:
[----:B------:R-:W-:Y:S01]  /*166f0*/  BSSY B1, `(.L_x_2309) ;  /* 0x0000006000017945 */ /* 0x000fe20003800000 */
[----:B------:R-:W-:-:S07]  /*16700*/  IMAD.MOV.U32 R15, RZ, RZ, -0x1 ;  /* 0xffffffffff0f7424 */ /* 0x000fce00078e00ff */
[----:B0-----:R-:W-:Y:S05]  /*16710*/  WARPSYNC.COLLECTIVE R15, `(.L_x_2310) ;  /* 0x000000000f0c7348 */ /* 0x001fea0003c00000 */
[----:B------:R-:W-:Y:S02]  /*16720*/  ELECT P6, UR62, PT ;  /* 0x00000000003e782f */ /* 0x000fe400038c0000 */
[----:B------:R-:W-:Y:S01]  /*16730*/  MOV R14, UR62 ;  /* 0x0000003e000e7c02 */ /* 0x000fe20008000f00 */
[----:B0-----:R-:W-:Y:S10]  /*16740*/  ENDCOLLECTIVE ;  /* 0x000000000000791b */ /* 0x001ff40003800000 */
.L_x_2310:
[----:B------:R-:W-:Y:S05]  /*16750*/  BSYNC B1 ;  /* 0x0000000000017941 */ /* 0x000fea0003800000 */
.L_x_2309:
[----:B------:R-:W-:Y:S05]  /*16760*/  BRA `(.L_x_2311) ;  /* 0xffffffcc00b87947 */ /* 0x000fea000383ffff */
.L_x_2212:
[----:B0-----:R0:W1:Y:S02]  /*16770*/  SYNCS.PHASECHK.TRANS64.TRYWAIT P1, [R5+URZ+0x2d840], R0 ;  /* 0x02d84000050075a7 */ /* 0x001064000802017f */
[----:B-1----:R-:W-:Y:S05]  /*16780*/  @!P1 NANOSLEEP.SYNCS 0x989680 ;  /* 0x009896800000995d */ /* 0x002fea0003900000 */
[----:B------:R-:W1:Y:S02]  /*16790*/  @!P1 SYNCS.PHASECHK.TRANS64 P1, [R5+URZ+0x2d840], R0 ;  /* 0x02d84000050095a7 */ /* 0x000e64000802007f */
[----:B-1----:R-:W-:Y:S05]  /*167a0*/  @!P1 BRA `(.L_x_2212) ;  /* 0xfffffffc00f09947 */ /* 0x002fea000383ffff */
[----:B------:R-:W-:Y:S05]  /*167b0*/  BRA `(.L_x_2312) ;  /* 0xffffffcc00d87947 */ /* 0x000fea000383ffff */
.L_x_2214:
[----:B-1----:R1:W2:Y:S02]  /*167c0*/  SYNCS.PHASECHK.TRANS64.TRYWAIT P1, [R3+URZ+0x2d840], R2 ;  /* 0x02d84002030075a7 */ /* 0x0022a4000802017f */
[----:B--2---:R-:W-:Y:S05]  /*167d0*/  @!P1 NANOSLEEP.SYNCS 0x989680 ;  /* 0x009896800000995d */ /* 0x004fea0003900000 */
[----:B------:R-:W2:Y:S02]  /*167e0*/  @!P1 SYNCS.PHASECHK.TRANS64 P1, [R3+URZ+0x2d840], R2 ;  /* 0x02d84002030095a7 */ /* 0x000ea4000802007f */
[----:B--2---:R-:W-:Y:S05]  /*167f0*/  @!P1 BRA `(.L_x_2214) ;  /* 0xfffffffc00f09947 */ /* 0x004fea000383ffff */
[----:B------:R-:W-:Y:S05]  /*16800*/  BRA `(.L_x_2313) ;  /* 0xffffffcc00e47947 */ /* 0x000fea000383ffff */
.L_x_2216:
[----:B--2---:R2:W3:Y:S02]  /*16810*/  SYNCS.PHASECHK.TRANS64.TRYWAIT P1, [R5+URZ+0x2d860], R0 ;  /* 0x02d86000050075a7 */ /* 0x0044e4000802017f */
[----:B---3--:R-:W-:Y:S05]  /*16820*/  @!P1 NANOSLEEP.SYNCS 0x989680 ;  /* 0x009896800000995d */ /* 0x008fea0003900000 */
[----:B------:R-:W3:Y:S02]  /*16830*/  @!P1 SYNCS.PHASECHK.TRANS64 P1, [R5+URZ+0x2d860], R0 ;  /* 0x02d86000050095a7 */ /* 0x000ee4000802007f */
[----:B---3--:R-:W-:Y:S05]  /*16840*/  @!P1 BRA `(.L_x_2216) ;  /* 0xfffffffc00f09947 */ /* 0x008fea000383ffff */
[----:B------:R-:W-:Y:S05]  /*16850*/  BRA `(.L_x_2314) ;  /* 0xffffffcc00e07947 */ /* 0x000fea000383ffff */
.L_x_2315:
        /* <DEDUP_REMOVED lines=10> */
.L_x_2787:


//--------------------- .text._ZN7cutlass13device_kernelIN5flash11enable_sm90INS1_16FlashAttnFwdSm90INS1_25CollectiveMainloopFwdSm90ILi2EN4cute5tupleIJNS5_1CILi1EEES8_S8_EEENS6_IJNS7_ILi192EEENS7_ILi128EEENS7_ILi96EEEEEELi96ENS_10bfloat16_tEfNS_4arch4Sm90ELb1ELb0ELb1ELb1ELb1ELb1ELb0ELb0ELb1ELb1ELb1ELb0EEENS1_21CollectiveEpilogueFwdINS6_IJSA_SC_SB_EEES9_SE_SG_Li384ELb1ELb1ELb1ELb0EEENS1_36VarlenDynamicPersistentTileSchedulerILi192ELi128ELi384ELi128ELb1ELb1ELb1ELb1ELb1ELb1EEEEEEEEEvNT_6ParamsE --------------------------
	.section	.text._ZN7cutlass13device_kernelIN5flash11enable_sm90INS1_16FlashAttnFwdSm90INS1_25CollectiveMainloopFwdSm90ILi2EN4cute5tupleIJNS5_1CILi1EEES8_S8_EEENS6_IJNS7_ILi192EEENS7_ILi128EEENS7_ILi96EEEEEELi96ENS_10bfloat16_tEfNS_4arch4Sm90ELb1ELb0ELb1ELb1ELb1ELb1ELb0ELb0ELb1ELb1ELb1ELb0EEENS1_21CollectiveEpilogueFwdINS6_IJSA_SC_SB_EEES9_SE_SG_Li384ELb1ELb1ELb1ELb0EEENS1_36VarlenDynamicPersistentTileSchedulerILi192ELi128ELi384ELi128ELb1ELb1ELb1ELb1ELb1ELb1EEEEEEEEEvNT_6ParamsE,"ax",@progbits
	.align	128
.text._ZN7cutlass13device_kernelIN5flash11enable_sm90INS1_16FlashAttnFwdSm90INS1_25CollectiveMainloopFwdSm90ILi2EN4cute5tupleIJNS5_1CILi1EEES8_S8_EEENS6_IJNS7_ILi192EEENS7_ILi128EEENS7_ILi96EEEEEELi96ENS_10bfloat16_tEfNS_4arch4Sm90ELb1ELb0ELb1ELb1ELb1ELb1ELb0ELb0ELb1ELb1ELb1ELb0EEENS1_21CollectiveEpilogueFwdINS6_IJSA_SC_SB_EEES9_SE_SG_Li384ELb1ELb1ELb1ELb0EEENS1_36VarlenDynamicPersistentTileSchedulerILi192ELi128ELi384ELi128ELb1ELb1ELb1ELb1ELb1ELb1EEEEEEEEEvNT_6ParamsE:
        .type           _ZN7cutlass13device_kernelIN5flash11enable_sm90INS1_16FlashAttnFwdSm90INS1_25CollectiveMainloopFwdSm90ILi2EN4cute5tupleIJNS5_1CILi1EEES8_S8_EEENS6_IJNS7_ILi192EEENS7_ILi128EEENS7_ILi96EEEEEELi96ENS_10bfloat16_tEfNS_4arch4Sm90ELb1ELb0ELb1ELb1ELb1ELb1ELb0ELb0ELb1ELb1ELb1ELb0EEENS1_21CollectiveEpilogueFwdINS6_IJSA_SC_SB_EEES9_SE_SG_Li384ELb1ELb1ELb1ELb0EEENS1_36VarlenDynamicPersistentTileSchedulerILi192ELi128ELi384ELi128ELb1ELb1ELb1ELb1ELb1ELb1EEEEEEEEEvNT_6ParamsE,@function
        .size           _ZN7cutlass13device_kernelIN5flash11enable_sm90INS1_16FlashAttnFwdSm90INS1_25CollectiveMainloopFwdSm90ILi2EN4cute5tupleIJNS5_1CILi1EEES8_S8_EEENS6_IJNS7_ILi192EEENS7_ILi128EEENS7_ILi96EEEEEELi96ENS_10bfloat16_tEfNS_4arch4Sm90ELb1ELb0ELb1ELb1ELb1ELb1ELb0ELb0ELb1ELb1ELb1ELb0EEENS1_21CollectiveEpilogueFwdINS6_IJSA_SC_SB_EEES9_SE_SG_Li384ELb1ELb1ELb1ELb0EEENS1_36VarlenDynamicPersistentTileSchedulerILi192ELi128ELi384ELi128ELb1ELb1ELb1ELb1ELb1ELb1EEEEEEEEEvNT_6ParamsE,(.L_x_2788 - _ZN7cutlass13device_kernelIN5flash11enable_sm90INS1_16FlashAttnFwdSm90INS1_25CollectiveMainloopFwdSm90ILi2EN4cute5tupleIJNS5_1CILi1EEES8_S8_EEENS6_IJNS7_ILi192EEENS7_ILi128EEENS7_ILi96EEEEEELi96ENS_10bfloat16_tEfNS_4arch4Sm90ELb1ELb0ELb1ELb1ELb1ELb1ELb0ELb0ELb1ELb1ELb1ELb0EEENS1_21CollectiveEpilogueFwdINS6_IJSA_SC_SB_EEES9_SE_SG_Li384ELb1ELb1ELb1ELb0EEENS1_36VarlenDynamicPersistentTileSchedulerILi192ELi128ELi384ELi128ELb1ELb1ELb1ELb1ELb1ELb1EEEEEEEEEvNT_6ParamsE)
        .other          _ZN7cutlass13device_kernelIN5flash11enable_sm90INS1_16FlashAttnFwdSm90INS1_25CollectiveMainloopFwdSm90ILi2EN4cute5tupleIJNS5_1CILi1EEES8_S8_EEENS6_IJNS7_ILi192EEENS7_ILi128EEENS7_ILi96EEEEEELi96ENS_10bfloat16_tEfNS_4arch4Sm90ELb1ELb0ELb1ELb1ELb1ELb1ELb0ELb0ELb1ELb1ELb1ELb0EEENS1_21CollectiveEpilogueFwdINS6_IJSA_SC_SB_EEES9_SE_SG_Li384ELb1ELb1ELb1ELb0EEENS1_36VarlenDynamicPersistentTileSchedulerILi192ELi128ELi384ELi128ELb1ELb1ELb1ELb1ELb1ELb1EEEEEEEEEvNT_6ParamsE,@"STO_CUDA_ENTRY STV_DEFAULT"
_ZN7cutlass13device_kernelIN5flash11enable_sm90INS1_16FlashAttnFwdSm90INS1_25CollectiveMainloopFwdSm90ILi2EN4cute5tupleIJNS5_1CILi1EEES8_S8_EEENS6_IJNS7_ILi192EEENS7_ILi128EEENS7_ILi96EEEEEELi96ENS_10bfloat16_tEfNS_4arch4Sm90ELb1ELb0ELb1ELb1ELb1ELb1ELb0ELb0ELb1ELb1ELb1ELb0EEENS1_21CollectiveEpilogueFwdINS6_IJSA_SC_SB_EEES9_SE_SG_Li384ELb1ELb1ELb1ELb0EEENS1_36VarlenDynamicPersistentTileSchedulerILi192ELi128ELi384ELi128ELb1ELb1ELb1ELb1ELb1ELb1EEEEEEEEEvNT_6ParamsE:
        /* <DEDUP_REMOVED lines=18> */
.L_x_2317:
[----:B------:R-:W-:Y:S05]  /*0120*/  BSYNC B0 ;  /* 0x0000000000007941 */ /* 0x000fea0003800000 */
.L_x_2316:
        /* <DEDUP_REMOVED lines=41> */
.L_x_2318:
        /* <DEDUP_REMOVED lines=22> */
.L_x_2319:
        /* <DEDUP_REMOVED lines=18> */
.L_x_2320:
        /* <DEDUP_REMOVED lines=22> */
.L_x_2321:
        /* <DEDUP_REMOVED lines=22> */
.L_x_2322:
        /* <DEDUP_REMOVED lines=8> */
.L_x_2325:
        /* <DEDUP_REMOVED lines=35> */
[--C-:B------:R-:W-:Y:S02]  /*0bb0*/  SHF.R.S32.HI R8, RZ, 0x2, R4.reuse ;  /* 0x00000002ff087819 */ /* 0x100fe40000011404 */
[----:B------:R-:W-:Y:S02]  /*0bc0*/  SHF.R.S32.HI R13, RZ, 0x1f, R4 ;  /* 0x0000001fff0d7819 */ /* 0x000fe40000011404 */
[----:B------:R-:W-:Y:S02]  /*0bd0*/  LOP3.LUT R15, R4, 0xfffffffc, RZ, 0xc0, !PT ;  /* 0xfffffffc040f7812 */ /* 0x000fe400078ec0ff */
[----:B------:R-:W-:Y:S02]  /*0be0*/  SHF.R.S32.HI R4, RZ, 0x7, R3 ;  /* 0x00000007ff047819 */ /* 0x000fe40000011403 */
[----:B------:R-:W-:Y:S01]  /*0bf0*/  LOP3.LUT R11, R9, 0xfffffffe, RZ, 0xc0, !PT ;  /* 0xfffffffe090b7812 */ /* 0x000fe200078ec0ff */
[----:B------:R-:W-:Y:S01]  /*0c00*/  IMAD.IADD R15, R0, 0x1, -R15 ;  /* 0x00000001000f7824 */ /* 0x000fe200078e0a0f */
[----:B------:R-:W-:Y:S01]  /*0c10*/  SHF.R.S32.HI R156, RZ, 0x1, R9 ;  /* 0x00000001ff9c7819 */ /* 0x000fe20000011409 */
[----:B------:R-:W-:Y:S01]  /*0c20*/  IMAD.HI R10, R4, 0x55555556, RZ ;  /* 0x55555556040a7827 */ /* 0x000fe200078e02ff */
[----:B------:R-:W-:-:S02]  /*0c30*/  LOP3.LUT R17, R3, 0xffffff80, RZ, 0xc0, !PT ;  /* 0xffffff8003117812 */ /* 0x000fc400078ec0ff */
[----:B------:R-:W-:Y:S01]  /*0c40*/  LEA.HI R13, R13, R8, RZ, 0x2 ;  /* 0x000000080d0d7211 */ /* 0x000fe200078f10ff */
[C---:B------:R-:W-:Y:S01]  /*0c50*/  IMAD.IADD R16, R0.reuse, 0x1, -R11 ;  /* 0x0000000100107824 */ /* 0x040fe200078e0a0b */
[----:B------:R-:W-:Y:S01]  /*0c60*/  LOP3.LUT R3, R5, 0xfffffff0, RZ, 0xc0, !PT ;  /* 0xfffffff005037812 */ /* 0x000fe200078ec0ff */
[----:B------:R-:W-:Y:S01]  /*0c70*/  IMAD.IADD R21, R0, 0x1, -R17 ;  /* 0x0000000100157824 */ /* 0x000fe200078e0a11 */
[----:B------:R-:W-:Y:S01]  /*0c80*/  LEA.HI R9, R9, R156, RZ, 0x1 ;  /* 0x0000009c09097211 */ /* 0x000fe200078f08ff */
[----:B------:R-:W-:Y:S01]  /*0c90*/  IMAD.SHL.U32 R24, R16, 0x4, RZ ;  /* 0x0000000410187824 */ /* 0x000fe200078e00ff */
[----:B------:R-:W-:Y:S01]  /*0ca0*/  SHF.R.S32.HI R6, RZ, 0x4, R5 ;  /* 0x00000004ff067819 */ /* 0x000fe20000011405 */
[----:B------:R-:W-:Y:S01]  /*0cb0*/  IMAD.IADD R3, R0, 0x1, -R3 ;  /* 0x0000000100037824 */ /* 0x000fe200078e0a03 */
[----:B------:R-:W-:Y:S01]  /*0cc0*/  LOP3.LUT R13, R13, 0xfffffffc, RZ, 0xc0, !PT ;  /* 0xfffffffc0d0d7812 */ /* 0x000fe200078ec0ff */
[----:B------:R-:W-:Y:S01]  /*0cd0*/  VIADD R12, R24, 0x10 ;  /* 0x00000010180c7836 */ /* 0x000fe20000000000 */
[----:B------:R-:W-:Y:S01]  /*0ce0*/  LEA.HI R11, R10, R10, RZ, 0x1 ;  /* 0x0000000a0a0b7211 */ /* 0x000fe200078f08ff */
[----:B------:R0:W-:Y:S01]  /*0cf0*/  STL [R1+0xdc], R16 ;  /* 0x0000dc1001007387 */ /* 0x0001e20000100800 */
[----:B------:R-:W-:Y:S01]  /*0d00*/  LEA.HI R5, R5, R6, RZ, 0x1 ;  /* 0x0000000605057211 */ /* 0x000fe200078f08ff */
[----:B------:R-:W-:Y:S01]  /*0d10*/  IMAD.IADD R13, R8, 0x1, -R13 ;  /* 0x00000001080d7824 */ /* 0x000fe200078e0a0d */
[----:B------:R-:W-:Y:S01]  /*0d20*/  LOP3.LUT R9, R9, 0x7fffffe, RZ, 0xc0, !PT ;  /* 0x07fffffe09097812 */ /* 0x000fe200078ec0ff */
[----:B------:R-:W-:Y:S01]  /*0d30*/  IMAD R11, R11, -0x3, R4 ;  /* 0xfffffffd0b0b7824 */ /* 0x000fe200078e0204 */
[----:B------:R-:W-:Y:S01]  /*0d40*/  SHF.R.S32.HI R8, RZ, 0x1f, R21 ;  /* 0x0000001fff087819 */ /* 0x000fe20000011415 */
[----:B------:R-:W-:Y:S01]  /*0d50*/  STL [R1+0xe0], R21 ;  /* 0x0000e01501007387 */ /* 0x000fe20000100800 */
[----:B------:R-:W-:Y:S01]  /*0d60*/  LEA.HI R4, R15, R15, RZ, 0x1 ;  /* 0x0000000f0f047211 */ /* 0x000fe200078f08ff */
[----:B------:R-:W-:Y:S01]  /*0d70*/  IMAD.IADD R9, R156, 0x1, -R9 ;  /* 0x000000019c097824 */ /* 0x000fe200078e0a09 */
[----:B------:R-:W-:Y:S01]  /*0d80*/  LOP3.LUT R5, R5, 0x1ffffffe, RZ, 0xc0, !PT ;  /* 0x1ffffffe05057812 */ /* 0x000fe200078ec0ff */
[----:B------:R-:W-:Y:S01]  /*0d90*/  STL [R1+0x38], R24 ;  /* 0x0000381801007387 */ /* 0x000fe20000100800 */
[----:B------:R-:W-:Y:S01]  /*0da0*/  SHF.R.S32.HI R0, RZ, 0x1f, R3 ;  /* 0x0000001fff007819 */ /* 0x000fe20000011403 */
[----:B------:R-:W-:Y:S01]  /*0db0*/  IMAD R20, R6, 0x8, R9 ;  /* 0x0000000806147824 */ /* 0x000fe200078e0209 */
[----:B------:R-:W-:Y:S01]  /*0dc0*/  LEA.HI R10, R8, R21, RZ, 0x2 ;  /* 0x00000015080a7211 */ /* 0x000fe200078f10ff */
[----:B------:R-:W-:Y:S01]  /*0dd0*/  IMAD.IADD R5, R6, 0x1, -R5 ;  /* 0x0000000106057824 */ /* 0x000fe200078e0a05 */
[----:B------:R-:W-:Y:S01]  /*0de0*/  LOP3.LUT R4, R4, 0x1ffffffe, RZ, 0xc0, !PT ;  /* 0x1ffffffe04047812 */ /* 0x000fe200078ec0ff */
[----:B------:R1:W-:Y:S01]  /*0df0*/  STL [R1+0x6c], R12 ;  /* 0x00006c0c01007387 */ /* 0x0003e20000100800 */
[----:B------:R-:W-:Y:S01]  /*0e00*/  LEA.HI R0, R0, R3, RZ, 0x3 ;  /* 0x0000000300007211 */ /* 0x000fe200078f18ff */
[----:B------:R-:W-:Y:S01]  /*0e10*/  VIADD R18, R24, 0x20 ;  /* 0x0000002018127836 */ /* 0x000fe20000000000 */
[----:B------:R-:W-:Y:S01]  /*0e20*/  SHF.R.S32.HI R6, RZ, 0x2, R10 ;  /* 0x00000002ff067819 */ /* 0x000fe2000001140a */
[----:B------:R-:W-:Y:S01]  /*0e30*/  IMAD.IADD R15, R15, 0x1, -R4 ;  /* 0x000000010f0f7824 */ /* 0x000fe200078e0a04 */
[----:B------:R-:W-:Y:S01]  /*0e40*/  SHF.R.S32.HI R9, RZ, 0x1f, R10 ;  /* 0x0000001fff097819 */ /* 0x000fe2000001140a */
[----:B0-----:R-:W-:Y:S01]  /*0e50*/  IMAD.SHL.U32 R16, R16, 0x8, RZ ;  /* 0x0000000810107824 */ /* 0x001fe200078e00ff */
[----:B------:R-:W-:Y:S01]  /*0e60*/  LOP3.LUT R4, R0, 0xfffffff8, RZ, 0xc0, !PT ;  /* 0xfffffff800047812 */ /* 0x000fe200078ec0ff */
[----:B------:R0:W-:Y:S01]  /*0e70*/  STL [R1+0x68], R18 ;  /* 0x0000681201007387 */ /* 0x0001e20000100800 */
[----:B------:R-:W-:Y:S01]  /*0e80*/  LEA.HI R9, R9, R6, RZ, 0x3 ;  /* 0x0000000609097211 */ /* 0x000fe200078f18ff */
[----:B-1----:R-:W-:Y:S01]  /*0e90*/  IMAD.IADD R12, R24, 0x1, R12 ;  /* 0x00000001180c7824 */ /* 0x002fe200078e020c */
[----:B------:R-:W-:Y:S01]  /*0ea0*/  SHF.R.S32.HI R7, RZ, 0x5, R7 ;  /* 0x00000005ff077819 */ /* 0x000fe20000011407 */
[----:B------:R-:W-:Y:S01]  /*0eb0*/  IMAD.IADD R4, R3, 0x1, -R4 ;  /* 0x0000000103047824 */ /* 0x000fe200078e0a04 */
[----:B------:R-:W-:Y:S01]  /*0ec0*/  LOP3.LUT R9, R9, 0xfffffff8, RZ, 0xc0, !PT ;  /* 0xfffffff809097812 */ /* 0x000fe200078ec0ff */
[C---:B------:R-:W-:Y:S01]  /*0ed0*/  VIADD R136, R16.reuse, 0x30 ;  /* 0x0000003010887836 */ /* 0x040fe20000000000 */
[----:B------:R-:W-:Y:S01]  /*0ee0*/  SHF.R.S32.HI R17, RZ, 0x1f, R12 ;  /* 0x0000001fff117819 */ /* 0x000fe2000001140c */
[----:B------:R-:W-:Y:S01]  /*0ef0*/  VIADD R23, R16, 0x40 ;  /* 0x0000004010177836 */ /* 0x000fe20000000000 */
[----:B------:R-:W-:Y:S01]  /*0f00*/  LEA.HI R8, R8, R21, RZ, 0x5 ;  /* 0x0000001508087211 */ /* 0x000fe200078f28ff */
[----:B------:R-:W-:Y:S01]  /*0f10*/  IMAD.IADD R9, R6, 0x1, -R9 ;  /* 0x0000000106097824 */ /* 0x000fe200078e0a09 */
[----:B------:R-:W-:Y:S01]  /*0f20*/  LEA.HI R14, R17, R12, RZ, 0x3 ;  /* 0x0000000c110e7211 */ /* 0x000fe200078f18ff */
[----:B------:R-:W-:Y:S01]  /*0f30*/  IMAD R17, R7, 0x10, R3 ;  /* 0x0000001007117824 */ /* 0x000fe200078e0203 */
[----:B------:R-:W-:Y:S01]  /*0f40*/  SHF.R.S32.HI R8, RZ, 0x5, R8 ;  /* 0x00000005ff087819 */ /* 0x000fe20000011408 */
[C---:B------:R-:W-:Y:S01]  /*0f50*/  IMAD.SHL.U32 R3, R4.reuse, 0x40, RZ ;  /* 0x0000004004037824 */ /* 0x040fe200078e00ff */
[----:B------:R-:W-:Y:S01]  /*0f60*/  R2P PR, R4, 0x6 ;  /* 0x0000000604007804 */ /* 0x000fe20000000000 */
[----:B------:R-:W-:Y:S01]  /*0f70*/  IMAD.SHL.U32 R6, R0, 0x40, RZ ;  /* 0x0000004000067824 */ /* 0x000fe200078e00ff */
[----:B------:R-:W-:Y:S01]  /*0f80*/  LOP3.LUT R10, R10, 0x7ffffffc, RZ, 0xc0, !PT ;  /* 0x7ffffffc0a0a7812 */ /* 0x000fe200078ec0ff */
[----:B------:R-:W-:Y:S01]  /*0f90*/  IMAD.SHL.U32 R0, R5, 0x8, RZ ;  /* 0x0000000805007824 */ /* 0x000fe200078e00ff */
[----:B------:R-:W-:Y:S01]  /*0fa0*/  LOP3.LUT R3, R3, 0x1c0, RZ, 0xc0, !PT ;  /* 0x000001c003037812 */ /* 0x000fe200078ec0ff */
[----:B------:R-:W-:Y:S01]  /*0fb0*/  IMAD.IADD R12, R24, 0x1, R18 ;  /* 0x00000001180c7824 */ /* 0x000fe200078e0212 */
[----:B------:R-:W-:Y:S01]  /*0fc0*/  LOP3.LUT R6, R6, 0x7ffffe00, RZ, 0xc0, !PT ;  /* 0x7ffffe0006067812 */ /* 0x000fe200078ec0ff */
[--C-:B0-----:R-:W-:Y:S01]  /*0fd0*/  IMAD.U32 R18, R17, 0x20, R0.reuse ;  /* 0x0000002011127824 */ /* 0x101fe200078e0000 */
[----:B------:R-:W-:Y:S01]  /*0fe0*/  LOP3.LUT R0, R3, 0x8, R0, 0xf8, !PT ;  /* 0x0000000803007812 */ /* 0x000fe200078ef800 */
[----:B------:R-:W-:Y:S01]  /*0ff0*/  IMAD R8, R8, 0x10, R9 ;  /* 0x0000001008087824 */ /* 0x000fe200078e0209 */
[----:B------:R-:W-:Y:S01]  /*1000*/  SHF.R.U32.HI R3, RZ, 0x3, R3 ;  /* 0x00000003ff037819 */ /* 0x000fe20000011603 */
[----:B------:R-:W-:Y:S01]  /*1010*/  IMAD R6, R7, 0x400, R6 ;  /* 0x0000040007067824 */ /* 0x000fe200078e0206 */
[----:B------:R0:W-:Y:S01]  /*1020*/  STL [R1+0x110], R18 ;  /* 0x0001101201007387 */ /* 0x0001e20000100800 */
[----:B------:R-:W-:Y:S01]  /*1030*/  IMAD R11, R11, 0x40, R8 ;  /* 0x000000400b0b7824 */ /* 0x000fe200078e0208 */
[----:B------:R-:W-:Y:S01]  /*1040*/  LOP3.LUT R3, R0, R3, RZ, 0x3c, !PT ;  /* 0x0000000300037212 */ /* 0x000fe200078e3cff */
[C---:B------:R-:W-:Y:S01]  /*1050*/  VIADD R7, R24.reuse, 0x8 ;  /* 0x0000000818077836 */ /* 0x040fe20000000000 */
[----:B------:R-:W-:Y:S01]  /*1060*/  SHF.R.S32.HI R5, RZ, 0x1f, R12 ;  /* 0x0000001fff057819 */ /* 0x000fe2000001140c */
[C---:B------:R-:W-:Y:S01]  /*1070*/  VIADD R4, R24.reuse, 0x18 ;  /* 0x0000001818047836 */ /* 0x040fe20000000000 */
[----:B------:R-:W-:Y:S01]  /*1080*/  STL [R1+0x10c], R11 ;  /* 0x00010c0b01007387 */ /* 0x000fe20000100800 */
[----:B------:R-:W-:Y:S01]  /*1090*/  VIADD R0, R24, 0x28 ;  /* 0x0000002818007836 */ /* 0x000fe20000000000 */
[----:B------:R-:W-:Y:S01]  /*10a0*/  SHF.R.S32.HI R8, RZ, 0x3, R14 ;  /* 0x00000003ff087819 */ /* 0x000fe2000001140e */
[----:B------:R-:W-:Y:S01]  /*10b0*/  VIADD R137, R16, 0x50 ;  /* 0x0000005010897836 */ /* 0x000fe20000000000 */
[----:B------:R-:W-:Y:S01]  /*10c0*/  STL [R1+0x78], R7 ;  /* 0x0000780701007387 */ /* 0x000fe20000100800 */
[----:B------:R-:W-:Y:S01]  /*10d0*/  IMAD.SHL.U32 R13, R13, 0x40, RZ ;  /* 0x000000400d0d7824 */ /* 0x000fe200078e00ff */
[----:B------:R-:W-:Y:S01]  /*10e0*/  LEA.HI R5, R5, R12, RZ, 0x3 ;  /* 0x0000000c05057211 */ /* 0x000fe200078f18ff */
[----:B------:R-:W-:Y:S01]  /*10f0*/  IMAD.IADD R10, R21, 0x1, -R10 ;  /* 0x00000001150a7824 */ /* 0x000fe200078e0a0a */
[----:B------:R1:W-:Y:S01]  /*1100*/  STL [R1+0x74], R4 ;  /* 0x0000740401007387 */ /* 0x0003e20000100800 */
[----:B------:R-:W-:Y:S01]  /*1110*/  IMAD.SHL.U32 R21, R20, 0x20, RZ ;  /* 0x0000002014157824 */ /* 0x000fe200078e00ff */
[----:B0-----:R-:W-:Y:S01]  /*1120*/  CS2R R18, SRZ ;  /* 0x0000000000127805 */ /* 0x001fe2000001ff00 */
[----:B------:R-:W-:Y:S01]  /*1130*/  IMAD.SHL.U32 R24, R10, 0x2, RZ ;  /* 0x000000020a187824 */ /* 0x000fe200078e00ff */
[----:B------:R0:W-:Y:S01]  /*1140*/  STL [R1+0x7c], R0 ;  /* 0x00007c0001007387 */ /* 0x0001e20000100800 */
[----:B------:R-:W-:Y:S01]  /*1150*/  IMAD.IADD R3, R6, 0x1, R3 ;  /* 0x0000000106037824 */ /* 0x000fe200078e0203 */
[----:B------:R-:W-:Y:S01]  /*1160*/  SHF.R.S32.HI R17, RZ, 0x1f, R16 ;  /* 0x0000001fff117819 */ /* 0x000fe20000011410 */
[----:B------:R-:W-:-:S02]  /*1170*/  IMAD.MOV.U32 R6, RZ, RZ, 0x40 ;  /* 0x00000040ff067424 */ /* 0x000fc400078e00ff */
[C---:B------:R-:W-:Y:S01]  /*1180*/  VIADD R20, R24.reuse, 0x8 ;  /* 0x0000000818147836 */ /* 0x040fe20000000000 */
[----:B-1----:R-:W-:Y:S01]  /*1190*/  SHF.R.S32.HI R4, RZ, 0x1f, R136 ;  /* 0x0000001fff047819 */ /* 0x002fe20000011488 */
[C---:B------:R-:W-:Y:S02]  /*11a0*/  VIADD R14, R24.reuse, 0x10 ;  /* 0x00000010180e7836 */ /* 0x040fe40000000000 */
[C---:B------:R-:W-:Y:S01]  /*11b0*/  VIADD R12, R24.reuse, 0x20 ;  /* 0x00000020180c7836 */ /* 0x040fe20000000000 */
[----:B0-----:R-:W-:Y:S01]  /*11c0*/  SHF.R.S32.HI R0, RZ, 0x1f, R23 ;  /* 0x0000001fff007819 */ /* 0x001fe20000011417 */
[----:B------:R0:W-:Y:S01]  /*11d0*/  STL [R1+0x5c], R4 ;  /* 0x00005c0401007387 */ /* 0x0001e20000100800 */
[C---:B------:R-:W-:Y:S02]  /*11e0*/  VIADD R10, R24.reuse, 0x28 ;  /* 0x00000028180a7836 */ /* 0x040fe40000000000 */
[----:B------:R-:W-:Y:S01]  /*11f0*/  VIADD R9, R24, 0x30 ;  /* 0x0000003018097836 */ /* 0x000fe20000000000 */
[----:B------:R1:W-:Y:S01]  /*1200*/  STL [R1+0x58], R0 ;  /* 0x0000580001007387 */ /* 0x0003e20000100800 */
[----:B------:R-:W-:Y:S01]  /*1210*/  IMAD R157, R3, 0x2, R2 ;  /* 0x00000002039d7824 */ /* 0x000fe200078e0202 */
[----:B------:R-:W-:-:S02]  /*1220*/  SHF.R.S32.HI R3, RZ, 0x1f, R10 ;  /* 0x0000001fff037819 */ /* 0x000fc4000001140a */
[----:B0-----:R-:W-:Y:S01]  /*1230*/  LOP3.LUT R4, R13, 0xc0, RZ, 0xc0, !PT ;  /* 0x000000c00d047812 */ /* 0x001fe200078ec0ff */
[----:B------:R-:W-:Y:S01]  /*1240*/  VIADD R13, R24, 0x18 ;  /* 0x00000018180d7836 */ /* 0x000fe20000000000 */
[----:B-1----:R-:W-:Y:S02]  /*1250*/  SHF.R.S32.HI R0, RZ, 0x1f, R137 ;  /* 0x0000001fff007819 */ /* 0x002fe40000011489 */
[----:B------:R-:W-:-:S03]  /*1260*/  SHF.R.U32.HI R7, RZ, 0x3, R4 ;  /* 0x00000003ff077819 */ /* 0x000fc60000011604 */
[----:B------:R0:W-:Y:S04]  /*1270*/  STL [R1+0x54], R0 ;  /* 0x0000540001007387 */ /* 0x0001e80000100800 */
[----:B------:R1:W-:Y:S04]  /*1280*/  STL [R1+0x40], R4 ;  /* 0x0000400401007387 */ /* 0x0003e80000100800 */
[----:B------:R-:W-:Y:S01]  /*1290*/  STL [R1+0x48], R21 ;  /* 0x0000481501007387 */ /* 0x000fe20000100800 */
[----:B0-----:R-:W-:-:S03]  /*12a0*/  LOP3.LUT R0, R4, 0x8, R16, 0xf8, !PT ;  /* 0x0000000804007812 */ /* 0x001fc600078ef810 */
[----:B------:R-:W-:Y:S01]  /*12b0*/  STL [R1+0x90], R24 ;  /* 0x0000901801007387 */ /* 0x000fe20000100800 */
[----:B-1----:R-:W-:-:S03]  /*12c0*/  LOP3.LUT R4, R4, 0x18, R16, 0xf8, !PT ;  /* 0x0000001804047812 */ /* 0x002fc600078ef810 */
[----:B------:R0:W-:Y:S01]  /*12d0*/  STL [R1+0x44], R7 ;  /* 0x0000440701007387 */ /* 0x0001e20000100800 */
[-C--:B------:R-:W-:Y:S02]  /*12e0*/  LOP3.LUT R0, R0, R7.reuse, RZ, 0x3c, !PT ;  /* 0x0000000700007212 */ /* 0x080fe400078e3cff */
[----:B------:R-:W-:Y:S01]  /*12f0*/  LOP3.LUT R4, R4, R7, RZ, 0x3c, !PT ;  /* 0x0000000704047212 */ /* 0x000fe200078e3cff */
[----:B------:R1:W-:Y:S02]  /*1300*/  STL [R1+0x4c], R8 ;  /* 0x00004c0801007387 */ /* 0x0003e40000100800 */
[C---:B------:R-:W-:Y:S02]  /*1310*/  IMAD.IADD R0, R21.reuse, 0x1, R0 ;  /* 0x0000000115007824 */ /* 0x040fe400078e0200 */
[----:B------:R-:W-:Y:S02]  /*1320*/  IMAD.IADD R4, R21, 0x1, R4 ;  /* 0x0000000115047824 */ /* 0x000fe400078e0204 */
[----:B0-----:R-:W-:Y:S01]  /*1330*/  VIADD R7, R24, 0x40 ;  /* 0x0000004018077836 */ /* 0x001fe20000000000 */
[----:B-1----:R-:W-:-:S02]  /*1340*/  SHF.R.S32.HI R8, RZ, 0x3, R5 ;  /* 0x00000003ff087819 */ /* 0x002fc40000011405 */
[----:B------:R-:W-:Y:S01]  /*1350*/  SEL R5, R6, 0xffffffc0, !P2 ;  /* 0xffffffc006057807 */ /* 0x000fe20005000000 */
[C---:B------:R-:W-:Y:S02]  /*1360*/  VIADD R6, R24.reuse, 0x48 ;  /* 0x0000004818067836 */ /* 0x040fe40000000000 */
[----:B------:R0:W-:Y:S04]  /*1370*/  STL [R1+0x50], R8 ;  /* 0x0000500801007387 */ /* 0x0001e80000100800 */
[----:B------:R1:W-:Y:S04]  /*1380*/  STL [R1+0xd4], R20 ;  /* 0x0000d41401007387 */ /* 0x0003e80000100800 */
[----:B------:R-:W-:Y:S01]  /*1390*/  STL [R1+0xd0], R14 ;  /* 0x0000d00e01007387 */ /* 0x000fe20000100800 */
[----:B0-----:R-:W-:-:S03]  /*13a0*/  VIADD R8, R24, 0x38 ;  /* 0x0000003818087836 */ /* 0x001fc60000000000 */
[----:B------:R0:W-:Y:S01]  /*13b0*/  STL [R1+0xcc], R13 ;  /* 0x0000cc0d01007387 */ /* 0x0001e20000100800 */
[----:B------:R-:W-:Y:S01]  /*13c0*/  VIADD R24, R24, 0x50 ;  /* 0x0000005018187836 */ /* 0x000fe20000000000 */
[----:B-1----:R-:W-:Y:S02]  /*13d0*/  SHF.R.S32.HI R20, RZ, 0x1f, R20 ;  /* 0x0000001fff147819 */ /* 0x002fe40000011414 */
[----:B------:R-:W-:Y:S04]  /*13e0*/  STL [R1+0xc8], R12 ;  /* 0x0000c80c01007387 */ /* 0x000fe80000100800 */
[----:B------:R-:W-:Y:S01]  /*13f0*/  STL [R1+0xc4], R10 ;  /* 0x0000c40a01007387 */ /* 0x000fe20000100800 */
[----:B0-----:R-:W-:-:S03]  /*1400*/  SHF.R.S32.HI R13, RZ, 0x1f, R13 ;  /* 0x0000001fff0d7819 */ /* 0x001fc6000001140d */
[----:B------:R0:W-:Y:S04]  /*1410*/  STL [R1+0xc0], R9 ;  /* 0x0000c00901007387 */ /* 0x0001e80000100800 */
[----:B------:R-:W-:Y:S04]  /*1420*/  STL [R1+0xbc], R8 ;  /* 0x0000bc0801007387 */ /* 0x000fe80000100800 */
[----:B------:R-:W-:Y:S01]  /*1430*/  STL [R1+0xac], R24 ;  /* 0x0000ac1801007387 */ /* 0x000fe20000100800 */
[----:B0-----:R-:W-:-:S03]  /*1440*/  SHF.R.S32.HI R9, RZ, 0x1f, R9 ;  /* 0x0000001fff097819 */ /* 0x001fc60000011409 */
[----:B------:R-:W-:Y:S04]  /*1450*/  STL [R1+0xb8], R7 ;  /* 0x0000b80701007387 */ /* 0x000fe80000100800 */
[----:B------:R0:W-:Y:S04]  /*1460*/  STL [R1+0x94], R0 ;  /* 0x0000940001007387 */ /* 0x0001e80000100800 */
[----:B------:R-:W-:Y:S04]  /*1470*/  STL [R1+0xb4], R6 ;  /* 0x0000b40601007387 */ /* 0x000fe80000100800 */
[----:B------:R-:W-:Y:S01]  /*1480*/  STL [R1+0x104], R20 ;  /* 0x0001041401007387 */ /* 0x000fe20000100800 */
[----:B0-----:R-:W-:-:S05]  /*1490*/  SHF.R.S32.HI R0, RZ, 0x1f, R14 ;  /* 0x0000001fff007819 */ /* 0x001fca000001140e */
[----:B------:R0:W-:Y:S04]  /*14a0*/  STL [R1+0x100], R0 ;  /* 0x0001000001007387 */ /* 0x0001e80000100800 */
[----:B------:R-:W-:Y:S01]  /*14b0*/  STL [R1+0xfc], R13 ;  /* 0x0000fc0d01007387 */ /* 0x000fe20000100800 */
[----:B0-----:R-:W-:-:S05]  /*14c0*/  SHF.R.S32.HI R0, RZ, 0x1f, R12 ;  /* 0x0000001fff007819 */ /* 0x001fca000001140c */
[----:B------:R0:W-:Y:S04]  /*14d0*/  STL [R1+0xf8], R0 ;  /* 0x0000f80001007387 */ /* 0x0001e80000100800 */
[----:B------:R1:W-:Y:S04]  /*14e0*/  STL [R1+0xf4], R3 ;  /* 0x0000f40301007387 */ /* 0x0003e80000100800 */
[----:B------:R2:W-:Y:S01]  /*14f0*/  STL [R1+0xf0], R9 ;  /* 0x0000f00901007387 */ /* 0x0005e20000100800 */
[C---:B0-----:R-:W-:Y:S02]  /*1500*/  VIADD R0, R157.reuse, 0x21800 ;  /* 0x000218009d007836 */ /* 0x041fe40000000000 */
[----:B-1----:R-:W-:-:S02]  /*1510*/  VIADD R3, R157, 0x21820 ;  /* 0x000218209d037836 */ /* 0x002fc40000000000 */
[C---:B------:R-:W-:Y:S01]  /*1520*/  @P1 VIADD R3, R0.reuse, 0xffffffe0 ;  /* 0xffffffe000031836 */ /* 0x040fe20000000000 */
[----:B--2---:R-:W-:Y:S01]  /*1530*/  SHF.R.S32.HI R9, RZ, 0x1f, R8 ;  /* 0x0000001fff097819 */ /* 0x004fe20000011408 */
[----:B------:R-:W-:Y:S01]  /*1540*/  IMAD.IADD R0, R0, 0x1, R5 ;  /* 0x0000000100007824 */ /* 0x000fe200078e0205 */
[----:B------:R-:W-:Y:S02]  /*1550*/  SHF.R.S32.HI R8, RZ, 0x1f, R7 ;  /* 0x0000001fff087819 */ /* 0x000fe40000011407 */
[----:B------:R-:W-:Y:S01]  /*1560*/  SHF.R.S32.HI R7, RZ, 0x1f, R6 ;  /* 0x0000001fff077819 */ /* 0x000fe20000011406 */
[----:B------:R-:W-:Y:S01]  /*1570*/  STL [R1+0xec], R9 ;  /* 0x0000ec0901007387 */ /* 0x000fe20000100800 */
[----:B------:R-:W-:Y:S01]  /*1580*/  LEA R6, R4, UR42, 0x1 ;  /* 0x0000002a04067c11 */ /* 0x000fe2000f8e08ff */
[----:B------:R-:W-:Y:S02]  /*1590*/  IMAD R4, R15, 0x8, R11 ;  /* 0x000000080f047824 */ /* 0x000fe400078e020b */
[----:B------:R-:W-:Y:S04]  /*15a0*/  STL [R1+0xe8], R8 ;  /* 0x0000e80801007387 */ /* 0x000fe80000100800 */
        /* <DEDUP_REMOVED lines=9> */
.L_x_2492:
[----:B0-2---:R-:W0:Y:S02]  /*1640*/  LDC.64 R4, c[0x0][0xc88] ;  /* 0x00032200ff047b82 */ /* 0x005e240000000a00 */
[----:B0-----:R-:W-:-:S05]  /*1650*/  IMAD.WIDE R4, R99, 0x4, R4 ;  /* 0x0000000463047825 */ /* 0x001fca00078e0204 */
[----:B------:R-:W2:Y:S01]  /*1660*/  LDG.E R30, desc[UR38][R4.64] ;  /* 0x00000026041e7981 */ /* 0x000ea2000c1e1900 */
        /* <DEDUP_REMOVED lines=10> */
[----:B--2---:R-:W-:Y:S01]  /*1710*/  SHF.R.S32.HI R0, RZ, 0x1f, R30 ;  /* 0x0000001fff007819 */ /* 0x004fe2000001141e */
[----:B----4-:R-:W-:-:S08]  /*1720*/  IMAD.SHL.U32 R27, R30, 0x4, RZ ;  /* 0x000000041e1b7824 */ /* 0x010fd000078e00ff */
[C---:B------:R-:W-:Y:S01]  /*1730*/  @P1 LEA R6, P2, R30.reuse, UR4, 0x2 ;  /* 0x000000041e061c11 */ /* 0x040fe2000f8410ff */
[----:B------:R0:W-:Y:S01]  /*1740*/  STL [R1+0xa0], R30 ;  /* 0x0000a01e01007387 */ /* 0x0001e20000100800 */
[C-C-:B------:R-:W-:Y:S02]  /*1750*/  SHF.L.U64.HI R31, R30.reuse, 0x2, R0.reuse ;  /* 0x000000021e1f7819 */ /* 0x140fe40000010200 */
[----:B------:R-:W-:Y:S01]  /*1760*/  @P1 LEA.HI.X R7, R30, UR5, R0, 0x2, P2 ;  /* 0x000000051e071c11 */ /* 0x000fe200090f1400 */
[----:B------:R-:W-:Y:S01]  /*1770*/  ULDC UR4, c[0x0][0x288] ;  /* 0x0000a20000047ab9 */ /* 0x000fe20000000800 */
[----:B------:R-:W-:Y:S01]  /*1780*/  ISETP.NE.U32.AND P2, PT, RZ, UR8, PT ;  /* 0x00000008ff007c0c */ /* 0x000fe2000bf45070 */
[----:B------:R0:W-:Y:S01]  /*1790*/  STL [R1+0xd8], R0 ;  /* 0x0000d80001007387 */ /* 0x0001e20000100800 */
[----:B------:R-:W-:Y:S02]  /*17a0*/  IADD3 R4, P3, R27, UR6, RZ ;  /* 0x000000061b047c10 */ /* 0x000fe4000ff7e0ff */
[----:B------:R-:W-:Y:S01]  /*17b0*/  ISETP.NE.AND.EX P2, PT, RZ, UR9, PT, P2 ;  /* 0x00000009ff007c0c */ /* 0x000fe2000bf45320 */
[----:B------:R0:W5:Y:S01]  /*17c0*/  @P1 LDG.E R11, desc[UR38][R6.64] ;  /* 0x00000026060b1981 */ /* 0x000162000c1e1900 */
[----:B------:R-:W-:Y:S01]  /*17d0*/  IMAD.U32 R147, RZ, RZ, UR4 ;  /* 0x00000004ff937e24 */ /* 0x000fe2000f8e00ff */
[----:B------:R-:W-:Y:S01]  /*17e0*/  IADD3.X R5, R31, UR7, RZ, P3, !PT ;  /* 0x000000071f057c10 */ /* 0x000fe20009ffe4ff */
[----:B------:R-:W-:Y:S01]  /*17f0*/  ULDC.64 UR4, c[0x0][0x418] ;  /* 0x0001060000047ab9 */ /* 0x000fe20000000a00 */
[----:B------:R0:W-:Y:S04]  /*1800*/  STL [R1+0xa4], R27 ;  /* 0x0000a41b01007387 */ /* 0x0001e80000100800 */
[----:B------:R0:W5:Y:S04]  /*1810*/  @P0 LDG.E R77, desc[UR38][R4.64] ;  /* 0x00000026044d0981 */ /* 0x000168000c1e1900 */
[----:B------:R-:W-:Y:S01]  /*1820*/  @P2 IADD3 R8, P1, R27, UR8, RZ ;  /* 0x000000081b082c10 */ /* 0x000fe2000ff3e0ff */
[----:B------:R-:W-:Y:S01]  /*1830*/  UISETP.NE.U32.AND UP0, UPT, UR4, URZ, UPT ;  /* 0x0000003f0400728c */ /* 0x000fe2000bf05070 */
[----:B------:R0:W-:Y:S02]  /*1840*/  STL [R1+0xa8], R31 ;  /* 0x0000a81f01007387 */ /* 0x0001e40000100800 */
[----:B------:R-:W-:Y:S01]  /*1850*/  @P2 IADD3.X R9, R31, UR9, RZ, P1, !PT ;  /* 0x000000091f092c10 */ /* 0x000fe20008ffe4ff */
[----:B------:R-:W-:-:S04]  /*1860*/  ULDC UR4, c[0x0][0x424] ;  /* 0x0001090000047ab9 */ /* 0x000fc80000000800 */
        /* <DEDUP_REMOVED lines=18> */
.L_x_2327:
[----:B------:R-:W-:Y:S01]  /*1990*/  ULDC.64 UR4, c[0x0][0xa20] ;  /* 0x0002880000047ab9 */ /* 0x000fe20000000a00 */
[C---:B------:R-:W-:Y:S02]  /*19a0*/  LOP3.LUT R3, R98.reuse, 0xff000000, RZ, 0xc0, !PT ;  /* 0xff00000062037812 */ /* 0x040fe400078ec0ff */
[----:B------:R-:W-:Y:S02]  /*19b0*/  ISETP.NE.U32.AND P1, PT, RZ, UR4, PT ;  /* 0x00000004ff007c0c */ /* 0x000fe4000bf25070 */
[C---:B------:R-:W-:Y:S02]  /*19c0*/  LOP3.LUT R0, R98.reuse, 0xff0000, RZ, 0xc0, !PT ;  /* 0x00ff000062007812 */ /* 0x040fe400078ec0ff */
[----:B------:R-:W-:Y:S02]  /*19d0*/  ISETP.NE.AND.EX P1, PT, RZ, UR5, PT, P1 ;  /* 0x00000005ff007c0c */ /* 0x000fe4000bf25310 */
[----:B------:R-:W-:Y:S02]  /*19e0*/  SHF.R.U32.HI R3, RZ, 0x8, R3 ;  /* 0x00000008ff037819 */ /* 0x000fe40000011603 */
[----:B------:R-:W-:-:S02]  /*19f0*/  LOP3.LUT R138, R98, 0xffff, RZ, 0xc0, !PT ;  /* 0x0000ffff628a7812 */ /* 0x000fc400078ec0ff */
[----:B------:R-:W-:-:S07]  /*1a00*/  LEA.HI R10, R0, R3, RZ, 0x10 ;  /* 0x00000003000a7211 */ /* 0x000fce00078f80ff */
[----:B------:R-:W-:Y:S05]  /*1a10*/  @!P1 BRA `(.L_x_2328) ;  /* 0x0000000000109947 */ /* 0x000fea0003800000 */
[----:B------:R-:W-:-:S04]  /*1a20*/  IADD3 R28, P0, R27, UR4, RZ ;  /* 0x000000041b1c7c10 */ /* 0x000fc8000ff1e0ff */
[----:B------:R-:W-:-:S05]  /*1a30*/  IADD3.X R29, R31, UR5, RZ, P0, !PT ;  /* 0x000000051f1d7c10 */ /* 0x000fca00087fe4ff */
[----:B------:R0:W5:Y:S01]  /*1a40*/  LDG.E R28, desc[UR38][R28.64] ;  /* 0x000000261c1c7981 */ /* 0x000162000c1e1900 */
[----:B------:R-:W-:Y:S05]  /*1a50*/  BRA `(.L_x_2329) ;  /* 0x0000000000107947 */ /* 0x000fea0003800000 */
.L_x_2328:
[----:B------:R-:W-:Y:S05]  /*1a60*/  @!P0 BRA `(.L_x_2329) ;  /* 0x00000000000c8947 */ /* 0x000fea0003800000 */
[----:B------:R-:W2:Y:S04]  /*1a70*/  LDG.E R3, desc[UR38][R4.64] ;  /* 0x0000002604037981 */ /* 0x000ea8000c1e1900 */
[----:B------:R-:W2:Y:S02]  /*1a80*/  LDG.E R28, desc[UR38][R4.64+0x4] ;  /* 0x00000426041c7981 */ /* 0x000ea4000c1e1900 */
[----:B--2---:R-:W-:-:S07]  /*1a90*/  IMAD.IADD R28, R28, 0x1, -R3 ;  /* 0x000000011c1c7824 */ /* 0x004fce00078e0a03 */
.L_x_2329:
[----:B------:R-:W-:Y:S01]  /*1aa0*/  ULDC.64 UR4, c[0x0][0xa10] ;  /* 0x0002840000047ab9 */ /* 0x000fe20000000a00 */
[----:B------:R-:W1:Y:S01]  /*1ab0*/  LDC R8, c[0x0][0x448] ;  /* 0x00011200ff087b82 */ /* 0x000e620000000800 */
[----:B------:R-:W-:-:S04]  /*1ac0*/  ISETP.NE.U32.AND P0, PT, RZ, UR4, PT ;  /* 0x00000004ff007c0c */ /* 0x000fc8000bf05070 */
[----:B------:R-:W-:Y:S01]  /*1ad0*/  ISETP.NE.AND.EX P0, PT, RZ, UR5, PT, P0 ;  /* 0x00000005ff007c0c */ /* 0x000fe2000bf05300 */
[----:B------:R-:W-:-:S12]  /*1ae0*/  ULDC.64 UR4, c[0x0][0xa30] ;  /* 0x00028c0000047ab9 */ /* 0x000fd80000000a00 */
[----:B------:R-:W2:Y:S02]  /*1af0*/  @P0 LDC.64 R4, c[0x0][0xa10] ;  /* 0x00028400ff040b82 */ /* 0x000ea40000000a00 */
[----:B--2---:R-:W-:-:S05]  /*1b00*/  @P0 IMAD.WIDE R4, R30, 0x4, R4 ;  /* 0x000000041e040825 */ /* 0x004fca00078e0204 */
[----:B------:R-:W2:Y:S04]  /*1b10*/  @P0 LDG.E R0, desc[UR38][R4.64] ;  /* 0x0000002604000981 */ /* 0x000ea8000c1e1900 */
[----:B------:R3:W2:Y:S01]  /*1b20*/  @P0 LDG.E R3, desc[UR38][R4.64+0x4] ;  /* 0x0000042604030981 */ /* 0x0006a2000c1e1900 */
[----:B------:R-:W-:Y:S01]  /*1b30*/  ISETP.NE.U32.AND P1, PT, RZ, UR4, PT ;  /* 0x00000004ff007c0c */ /* 0x000fe2000bf25070 */
[----:B-----5:R-:W-:-:S03]  /*1b40*/  IMAD.MOV.U32 R95, RZ, RZ, R28 ;  /* 0x000000ffff5f7224 */ /* 0x020fc600078e001c */
[----:B------:R-:W-:-:S13]  /*1b50*/  ISETP.NE.AND.EX P1, PT, RZ, UR5, PT, P1 ;  /* 0x00000005ff007c0c */ /* 0x000fda000bf25310 */
[----:B------:R-:W-:-:S04]  /*1b60*/  @P1 IADD3 R6, P2, R27, UR4, RZ ;  /* 0x000000041b061c10 */ /* 0x000fc8000ff5e0ff */
[----:B------:R-:W-:-:S05]  /*1b70*/  @P1 IADD3.X R7, R31, UR5, RZ, P2, !PT ;  /* 0x000000051f071c10 */ /* 0x000fca00097fe4ff */
[----:B------:R4:W5:Y:S01]  /*1b80*/  @P1 LDG.E R95, desc[UR38][R6.64] ;  /* 0x00000026065f1981 */ /* 0x000962000c1e1900 */
[----:B-1----:R-:W-:Y:S01]  /*1b90*/  ISETP.NE.AND P1, PT, R8, 0x1, PT ;  /* 0x000000010800780c */ /* 0x002fe20003f25270 */
[----:B------:R-:W-:Y:S01]  /*1ba0*/  IMAD R12, R97, 0xc0, RZ ;  /* 0x000000c0610c7824 */ /* 0x000fe200078e02ff */
[----:B------:R-:W-:Y:S01]  /*1bb0*/  LOP3.LUT R13, R10, 0xff, RZ, 0xc0, !PT ;  /* 0x000000ff0a0d7812 */ /* 0x000fe200078ec0ff */
[----:B------:R-:W-:Y:S01]  /*1bc0*/  IMAD.IADD R11, R28, 0x1, -R11 ;  /* 0x000000011c0b7824 */ /* 0x000fe200078e0a0b */
[----:B------:R-:W-:Y:S01]  /*1bd0*/  BSSY B0, `(.L_x_2330) ;  /* 0x0000036000007945 */ /* 0x000fe20003800000 */
[----:B---3--:R-:W-:Y:S01]  /*1be0*/  VIADD R4, R12, 0xbf ;  /* 0x000000bf0c047836 */ /* 0x008fe20000000000 */
[----:B------:R1:W-:Y:S01]  /*1bf0*/  STL [R1+0x88], R12 ;  /* 0x0000880c01007387 */ /* 0x0003e20000100800 */
[----:B----4-:R-:W-:-:S03]  /*1c00*/  SHF.R.U32.HI R6, RZ, 0x10, R10 ;  /* 0x00000010ff067819 */ /* 0x010fc6000001160a */
[----:B------:R1:W-:Y:S03]  /*1c10*/  STL [R1+0xb0], R13 ;  /* 0x0000b00d01007387 */ /* 0x0003e60000100800 */
[----:B------:R-:W3:Y:S01]  /*1c20*/  @P1 LDC R9, c[0x0][0x44c] ;  /* 0x00011300ff091b82 */ /* 0x000ee20000000800 */
[----:B------:R1:W-:Y:S07]  /*1c30*/  STL [R1+0x9c], R6 ;  /* 0x00009c0601007387 */ /* 0x0003ee0000100800 */
[----:B------:R-:W4:Y:S01]  /*1c40*/  @P1 LDC R5, c[0x0][0x450] ;  /* 0x00011400ff051b82 */ /* 0x000f220000000800 */
[----:B--2---:R-:W-:-:S02]  /*1c50*/  @P0 IMAD.IADD R24, R3, 0x1, -R0 ;  /* 0x0000000103180824 */ /* 0x004fc400078e0a00 */
[----:B---3--:R-:W-:-:S04]  /*1c60*/  @P1 IMAD.HI.U32 R0, R4, R9, RZ ;  /* 0x0000000904001227 */ /* 0x008fc800078e00ff */
[----:B------:R-:W-:Y:S01]  /*1c70*/  IMAD.IADD R148, R11, 0x1, R24 ;  /* 0x000000010b947824 */ /* 0x000fe200078e0218 */
[----:B----4-:R-:W-:-:S03]  /*1c80*/  @P1 SHF.R.U32.HI R4, RZ, R5, R0 ;  /* 0x00000005ff041219 */ /* 0x010fc60000011600 */
[C---:B------:R-:W-:Y:S01]  /*1c90*/  VIADD R0, R148.reuse, 0x7f ;  /* 0x0000007f94007836 */ /* 0x040fe20000000000 */
[----:B------:R-:W-:-:S04]  /*1ca0*/  IADD3 R100, R148, 0x80, -R147 ;  /* 0x0000008094647810 */ /* 0x000fc80007ffe893 */
[----:B------:R-:W-:Y:S01]  /*1cb0*/  SHF.R.S32.HI R3, RZ, 0x1f, R0 ;  /* 0x0000001fff037819 */ /* 0x000fe20000011400 */
[----:B------:R-:W-:-:S03]  /*1cc0*/  IMAD.IADD R4, R100, 0x1, R4 ;  /* 0x0000000164047824 */ /* 0x000fc600078e0204 */
[----:B------:R-:W-:Y:S02]  /*1cd0*/  LEA.HI R3, R3, R0, RZ, 0x7 ;  /* 0x0000000003037211 */ /* 0x000fe400078f38ff */
[----:B------:R-:W-:Y:S02]  /*1ce0*/  SHF.R.S32.HI R5, RZ, 0x1f, R4 ;  /* 0x0000001fff057819 */ /* 0x000fe40000011404 */
[----:B------:R-:W-:Y:S02]  /*1cf0*/  SHF.R.S32.HI R101, RZ, 0x7, R3 ;  /* 0x00000007ff657819 */ /* 0x000fe40000011403 */
[----:B------:R-:W-:-:S04]  /*1d00*/  LEA.HI R5, R5, R4, RZ, 0x7 ;  /* 0x0000000405057211 */ /* 0x000fc800078f38ff */
[----:B------:R-:W-:-:S04]  /*1d10*/  SHF.R.S32.HI R0, RZ, 0x7, R5 ;  /* 0x00000007ff007819 */ /* 0x000fc80000011405 */
[----:B------:R-:W-:Y:S01]  /*1d20*/  VIMNMX R9, R101, R0, PT ;  /* 0x0000000065097248 */ /* 0x000fe20003fe0100 */
[----:B------:R-:W-:-:S03]  /*1d30*/  IMAD.MOV.U32 R0, RZ, RZ, RZ ;  /* 0x000000ffff007224 */ /* 0x000fc600078e00ff */
[----:B------:R-:W-:-:S13]  /*1d40*/  ISETP.GE.AND P0, PT, R9, 0x1, PT ;  /* 0x000000010900780c */ /* 0x000fda0003f06270 */
[----:B-1----:R-:W-:Y:S05]  /*1d50*/  @!P0 BRA `(.L_x_2331) ;  /* 0x0000000000748947 */ /* 0x002fea0003800000 */
[----:B------:R-:W-:Y:S01]  /*1d60*/  ISETP.NE.AND P0, PT, R6, RZ, PT ;  /* 0x000000ff0600720c */ /* 0x000fe20003f05270 */
[----:B------:R-:W-:-:S03]  /*1d70*/  ULDC UR4, c[0x0][0x9f0] ;  /* 0x00027c0000047ab9 */ /* 0x000fc60000000800 */
[----:B------:R-:W-:-:S04]  /*1d80*/  SEL R10, R6, UR4, P0 ;  /* 0x00000004060a7c07 */ /* 0x000fc80008000000 */
[-C--:B------:R-:W-:Y:S02]  /*1d90*/  IABS R6, R10.reuse ;  /* 0x0000000a00067213 */ /* 0x080fe40000000000 */
[----:B------:R-:W-:Y:S02]  /*1da0*/  IADD3 R0, R10, -0x1, R9 ;  /* 0xffffffff0a007810 */ /* 0x000fe40007ffe009 */
[----:B------:R-:W1:Y:S01]  /*1db0*/  I2F.RP R3, R6 ;  /* 0x0000000600037306 */ /* 0x000e620000209400 */
[----:B------:R-:W-:Y:S02]  /*1dc0*/  IABS R12, R10 ;  /* 0x0000000a000c7213 */ /* 0x000fe40000000000 */
        /* <DEDUP_REMOVED lines=22> */
.L_x_2331:
[----:B------:R-:W-:Y:S05]  /*1f30*/  BSYNC B0 ;  /* 0x0000000000007941 */ /* 0x000fea0003800000 */
.L_x_2330:
        /* <DEDUP_REMOVED lines=36> */
.L_x_2334:
[----:B------:R-:W-:Y:S05]  /*2180*/  BSYNC B6 ;  /* 0x0000000000067941 */ /* 0x000fea0003800000 */
.L_x_2333:
        /* <DEDUP_REMOVED lines=20> */
.L_x_2336:
[----:B------:R-:W-:Y:S05]  /*22d0*/  BSYNC B6 ;  /* 0x0000000000067941 */ /* 0x000fea0003800000 */
.L_x_2335:
[----:B------:R-:W2:Y:S01]  /*22e0*/  LDL.64 R20, [R1+0x38] ;  /* 0x0000380001147983 */ /* 0x000ea20000100a00 */
[----:B------:R-:W-:Y:S01]  /*22f0*/  ULDC.64 UR4, c[0x0][0x9f8] ;  /* 0x00027e0000047ab9 */ /* 0x000fe20000000a00 */
[----:B------:R-:W1:Y:S02]  /*2300*/  LDC.64 R8, c[0x0][0x408] ;  /* 0x00010200ff087b82 */ /* 0x000e640000000a00 */
[----:B------:R-:W2:Y:S01]  /*2310*/  LDL.64 R32, [R1+0x38] ;  /* 0x0000380001207983 */ /* 0x000ea20000100a00 */
[----:B------:R-:W-:Y:S01]  /*2320*/  ISETP.NE.U32.AND P0, PT, RZ, UR4, PT ;  /* 0x00000004ff007c0c */ /* 0x000fe2000bf05070 */
[----:B------:R-:W-:-:S03]  /*2330*/  IMAD.MOV.U32 R0, RZ, RZ, R30 ;  /* 0x000000ffff007224 */ /* 0x000fc600078e001e */
[----:B------:R-:W-:Y:S01]  /*2340*/  ISETP.NE.AND.EX P0, PT, RZ, UR5, PT, P0 ;  /* 0x00000005ff007c0c */ /* 0x000fe2000bf05300 */
[----:B------:R-:W3:Y:S01]  /*2350*/  LDC.64 R10, c[0x0][0x3f8] ;  /* 0x0000fe00ff0a7b82 */ /* 0x000ee20000000a00 */
[----:B------:R-:W-:-:S07]  /*2360*/  SHF.R.S32.HI R15, RZ, 0x1f, R156 ;  /* 0x0000001fff0f7819 */ /* 0x000fce000001149c */
[----:B------:R-:W4:Y:S04]  /*2370*/  LDC R13, c[0x0][0x3f4] ;  /* 0x0000fd00ff0d7b82 */ /* 0x000f280000000800 */
[----:B------:R-:W-:Y:S02]  /*2380*/  @P0 IADD3 R4, P1, R27, UR4, RZ ;  /* 0x000000041b040c10 */ /* 0x000fe4000ff3e0ff */
[----:B------:R-:W0:Y:S02]  /*2390*/  S2R R27, SR_TID.X ;  /* 0x00000000001b7919 */ /* 0x000e240000002100 */
[----:B------:R-:W-:-:S05]  /*23a0*/  @P0 IADD3.X R5, R31, UR5, RZ, P1, !PT ;  /* 0x000000051f050c10 */ /* 0x000fca0008ffe4ff */
[----:B------:R4:W2:Y:S01]  /*23b0*/  @P0 LDG.E R0, desc[UR38][R4.64] ;  /* 0x0000002604000981 */ /* 0x0008a2000c1e1900 */
[----:B------:R-:W-:Y:S01]  /*23c0*/  LOP3.LUT R22, R22, 0xfffffffb, RZ, 0xc0, !PT ;  /* 0xfffffffb16167812 */ /* 0x000fe200078ec0ff */
[----:B-1----:R-:W-:-:S04]  /*23d0*/  IMAD.WIDE.U32 R64, R156, R8, R16 ;  /* 0x000000089c407225 */ /* 0x002fc800078e0010 */
[----:B---3--:R-:W-:-:S04]  /*23e0*/  IMAD.WIDE.U32 R68, R156, R10, R16 ;  /* 0x0000000a9c447225 */ /* 0x008fc800078e0010 */
[----:B------:R-:W-:Y:S02]  /*23f0*/  IMAD.IADD R77, R77, 0x1, R28 ;  /* 0x000000014d4d7824 */ /* 0x000fe400078e021c */
[----:B0-----:R-:W-:Y:S01]  /*2400*/  VIADD R3, R27, 0xffffff80 ;  /* 0xffffff801b037836 */ /* 0x001fe20000000000 */
[----:B------:R-:W-:-:S04]  /*2410*/  SHF.R.U32.HI R30, RZ, 0x7, R27 ;  /* 0x00000007ff1e7819 */ /* 0x000fc8000001161b */
[----:B------:R-:W-:Y:S02]  /*2420*/  ISETP.NE.AND P6, PT, R30, 0x1, PT ;  /* 0x000000011e00780c */ /* 0x000fe40003fc5270 */
[----:B------:R-:W-:-:S04]  /*2430*/  SHF.R.S32.HI R6, RZ, 0x1f, R3 ;  /* 0x0000001fff067819 */ /* 0x000fc80000011403 */
[----:B------:R-:W-:Y:S01]  /*2440*/  LEA.HI R6, R6, R3, RZ, 0x2 ;  /* 0x0000000306067211 */ /* 0x000fe200078f10ff */
[----:B------:R-:W-:-:S03]  /*2450*/  VIADD R3, R16, 0x10 ;  /* 0x0000001010037836 */ /* 0x000fc60000000000 */
[--C-:B------:R-:W-:Y:S02]  /*2460*/  SHF.R.S32.HI R56, RZ, 0x2, R6.reuse ;  /* 0x00000002ff387819 */ /* 0x100fe40000011406 */
[----:B------:R-:W-:Y:S01]  /*2470*/  SHF.R.S32.HI R7, RZ, 0x1f, R6 ;  /* 0x0000001fff077819 */ /* 0x000fe20000011406 */
[----:B------:R-:W-:Y:S05]  /*2480*/  @!P6 WARPSYNC.ALL ;  /* 0x000000000000e948 */ /* 0x000fea0003800000 */
[----:B------:R-:W-:Y:S01]  /*2490*/  ULDC UR4, c[0x0][0x2f4] ;  /* 0x0000bd0000047ab9 */ /* 0x000fe20000000800 */
[----:B------:R-:W-:Y:S01]  /*24a0*/  LEA.HI R7, R7, R56, RZ, 0x2 ;  /* 0x0000003807077211 */ /* 0x000fe200078f10ff */
[----:B------:R-:W-:Y:S01]  /*24b0*/  IMAD R6, R15, R8, RZ ;  /* 0x000000080f067224 */ /* 0x000fe200078e02ff */
[----:B------:R-:W-:Y:S01]  /*24c0*/  ISETP.GE.AND P1, PT, R3, UR4, PT ;  /* 0x0000000403007c0c */ /* 0x000fe2000bf26270 */
[----:B------:R-:W-:Y:S01]  /*24d0*/  IMAD R15, R15, R10, RZ ;  /* 0x0000000a0f0f7224 */ /* 0x000fe200078e02ff */
[----:B------:R-:W-:-:S02]  /*24e0*/  ISETP.GE.AND P0, PT, R16, UR4, PT ;  /* 0x0000000410007c0c */ /* 0x000fc4000bf06270 */
[----:B----4-:R-:W-:Y:S01]  /*24f0*/  SEL R5, RZ, 0xffffffff, P1 ;  /* 0xffffffffff057807 */ /* 0x010fe20000800000 */
[----:B------:R-:W-:Y:S01]  /*2500*/  IMAD R15, R156, R11, R15 ;  /* 0x0000000b9c0f7224 */ /* 0x000fe200078e020f */
[----:B------:R-:W-:Y:S02]  /*2510*/  SEL R4, RZ, 0x1, P0 ;  /* 0x00000001ff047807 */ /* 0x000fe40000000000 */
[----:B------:R-:W-:Y:S01]  /*2520*/  LOP3.LUT R7, R7, 0xfffffffc, RZ, 0xc0, !PT ;  /* 0xfffffffc07077812 */ /* 0x000fe200078ec0ff */
[----:B------:R-:W-:Y:S01]  /*2530*/  IMAD.SHL.U32 R5, R5, 0x2, RZ ;  /* 0x0000000205057824 */ /* 0x000fe200078e00ff */
[----:B------:R-:W-:Y:S02]  /*2540*/  ISETP.GE.AND P1, PT, R136, UR4, PT ;  /* 0x0000000488007c0c */ /* 0x000fe4000bf26270 */
[----:B------:R-:W-:Y:S01]  /*2550*/  ISETP.GE.AND P2, PT, R3, R13, PT ;  /* 0x0000000d0300720c */ /* 0x000fe20003f46270 */
[----:B------:R-:W-:Y:S01]  /*2560*/  IMAD.IADD R56, R56, 0x1, -R7 ;  /* 0x0000000138387824 */ /* 0x000fe200078e0a07 */
[----:B------:R-:W-:Y:S01]  /*2570*/  LOP3.LUT R5, R5, 0x2, R4, 0xe2, !PT ;  /* 0x0000000205057812 */ /* 0x000fe200078ee204 */
[----:B------:R-:W-:Y:S01]  /*2580*/  VIADD R4, R16, 0x20 ;  /* 0x0000002010047836 */ /* 0x000fe20000000000 */
[----:B------:R-:W-:-:S04]  /*2590*/  SEL R7, RZ, 0x8, P1 ;  /* 0x00000008ff077807 */ /* 0x000fc80000800000 */
[C---:B------:R-:W-:Y:S02]  /*25a0*/  ISETP.GE.AND P0, PT, R4.reuse, UR4, PT ;  /* 0x0000000404007c0c */ /* 0x040fe4000bf06270 */
[----:B------:R-:W-:Y:S01]  /*25b0*/  ISETP.GE.AND P1, PT, R4, R13, PT ;  /* 0x0000000d0400720c */ /* 0x000fe20003f26270 */
[----:B--2---:R-:W-:Y:S02]  /*25c0*/  IMAD.MOV.U32 R32, RZ, RZ, R20 ;  /* 0x000000ffff207224 */ /* 0x004fe400078e0014 */
[----:B------:R-:W-:Y:S01]  /*25d0*/  IMAD R21, R156, R9, R6 ;  /* 0x000000099c157224 */ /* 0x000fe200078e0206 */
[----:B------:R-:W-:Y:S02]  /*25e0*/  SEL R6, RZ, 0x4, P0 ;  /* 0x00000004ff067807 */ /* 0x000fe40000000000 */
[----:B------:R-:W-:Y:S01]  /*25f0*/  SHF.R.S32.HI R33, RZ, 0x1f, R32 ;  /* 0x0000001fff217819 */ /* 0x000fe20000011420 */
[----:B------:R-:W-:Y:S01]  /*2600*/  IMAD.IADD R65, R65, 0x1, R21 ;  /* 0x0000000141417824 */ /* 0x000fe200078e0215 */
[----:B------:R-:W-:-:S02]  /*2610*/  ISETP.GE.AND P0, PT, R23, UR4, PT ;  /* 0x0000000417007c0c */ /* 0x000fc4000bf06270 */
[----:B------:R-:W-:Y:S01]  /*2620*/  LOP3.LUT R5, R7, R5, R6, 0xfe, !PT ;  /* 0x0000000507057212 */ /* 0x000fe200078efe06 */
[----:B------:R0:W-:Y:S01]  /*2630*/  STL [R1+0x3c], R33 ;  /* 0x00003c2101007387 */ /* 0x0001e20000100800 */
[C-C-:B------:R-:W-:Y:S01]  /*2640*/  IMAD.WIDE.U32 R66, R156.reuse, R8, R32.reuse ;  /* 0x000000089c427225 */ /* 0x140fe200078e0020 */
[----:B------:R-:W-:Y:S02]  /*2650*/  SEL R6, RZ, 0x10, P0 ;  /* 0x00000010ff067807 */ /* 0x000fe40000000000 */
[----:B------:R-:W2:Y:S01]  /*2660*/  LDL R27, [R1+0x40] ;  /* 0x00004000011b7983 */ /* 0x000ea20000100800 */
[----:B------:R-:W-:Y:S01]  /*2670*/  IMAD.WIDE.U32 R70, R156, R10, R32 ;  /* 0x0000000a9c467225 */ /* 0x000fe200078e0020 */
[----:B------:R-:W-:Y:S02]  /*2680*/  LOP3.LUT P0, RZ, R56, 0x2, RZ, 0xc0, !PT ;  /* 0x0000000238ff7812 */ /* 0x000fe4000780c0ff */
[----:B------:R-:W3:Y:S01]  /*2690*/  LDL R34, [R1+0x44] ;  /* 0x0000440001227983 */ /* 0x000ee20000100800 */
[----:B------:R-:W-:Y:S01]  /*26a0*/  LOP3.LUT R29, R5, R6, RZ, 0xfc, !PT ;  /* 0x00000006051d7212 */ /* 0x000fe200078efcff */
[----:B------:R-:W-:-:S02]  /*26b0*/  IMAD.IADD R67, R21, 0x1, R67 ;  /* 0x0000000115437824 */ /* 0x000fc400078e0243 */
[----:B0-----:R-:W4:Y:S04]  /*26c0*/  LDL R33, [R1+0x48] ;  /* 0x0000480001217983 */ /* 0x001f280000100800 */
[----:B------:R-:W4:Y:S03]  /*26d0*/  LDL R32, [R1+0xdc] ;  /* 0x0000dc0001207983 */ /* 0x000f260000100800 */
[----:B------:R-:W-:Y:S02]  /*26e0*/  @P0 LOP3.LUT R22, R22, 0x4, RZ, 0xfc, !PT ;  /* 0x0000000416160812 */ /* 0x000fe400078efcff */
[----:B------:R-:W-:Y:S02]  /*26f0*/  ISETP.GE.AND P0, PT, R16, R13, PT ;  /* 0x0000000d1000720c */ /* 0x000fe40003f06270 */
[----:B------:R-:W-:-:S02]  /*2700*/  SEL R7, R13, RZ, P1 ;  /* 0x000000ff0d077207 */ /* 0x000fc40000800000 */
[C---:B------:R-:W-:Y:S02]  /*2710*/  SEL R5, R13.reuse, RZ, P0 ;  /* 0x000000ff0d057207 */ /* 0x040fe40000000000 */
[----:B------:R-:W-:Y:S01]  /*2720*/  SEL R12, R13, RZ, P2 ;  /* 0x000000ff0d0c7207 */ /* 0x000fe20001000000 */
[----:B------:R-:W-:Y:S02]  /*2730*/  IMAD.IADD R20, R4, 0x1, R7 ;  /* 0x0000000104147824 */ /* 0x000fe400078e0207 */
[----:B------:R-:W-:Y:S02]  /*2740*/  IMAD.IADD R6, R16, 0x1, R5 ;  /* 0x0000000110067824 */ /* 0x000fe400078e0205 */
[----:B------:R-:W-:Y:S01]  /*2750*/  IMAD.IADD R14, R3, 0x1, R12 ;  /* 0x00000001030e7824 */ /* 0x000fe200078e020c */
[----:B------:R-:W-:Y:S02]  /*2760*/  SHF.R.S32.HI R21, RZ, 0x1f, R20 ;  /* 0x0000001fff157819 */ /* 0x000fe40000011414 */
[----:B------:R-:W-:Y:S01]  /*2770*/  SHF.R.S32.HI R7, RZ, 0x1f, R6 ;  /* 0x0000001fff077819 */ /* 0x000fe20000011406 */
[----:B------:R-:W-:-:S02]  /*2780*/  IMAD.IADD R69, R69, 0x1, R15 ;  /* 0x0000000145457824 */ /* 0x000fc400078e020f */
[----:B------:R-:W-:Y:S01]  /*2790*/  IMAD.IADD R71, R15, 0x1, R71 ;  /* 0x000000010f477824 */ /* 0x000fe200078e0247 */
[----:B------:R-:W-:Y:S02]  /*27a0*/  SHF.R.S32.HI R15, RZ, 0x1f, R14 ;  /* 0x0000001fff0f7819 */ /* 0x000fe4000001140e */
[CC--:B------:R-:W-:Y:S02]  /*27b0*/  LEA.HI R5, R7.reuse, R6.reuse, RZ, 0x3 ;  /* 0x0000000607057211 */ /* 0x0c0fe400078f18ff */
[----:B------:R-:W-:Y:S02]  /*27c0*/  LEA.HI R12, R7, R6, RZ, 0x5 ;  /* 0x00000006070c7211 */ /* 0x000fe400078f28ff */
[----:B------:R-:W-:Y:S02]  /*27d0*/  LOP3.LUT R22, R22, 0xfffffffe, RZ, 0xc0, !PT ;  /* 0xfffffffe16167812 */ /* 0x000fe400078ec0ff */
[CC--:B------:R-:W-:Y:S02]  /*27e0*/  LEA.HI R7, R21.reuse, R20.reuse, RZ, 0x3 ;  /* 0x0000001415077211 */ /* 0x0c0fe400078f18ff */
[----:B------:R-:W-:-:S02]  /*27f0*/  LEA.HI R20, R21, R20, RZ, 0x5 ;  /* 0x0000001415147211 */ /* 0x000fc400078f28ff */
[CC--:B------:R-:W-:Y:S02]  /*2800*/  LEA.HI R6, R15.reuse, R14.reuse, RZ, 0x3 ;  /* 0x0000000e0f067211 */ /* 0x0c0fe400078f18ff */
[----:B------:R-:W-:Y:S02]  /*2810*/  @P2 LOP3.LUT R22, R22, 0x1, RZ, 0xfc, !PT ;  /* 0x0000000116162812 */ /* 0x000fe400078efcff */
[----:B------:R-:W-:Y:S01]  /*2820*/  LEA.HI R15, R15, R14, RZ, 0x5 ;  /* 0x0000000e0f0f7211 */ /* 0x000fe200078f28ff */
[----:B------:R-:W-:Y:S01]  /*2830*/  IMAD.SHL.U32 R14, R12, 0x80, RZ ;  /* 0x000000800c0e7824 */ /* 0x000fe200078e00ff */
[----:B-----5:R-:W-:Y:S01]  /*2840*/  SHF.R.S32.HI R31, RZ, 0x1f, R95 ;  /* 0x0000001fff1f7819 */ /* 0x020fe2000001145f */
[----:B------:R-:W-:Y:S01]  /*2850*/  IMAD.SHL.U32 R28, R20, 0x80, RZ ;  /* 0x00000080141c7824 */ /* 0x000fe200078e00ff */
[----:B------:R-:W-:Y:S01]  /*2860*/  LOP3.LUT R22, R22, 0xfffffffd, RZ, 0xc0, !PT ;  /* 0xfffffffd16167812 */ /* 0x000fe200078ec0ff */
[----:B------:R-:W-:Y:S01]  /*2870*/  IMAD.SHL.U32 R21, R15, 0x80, RZ ;  /* 0x000000800f157824 */ /* 0x000fe200078e00ff */
[----:B------:R-:W-:-:S02]  /*2880*/  LOP3.LUT R14, R14, 0xfffff000, RZ, 0xc0, !PT ;  /* 0xfffff0000e0e7812 */ /* 0x000fc400078ec0ff */
[----:B------:R-:W-:Y:S02]  /*2890*/  @P1 LOP3.LUT R22, R22, 0x2, RZ, 0xfc, !PT ;  /* 0x0000000216161812 */ /* 0x000fe400078efcff */
[----:B------:R-:W-:Y:S02]  /*28a0*/  LOP3.LUT R28, R28, 0xfffff000, RZ, 0xc0, !PT ;  /* 0xfffff0001c1c7812 */ /* 0x000fe400078ec0ff */
[----:B------:R-:W-:Y:S02]  /*28b0*/  ISETP.GE.AND P1, PT, R137, UR4, PT ;  /* 0x0000000489007c0c */ /* 0x000fe4000bf26270 */
[----:B------:R-:W-:Y:S01]  /*28c0*/  LOP3.LUT R21, R21, 0xfffff000, RZ, 0xc0, !PT ;  /* 0xfffff00015157812 */ /* 0x000fe200078ec0ff */
[----:B------:R-:W-:Y:S01]  /*28d0*/  IMAD.WIDE.U32 R68, R95, R10, R68 ;  /* 0x0000000a5f447225 */ /* 0x000fe200078e0044 */
[----:B------:R-:W-:-:S03]  /*28e0*/  SHF.L.U64.HI R79, R8, 0x7, R9 ;  /* 0x00000007084f7819 */ /* 0x000fc60000010209 */
[----:B------:R-:W-:Y:S01]  /*28f0*/  IMAD.WIDE.U32 R64, R95, R8, R64 ;  /* 0x000000085f407225 */ /* 0x000fe200078e0040 */
[----:B------:R-:W-:-:S03]  /*2900*/  SHF.L.U64.HI R86, R10, 0x7, R11 ;  /* 0x000000070a567819 */ /* 0x000fc6000001020b */
[----:B------:R-:W-:-:S04]  /*2910*/  IMAD.WIDE.U32 R66, R95, R8, R66 ;  /* 0x000000085f427225 */ /* 0x000fc800078e0042 */
[----:B------:R-:W-:Y:S01]  /*2920*/  IMAD.WIDE.U32 R70, R95, R10, R70 ;  /* 0x0000000a5f467225 */ /* 0x000fe200078e0046 */
[----:B------:R-:W-:-:S03]  /*2930*/  SHF.R.S32.HI R78, RZ, 0x1f, R0 ;  /* 0x0000001fff4e7819 */ /* 0x000fc60000011400 */
[----:B------:R-:W-:Y:S02]  /*2940*/  VIADD R99, R30, 0x8 ;  /* 0x000000081e637836 */ /* 0x000fe40000000000 */
[----:B------:R-:W-:Y:S01]  /*2950*/  IMAD.SHL.U32 R98, R13, 0x2, RZ ;  /* 0x000000020d627824 */ /* 0x000fe200078e00ff */
[----:B------:R-:W-:Y:S01]  /*2960*/  @!P6 BAR.SYNC.DEFER_BLOCKING 0x9, 0x100 ;  /* 0x024400000000eb1d */ /* 0x000fe20000010000 */
[C---:B--2---:R-:W-:Y:S02]  /*2970*/  LOP3.LUT R12, R27.reuse, 0x18, R5, 0xf8, !PT ;  /* 0x000000181b0c7812 */ /* 0x044fe400078ef805 */
[C---:B------:R-:W-:Y:S02]  /*2980*/  LOP3.LUT R20, R27.reuse, 0x18, R6, 0xf8, !PT ;  /* 0x000000181b147812 */ /* 0x040fe400078ef806 */
[----:B------:R-:W-:Y:S02]  /*2990*/  LOP3.LUT R27, R27, 0x18, R7, 0xf8, !PT ;  /* 0x000000181b1b7812 */ /* 0x000fe400078ef807 */
[----:B---3--:R-:W-:Y:S01]  /*29a0*/  LOP3.LUT R15, R12, R34, RZ, 0x3c, !PT ;  /* 0x000000220c0f7212 */ /* 0x008fe200078e3cff */
[----:B------:R-:W-:Y:S01]  /*29b0*/  IMAD R12, R31, R8, RZ ;  /* 0x000000081f0c7224 */ /* 0x000fe200078e02ff */
[----:B------:R-:W-:-:S02]  /*29c0*/  LOP3.LUT R27, R27, R34, RZ, 0x3c, !PT ;  /* 0x000000221b1b7212 */ /* 0x000fc400078e3cff */
[--C-:B----4-:R-:W-:Y:S01]  /*29d0*/  IADD3 R94, R15, R14, R33.reuse ;  /* 0x0000000e0f5e7210 */ /* 0x110fe20007ffe021 */
[----:B------:R-:W-:Y:S01]  /*29e0*/  IMAD R15, R95, R9, R12 ;  /* 0x000000095f0f7224 */ /* 0x000fe200078e020c */
[----:B------:R-:W-:Y:S01]  /*29f0*/  LOP3.LUT R20, R20, R34, RZ, 0x3c, !PT ;  /* 0x0000002214147212 */ /* 0x000fe200078e3cff */
[----:B------:R-:W-:Y:S01]  /*2a00*/  IMAD R12, R31, R10, RZ ;  /* 0x0000000a1f0c7224 */ /* 0x000fe200078e02ff */
[--C-:B------:R-:W-:Y:S02]  /*2a10*/  IADD3 R92, R27, R28, R33.reuse ;  /* 0x0000001c1b5c7210 */ /* 0x100fe40007ffe021 */
[----:B------:R-:W-:Y:S01]  /*2a20*/  SEL R28, RZ, 0x20, P1 ;  /* 0x00000020ff1c7807 */ /* 0x000fe20000800000 */
[----:B------:R-:W-:Y:S01]  /*2a30*/  IMAD R73, R95, R11, R12 ;  /* 0x0000000b5f497224 */ /* 0x000fe200078e020c */
[----:B------:R-:W-:Y:S02]  /*2a40*/  IADD3 R93, R20, R21, R33 ;  /* 0x00000015145d7210 */ /* 0x000fe40007ffe021 */
[----:B------:R-:W-:-:S02]  /*2a50*/  LOP3.LUT R20, R5, 0xfffffff8, RZ, 0xc0, !PT ;  /* 0xfffffff805147812 */ /* 0x000fc400078ec0ff */
[----:B------:R-:W-:Y:S02]  /*2a60*/  LOP3.LUT R21, R6, 0xfffffff8, RZ, 0xc0, !PT ;  /* 0xfffffff806157812 */ /* 0x000fe400078ec0ff */
[----:B------:R-:W-:Y:S02]  /*2a70*/  LOP3.LUT R27, R7, 0xfffffff8, RZ, 0xc0, !PT ;  /* 0xfffffff8071b7812 */ /* 0x000fe400078ec0ff */
[----:B------:R-:W-:Y:S01]  /*2a80*/  LOP3.LUT R28, R29, R28, RZ, 0xfc, !PT ;  /* 0x0000001c1d1c7212 */ /* 0x000fe200078efcff */
[----:B------:R-:W-:Y:S01]  /*2a90*/  IMAD.SHL.U32 R9, R10, 0x80, RZ ;  /* 0x000000800a097824 */ /* 0x000fe200078e00ff */
[----:B------:R-:W-:Y:S01]  /*2aa0*/  SHF.R.S32.HI R91, RZ, 0x1f, R20 ;  /* 0x0000001fff5b7819 */ /* 0x000fe20000011414 */
[----:B------:R-:W-:Y:S01]  /*2ab0*/  IMAD.IADD R75, R69, 0x1, R73 ;  /* 0x00000001454b7824 */ /* 0x000fe200078e0249 */
[----:B------:R-:W-:Y:S01]  /*2ac0*/  SHF.R.S32.HI R90, RZ, 0x1f, R21 ;  /* 0x0000001fff5a7819 */ /* 0x000fe20000011415 */
[----:B------:R-:W-:Y:S01]  /*2ad0*/  IMAD.SHL.U32 R8, R8, 0x80, RZ ;  /* 0x0000008008087824 */ /* 0x000fe200078e00ff */
[----:B------:R-:W-:Y:S01]  /*2ae0*/  SHF.R.S32.HI R87, RZ, 0x1f, R27 ;  /* 0x0000001fff577819 */ /* 0x000fe2000001141b */
[----:B------:R-:W-:Y:S01]  /*2af0*/  IMAD R10, R32, 0xc0, R156 ;  /* 0x000000c0200a7824 */ /* 0x000fe200078e029c */
[----:B------:R-:W-:Y:S01]  /*2b00*/  LOP3.LUT R29, R29, 0x1, RZ, 0xc0, !PT ;  /* 0x000000011d1d7812 */ /* 0x000fe200078ec0ff */
[----:B------:R-:W-:Y:S01]  /*2b10*/  IMAD.IADD R76, R65, 0x1, R15 ;  /* 0x00000001414c7824 */ /* 0x000fe200078e020f */
[C---:B------:R-:W-:Y:S01]  /*2b20*/  LOP3.LUT R30, R28.reuse, 0x2, RZ, 0xc0, !PT ;  /* 0x000000021c1e7812 */ /* 0x040fe200078ec0ff */
[----:B------:R-:W-:Y:S01]  /*2b30*/  IMAD.IADD R74, R15, 0x1, R67 ;  /* 0x000000010f4a7824 */ /* 0x000fe200078e0243 */
[----:B------:R-:W-:Y:S01]  /*2b40*/  LOP3.LUT R31, R28, 0x4, RZ, 0xc0, !PT ;  /* 0x000000041c1f7812 */ /* 0x000fe200078ec0ff */
[----:B------:R-:W-:-:S07]  /*2b50*/  IMAD.IADD R73, R73, 0x1, R71 ;  /* 0x0000000149497824 */ /* 0x000fce00078e0247 */
.L_x_2395:
[----:B--2---:R-:W2:Y:S01]  /*2b60*/  LDL R35, [R1+0x94] ;  /* 0x0000940001237983 */ /* 0x004ea20000100800 */
[----:B------:R-:W0:Y:S01]  /*2b70*/  LDC R81, c[0x0][0x430] ;  /* 0x00010c00ff517b82 */ /* 0x000e220000000800 */
[----:B------:R-:W-:Y:S02]  /*2b80*/  VIADD R11, R25, 0xffffffff ;  /* 0xffffffff190b7836 */ /* 0x000fe40000000000 */
[----:B------:R-:W-:Y:S02]  /*2b90*/  IMAD.MOV.U32 R80, RZ, RZ, RZ ;  /* 0x000000ffff507224 */ /* 0x000fe400078e00ff */
[----:B------:R-:W-:-:S03]  /*2ba0*/  IMAD R12, R11, 0x80, R10 ;  /* 0x000000800b0c7824 */ /* 0x000fc600078e020a */
[----:B-1----:R-:W1:Y:S01]  /*2bb0*/  LDC R96, c[0x0][0x3f4] ;  /* 0x0000fd00ff607b82 */ /* 0x002e620000000800 */
[----:B------:R-:W-:Y:S01]  /*2bc0*/  IMAD.IADD R36, R77, 0x1, R12 ;  /* 0x000000014d247824 */ /* 0x000fe200078e020c */
[----:B------:R-:W-:-:S03]  /*2bd0*/  ISETP.GE.AND P1, PT, R12, R24, PT ;  /* 0x000000180c00720c */ /* 0x000fc60003f26270 */
[----:B------:R-:W-:Y:S01]  /*2be0*/  IMAD.MOV.U32 R32, RZ, RZ, R36 ;  /* 0x000000ffff207224 */ /* 0x000fe200078e0024 */
[----:B------:R-:W-:Y:S02]  /*2bf0*/  ISETP.GT.OR P1, PT, R10, 0x7f, P1 ;  /* 0x0000007f0a00780c */ /* 0x000fe40000f24670 */
[----:B0-----:R-:W-:-:S11]  /*2c00*/  ISETP.NE.AND P2, PT, R81, 0x1, PT ;  /* 0x000000015100780c */ /* 0x001fd60003f45270 */
[----:B------:R-:W0:Y:S08]  /*2c10*/  @!P1 LDC.64 R14, c[0x0][0x428] ;  /* 0x00010a00ff0e9b82 */ /* 0x000e300000000a00 */
[----:B---3--:R-:W3:Y:S08]  /*2c20*/  @!P1 LDC.64 R12, c[0x0][0x418] ;  /* 0x00010600ff0c9b82 */ /* 0x008ef00000000a00 */
        /* <DEDUP_REMOVED lines=33> */
[----:B------:R-:W-:Y:S01]  /*2e40*/  ULDC.64 UR4, c[0x0][0x310] ;  /* 0x0000c40000047ab9 */ /* 0x000fe20000000a00 */
[----:B------:R-:W-:Y:S01]  /*2e50*/  SHF.R.S32.HI R14, RZ, 0x1f, R25 ;  /* 0x0000001fff0e7819 */ /* 0x000fe20000011419 */
        /* <DEDUP_REMOVED lines=84> */
.L_x_2341:
[----:B------:R-:W-:Y:S05]  /*33a0*/  BSYNC B1 ;  /* 0x0000000000017941 */ /* 0x000fea0003800000 */
.L_x_2340:
        /* <DEDUP_REMOVED lines=38> */
[----:B------:R-:W-:Y:S02]  /*3610*/  PRMT R63, R63, 0x5410, R11 ;  /* 0x000054103f3f7816 */ /* 0x000fe4000000000b */
[----:B------:R-:W-:-:S04]  /*3620*/  MOV R11, R55 ;  /* 0x00000037000b7202 */ /* 0x000fc80000000f00 */
[----:B------:R-:W-:Y:S01]  /*3630*/  PRMT R63, R11, 0x7610, R63 ;  /* 0x000076100b3f7816 */ /* 0x000fe2000000003f */
[----:B------:R-:W-:Y:S06]  /*3640*/  @!P2 BRA `(.L_x_2342) ;  /* 0x000000000004a947 */ /* 0x000fec0003800000 */
[----:B------:R-:W-:Y:S01]  /*3650*/  BPT.TRAP 0x1 ;  /* 0x000000040000795c */ /* 0x000fe20000300000 */
.L_x_2342:
[----:B------:R-:W-:Y:S01]  /*3660*/  IMAD R57, R18, 0x8, R2 ;  /* 0x0000000812397824 */ /* 0x000fe200078e0202 */
[----:B------:R-:W-:Y:S01]  /*3670*/  SHF.L.U32 R85, R149, 0x1f, RZ ;  /* 0x0000001f95557819 */ /* 0x000fe200000006ff */
[----:B------:R-:W-:Y:S03]  /*3680*/  BSSY B1, `(.L_x_2343) ;  /* 0x0000003000017945 */ /* 0x000fe60003800000 */
[----:B------:R-:W0:Y:S02]  /*3690*/  SYNCS.PHASECHK.TRANS64.TRYWAIT P4, [R57+URZ+0x2d890], R85 ;  /* 0x02d89055390075a7 */ /* 0x000e24000808017f */
[----:B0-----:R-:W-:Y:S05]  /*36a0*/  @!P4 BRA `(.L_x_2344) ;  /* 0x000001d00048c947 */ /* 0x001fea0003800000 */
.L_x_2619:
[----:B------:R-:W-:Y:S05]  /*36b0*/  BSYNC B1 ;  /* 0x0000000000017941 */ /* 0x000fea0003800000 */
.L_x_2343:
[----:B------:R-:W-:-:S03]  /*36c0*/  UMOV UR4, 0xffffffff ;  /* 0xffffffff00047882 */ /* 0x000fc60000000000 */
[----:B------:R-:W-:Y:S05]  /*36d0*/  BRA.DIV UR4, `(.L_x_2345) ;  /* 0x000001d204507947 */ /* 0x000fea000b800000 */
[----:B------:R-:W1:Y:S04]  /*36e0*/  SHFL.IDX PT, R61, R61, RZ, 0x1e1f ;  /* 0x001e1fff3d3d7589 */ /* 0x000e6800000e0000 */
[----:B------:R-:W2:Y:S02]  /*36f0*/  SHFL.IDX PT, R60, R60, RZ, 0x1e1f ;  /* 0x001e1fff3c3c7589 */ /* 0x000ea400000e0000 */
.L_x_2623:
        /* <DEDUP_REMOVED lines=28> */
[----:B------:R-:W-:Y:S02]  /*38c0*/  IMAD.U32 R63, R52, 0x10000, RZ ;  /* 0x00010000343f7824 */ /* 0x000fe400078e00ff */
        /* <DEDUP_REMOVED lines=8> */
[----:B------:R-:W-:Y:S02]  /*3950*/  LOP3.LUT R62, R52, 0xffff0000, RZ, 0xc0, !PT ;  /* 0xffff0000343e7812 */ /* 0x000fe400078ec0ff */
[C---:B------:R-:W-:Y:S01]  /*3960*/  LOP3.LUT R52, R15.reuse, 0xffff0000, RZ, 0xc0, !PT ;  /* 0xffff00000f347812 */ /* 0x040fe200078ec0ff */
[----:B------:R-:W-:Y:S01]  /*3970*/  IMAD.U32 R15, R15, 0x10000, RZ ;  /* 0x000100000f0f7824 */ /* 0x000fe200078e00ff */
[----:B------:R-:W-:-:S03]  /*3980*/  F2FP.BF16.F32.PACK_AB R14, R14, R89 ;  /* 0x000000590e0e723e */ /* 0x000fc600000010ff */
        /* <DEDUP_REMOVED lines=12> */
[----:B------:R-:W-:-:S04]  /*3a50*/  IMAD.MOV.U32 R15, RZ, RZ, R52 ;  /* 0x000000ffff0f7224 */ /* 0x000fc800078e0034 */
[----:B------:R-:W-:-:S07]  /*3a60*/  IMAD.MOV.U32 R12, RZ, RZ, R55 ;  /* 0x000000ffff0c7224 */ /* 0x000fce00078e0037 */
.L_x_2350:
[----:B------:R-:W-:Y:S05]  /*3a70*/  BSYNC B2 ;  /* 0x0000000000027941 */ /* 0x000fea0003800000 */
.L_x_2349:
[----:B--2---:R-:W-:-:S04]  /*3a80*/  LEA R52, P3, R16, R60, 0x1 ;  /* 0x0000003c10347211 */ /* 0x004fc800078608ff */
[----:B-1----:R-:W-:-:S05]  /*3a90*/  LEA.HI.X R53, R16, R61, R17, 0x1, P3 ;  /* 0x0000003d10357211 */ /* 0x002fca00018f0c11 */
[----:B------:R3:W-:Y:S04]  /*3aa0*/  ST.E.128 desc[UR38][R52.64], R12 ;  /* 0x0000000c34007985 */ /* 0x0007e8000c101d26 */
.L_x_2348:
[----:B------:R-:W-:Y:S05]  /*3ab0*/  BSYNC B1 ;  /* 0x0000000000017941 */ /* 0x000fea0003800000 */
.L_x_2347:
        /* <DEDUP_REMOVED lines=55> */
.L_x_2354:
[----:B------:R-:W-:Y:S05]  /*3e30*/  BSYNC B2 ;  /* 0x0000000000027941 */ /* 0x000fea0003800000 */
.L_x_2353:
[----:B------:R-:W3:Y:S01]  /*3e40*/  LDL R11, [R1+0x4c] ;  /* 0x00004c00010b7983 */ /* 0x000ee20000100800 */
[----:B--2---:R-:W-:Y:S02]  /*3e50*/  IMAD.MOV.U32 R48, RZ, RZ, R60 ;  /* 0x000000ffff307224 */ /* 0x004fe400078e003c */
[----:B-1----:R-:W-:Y:S02]  /*3e60*/  IMAD.MOV.U32 R49, RZ, RZ, R61 ;  /* 0x000000ffff317224 */ /* 0x002fe400078e003d */
[----:B---3--:R-:W-:-:S04]  /*3e70*/  IMAD.SHL.U32 R11, R11, 0x8, RZ ;  /* 0x000000080b0b7824 */ /* 0x008fc800078e00ff */
[----:B------:R-:W-:-:S05]  /*3e80*/  IMAD.WIDE R48, R11, 0x2, R48 ;  /* 0x000000020b307825 */ /* 0x000fca00078e0230 */
[----:B------:R4:W-:Y:S02]  /*3e90*/  ST.E.128 desc[UR38][R48.64], R12 ;  /* 0x0000000c30007985 */ /* 0x0009e4000c101d26 */
.L_x_2352:
[----:B------:R-:W-:Y:S05]  /*3ea0*/  BSYNC B1 ;  /* 0x0000000000017941 */ /* 0x000fea0003800000 */
.L_x_2351:
        /* <DEDUP_REMOVED lines=55> */
.L_x_2358:
[----:B------:R-:W-:Y:S05]  /*4220*/  BSYNC B2 ;  /* 0x0000000000027941 */ /* 0x000fea0003800000 */
.L_x_2357:
[----:B------:R-:W3:Y:S01]  /*4230*/  LDL R11, [R1+0x50] ;  /* 0x00005000010b7983 */ /* 0x000ee20000100800 */
[----:B--2---:R-:W-:Y:S02]  /*4240*/  IMAD.MOV.U32 R44, RZ, RZ, R60 ;  /* 0x000000ffff2c7224 */ /* 0x004fe400078e003c */
[----:B-1----:R-:W-:Y:S02]  /*4250*/  IMAD.MOV.U32 R45, RZ, RZ, R61 ;  /* 0x000000ffff2d7224 */ /* 0x002fe400078e003d */
[----:B---3--:R-:W-:-:S04]  /*4260*/  IMAD.SHL.U32 R11, R11, 0x8, RZ ;  /* 0x000000080b0b7824 */ /* 0x008fc800078e00ff */
[----:B------:R-:W-:-:S05]  /*4270*/  IMAD.WIDE R44, R11, 0x2, R44 ;  /* 0x000000020b2c7825 */ /* 0x000fca00078e022c */
[----:B------:R1:W-:Y:S02]  /*4280*/  ST.E.128 desc[UR38][R44.64], R12 ;  /* 0x0000000c2c007985 */ /* 0x0003e4000c101d26 */
.L_x_2356:
[----:B------:R-:W-:Y:S05]  /*4290*/  BSYNC B1 ;  /* 0x0000000000017941 */ /* 0x000fea0003800000 */
.L_x_2355:
        /* <DEDUP_REMOVED lines=52> */
.L_x_2362:
[----:B------:R-:W-:Y:S05]  /*45e0*/  BSYNC B2 ;  /* 0x0000000000027941 */ /* 0x000fea0003800000 */
.L_x_2361:
[----:B------:R-:W3:Y:S01]  /*45f0*/  LDL R11, [R1+0x5c] ;  /* 0x00005c00010b7983 */ /* 0x000ee20000100800 */
[----:B--2---:R-:W-:-:S04]  /*4600*/  LEA R40, P3, R136, R60, 0x1 ;  /* 0x0000003c88287211 */ /* 0x004fc800078608ff */
[----:B---3--:R-:W-:-:S05]  /*4610*/  LEA.HI.X R41, R136, R61, R11, 0x1, P3 ;  /* 0x0000003d88297211 */ /* 0x008fca00018f0c0b */
[----:B------:R1:W-:Y:S04]  /*4620*/  ST.E.128 desc[UR38][R40.64], R12 ;  /* 0x0000000c28007985 */ /* 0x0003e8000c101d26 */
.L_x_2360:
[----:B------:R-:W-:Y:S05]  /*4630*/  BSYNC B1 ;  /* 0x0000000000017941 */ /* 0x000fea0003800000 */
.L_x_2359:
        /* <DEDUP_REMOVED lines=13> */
[----:B------:R-:W-:Y:S02]  /*4710*/  SHF.R.U64 R36, R38, 0x10, R39 ;  /* 0x0000001026247819 */ /* 0x000fe40000001227 */
[----:B------:R-:W-:Y:S02]  /*4720*/  PRMT R11, R104, 0x5410, R11 ;  /* 0x00005410680b7816 */ /* 0x000fe4000000000b */
[----:B------:R-:W-:Y:S02]  /*4730*/  PRMT R36, R105, 0x5410, R36 ;  /* 0x0000541069247816 */ /* 0x000fe40000000024 */
[----:B------:R-:W-:Y:S02]  /*4740*/  SHF.R.U32.HI R38, RZ, 0x10, R39 ;  /* 0x00000010ff267819 */ /* 0x000fe40000011627 */
        /* <DEDUP_REMOVED lines=38> */
.L_x_2366:
[----:B------:R-:W-:Y:S05]  /*49b0*/  BSYNC B2 ;  /* 0x0000000000027941 */ /* 0x000fea0003800000 */
.L_x_2365:
[----:B--2---:R1:W-:Y:S02]  /*49c0*/  ST.E.128 desc[UR38][R40.64], R12 ;  /* 0x0000000c28007985 */ /* 0x0043e4000c101d26 */
.L_x_2364:
[----:B------:R-:W-:Y:S05]  /*49d0*/  BSYNC B1 ;  /* 0x0000000000017941 */ /* 0x000fea0003800000 */
.L_x_2363:
        /* <DEDUP_REMOVED lines=11> */
[----:B------:R-:W-:Y:S01]  /*4a90*/  SHF.R.U64 R39, R32, 0x10, R33 ;  /* 0x0000001020277819 */ /* 0x000fe20000001221 */
[C---:B--2---:R-:W-:Y:S01]  /*4aa0*/  IMAD.U32 R32, R14.reuse, 0x10000, RZ ;  /* 0x000100000e207824 */ /* 0x044fe200078e00ff */
[----:B------:R-:W-:Y:S02]  /*4ab0*/  SHF.R.U32.HI R34, RZ, 0x10, R35 ;  /* 0x00000010ff227819 */ /* 0x000fe40000011623 */
[----:B------:R-:W-:Y:S02]  /*4ac0*/  SHF.R.U32.HI R41, RZ, 0x10, R33 ;  /* 0x00000010ff297819 */ /* 0x000fe40000011621 */
[----:B------:R-:W-:Y:S01]  /*4ad0*/  PRMT R35, R103, 0x5410, R38 ;  /* 0x0000541067237816 */ /* 0x000fe20000000026 */
[----:B------:R-:W-:Y:S01]  /*4ae0*/  IMAD.U32 R38, R13, 0x10000, RZ ;  /* 0x000100000d267824 */ /* 0x000fe200078e00ff */
[----:B------:R-:W-:Y:S01]  /*4af0*/  LOP3.LUT R33, R14, 0xffff0000, RZ, 0xc0, !PT ;  /* 0xffff00000e217812 */ /* 0x000fe200078ec0ff */
[C---:B------:R-:W-:Y:S01]  /*4b00*/  IMAD.U32 R14, R15.reuse, 0x10000, RZ ;  /* 0x000100000f0e7824 */ /* 0x040fe200078e00ff */
[----:B------:R-:W-:-:S02]  /*4b10*/  LOP3.LUT R11, R15, 0xffff0000, RZ, 0xc0, !PT ;  /* 0xffff00000f0b7812 */ /* 0x000fc400078ec0ff */
[C---:B------:R-:W-:Y:S02]  /*4b20*/  PRMT R15, R102.reuse, 0x5410, R39 ;  /* 0x00005410660f7816 */ /* 0x040fe40000000027 */
[----:B------:R-:W-:Y:S02]  /*4b30*/  LOP3.LUT R39, R13, 0xffff0000, RZ, 0xc0, !PT ;  /* 0xffff00000d277812 */ /* 0x000fe400078ec0ff */
[C---:B------:R-:W-:Y:S01]  /*4b40*/  LOP3.LUT R42, R35.reuse, 0xffff0000, RZ, 0xc0, !PT ;  /* 0xffff0000232a7812 */ /* 0x040fe200078ec0ff */
[----:B------:R-:W-:Y:S01]  /*4b50*/  IMAD.U32 R35, R35, 0x10000, RZ ;  /* 0x0001000023237824 */ /* 0x000fe200078e00ff */
[----:B------:R-:W-:Y:S02]  /*4b60*/  PRMT R103, R103, 0x5432, R34 ;  /* 0x0000543267677816 */ /* 0x000fe40000000022 */
[----:B------:R-:W-:Y:S01]  /*4b70*/  PRMT R102, R102, 0x5432, R41 ;  /* 0x0000543266667816 */ /* 0x000fe20000000029 */
[----:B------:R-:W-:Y:S01]  /*4b80*/  FMUL.FTZ R13, R39, R42 ;  /* 0x0000002a270d7220 */ /* 0x000fe20000410000 */
[----:B------:R-:W-:Y:S01]  /*4b90*/  LOP3.LUT R40, R15, 0xffff0000, RZ, 0xc0, !PT ;  /* 0xffff00000f287812 */ /* 0x000fe200078ec0ff */
[C---:B------:R-:W-:Y:S01]  /*4ba0*/  IMAD.U32 R34, R103.reuse, 0x10000, RZ ;  /* 0x0001000067227824 */ /* 0x040fe200078e00ff */
[----:B------:R-:W-:Y:S01]  /*4bb0*/  LOP3.LUT R103, R103, 0xffff0000, RZ, 0xc0, !PT ;  /* 0xffff000067677812 */ /* 0x000fe200078ec0ff */
[C---:B------:R-:W-:Y:S01]  /*4bc0*/  IMAD.U32 R41, R102.reuse, 0x10000, RZ ;  /* 0x0001000066297824 */ /* 0x040fe200078e00ff */
[----:B------:R-:W-:Y:S01]  /*4bd0*/  LOP3.LUT R102, R102, 0xffff0000, RZ, 0xc0, !PT ;  /* 0xffff000066667812 */ /* 0x000fe200078ec0ff */
[-C--:B------:R-:W-:Y:S01]  /*4be0*/  FMUL.FTZ R39, R39, R40.reuse ;  /* 0x0000002827277220 */ /* 0x080fe20000410000 */
[----:B------:R-:W-:Y:S01]  /*4bf0*/  FFMA.FTZ R13, R38, R40, -R13 ;  /* 0x00000028260d7223 */ /* 0x000fe2000001080d */
[C---:B------:R-:W-:Y:S01]  /*4c00*/  FMUL.FTZ R43, R33.reuse, R34 ;  /* 0x00000022212b7220 */ /* 0x040fe20000410000 */
[----:B------:R-:W-:Y:S01]  /*4c10*/  LOP3.LUT R40, R12, 0xffff0000, RZ, 0xc0, !PT ;  /* 0xffff00000c287812 */ /* 0x000fe200078ec0ff */
[----:B------:R-:W-:Y:S01]  /*4c20*/  FMUL.FTZ R33, R33, R41 ;  /* 0x0000002921217220 */ /* 0x000fe20000410000 */
[----:B------:R-:W-:Y:S01]  /*4c30*/  FFMA.FTZ R38, R38, R42, R39 ;  /* 0x0000002a26267223 */ /* 0x000fe20000010027 */
[----:B------:R-:W-:-:S02]  /*4c40*/  IMAD.U32 R15, R15, 0x10000, RZ ;  /* 0x000100000f0f7824 */ /* 0x000fc400078e00ff */
[----:B------:R-:W-:Y:S02]  /*4c50*/  IMAD.U32 R39, R12, 0x10000, RZ ;  /* 0x000100000c277824 */ /* 0x000fe400078e00ff */
[C---:B------:R-:W-:Y:S01]  /*4c60*/  FFMA.FTZ R12, R32.reuse, R41, -R43 ;  /* 0x00000029200c7223 */ /* 0x040fe2000001082b */
        /* <DEDUP_REMOVED lines=12> */
[----:B------:R-:W-:-:S07]  /*4d30*/  F2FP.BF16.F32.PACK_AB R12, R35, R32 ;  /* 0x00000020230c723e */ /* 0x000fce00000010ff */
.L_x_2368:
[----:B------:R-:W-:Y:S05]  /*4d40*/  BSYNC B1 ;  /* 0x0000000000017941 */ /* 0x000fea0003800000 */
.L_x_2367:
[----:B--2---:R1:W-:Y:S01]  /*4d50*/  ST.E.128 desc[UR38][R36.64], R12 ;  /* 0x0000000c24007985 */ /* 0x0043e2000c101d26 */
[----:B------:R-:W-:Y:S05]  /*4d60*/  BRA `(.L_x_2346) ;  /* 0x0000002000ec7947 */ /* 0x000fea0003800000 */
.L_x_2339:
        /* <DEDUP_REMOVED lines=46> */
.L_x_2370:
[----:B------:R-:W-:Y:S05]  /*5050*/  BSYNC B1 ;  /* 0x0000000000017941 */ /* 0x000fea0003800000 */
.L_x_2369:
        /* <DEDUP_REMOVED lines=18> */
[----:B------:R-:W-:-:S03]  /*5180*/  IMAD.MOV.U32 R12, RZ, RZ, R41 ;  /* 0x000000ffff0c7224 */ /* 0x000fc600078e0029 */
[----:B------:R-:W-:Y:S01]  /*5190*/  PRMT R105, R105, 0x5410, R11 ;  /* 0x0000541069697816 */ /* 0x000fe2000000000b */
[----:B------:R-:W-:Y:S01]  /*51a0*/  IMAD.MOV.U32 R11, RZ, RZ, R47 ;  /* 0x000000ffff0b7224 */ /* 0x000fe200078e002f */
[----:B------:R-:W-:Y:S01]  /*51b0*/  PRMT R107, R107, 0x5410, R12 ;  /* 0x000054106b6b7816 */ /* 0x000fe2000000000c */
        /* <DEDUP_REMOVED lines=22> */
.L_x_2371:
[----:B------:R-:W-:Y:S01]  /*5320*/  IMAD R57, R18, 0x8, R2 ;  /* 0x0000000812397824 */ /* 0x000fe200078e0202 */
[----:B------:R-:W-:Y:S01]  /*5330*/  SHF.L.U32 R85, R149, 0x1f, RZ ;  /* 0x0000001f95557819 */ /* 0x000fe200000006ff */
[----:B------:R-:W-:Y:S03]  /*5340*/  BSSY B1, `(.L_x_2372) ;  /* 0x0000003000017945 */ /* 0x000fe60003800000 */
[----:B------:R-:W0:Y:S02]  /*5350*/  SYNCS.PHASECHK.TRANS64.TRYWAIT P4, [R57+URZ+0x2d890], R85 ;  /* 0x02d89055390075a7 */ /* 0x000e24000808017f */
[----:B0-----:R-:W-:Y:S05]  /*5360*/  @!P4 BRA `(.L_x_2373) ;  /* 0x000001b40078c947 */ /* 0x001fea0003800000 */
.L_x_2624:
[----:B------:R-:W-:Y:S05]  /*5370*/  BSYNC B1 ;  /* 0x0000000000017941 */ /* 0x000fea0003800000 */
.L_x_2372:
[----:B------:R-:W-:-:S03]  /*5380*/  UMOV UR4, 0xffffffff ;  /* 0xffffffff00047882 */ /* 0x000fc60000000000 */
[----:B------:R-:W-:Y:S05]  /*5390*/  BRA.DIV UR4, `(.L_x_2374) ;  /* 0x000001b604807947 */ /* 0x000fea000b800000 */
[----:B------:R1:W2:Y:S04]  /*53a0*/  SHFL.IDX PT, R89, R61, RZ, 0x1e1f ;  /* 0x001e1fff3d597589 */ /* 0x0002a800000e0000 */
[----:B------:R1:W3:Y:S02]  /*53b0*/  SHFL.IDX PT, R88, R60, RZ, 0x1e1f ;  /* 0x001e1fff3c587589 */ /* 0x0002e400000e0000 */
.L_x_2628:
        /* <DEDUP_REMOVED lines=33> */
[----:B------:R-:W-:Y:S02]  /*55d0*/  PRMT R40, R105, 0x5432, R40 ;  /* 0x0000543269287816 */ /* 0x000fe40000000028 */
[----:B------:R-:W-:Y:S02]  /*55e0*/  SHF.R.U32.HI R105, RZ, 0x10, R53 ;  /* 0x00000010ff697819 */ /* 0x000fe40000011635 */
[--C-:B------:R-:W-:Y:S02]  /*55f0*/  SHF.R.U64 R41, R42, 0x10, R43.reuse ;  /* 0x000000102a297819 */ /* 0x100fe4000000122b */
[----:B------:R-:W-:-:S02]  /*5600*/  SHF.R.U32.HI R42, RZ, 0x10, R43 ;  /* 0x00000010ff2a7819 */ /* 0x000fc4000001162b */
[----:B------:R-:W-:Y:S02]  /*5610*/  SHF.R.U64 R43, R52, 0x10, R53 ;  /* 0x00000010342b7819 */ /* 0x000fe40000001235 */
[--C-:B------:R-:W-:Y:S02]  /*5620*/  SHF.R.U64 R52, R54, 0x10, R55.reuse ;  /* 0x0000001036347819 */ /* 0x100fe40000001237 */
[----:B------:R-:W-:Y:S02]  /*5630*/  SHF.R.U32.HI R53, RZ, 0x10, R55 ;  /* 0x00000010ff357819 */ /* 0x000fe40000011637 */
[----:B------:R-:W-:Y:S02]  /*5640*/  PRMT R105, R117, 0x5410, R105 ;  /* 0x0000541075697816 */ /* 0x000fe40000000069 */
[----:B------:R-:W-:Y:S02]  /*5650*/  PRMT R104, R107, 0x5432, R104 ;  /* 0x000054326b687816 */ /* 0x000fe40000000068 */
[----:B------:R-:W-:-:S02]  /*5660*/  PRMT R43, R108, 0x5410, R43 ;  /* 0x000054106c2b7816 */ /* 0x000fc4000000002b */
[----:B------:R-:W-:Y:S01]  /*5670*/  PRMT R52, R108, 0x5432, R52 ;  /* 0x000054326c347816 */ /* 0x000fe20000000034 */
[----:B-1----:R-:W-:Y:S01]  /*5680*/  IMAD.U32 R108, R61, 0x10000, RZ ;  /* 0x000100003d6c7824 */ /* 0x002fe200078e00ff */
[----:B------:R-:W-:Y:S01]  /*5690*/  PRMT R53, R107, 0x5410, R53 ;  /* 0x000054106b357816 */ /* 0x000fe20000000035 */
[----:B------:R-:W-:Y:S01]  /*56a0*/  IMAD.U32 R107, R105, 0x10000, RZ ;  /* 0x00010000696b7824 */ /* 0x000fe200078e00ff */
[----:B------:R-:W-:Y:S01]  /*56b0*/  PRMT R41, R106, 0x5410, R41 ;  /* 0x000054106a297816 */ /* 0x000fe20000000029 */
[----:B------:R-:W-:Y:S01]  /*56c0*/  IMAD.U32 R55, R104, 0x10000, RZ ;  /* 0x0001000068377824 */ /* 0x000fe200078e00ff */
[----:B------:R-:W-:Y:S01]  /*56d0*/  PRMT R42, R106, 0x5432, R42 ;  /* 0x000054326a2a7816 */ /* 0x000fe2000000002a */
[----:B--2---:R-:W-:Y:S02]  /*56e0*/  IMAD.U32 R106, R13, 0x10000, RZ ;  /* 0x000100000d6a7824 */ /* 0x004fe400078e00ff */
[----:B------:R-:W-:Y:S01]  /*56f0*/  FMUL.FTZ R54, R108, R107 ;  /* 0x0000006b6c367220 */ /* 0x000fe20000410000 */
[----:B------:R-:W-:-:S02]  /*5700*/  LOP3.LUT R105, R105, 0xffff0000, RZ, 0xc0, !PT ;  /* 0xffff000069697812 */ /* 0x000fc400078ec0ff */
        /* <DEDUP_REMOVED lines=36> */
[----:B------:R-:W-:Y:S01]  /*5950*/  FMUL.FTZ R54, R54, R55 ;  /* 0x0000003736367220 */ /* 0x000fe20000410000 */
        /* <DEDUP_REMOVED lines=34> */
.L_x_2378:
[----:B------:R-:W-:Y:S05]  /*5b80*/  BSYNC B2 ;  /* 0x0000000000027941 */ /* 0x000fea0003800000 */
.L_x_2377:
[----:B---3--:R-:W-:-:S04]  /*5b90*/  LEA R40, P3, R20, R88, 0x1 ;  /* 0x0000005814287211 */ /* 0x008fc800078608ff */
[----:B------:R-:W-:Y:S02]  /*5ba0*/  LEA.HI.X R41, R20, R89, R91, 0x1, P3 ;  /* 0x0000005914297211 */ /* 0x000fe400018f0c5b */
[----:B------:R-:W-:-:S03]  /*5bb0*/  ISETP.GE.AND P3, PT, R103, R11, PT ;  /* 0x0000000b6700720c */ /* 0x000fc60003f66270 */
[----:B--2---:R2:W-:Y:S10]  /*5bc0*/  ST.E.128 desc[UR38][R40.64], R12 ;  /* 0x0000000c28007985 */ /* 0x0045f4000c101d26 */
[----:B--2---:R-:W-:-:S05]  /*5bd0*/  @!P3 IMAD.WIDE R12, R103, 0x2, R88 ;  /* 0x00000002670cb825 */ /* 0x004fca00078e0258 */
[----:B-1----:R4:W-:Y:S02]  /*5be0*/  @!P3 ST.E.128 desc[UR38][R12.64], R60 ;  /* 0x0000003c0c00b985 */ /* 0x0029e4000c101d26 */
.L_x_2376:
[----:B------:R-:W-:Y:S05]  /*5bf0*/  BSYNC B1 ;  /* 0x0000000000017941 */ /* 0x000fea0003800000 */
.L_x_2375:
        /* <DEDUP_REMOVED lines=41> */
[----:B------:R-:W-:Y:S02]  /*5e90*/  PRMT R49, R115, 0x5432, R38 ;  /* 0x0000543273317816 */ /* 0x000fe40000000026 */
        /* <DEDUP_REMOVED lines=81> */
.L_x_2382:
[----:B------:R-:W-:Y:S05]  /*63b0*/  BSYNC B2 ;  /* 0x0000000000027941 */ /* 0x000fea0003800000 */
.L_x_2381:
[----:B------:R-:W-:-:S04]  /*63c0*/  LEA R36, P3, R21, R88, 0x1 ;  /* 0x0000005815247211 */ /* 0x000fc800078608ff */
[----:B------:R-:W-:Y:S02]  /*63d0*/  LEA.HI.X R37, R21, R89, R90, 0x1, P3 ;  /* 0x0000005915257211 */ /* 0x000fe400018f0c5a */
[----:B------:R-:W-:-:S03]  /*63e0*/  ISETP.GE.AND P3, PT, R52, R11, PT ;  /* 0x0000000b3400720c */ /* 0x000fc60003f66270 */
[----:B---3--:R3:W-:Y:S10]  /*63f0*/  ST.E.128 desc[UR38][R36.64], R12 ;  /* 0x0000000c24007985 */ /* 0x0087f4000c101d26 */
[----:B---3--:R-:W-:-:S05]  /*6400*/  @!P3 IMAD.WIDE R12, R52, 0x2, R88 ;  /* 0x00000002340cb825 */ /* 0x008fca00078e0258 */
[----:B--2---:R2:W-:Y:S02]  /*6410*/  @!P3 ST.E.128 desc[UR38][R12.64], R40 ;  /* 0x000000280c00b985 */ /* 0x0045e4000c101d26 */
.L_x_2380:
[----:B------:R-:W-:Y:S05]  /*6420*/  BSYNC B1 ;  /* 0x0000000000017941 */ /* 0x000fea0003800000 */
.L_x_2379:
        /* <DEDUP_REMOVED lines=50> */
[C---:B------:R-:W-:Y:S01]  /*6750*/  FFMA.FTZ R47, R44.reuse, R47, -R50 ;  /* 0x0000002f2c2f7223 */ /* 0x040fe20000010832 */
        /* <DEDUP_REMOVED lines=26> */
[C---:B------:R-:W-:Y:S01]  /*6900*/  FMUL.FTZ R39, R48.reuse, R111 ;  /* 0x0000006f30277220 */ /* 0x040fe20000410000 */
[----:B------:R-:W-:Y:S01]  /*6910*/  FMUL.FTZ R48, R48, R43 ;  /* 0x0000002b30307220 */ /* 0x000fe20000410000 */
[----:B------:R-:W-:-:S02]  /*6920*/  F2FP.BF16.F32.PACK_AB R33, R33, R47 ;  /* 0x0000002f2121723e */ /* 0x000fc400000010ff */
[C---:B------:R-:W-:Y:S01]  /*6930*/  FFMA.FTZ R39, R15.reuse, R43, -R39 ;  /* 0x0000002b0f277223 */ /* 0x040fe20000010827 */
[----:B------:R-:W-:Y:S01]  /*6940*/  FFMA.FTZ R15, R15, R111, R48 ;  /* 0x0000006f0f0f7223 */ /* 0x000fe20000010030 */
[C---:B------:R-:W-:Y:S01]  /*6950*/  IMAD.U32 R48, R35.reuse, 0x10000, RZ ;  /* 0x0001000023307824 */ /* 0x040fe200078e00ff */
[----:B------:R-:W-:Y:S01]  /*6960*/  LOP3.LUT R35, R35, 0xffff0000, RZ, 0xc0, !PT ;  /* 0xffff000023237812 */ /* 0x000fe200078ec0ff */
[----:B------:R-:W-:Y:S01]  /*6970*/  IMAD.U32 R43, R12, 0x10000, RZ ;  /* 0x000100000c2b7824 */ /* 0x000fe200078e00ff */
[----:B------:R-:W-:Y:S01]  /*6980*/  F2FP.BF16.F32.PACK_AB R39, R39, R46 ;  /* 0x0000002e2727723e */ /* 0x000fe200000010ff */
[C---:B------:R-:W-:Y:S01]  /*6990*/  FMUL.FTZ R51, R49.reuse, R48 ;  /* 0x0000003031337220 */ /* 0x040fe20000410000 */
[----:B------:R-:W-:Y:S01]  /*69a0*/  FMUL.FTZ R49, R49, R50 ;  /* 0x0000003231317220 */ /* 0x000fe20000410000 */
[----:B------:R-:W-:Y:S01]  /*69b0*/  FMUL.FTZ R53, R36, R35 ;  /* 0x0000002324357220 */ /* 0x000fe20000410000 */
[----:B------:R-:W-:Y:S01]  /*69c0*/  F2FP.BF16.F32.PACK_AB R44, R13, R44 ;  /* 0x0000002c0d2c723e */ /* 0x000fe200000010ff */
[C---:B------:R-:W-:Y:S01]  /*69d0*/  FFMA.FTZ R51, R43.reuse, R50, -R51 ;  /* 0x000000322b337223 */ /* 0x040fe20000010833 */
[----:B------:R-:W-:Y:S01]  /*69e0*/  FFMA.FTZ R49, R43, R48, R49 ;  /* 0x000000302b317223 */ /* 0x000fe20000010031 */
[----:B------:R-:W-:Y:S01]  /*69f0*/  LOP3.LUT R43, R32, 0xffff0000, RZ, 0xc0, !PT ;  /* 0xffff0000202b7812 */ /* 0x000fe200078ec0ff */
[----:B------:R-:W-:Y:S01]  /*6a00*/  IMAD.U32 R48, R34, 0x10000, RZ ;  /* 0x0001000022307824 */ /* 0x000fe200078e00ff */
[----:B------:R-:W-:Y:S01]  /*6a10*/  LOP3.LUT R32, R12, 0xffff0000, RZ, 0xc0, !PT ;  /* 0xffff00000c207812 */ /* 0x000fe200078ec0ff */
[----:B------:R-:W-:-:S02]  /*6a20*/  IMAD.MOV.U32 R13, RZ, RZ, R33 ;  /* 0x000000ffff0d7224 */ /* 0x000fc400078e0021 */
[-C--:B------:R-:W-:Y:S02]  /*6a30*/  FMUL.FTZ R36, R36, R43.reuse ;  /* 0x0000002b24247220 */ /* 0x080fe40000410000 */
[----:B------:R-:W-:Y:S01]  /*6a40*/  FFMA.FTZ R12, R32, R43, -R53 ;  /* 0x0000002b200c7223 */ /* 0x000fe20000010835 */
[----:B------:R-:W-:Y:S02]  /*6a50*/  IMAD.U32 R43, R38, 0x10000, RZ ;  /* 0x00010000262b7824 */ /* 0x000fe400078e00ff */
[----:B------:R-:W-:Y:S01]  /*6a60*/  FFMA.FTZ R32, R32, R35, R36 ;  /* 0x0000002320207223 */ /* 0x000fe20000010024 */
[C---:B------:R-:W-:Y:S01]  /*6a70*/  SHF.L.U32 R36, R45.reuse, 0x10, RZ ;  /* 0x000000102d247819 */ /* 0x040fe200000006ff */
[----:B------:R-:W-:Y:S01]  /*6a80*/  IMAD.U32 R35, R14, 0x10000, RZ ;  /* 0x000100000e237824 */ /* 0x000fe200078e00ff */
[----:B------:R-:W-:Y:S02]  /*6a90*/  LOP3.LUT R38, R38, 0xffff0000, RZ, 0xc0, !PT ;  /* 0xffff000026267812 */ /* 0x000fe400078ec0ff */
        /* <DEDUP_REMOVED lines=21> */
.L_x_2384:
[----:B------:R-:W-:Y:S05]  /*6bf0*/  BSYNC B1 ;  /* 0x0000000000017941 */ /* 0x000fea0003800000 */
.L_x_2383:
[----:B---3--:R3:W-:Y:S01]  /*6c00*/  ST.E.128 desc[UR38][R40.64], R12 ;  /* 0x0000000c28007985 */ /* 0x0087e2000c101d26 */
[----:B------:R-:W-:-:S13]  /*6c10*/  ISETP.GE.AND P3, PT, R42, R11, PT ;  /* 0x0000000b2a00720c */ /* 0x000fda0003f66270 */
[----:B------:R-:W-:Y:S05]  /*6c20*/  @P3 BRA `(.L_x_2346) ;  /* 0x00000004003c3947 */ /* 0x000fea0003800000 */
[----:B------:R-:W-:-:S05]  /*6c30*/  IMAD.WIDE R88, R42, 0x2, R88 ;  /* 0x000000022a587825 */ /* 0x000fca00078e0258 */
[----:B--2---:R2:W-:Y:S01]  /*6c40*/  ST.E.128 desc[UR38][R88.64], R36 ;  /* 0x0000002458007985 */ /* 0x0045e2000c101d26 */
[----:B------:R-:W-:Y:S05]  /*6c50*/  BRA `(.L_x_2346) ;  /* 0x0000000400307947 */ /* 0x000fea0003800000 */
.L_x_2338:
[----:B------:R-:W-:-:S06]  /*6c60*/  UISETP.NE.AND UP0, UPT, UR41, 0x3, UPT ;  /* 0x000000032900788c */ /* 0x000fcc000bf05270 */
[----:B------:R-:W-:-:S13]  /*6c70*/  PLOP3.LUT P2, PT, PT, PT, UP0, 0x80, 0x0 ;  /* 0x000000000000781c */ /* 0x000fda0003f4f008 */
[----:B------:R-:W-:Y:S05]  /*6c80*/  @!P2 BRA `(.L_x_2385) ;  /* 0x000000000004a947 */ /* 0x000fea0003800000 */
[----:B------:R-:W-:Y:S01]  /*6c90*/  BPT.TRAP 0x1 ;  /* 0x000000040000795c */ /* 0x000fe20000300000 */
.L_x_2385:
[----:B------:R-:W-:Y:S01]  /*6ca0*/  IMAD R57, R18, 0x8, R2 ;  /* 0x0000000812397824 */ /* 0x000fe200078e0202 */
[----:B------:R-:W-:Y:S01]  /*6cb0*/  SHF.L.U32 R85, R149, 0x1f, RZ ;  /* 0x0000001f95557819 */ /* 0x000fe200000006ff */
[----:B------:R-:W-:Y:S01]  /*6cc0*/  BSSY B1, `(.L_x_2386) ;  /* 0x0000004000017945 */ /* 0x000fe20003800000 */
[----:B------:R-:W-:Y:S02]  /*6cd0*/  SHF.R.S32.HI R82, RZ, 0x1f, R81 ;  /* 0x0000001fff527819 */ /* 0x000fe40000011451 */
[----:B------:R-:W0:Y:S02]  /*6ce0*/  SYNCS.PHASECHK.TRANS64.TRYWAIT P3, [R57+URZ+0x2d890], R85 ;  /* 0x02d89055390075a7 */ /* 0x000e24000806017f */
[----:B0-----:R-:W-:Y:S05]  /*6cf0*/  @!P3 BRA `(.L_x_2387) ;  /* 0x0000019c0074b947 */ /* 0x001fea0003800000 */
.L_x_2629:
[----:B------:R-:W-:Y:S05]  /*6d00*/  BSYNC B1 ;  /* 0x0000000000017941 */ /* 0x000fea0003800000 */
.L_x_2386:
        /* <DEDUP_REMOVED lines=24> */
.L_x_2633:
[----:B------:R-:W-:Y:S05]  /*6e90*/  @!P3 BRA `(.L_x_2346) ;  /* 0x0000000000a0b947 */ /* 0x000fea0003800000 */
[----:B-1----:R-:W4:Y:S01]  /*6ea0*/  LDL R13, [R1+0x5c] ;  /* 0x00005c00010d7983 */ /* 0x002f220000100800 */
[----:B------:R-:W-:-:S03]  /*6eb0*/  ULDC UR4, c[0x0][0x2f4] ;  /* 0x0000bd0000047ab9 */ /* 0x000fc60000000800 */
[----:B------:R-:W5:Y:S04]  /*6ec0*/  LDL R12, [R1+0x58] ;  /* 0x00005800010c7983 */ /* 0x000f680000100800 */
[----:B------:R-:W5:Y:S04]  /*6ed0*/  LDL R11, [R1+0x4c] ;  /* 0x00004c00010b7983 */ /* 0x000f680000100800 */
[----:B------:R-:W5:Y:S01]  /*6ee0*/  LDL R41, [R1+0x50] ;  /* 0x0000500001297983 */ /* 0x000f620000100800 */
[----:B------:R-:W-:Y:S02]  /*6ef0*/  ISETP.GE.AND P5, PT, R16, UR4, PT ;  /* 0x0000000410007c0c */ /* 0x000fe4000bfa6270 */
        /* <DEDUP_REMOVED lines=34> */
.L_x_2346:
[----:B------:R-:W-:Y:S05]  /*7120*/  BSYNC B0 ;  /* 0x0000000000007941 */ /* 0x000fea0003800000 */
.L_x_2337:
        /* <DEDUP_REMOVED lines=16> */
.L_x_2390:
[----:B------:R-:W-:Y:S05]  /*7230*/  BSYNC B0 ;  /* 0x0000000000007941 */ /* 0x000fea0003800000 */
.L_x_2389:
[----:B------:R-:W5:Y:S01]  /*7240*/  SYNCS.PHASECHK.TRANS64.TRYWAIT P2, [R57+URZ+0x2d8b0], R85 ;  /* 0x02d8b055390075a7 */ /* 0x000f62000804017f */
[----:B------:R-:W-:Y:S04]  /*7250*/  BSSY B0, `(.L_x_2391) ;  /* 0x0000002000007945 */ /* 0x000fe80003800000 */
[----:B-----5:R-:W-:Y:S05]  /*7260*/  @!P2 BRA `(.L_x_2392) ;  /* 0x000001980074a947 */ /* 0x020fea0003800000 */
.L_x_2634:
[----:B------:R-:W-:Y:S05]  /*7270*/  BSYNC B0 ;  /* 0x0000000000007941 */ /* 0x000fea0003800000 */
.L_x_2391:
        /* <DEDUP_REMOVED lines=9> */
[C---:B------:R-:W-:Y:S02]  /*7310*/  IMAD R83, R80.reuse, UR5, R83 ;  /* 0x0000000550537c24 */ /* 0x040fe4000f8e0253 */
[----:B------:R-:W-:Y:S01]  /*7320*/  IMAD.WIDE.U32 R12, R80, UR4, R12 ;  /* 0x00000004500c7c25 */ /* 0x000fe2000f8e000c */
[----:B------:R-:W-:-:S03]  /*7330*/  ULDC.64 UR4, c[0x0][0x330] ;  /* 0x0000cc0000047ab9 */ /* 0x000fc60000000a00 */
[----:B------:R-:W-:Y:S02]  /*7340*/  IMAD.IADD R13, R13, 0x1, R83 ;  /* 0x000000010d0d7824 */ /* 0x000fe400078e0253 */
[----:B------:R-:W-:-:S04]  /*7350*/  IMAD.WIDE.U32 R12, R138, UR4, R12 ;  /* 0x000000048a0c7c25 */ /* 0x000fc8000f8e000c */
[----:B------:R-:W-:Y:S01]  /*7360*/  IMAD R13, R138, UR5, R13 ;  /* 0x000000058a0d7c24 */ /* 0x000fe2000f8e020d */
[----:B0-----:R-:W-:-:S04]  /*7370*/  LEA R11, P2, R12, UR6, 0x1 ;  /* 0x000000060c0b7c11 */ /* 0x001fc8000f8408ff */
[----:B------:R-:W-:Y:S01]  /*7380*/  LEA.HI.X R12, R12, UR7, R13, 0x1, P2 ;  /* 0x000000070c0c7c11 */ /* 0x000fe200090f0c0d */
[----:B------:R0:W1:Y:S01]  /*7390*/  SHFL.IDX PT, R36, R11, RZ, 0x1e1f ;  /* 0x001e1fff0b247589 */ /* 0x00006200000e0000 */
[----:B------:R-:W-:-:S03]  /*73a0*/  ISETP.GT.AND P2, PT, R84, R156, PT ;  /* 0x0000009c5400720c */ /* 0x000fc60003f44270 */
[----:B------:R0:W2:Y:S10]  /*73b0*/  SHFL.IDX PT, R37, R12, RZ, 0x1e1f ;  /* 0x001e1fff0c257589 */ /* 0x0000b400000e0000 */
[----:B0-----:R-:W-:Y:S05]  /*73c0*/  @!P2 BRA `(.L_x_2394) ;  /* 0x000000000098a947 */ /* 0x001fea0003800000 */
[----:B------:R-:W3:Y:S01]  /*73d0*/  LDL R15, [R1+0x5c] ;  /* 0x00005c00010f7983 */ /* 0x000ee20000100800 */
[----:B------:R-:W-:-:S03]  /*73e0*/  ULDC UR4, c[0x0][0x2f4] ;  /* 0x0000bd0000047ab9 */ /* 0x000fc60000000800 */
[----:B------:R-:W4:Y:S04]  /*73f0*/  LDL R14, [R1+0x58] ;  /* 0x00005800010e7983 */ /* 0x000f280000100800 */
[----:B------:R-:W5:Y:S04]  /*7400*/  LDL R42, [R1+0x4c] ;  /* 0x00004c00012a7983 */ /* 0x000f680000100800 */
[----:B------:R-:W5:Y:S01]  /*7410*/  LDL R41, [R1+0x50] ;  /* 0x0000500001297983 */ /* 0x000f620000100800 */
[----:B------:R-:W-:Y:S02]  /*7420*/  ISETP.GE.AND P5, PT, R16, UR4, PT ;  /* 0x0000000410007c0c */ /* 0x000fe4000bfa6270 */
        /* <DEDUP_REMOVED lines=32> */
.L_x_2394:
[----:B------:R-:W-:Y:S05]  /*7630*/  BSYNC B0 ;  /* 0x0000000000007941 */ /* 0x000fea0003800000 */
.L_x_2393:
        /* <DEDUP_REMOVED lines=11> */
[----:B0-----:R-:W-:Y:S02]  /*76f0*/  SEL R12, RZ, 0x1, P2 ;  /* 0x00000001ff0c7807 */ /* 0x001fe40001000000 */
[----:B------:R-:W-:Y:S02]  /*7700*/  SEL R18, R18, RZ, P2 ;  /* 0x000000ff12127207 */ /* 0x000fe40001000000 */
[----:B------:R-:W-:Y:S01]  /*7710*/  LOP3.LUT R149, R149, R12, RZ, 0x3c, !PT ;  /* 0x0000000c95957212 */ /* 0x000fe200078e3cff */
[----:B------:R3:W-:Y:S01]  /*7720*/  @!P3 SYNCS.ARRIVE.TRANS64.RED.A1T0 RZ, [R57+URZ], RZ ;  /* 0x000000ff39ffb9a7 */ /* 0x0007e2000810043f */
[----:B------:R-:W-:Y:S05]  /*7730*/  @P1 BRA `(.L_x_2395) ;  /* 0xffffffb400081947 */ /* 0x000fea000383ffff */
[----:B------:R-:W0:Y:S01]  /*7740*/  S2R R11, SR_TID.X ;  /* 0x00000000000b7919 */ /* 0x000e220000002100 */
[----:B------:R-:W-:Y:S02]  /*7750*/  PLOP3.LUT P0, PT, PT, PT, PT, 0x8, 0x0 ;  /* 0x000000000000781c */ /* 0x000fe40003f0e170 */
[----:B0-----:R-:W-:-:S04]  /*7760*/  SHF.R.U32.HI R11, RZ, 0x7, R11 ;  /* 0x00000007ff0b7819 */ /* 0x001fc8000001160b */
[----:B------:R-:W-:-:S13]  /*7770*/  ISETP.NE.AND P4, PT, R11, 0x1, PT ;  /* 0x000000010b00780c */ /* 0x000fda0003f85270 */
[----:B------:R-:W-:Y:S06]  /*7780*/  @!P4 BAR.ARV 0x9, 0x100 ;  /* 0x024400000000cb1d */ /* 0x000fec0000002000 */
.L_x_2332:
[----:B------:R-:W4:Y:S01]  /*7790*/  LDL R3, [R1+0x88] ;  /* 0x0000880001037983 */ /* 0x000f220000100800 */
[----:B------:R-:W0:Y:S01]  /*77a0*/  LDC R0, c[0x0][0x448] ;  /* 0x00011200ff007b82 */ /* 0x000e220000000800 */
[----:B------:R-:W-:Y:S01]  /*77b0*/  IMAD.MOV.U32 R94, RZ, RZ, RZ ;  /* 0x000000ffff5e7224 */ /* 0x000fe200078e00ff */
[----:B0-----:R-:W-:-:S13]  /*77c0*/  ISETP.NE.AND P1, PT, R0, 0x1, PT ;  /* 0x000000010000780c */ /* 0x001fda0003f25270 */
[----:B------:R-:W0:Y:S08]  /*77d0*/  @P1 LDC R0, c[0x0][0x44c] ;  /* 0x00011300ff001b82 */ /* 0x000e300000000800 */
[----:B------:R-:W1:Y:S01]  /*77e0*/  @P1 LDC R5, c[0x0][0x450] ;  /* 0x00011400ff051b82 */ /* 0x000e620000000800 */
[----:B----4-:R-:W-:-:S04]  /*77f0*/  VIADD R3, R3, 0xbf ;  /* 0x000000bf03037836 */ /* 0x010fc80000000000 */
[----:B0-----:R-:W-:-:S05]  /*7800*/  @P1 IMAD.HI.U32 R0, R3, R0, RZ ;  /* 0x0000000003001227 */ /* 0x001fca00078e00ff */
[----:B-1----:R-:W-:-:S05]  /*7810*/  @P1 SHF.R.U32.HI R3, RZ, R5, R0 ;  /* 0x00000005ff031219 */ /* 0x002fca0000011600 */
[----:B------:R-:W-:-:S05]  /*7820*/  IMAD.IADD R3, R100, 0x1, R3 ;  /* 0x0000000164037824 */ /* 0x000fca00078e0203 */
[----:B------:R-:W-:-:S04]  /*7830*/  SHF.R.S32.HI R0, RZ, 0x1f, R3 ;  /* 0x0000001fff007819 */ /* 0x000fc80000011403 */
[----:B------:R-:W-:-:S04]  /*7840*/  LEA.HI R0, R0, R3, RZ, 0x7 ;  /* 0x0000000300007211 */ /* 0x000fc800078f38ff */
[----:B------:R-:W-:-:S04]  /*7850*/  SHF.R.S32.HI R0, RZ, 0x7, R0 ;  /* 0x00000007ff007819 */ /* 0x000fc80000011400 */
[----:B------:R-:W-:-:S04]  /*7860*/  VIMNMX R101, R101, R0, PT ;  /* 0x0000000065657248 */ /* 0x000fc80003fe0100 */
[----:B------:R-:W-:Y:S01]  /*7870*/  ISETP.GE.AND P1, PT, R101, 0x1, PT ;  /* 0x000000016500780c */ /* 0x000fe20003f26270 */
[----:B------:R-:W-:-:S12]  /*7880*/  @P0 BRA `(.L_x_2396) ;  /* 0x00000000000c0947 */ /* 0x000fd80003800000 */
[----:B------:R-:W0:Y:S01]  /*7890*/  FENCE.VIEW.ASYNC.G ;  /* 0x00000000000073c6 */ /* 0x000e220000000100 */
[----:B------:R-:W-:Y:S05]  /*78a0*/  WARPSYNC.ALL ;  /* 0x0000000000007948 */ /* 0x000fea0003800000 */
[----:B0-----:R-:W-:Y:S06]  /*78b0*/  BAR.ARV 0xc, 0x200 ;  /* 0x0308000000007b1d */ /* 0x001fec0000002000 */
.L_x_2396:
[----:B------:R-:W-:Y:S04]  /*78c0*/  BSSY B0, `(.L_x_2397) ;  /* 0x0000020000007945 */ /* 0x000fe80003800000 */
[----:B------:R-:W-:Y:S05]  /*78d0*/  @!P1 BRA `(.L_x_2398) ;  /* 0x0000000000789947 */ /* 0x000fea0003800000 */
[----:B------:R-:W4:Y:S01]  /*78e0*/  LDL R0, [R1+0x9c] ;  /* 0x00009c0001007983 */ /* 0x000f220000100800 */
[----:B------:R-:W-:Y:S01]  /*78f0*/  ULDC UR4, c[0x0][0x9f0] ;  /* 0x00027c0000047ab9 */ /* 0x000fe20000000800 */
[----:B----4-:R-:W-:-:S04]  /*7900*/  ISETP.NE.AND P0, PT, R0, RZ, PT ;  /* 0x000000ff0000720c */ /* 0x010fc80003f05270 */
[----:B------:R-:W-:-:S04]  /*7910*/  SEL R9, R0, UR4, P0 ;  /* 0x0000000400097c07 */ /* 0x000fc80008000000 */
[-C--:B------:R-:W-:Y:S02]  /*7920*/  IABS R6, R9.reuse ;  /* 0x0000000900067213 */ /* 0x080fe40000000000 */
[----:B------:R-:W-:Y:S02]  /*7930*/  IADD3 R0, R9, -0x1, R101 ;  /* 0xffffffff09007810 */ /* 0x000fe40007ffe065 */
[----:B------:R-:W0:Y:S01]  /*7940*/  I2F.RP R3, R6 ;  /* 0x0000000600037306 */ /* 0x000e220000209400 */
[-C--:B------:R-:W-:Y:S02]  /*7950*/  IABS R10, R9.reuse ;  /* 0x00000009000a7213 */ /* 0x080fe40000000000 */
        /* <DEDUP_REMOVED lines=22> */
.L_x_2398:
[----:B------:R-:W-:Y:S05]  /*7ac0*/  BSYNC B0 ;  /* 0x0000000000007941 */ /* 0x000fea0003800000 */
.L_x_2397:
        /* <DEDUP_REMOVED lines=26> */
[----:B----4-:R-:W-:-:S02]  /*7c70*/  IMAD R4, R0, R94, RZ ;  /* 0x0000005e00047224 */ /* 0x010fc400078e02ff */
        /* <DEDUP_REMOVED lines=15> */
.L_x_2637:
        /* <DEDUP_REMOVED lines=8> */
[----:B------:R-:W-:Y:S02]  /*7df0*/  IMAD R3, R3, 0x2000, R4 ;  /* 0x0000200003037824 */ /* 0x000fe400078e0204 */
[----:B------:R-:W-:-:S03]  /*7e00*/  VIADD R0, R0, 0xc400 ;  /* 0x0000c40000007836 */ /* 0x000fc60000000000 */
[----:B------:R-:W-:Y:S02]  /*7e10*/  SHF.R.U32.HI R3, RZ, 0x4, R3 ;  /* 0x00000004ff037819 */ /* 0x000fe40000011603 */
[----:B------:R-:W-:Y:S02]  /*7e20*/  SHF.R.U32.HI R0, RZ, 0x4, R0 ;  /* 0x00000004ff007819 */ /* 0x000fe40000011600 */
[----:B------:R-:W-:Y:S02]  /*7e30*/  LOP3.LUT R3, R3, 0x3fff, RZ, 0xc0, !PT ;  /* 0x00003fff03037812 */ /* 0x000fe400078ec0ff */
[----:B------:R-:W-:-:S03]  /*7e40*/  LOP3.LUT R44, R0, 0x3fff, RZ, 0xc0, !PT ;  /* 0x00003fff002c7812 */ /* 0x000fc600078ec0ff */
[----:B------:R1:W-:Y:S01]  /*7e50*/  STL [R1+0x70], R3 ;  /* 0x0000700301007387 */ /* 0x0003e20000100800 */
[----:B------:R-:W-:Y:S05]  /*7e60*/  @!P0 BRA `(.L_x_2402) ;  /* 0x0000000000408947 */ /* 0x000fea0003800000 */
        /* <DEDUP_REMOVED lines=15> */
[----:B0123-5:R-:W-:Y:S05]  /*7f60*/  CALL.ABS.NOINC R14 ;  /* 0x000000000e007343 */ /* 0x02ffea0003c00000 */
.L_x_2402:
[----:B------:R-:W-:Y:S05]  /*7f70*/  BSYNC B6 ;  /* 0x0000000000067941 */ /* 0x000fea0003800000 */
.L_x_2401:
        /* <DEDUP_REMOVED lines=8> */
[----:B------:R1:W4:Y:S03]  /*8000*/  SYNCS.PHASECHK.TRANS64.TRYWAIT P0, [R2+URZ+0x2d800], R3 ;  /* 0x02d80003020075a7 */ /* 0x000326000800017f */
[----:B----4-:R-:W-:Y:S05]  /*8010*/  @!P0 NANOSLEEP.SYNCS 0x989680 ;  /* 0x009896800000895d */ /* 0x010fea0003900000 */
[----:B------:R-:W4:Y:S01]  /*8020*/  @!P0 SYNCS.PHASECHK.TRANS64 P0, [R2+URZ+0x2d800], R3 ;  /* 0x02d80003020085a7 */ /* 0x000f22000800007f */
[----:B------:R-:W-:Y:S04]  /*8030*/  BSSY B0, `(.L_x_2404) ;  /* 0x0000006000007945 */ /* 0x000fe80003800000 */
[----:B----4-:R-:W-:Y:S05]  /*8040*/  @P0 BRA `(.L_x_2405) ;  /* 0x0000000000100947 */ /* 0x010fea0003800000 */
.L_x_2406:
[----:B----4-:R4:W0:Y:S02]  /*8050*/  SYNCS.PHASECHK.TRANS64.TRYWAIT P0, [R2+URZ+0x2d800], R3 ;  /* 0x02d80003020075a7 */ /* 0x010824000800017f */
[----:B0-----:R-:W-:Y:S05]  /*8060*/  @!P0 NANOSLEEP.SYNCS 0x989680 ;  /* 0x009896800000895d */ /* 0x001fea0003900000 */
[----:B------:R-:W0:Y:S02]  /*8070*/  @!P0 SYNCS.PHASECHK.TRANS64 P0, [R2+URZ+0x2d800], R3 ;  /* 0x02d80003020085a7 */ /* 0x000e24000800007f */
[----:B0-----:R-:W-:Y:S05]  /*8080*/  @!P0 BRA `(.L_x_2406) ;  /* 0xfffffffc00f08947 */ /* 0x001fea000383ffff */
.L_x_2405:
[----:B------:R-:W-:Y:S05]  /*8090*/  BSYNC B0 ;  /* 0x0000000000007941 */ /* 0x000fea0003800000 */
.L_x_2404:
[----:B------:R-:W-:Y:S05]  /*80a0*/  BRA `(.L_x_2407) ;  /* 0x0000004000787947 */ /* 0x000fea0003800000 */
.L_x_2403:
[----:B------:R-:W-:Y:S01]  /*80b0*/  ULOP3.LUT UP0, URZ, UR42, 0x1bf, URZ, 0xc0, !UPT ;  /* 0x000001bf2a3f7892 */ /* 0x000fe2000f80c03f */
[----:B-----5:R-:W-:Y:S01]  /*80c0*/  SHF.R.S32.HI R0, RZ, 0x1f, R95 ;  /* 0x0000001fff007819 */ /* 0x020fe2000001145f */
[----:B------:R-:W-:Y:S01]  /*80d0*/  ULDC.64 UR4, c[0x0][0x3f8] ;  /* 0x0000fe0000047ab9 */ /* 0x000fe20000000a00 */
[----:B------:R-:W-:Y:S01]  /*80e0*/  ULDC.64 UR6, c[0x0][0x408] ;  /* 0x0001020000067ab9 */ /* 0x000fe20000000a00 */
[----:B------:R-:W-:Y:S02]  /*80f0*/  IMAD.WIDE.U32 R24, R95, UR4, RZ ;  /* 0x000000045f187c25 */ /* 0x000fe4000f8e00ff */
[----:B------:R-:W-:Y:S02]  /*8100*/  PLOP3.LUT P0, PT, PT, PT, UP0, 0x80, 0x0 ;  /* 0x000000000000781c */ /* 0x000fe40003f0f008 */
[C---:B------:R-:W-:Y:S02]  /*8110*/  IMAD R4, R0.reuse, UR4, RZ ;  /* 0x0000000400047c24 */ /* 0x040fe4000f8e02ff */
        /* <DEDUP_REMOVED lines=22> */
[----:B0123--:R-:W-:Y:S05]  /*8280*/  CALL.ABS.NOINC R14 ;  /* 0x000000000e007343 */ /* 0x00ffea0003c00000 */
.L_x_2408:
[----:B------:R-:W4:Y:S01]  /*8290*/  LDL R20, [R1+0x88] ;  /* 0x0000880001147983 */ /* 0x000f220000100800 */
[----:B------:R-:W-:Y:S01]  /*82a0*/  ULDC.U8 UR4, c[0x0][0x410] ;  /* 0x0001040000047ab9 */ /* 0x000fe20000000000 */
[----:B------:R-:W-:Y:S01]  /*82b0*/  BSSY B0, `(.L_x_2409) ;  /* 0x00003f5000007945 */ /* 0x000fe20003800000 */
[----:B------:R-:W-:Y:S01]  /*82c0*/  ISETP.NE.AND P0, PT, RZ, UR4, PT ;  /* 0x00000004ff007c0c */ /* 0x000fe2000bf05270 */
[----:B----4-:R-:W-:-:S12]  /*82d0*/  IMAD.IADD R9, R156, 0x1, R20 ;  /* 0x000000019c097824 */ /* 0x010fd800078e0214 */
[----:B------:R-:W-:Y:S05]  /*82e0*/  @!P0 BRA `(.L_x_2410) ;  /* 0x0000001c00e08947 */ /* 0x000fea0003800000 */
[----:B------:R-:W4:Y:S01]  /*82f0*/  LDC R6, c[0x0][0x448] ;  /* 0x00011200ff067b82 */ /* 0x000f220000000800 */
[----:B-1----:R-:W-:Y:S01]  /*8300*/  IMAD.MOV.U32 R3, RZ, RZ, R9 ;  /* 0x000000ffff037224 */ /* 0x002fe200078e0009 */
[----:B------:R-:W-:Y:S01]  /*8310*/  ULDC.64 UR4, c[0x0][0x3f8] ;  /* 0x0000fe0000047ab9 */ /* 0x000fe20000000a00 */
[----:B------:R-:W-:Y:S01]  /*8320*/  ULDC.64 UR6, c[0x0][0x408] ;  /* 0x0001020000067ab9 */ /* 0x000fe20000000a00 */
[----:B------:R-:W-:Y:S02]  /*8330*/  IMAD.MOV.U32 R25, RZ, RZ, R29 ;  /* 0x000000ffff197224 */ /* 0x000fe400078e001d */
[----:B------:R-:W-:Y:S01]  /*8340*/  IMAD.MOV.U32 R27, RZ, RZ, R31 ;  /* 0x000000ffff1b7224 */ /* 0x000fe200078e001f */
[----:B----4-:R-:W-:-:S13]  /*8350*/  ISETP.NE.AND P0, PT, R6, 0x1, PT ;  /* 0x000000010600780c */ /* 0x010fda0003f05270 */
[----:B------:R-:W1:Y:S08]  /*8360*/  @P0 LDC R0, c[0x0][0x44c] ;  /* 0x00011300ff000b82 */ /* 0x000e700000000800 */
[----:B------:R-:W4:Y:S01]  /*8370*/  @P0 LDC R5, c[0x0][0x450] ;  /* 0x00011400ff050b82 */ /* 0x000f220000000800 */
[----:B-1----:R-:W-:-:S05]  /*8380*/  @P0 IMAD.HI.U32 R0, R9, R0, RZ ;  /* 0x0000000009000227 */ /* 0x002fca00078e00ff */
[----:B----4-:R-:W-:-:S04]  /*8390*/  @P0 SHF.R.U32.HI R3, RZ, R5, R0 ;  /* 0x00000005ff030219 */ /* 0x010fc80000011600 */
        /* <DEDUP_REMOVED lines=17> */
[----:B------:R1:W4:Y:S04]  /*84b0*/  SHFL.IDX PT, R3, R13, RZ, 0x1e1f ;  /* 0x001e1fff0d037589 */ /* 0x00032800000e0000 */
[----:B------:R-:W0:Y:S04]  /*84c0*/  SHFL.IDX PT, R38, R38, RZ, 0x1e1f ;  /* 0x001e1fff26267589 */ /* 0x000e2800000e0000 */
[----:B------:R-:W0:Y:S04]  /*84d0*/  SHFL.IDX PT, R0, R0, RZ, 0x1e1f ;  /* 0x001e1fff00007589 */ /* 0x000e2800000e0000 */
[----:B-1----:R-:W0:Y:S02]  /*84e0*/  SHFL.IDX PT, R39, R39, RZ, 0x1e1f ;  /* 0x001e1fff27277589 */ /* 0x002e2400000e0000 */
.L_x_2643:
        /* <DEDUP_REMOVED lines=8> */
[----:B------:R-:W-:Y:S02]  /*8570*/  CS2R R12, SRZ ;  /* 0x00000000000c7805 */ /* 0x000fe4000001ff00 */
[----:B------:R-:W-:Y:S02]  /*8580*/  CS2R R8, SRZ ;  /* 0x0000000000087805 */ /* 0x000fe4000001ff00 */
[----:B--2---:R-:W-:Y:S02]  /*8590*/  CS2R R36, SRZ ;  /* 0x0000000000247805 */ /* 0x004fe4000001ff00 */
        /* <DEDUP_REMOVED lines=27> */
[-C--:B------:R-:W-:Y:S02]  /*8750*/  @!P3 IADD3 R26, P4, R38, R24.reuse, RZ ;  /* 0x00000018261ab210 */ /* 0x080fe40007f9e0ff */
        /* <DEDUP_REMOVED lines=56> */
.L_x_2413:
[----:B------:R-:W-:Y:S05]  /*8ae0*/  BSYNC B1 ;  /* 0x0000000000017941 */ /* 0x000fea0003800000 */
.L_x_2412:
[----:B------:R-:W-:Y:S01]  /*8af0*/  ULEA.HI UR4, UR37, UR37, URZ, 0x1 ;  /* 0x0000002525047291 */ /* 0x000fe2000f8f083f */
[----:B----45:R-:W-:Y:S01]  /*8b00*/  IMAD.MOV.U32 R3, RZ, RZ, R35 ;  /* 0x000000ffff037224 */ /* 0x030fe200078e0023 */
[----:B------:R-:W-:Y:S01]  /*8b10*/  VIMNMX R97, R97, 0xc0, PT ;  /* 0x000000c061617848 */ /* 0x000fe20003fe0100 */
[----:B------:R-:W-:Y:S01]  /*8b20*/  IMAD.MOV.U32 R0, RZ, RZ, R34 ;  /* 0x000000ffff007224 */ /* 0x000fe200078e0022 */
[----:B------:R-:W-:Y:S01]  /*8b30*/  ULOP3.LUT UR4, UR4, 0xfffffffe, URZ, 0xc0, !UPT ;  /* 0xfffffffe04047892 */ /* 0x000fe2000f8ec03f */
[----:B0-----:R-:W-:Y:S01]  /*8b40*/  IMAD.MOV.U32 R4, RZ, RZ, R30 ;  /* 0x000000ffff047224 */ /* 0x001fe200078e001e */
[----:B------:R-:W-:Y:S01]  /*8b50*/  PRMT R59, R3, 0x7610, R59 ;  /* 0x00007610033b7816 */ /* 0x000fe2000000003b */
[----:B------:R-:W-:Y:S01]  /*8b60*/  IMAD.MOV.U32 R5, RZ, RZ, R27 ;  /* 0x000000ffff057224 */ /* 0x000fe200078e001b */
[----:B------:R-:W-:Y:S01]  /*8b70*/  UIADD3 UR4, UR37, -UR4, URZ ;  /* 0x8000000425047290 */ /* 0x000fe2000fffe03f */
[----:B------:R-:W-:Y:S01]  /*8b80*/  PRMT R38, R38, 0x5410, R0 ;  /* 0x0000541026267816 */ /* 0x000fe20000000000 */
[----:B------:R-:W-:Y:S01]  /*8b90*/  IMAD.MOV.U32 R0, RZ, RZ, R31 ;  /* 0x000000ffff007224 */ /* 0x000fe200078e001f */
[----:B---3--:R-:W-:Y:S01]  /*8ba0*/  PRMT R57, R4, 0x7610, R57 ;  /* 0x0000761004397816 */ /* 0x008fe20000000039 */
        /* <DEDUP_REMOVED lines=40> */
[----:B------:R-:W-:-:S02]  /*8e30*/  PRMT R47, R5, 0x7610, R47 ;  /* 0x00007610052f7816 */ /* 0x000fc4000000002f */
[----:B------:R-:W-:Y:S01]  /*8e40*/  PRMT R48, R6, 0x7610, R48 ;  /* 0x0000761006307816 */ /* 0x000fe20000000030 */
[----:B0-----:R-:W-:Y:S08]  /*8e50*/  @!P0 BRA `(.L_x_2415) ;  /* 0x0000018000248947 */ /* 0x001ff00003800000 */
.L_x_2644:
[----:B------:R-:W-:Y:S05]  /*8e60*/  BSYNC B1 ;  /* 0x0000000000017941 */ /* 0x000fea0003800000 */
.L_x_2414:
        /* <DEDUP_REMOVED lines=74> */
.L_x_2418:
[----:B------:R-:W-:Y:S05]  /*9310*/  BSYNC B1 ;  /* 0x0000000000017941 */ /* 0x000fea0003800000 */
.L_x_2417:
        /* <DEDUP_REMOVED lines=49> */
.L_x_2420:
[----:B------:R-:W-:Y:S05]  /*9630*/  BSYNC B1 ;  /* 0x0000000000017941 */ /* 0x000fea0003800000 */
.L_x_2419:
        /* <DEDUP_REMOVED lines=48> */
.L_x_2422:
[----:B------:R-:W-:Y:S05]  /*9940*/  BSYNC B1 ;  /* 0x0000000000017941 */ /* 0x000fea0003800000 */
.L_x_2421:
        /* <DEDUP_REMOVED lines=48> */
.L_x_2424:
[----:B------:R-:W-:Y:S05]  /*9c50*/  BSYNC B1 ;  /* 0x0000000000017941 */ /* 0x000fea0003800000 */
.L_x_2423:
        /* <DEDUP_REMOVED lines=21> */
[C---:B------:R-:W-:Y:S01]  /*9db0*/  FMUL.FTZ R13, R15.reuse, R46 ;  /* 0x0000002e0f0d7220 */ /* 0x040fe20000410000 */
[----:B------:R-:W-:Y:S02]  /*9dc0*/  IMAD.U32 R6, R4, 0x10000, RZ ;  /* 0x0001000004067824 */ /* 0x000fe400078e00ff */
[C---:B------:R-:W-:Y:S01]  /*9dd0*/  FFMA.FTZ R27, R12.reuse, R21, R24 ;  /* 0x000000150c1b7223 */ /* 0x040fe20000010018 */
[----:B------:R-:W-:Y:S01]  /*9de0*/  FMUL.FTZ R21, R15, R48 ;  /* 0x000000300f157220 */ /* 0x000fe20000410000 */
[----:B------:R-:W-:Y:S02]  /*9df0*/  IMAD.U32 R7, R5, 0x10000, RZ ;  /* 0x0001000005077824 */ /* 0x000fe400078e00ff */
[----:B------:R-:W-:Y:S01]  /*9e00*/  FFMA.FTZ R26, R12, R20, -R25 ;  /* 0x000000140c1a7223 */ /* 0x000fe20000010819 */
[----:B------:R-:W-:Y:S01]  /*9e10*/  FFMA.FTZ R48, R14, R48, -R13 ;  /* 0x000000300e307223 */ /* 0x000fe2000001080d */
[----:B------:R-:W-:Y:S01]  /*9e20*/  LOP3.LUT R4, R4, 0xffff0000, RZ, 0xc0, !PT ;  /* 0xffff000004047812 */ /* 0x000fe200078ec0ff */
[----:B------:R-:W-:Y:S01]  /*9e30*/  IMAD.U32 R15, R45, 0x10000, RZ ;  /* 0x000100002d0f7824 */ /* 0x000fe200078e00ff */
[----:B------:R-:W-:Y:S01]  /*9e40*/  LOP3.LUT R5, R5, 0xffff0000, RZ, 0xc0, !PT ;  /* 0xffff000005057812 */ /* 0x000fe200078ec0ff */
[----:B------:R-:W-:Y:S01]  /*9e50*/  FFMA.FTZ R29, R14, R46, R21 ;  /* 0x0000002e0e1d7223 */ /* 0x000fe20000010015 */
[----:B------:R-:W-:Y:S01]  /*9e60*/  SHF.L.U32 R13, R47, 0x10, RZ ;  /* 0x000000102f0d7819 */ /* 0x000fe200000006ff */
[----:B------:R-:W-:Y:S01]  /*9e70*/  FMUL.FTZ R21, R4, R15 ;  /* 0x0000000f04157220 */ /* 0x000fe20000410000 */
[----:B------:R-:W-:-:S02]  /*9e80*/  LOP3.LUT R20, R45, 0xffff0000, RZ, 0xc0, !PT ;  /* 0xffff00002d147812 */ /* 0x000fc400078ec0ff */
[----:B------:R-:W-:Y:S01]  /*9e90*/  LOP3.LUT R12, R47, 0xffff0000, RZ, 0xc0, !PT ;  /* 0xffff00002f0c7812 */ /* 0x000fe200078ec0ff */
[-C--:B------:R-:W-:Y:S01]  /*9ea0*/  FMUL.FTZ R14, R4, R13.reuse ;  /* 0x0000000d040e7220 */ /* 0x080fe20000410000 */
[C---:B------:R-:W-:Y:S01]  /*9eb0*/  FFMA.FTZ R4, R6.reuse, R13, -R21 ;  /* 0x0000000d06047223 */ /* 0x040fe20000010815 */
[C---:B------:R-:W-:Y:S02]  /*9ec0*/  FMUL.FTZ R24, R5.reuse, R20 ;  /* 0x0000001405187220 */ /* 0x040fe40000410000 */
[-C--:B------:R-:W-:Y:S01]  /*9ed0*/  FMUL.FTZ R25, R5, R12.reuse ;  /* 0x0000000c05197220 */ /* 0x080fe20000410000 */
[----:B------:R-:W-:Y:S01]  /*9ee0*/  FFMA.FTZ R15, R6, R15, R14 ;  /* 0x0000000f060f7223 */ /* 0x000fe2000001000e */
[----:B------:R-:W-:Y:S01]  /*9ef0*/  FFMA.FTZ R5, R7, R12, -R24 ;  /* 0x0000000c07057223 */ /* 0x000fe20000010818 */
[----:B------:R-:W-:Y:S01]  /*9f00*/  F2FP.BF16.F32.PACK_AB R6, R27, R26 ;  /* 0x0000001a1b06723e */ /* 0x000fe200000010ff */
[----:B------:R-:W-:Y:S01]  /*9f10*/  FFMA.FTZ R20, R7, R20, R25 ;  /* 0x0000001407147223 */ /* 0x000fe20000010019 */
[----:B------:R-:W-:-:S02]  /*9f20*/  F2FP.BF16.F32.PACK_AB R7, R29, R48 ;  /* 0x000000301d07723e */ /* 0x000fc400000010ff */
[----:B------:R-:W-:Y:S02]  /*9f30*/  F2FP.BF16.F32.PACK_AB R4, R15, R4 ;  /* 0x000000040f04723e */ /* 0x000fe400000010ff */
[----:B------:R-:W-:-:S05]  /*9f40*/  F2FP.BF16.F32.PACK_AB R5, R20, R5 ;  /* 0x000000051405723e */ /* 0x000fca00000010ff */
[----:B------:R4:W-:Y:S02]  /*9f50*/  STS.128 [R3+0x12400], R4 ;  /* 0x0124000403007388 */ /* 0x0009e40000000c00 */
.L_x_2426:
[----:B------:R-:W-:Y:S05]  /*9f60*/  BSYNC B1 ;  /* 0x0000000000017941 */ /* 0x000fea0003800000 */
.L_x_2425:
        /* <DEDUP_REMOVED lines=48> */
.L_x_2410:
[----:B------:R-:W4:Y:S01]  /*a270*/  LDC R10, c[0x0][0x448] ;  /* 0x00011200ff0a7b82 */ /* 0x000f220000000800 */
[----:B-1----:R-:W-:Y:S01]  /*a280*/  IMAD.MOV.U32 R3, RZ, RZ, R9 ;  /* 0x000000ffff037224 */ /* 0x002fe200078e0009 */
[----:B------:R-:W-:Y:S01]  /*a290*/  ULDC.64 UR4, c[0x0][0x3f8] ;  /* 0x0000fe0000047ab9 */ /* 0x000fe20000000a00 */
[----:B------:R-:W-:Y:S01]  /*a2a0*/  ULDC.64 UR6, c[0x0][0x408] ;  /* 0x0001020000067ab9 */ /* 0x000fe20000000a00 */
[----:B------:R-:W-:Y:S02]  /*a2b0*/  IMAD.MOV.U32 R4, RZ, RZ, R24 ;  /* 0x000000ffff047224 */ /* 0x000fe400078e0018 */
[----:B------:R-:W-:Y:S02]  /*a2c0*/  IMAD.MOV.U32 R6, RZ, RZ, R26 ;  /* 0x000000ffff067224 */ /* 0x000fe400078e001a */
[----:B------:R-:W-:Y:S01]  /*a2d0*/  IMAD.MOV.U32 R7, RZ, RZ, R31 ;  /* 0x000000ffff077224 */ /* 0x000fe200078e001f */
[----:B----4-:R-:W-:-:S13]  /*a2e0*/  ISETP.NE.AND P0, PT, R10, 0x1, PT ;  /* 0x000000010a00780c */ /* 0x010fda0003f05270 */
[----:B------:R-:W1:Y:S08]  /*a2f0*/  @P0 LDC R0, c[0x0][0x44c] ;  /* 0x00011300ff000b82 */ /* 0x000e700000000800 */
[----:B------:R-:W4:Y:S01]  /*a300*/  @P0 LDC R5, c[0x0][0x450] ;  /* 0x00011400ff050b82 */ /* 0x000f220000000800 */
[----:B-1----:R-:W-:-:S05]  /*a310*/  @P0 IMAD.HI.U32 R0, R9, R0, RZ ;  /* 0x0000000009000227 */ /* 0x002fca00078e00ff */
[----:B----4-:R-:W-:Y:S01]  /*a320*/  @P0 SHF.R.U32.HI R3, RZ, R5, R0 ;  /* 0x00000005ff030219 */ /* 0x010fe20000011600 */
[----:B------:R-:W-:-:S03]  /*a330*/  IMAD.MOV.U32 R5, RZ, RZ, R29 ;  /* 0x000000ffff057224 */ /* 0x000fc600078e001d */
[----:B------:R-:W-:Y:S01]  /*a340*/  SHF.R.S32.HI R0, RZ, 0x1f, R3 ;  /* 0x0000001fff007819 */ /* 0x000fe20000011403 */
[----:B------:R-:W-:-:S04]  /*a350*/  IMAD.WIDE.U32 R4, R3, UR4, R4 ;  /* 0x0000000403047c25 */ /* 0x000fc8000f8e0004 */
[C---:B------:R-:W-:Y:S02]  /*a360*/  IMAD R8, R0.reuse, UR4, RZ ;  /* 0x0000000400087c24 */ /* 0x040fe4000f8e02ff */
[----:B------:R-:W-:Y:S02]  /*a370*/  IMAD R0, R0, UR6, RZ ;  /* 0x0000000600007c24 */ /* 0x000fe4000f8e02ff */
[C---:B------:R-:W-:Y:S01]  /*a380*/  IMAD R13, R3.reuse, UR5, R8 ;  /* 0x00000005030d7c24 */ /* 0x040fe2000f8e0208 */
[----:B------:R-:W-:Y:S01]  /*a390*/  ULDC.64 UR4, c[0x0][0x3e8] ;  /* 0x0000fa0000047ab9 */ /* 0x000fe20000000a00 */
[----:B------:R-:W-:-:S04]  /*a3a0*/  IMAD.WIDE.U32 R6, R3, UR6, R6 ;  /* 0x0000000603067c25 */ /* 0x000fc8000f8e0006 */
[----:B--2---:R-:W-:Y:S01]  /*a3b0*/  IMAD R37, R3, UR7, R0 ;  /* 0x0000000703257c24 */ /* 0x004fe2000f8e0200 */
        /* <DEDUP_REMOVED lines=10> */
[----:B------:R-:W4:Y:S04]  /*a460*/  SHFL.IDX PT, R3, R3, RZ, 0x1e1f ;  /* 0x001e1fff03037589 */ /* 0x000f2800000e0000 */
[----:B------:R-:W0:Y:S04]  /*a470*/  SHFL.IDX PT, R37, R37, RZ, 0x1e1f ;  /* 0x001e1fff25257589 */ /* 0x000e2800000e0000 */
[----:B-1----:R-:W0:Y:S02]  /*a480*/  SHFL.IDX PT, R38, R38, RZ, 0x1e1f ;  /* 0x001e1fff26267589 */ /* 0x002e2400000e0000 */
.L_x_2650:
        /* <DEDUP_REMOVED lines=17> */
[----:B------:R-:W3:Y:S04]  /*a5a0*/  LDL R21, [R1+0x4c] ;  /* 0x00004c0001157983 */ /* 0x000ee80000100800 */
[----:B------:R-:W3:Y:S01]  /*a5b0*/  LDL R20, [R1+0x50] ;  /* 0x0000500001147983 */ /* 0x000ee20000100800 */
[C---:B------:R-:W-:Y:S01]  /*a5c0*/  VIADD R4, R16.reuse, 0x10 ;  /* 0x0000001010047836 */ /* 0x040fe20000000000 */
[----:B------:R-:W-:Y:S01]  /*a5d0*/  ULDC UR4, c[0x0][0x3f4] ;  /* 0x0000fd0000047ab9 */ /* 0x000fe20000000800 */
[C---:B------:R-:W-:Y:S01]  /*a5e0*/  VIADD R5, R16.reuse, 0x20 ;  /* 0x0000002010057836 */ /* 0x040fe20000000000 */
[----:B------:R-:W-:Y:S01]  /*a5f0*/  ISETP.GE.AND P2, PT, R16, UR4, PT ;  /* 0x0000000410007c0c */ /* 0x000fe2000bf46270 */
[----:B----4-:R-:W-:Y:S01]  /*a600*/  IMAD.MOV.U32 R6, RZ, RZ, R3 ;  /* 0x000000ffff067224 */ /* 0x010fe200078e0003 */
[----:B------:R-:W-:Y:S01]  /*a610*/  ISETP.GE.AND P3, PT, R4, UR4, PT ;  /* 0x0000000404007c0c */ /* 0x000fe2000bf66270 */
[----:B--2---:R-:W-:Y:S01]  /*a620*/  IMAD.MOV.U32 R7, RZ, RZ, R0 ;  /* 0x000000ffff077224 */ /* 0x004fe200078e0000 */
[----:B------:R-:W-:Y:S01]  /*a630*/  ISETP.GE.AND P4, PT, R5, UR4, PT ;  /* 0x0000000405007c0c */ /* 0x000fe2000bf86270 */
[----:B------:R-:W-:Y:S01]  /*a640*/  IMAD.MOV.U32 R8, RZ, RZ, R38 ;  /* 0x000000ffff087224 */ /* 0x000fe200078e0026 */
[----:B------:R-:W-:Y:S01]  /*a650*/  CS2R R28, SRZ ;  /* 0x00000000001c7805 */ /* 0x000fe2000001ff00 */
[----:B------:R-:W-:Y:S01]  /*a660*/  IMAD.MOV.U32 R9, RZ, RZ, R37 ;  /* 0x000000ffff097224 */ /* 0x000fe200078e0025 */
        /* <DEDUP_REMOVED lines=8> */
[----:B---3--:R-:W-:-:S02]  /*a6f0*/  @!P3 IMAD.SHL.U32 R13, R21, 0x8, RZ ;  /* 0x00000008150db824 */ /* 0x008fc400078e00ff */
        /* <DEDUP_REMOVED lines=20> */
.L_x_2429:
[----:B------:R-:W-:Y:S05]  /*a840*/  BSYNC B1 ;  /* 0x0000000000017941 */ /* 0x000fea0003800000 */
.L_x_2428:
[----:B------:R-:W-:Y:S01]  /*a850*/  ULEA.HI UR4, UR37, UR37, URZ, 0x1 ;  /* 0x0000002525047291 */ /* 0x000fe2000f8f083f */
[----:B----45:R-:W-:Y:S01]  /*a860*/  IMAD.MOV.U32 R3, RZ, RZ, R5 ;  /* 0x000000ffff037224 */ /* 0x030fe200078e0005 */
[----:B------:R-:W-:Y:S01]  /*a870*/  VIMNMX R97, R97, 0xc0, PT ;  /* 0x000000c061617848 */ /* 0x000fe20003fe0100 */
[----:B--2---:R-:W-:Y:S01]  /*a880*/  IMAD.MOV.U32 R0, RZ, RZ, R4 ;  /* 0x000000ffff007224 */ /* 0x004fe200078e0004 */
[----:B------:R-:W-:Y:S01]  /*a890*/  ULOP3.LUT UR4, UR4, 0xfffffffe, URZ, 0xc0, !UPT ;  /* 0xfffffffe04047892 */ /* 0x000fe2000f8ec03f */
[----:B-1----:R-:W-:Y:S01]  /*a8a0*/  IMAD.MOV.U32 R20, RZ, RZ, R6 ;  /* 0x000000ffff147224 */ /* 0x002fe200078e0006 */
[----:B------:R-:W-:Y:S01]  /*a8b0*/  PRMT R53, R3, 0x7610, R53 ;  /* 0x0000761003357816 */ /* 0x000fe20000000035 */
[----:B------:R-:W-:Y:S01]  /*a8c0*/  IMAD.MOV.U32 R36, RZ, RZ, R8 ;  /* 0x000000ffff247224 */ /* 0x000fe200078e0008 */
[----:B------:R-:W-:Y:S01]  /*a8d0*/  UIADD3 UR4, UR37, -UR4, URZ ;  /* 0x8000000425047290 */ /* 0x000fe2000fffe03f */
[----:B------:R-:W-:Y:S01]  /*a8e0*/  IMAD.MOV.U32 R37, RZ, RZ, R9 ;  /* 0x000000ffff257224 */ /* 0x000fe200078e0009 */
[----:B------:R-:W-:Y:S01]  /*a8f0*/  PRMT R20, R20, 0x5410, R0 ;  /* 0x0000541014147816 */ /* 0x000fe20000000000 */
[----:B------:R-:W-:Y:S01]  /*a900*/  IMAD.MOV.U32 R0, RZ, RZ, R7 ;  /* 0x000000ffff007224 */ /* 0x000fe200078e0007 */
[----:B------:R-:W-:Y:S01]  /*a910*/  PRMT R56, R36, 0x7610, R56 ;  /* 0x0000761024387816 */ /* 0x000fe20000000038 */
[----:B------:R-:W-:Y:S01]  /*a920*/  IMAD.MOV.U32 R36, RZ, RZ, R11 ;  /* 0x000000ffff247224 */ /* 0x000fe200078e000b */
[----:B---3--:R-:W-:Y:S01]  /*a930*/  PRMT R57, R37, 0x7610, R57 ;  /* 0x0000761025397816 */ /* 0x008fe20000000039 */
        /* <DEDUP_REMOVED lines=40> */
.L_x_2651:
[----:B------:R-:W-:Y:S05]  /*abc0*/  BSYNC B1 ;  /* 0x0000000000017941 */ /* 0x000fea0003800000 */
.L_x_2430:
        /* <DEDUP_REMOVED lines=20> */
[----:B------:R-:W-:Y:S02]  /*ad10*/  SHF.R.U64 R24, R6, 0x10, R7 ;  /* 0x0000001006187819 */ /* 0x000fe40000001207 */
[----:B------:R-:W-:Y:S02]  /*ad20*/  SHF.R.U32.HI R51, RZ, 0x10, R5 ;  /* 0x00000010ff337819 */ /* 0x000fe40000011605 */
[----:B------:R-:W-:Y:S02]  /*ad30*/  PRMT R60, R20, 0x5432, R60 ;  /* 0x00005432143c7816 */ /* 0x000fe4000000003c */
[----:B------:R-:W-:Y:S02]  /*ad40*/  SHF.R.U32.HI R4, RZ, 0x10, R7 ;  /* 0x00000010ff047819 */ /* 0x000fe40000011607 */
[----:B------:R-:W-:Y:S01]  /*ad50*/  SHF.R.U32.HI R26, RZ, 0x10, R27 ;  /* 0x00000010ff1a7819 */ /* 0x000fe2000001161b */
[----:B------:R-:W-:Y:S01]  /*ad60*/  IMAD.U32 R69, R60, 0x10000, RZ ;  /* 0x000100003c457824 */ /* 0x000fe200078e00ff */
[----:B------:R-:W-:-:S02]  /*ad70*/  PRMT R54, R46, 0x5432, R54 ;  /* 0x000054322e367816 */ /* 0x000fc40000000036 */
[----:B------:R-:W-:Y:S02]  /*ad80*/  PRMT R6, R63, 0x5410, R25 ;  /* 0x000054103f067816 */ /* 0x000fe40000000019 */
[----:B------:R-:W-:Y:S02]  /*ad90*/  PRMT R7, R21, 0x5432, R24 ;  /* 0x0000543215077816 */ /* 0x000fe40000000018 */
[----:B------:R-:W-:Y:S02]  /*ada0*/  PRMT R51, R53, 0x5410, R51 ;  /* 0x0000541035337816 */ /* 0x000fe40000000033 */
[----:B------:R-:W-:Y:S02]  /*adb0*/  PRMT R5, R48, 0x5432, R26 ;  /* 0x0000543230057816 */ /* 0x000fe4000000001a */
[----:B------:R-:W-:Y:S01]  /*adc0*/  PRMT R52, R47, 0x5432, R52 ;  /* 0x000054322f347816 */ /* 0x000fe20000000034 */
[----:B------:R-:W-:Y:S01]  /*add0*/  IMAD.U32 R72, R51, 0x10000, RZ ;  /* 0x0001000033487824 */ /* 0x000fe200078e00ff */
[----:B------:R-:W-:-:S02]  /*ade0*/  PRMT R4, R45, 0x5432, R4 ;  /* 0x000054322d047816 */ /* 0x000fc40000000004 */
[----:B------:R-:W-:Y:S01]  /*adf0*/  LOP3.LUT R51, R51, 0xffff0000, RZ, 0xc0, !PT ;  /* 0xffff000033337812 */ /* 0x000fe200078ec0ff */
[----:B------:R-:W-:Y:S01]  /*ae00*/  IMAD.U32 R70, R52, 0x10000, RZ ;  /* 0x0001000034467824 */ /* 0x000fe200078e00ff */
        /* <DEDUP_REMOVED lines=24> */
[----:B------:R-:W-:Y:S01]  /*af90*/  IMAD.U32 R41, R54, 0x10000, RZ ;  /* 0x0001000036297824 */ /* 0x000fe200078e00ff */
[C---:B------:R-:W-:Y:S01]  /*afa0*/  LOP3.LUT R27, R42.reuse, 0xffff0000, RZ, 0xc0, !PT ;  /* 0xffff00002a1b7812 */ /* 0x040fe200078ec0ff */
[----:B------:R-:W-:-:S02]  /*afb0*/  IMAD.U32 R37, R42, 0x10000, RZ ;  /* 0x000100002a257824 */ /* 0x000fc400078e00ff */
[----:B------:R-:W-:Y:S01]  /*afc0*/  FMUL.FTZ R71, R39, R69 ;  /* 0x0000004527477220 */ /* 0x000fe20000410000 */
[C---:B------:R-:W-:Y:S01]  /*afd0*/  IMAD.U32 R68, R43.reuse, 0x10000, RZ ;  /* 0x000100002b447824 */ /* 0x040fe200078e00ff */
[----:B------:R-:W-:Y:S01]  /*afe0*/  LOP3.LUT R42, R43, 0xffff0000, RZ, 0xc0, !PT ;  /* 0xffff00002b2a7812 */ /* 0x000fe200078ec0ff */
[-C--:B------:R-:W-:Y:S01]  /*aff0*/  FMUL.FTZ R43, R39, R41.reuse ;  /* 0x00000029272b7220 */ /* 0x080fe20000410000 */
[----:B------:R-:W-:Y:S01]  /*b000*/  FFMA.FTZ R39, R66, R41, -R71 ;  /* 0x0000002942277223 */ /* 0x000fe20000010847 */
[----:B------:R-:W-:Y:S01]  /*b010*/  FMUL.FTZ R74, R67, R72 ;  /* 0x00000048434a7220 */ /* 0x000fe20000410000 */
[----:B------:R-:W-:Y:S02]  /*b020*/  IMAD.U32 R71, R4, 0x10000, RZ ;  /* 0x0001000004477824 */ /* 0x000fe400078e00ff */
[----:B------:R-:W-:Y:S01]  /*b030*/  FFMA.FTZ R41, R66, R69, R43 ;  /* 0x0000004542297223 */ /* 0x000fe2000001002b */
[----:B------:R-:W-:Y:S02]  /*b040*/  IMAD.U32 R66, R5, 0x10000, RZ ;  /* 0x0001000005427824 */ /* 0x000fe400078e00ff */
[-C--:B------:R-:W-:Y:S01]  /*b050*/  FMUL.FTZ R76, R67, R70.reuse ;  /* 0x00000046434c7220 */ /* 0x080fe20000410000 */
[C---:B------:R-:W-:Y:S01]  /*b060*/  FFMA.FTZ R43, R63.reuse, R70, -R74 ;  /* 0x000000463f2b7223 */ /* 0x040fe2000001084a */
[-C--:B------:R-:W-:Y:S01]  /*b070*/  FMUL.FTZ R70, R68, R71.reuse ;  /* 0x0000004744467220 */ /* 0x080fe20000410000 */
[----:B------:R-:W-:Y:S01]  /*b080*/  LOP3.LUT R67, R60, 0xffff0000, RZ, 0xc0, !PT ;  /* 0xffff00003c437812 */ /* 0x000fe200078ec0ff */
[----:B------:R-:W-:Y:S01]  /*b090*/  FMUL.FTZ R68, R68, R66 ;  /* 0x0000004244447220 */ /* 0x000fe20000410000 */
[----:B------:R-:W-:Y:S01]  /*b0a0*/  FFMA.FTZ R63, R63, R72, R76 ;  /* 0x000000483f3f7223 */ /* 0x000fe2000001004c */
[C---:B------:R-:W-:Y:S01]  /*b0b0*/  FFMA.FTZ R60, R65.reuse, R66, -R70 ;  /* 0x00000042413c7223 */ /* 0x040fe20000010846 */
[----:B------:R-:W-:Y:S01]  /*b0c0*/  LOP3.LUT R66, R54, 0xffff0000, RZ, 0xc0, !PT ;  /* 0xffff000036427812 */ /* 0x000fe200078ec0ff */
[----:B------:R-:W-:Y:S01]  /*b0d0*/  FFMA.FTZ R54, R65, R71, R68 ;  /* 0x0000004741367223 */ /* 0x000fe20000010044 */
[----:B------:R-:W-:Y:S01]  /*b0e0*/  FMUL.FTZ R69, R53, R67 ;  /* 0x0000004335457220 */ /* 0x000fe20000410000 */
[----:B------:R-:W-:Y:S01]  /*b0f0*/  LOP3.LUT R65, R52, 0xffff0000, RZ, 0xc0, !PT ;  /* 0xffff000034417812 */ /* 0x000fe200078ec0ff */
[----:B------:R-:W-:-:S02]  /*b100*/  IMAD.U32 R52, R6, 0x10000, RZ ;  /* 0x0001000006347824 */ /* 0x000fc400078e00ff */
[-C--:B------:R-:W-:Y:S01]  /*b110*/  FMUL.FTZ R53, R53, R66.reuse ;  /* 0x0000004235357220 */ /* 0x080fe20000410000 */
        /* <DEDUP_REMOVED lines=33> */
.L_x_2433:
[----:B------:R-:W-:Y:S05]  /*b330*/  BSYNC B1 ;  /* 0x0000000000017941 */ /* 0x000fea0003800000 */
.L_x_2432:
[----:B------:R-:W-:Y:S04]  /*b340*/  BSSY B1, `(.L_x_2434) ;  /* 0x0000075000017945 */ /* 0x000fe80003800000 */
[----:B------:R-:W-:Y:S05]  /*b350*/  @P1 BRA `(.L_x_2435) ;  /* 0x0000000400cc1947 */ /* 0x000fea0003800000 */
[----:B0-----:R-:W2:Y:S04]  /*b360*/  LDL R6, [R1+0x6c] ;  /* 0x00006c0001067983 */ /* 0x001ea80000100800 */
[----:B------:R-:W2:Y:S04]  /*b370*/  LDL.64 R4, [R1+0x38] ;  /* 0x0000380001047983 */ /* 0x000ea80000100a00 */
[----:B------:R-:W3:Y:S01]  /*b380*/  LDL R0, [R1+0x4c] ;  /* 0x00004c0001007983 */ /* 0x000ee20000100800 */
[--C-:B------:R-:W-:Y:S02]  /*b390*/  SHF.R.U64 R39, R28, 0x10, R29.reuse ;  /* 0x000000101c277819 */ /* 0x100fe4000000121d */
[----:B------:R-:W-:-:S02]  /*b3a0*/  SHF.R.U32.HI R37, RZ, 0x10, R29 ;  /* 0x00000010ff257819 */ /* 0x000fc4000001161d */
[--C-:B------:R-:W-:Y:S02]  /*b3b0*/  SHF.R.U64 R29, R8, 0x10, R9.reuse ;  /* 0x00000010081d7819 */ /* 0x100fe40000001209 */
[----:B------:R-:W-:Y:S02]  /*b3c0*/  SHF.R.U32.HI R8, RZ, 0x10, R9 ;  /* 0x00000010ff087819 */ /* 0x000fe40000011609 */
[----:B------:R-:W-:Y:S02]  /*b3d0*/  PRMT R56, R56, 0x5410, R29 ;  /* 0x0000541038387816 */ /* 0x000fe4000000001d */
[----:B------:R-:W-:Y:S02]  /*b3e0*/  SHF.R.U64 R28, R30, 0x10, R31 ;  /* 0x000000101e1c7819 */ /* 0x000fe4000000121f */
[----:B------:R-:W-:Y:S02]  /*b3f0*/  SHF.R.U64 R9, R10, 0x10, R11 ;  /* 0x000000100a097819 */ /* 0x000fe4000000120b */
[----:B------:R-:W-:Y:S01]  /*b400*/  PRMT R64, R64, 0x5410, R39 ;  /* 0x0000541040407816 */ /* 0x000fe20000000027 */
[----:B------:R-:W-:Y:S01]  /*b410*/  IMAD.U32 R39, R56, 0x10000, RZ ;  /* 0x0001000038277824 */ /* 0x000fe200078e00ff */
[----:B------:R-:W-:-:S02]  /*b420*/  SHF.R.U32.HI R30, RZ, 0x10, R31 ;  /* 0x00000010ff1e7819 */ /* 0x000fc4000001161f */
[----:B------:R-:W-:Y:S01]  /*b430*/  SHF.R.U32.HI R10, RZ, 0x10, R11 ;  /* 0x00000010ff0a7819 */ /* 0x000fe2000001160b */
[----:B------:R-:W-:Y:S01]  /*b440*/  IMAD.U32 R38, R64, 0x10000, RZ ;  /* 0x0001000040267824 */ /* 0x000fe200078e00ff */
[----:B------:R-:W-:Y:S02]  /*b450*/  PRMT R57, R57, 0x5410, R8 ;  /* 0x0000541039397816 */ /* 0x000fe40000000008 */
[----:B------:R-:W-:Y:S02]  /*b460*/  PRMT R61, R61, 0x5410, R28 ;  /* 0x000054103d3d7816 */ /* 0x000fe4000000001c */
[----:B------:R-:W-:Y:S01]  /*b470*/  PRMT R58, R58, 0x5410, R9 ;  /* 0x000054103a3a7816 */ /* 0x000fe20000000009 */
[----:B------:R-:W-:Y:S01]  /*b480*/  IMAD.U32 R41, R57, 0x10000, RZ ;  /* 0x0001000039297824 */ /* 0x000fe200078e00ff */
[----:B------:R-:W-:Y:S02]  /*b490*/  PRMT R62, R62, 0x5410, R37 ;  /* 0x000054103e3e7816 */ /* 0x000fe40000000025 */
        /* <DEDUP_REMOVED lines=32> */
[C---:B------:R-:W-:Y:S01]  /*b6a0*/  IMAD.U32 R30, R7.reuse, 0x10000, RZ ;  /* 0x00010000071e7824 */ /* 0x040fe200078e00ff */
[----:B------:R-:W-:Y:S01]  /*b6b0*/  LOP3.LUT R6, R7, 0xffff0000, RZ, 0xc0, !PT ;  /* 0xffff000007067812 */ /* 0x000fe200078ec0ff */
[----:B-1----:R-:W-:Y:S01]  /*b6c0*/  IMAD.U32 R8, R24, 0x10000, RZ ;  /* 0x0001000018087824 */ /* 0x002fe200078e00ff */
[----:B------:R-:W-:Y:S01]  /*b6d0*/  LOP3.LUT R7, R26, 0xffff0000, RZ, 0xc0, !PT ;  /* 0xffff00001a077812 */ /* 0x000fe200078ec0ff */
[----:B------:R-:W-:Y:S01]  /*b6e0*/  IMAD.U32 R10, R25, 0x10000, RZ ;  /* 0x00010000190a7824 */ /* 0x000fe200078e00ff */
[----:B------:R-:W-:Y:S01]  /*b6f0*/  LOP3.LUT R24, R24, 0xffff0000, RZ, 0xc0, !PT ;  /* 0xffff000018187812 */ /* 0x000fe200078ec0ff */
[----:B------:R-:W-:Y:S01]  /*b700*/  FMUL.FTZ R40, R8, R39 ;  /* 0x0000002708287220 */ /* 0x000fe20000410000 */
[----:B------:R-:W-:Y:S01]  /*b710*/  IMAD.U32 R31, R26, 0x10000, RZ ;  /* 0x000100001a1f7824 */ /* 0x000fe200078e00ff */
[C---:B------:R-:W-:Y:S01]  /*b720*/  LOP3.LUT R26, R27.reuse, 0xffff0000, RZ, 0xc0, !PT ;  /* 0xffff00001b1a7812 */ /* 0x040fe200078ec0ff */
[----:B------:R-:W-:-:S02]  /*b730*/  IMAD.U32 R37, R27, 0x10000, RZ ;  /* 0x000100001b257824 */ /* 0x000fc400078e00ff */
[-C--:B------:R-:W-:Y:S01]  /*b740*/  FMUL.FTZ R42, R8, R38.reuse ;  /* 0x00000026082a7220 */ /* 0x080fe20000410000 */
[----:B------:R-:W-:Y:S02]  /*b750*/  IMAD.U32 R27, R62, 0x10000, RZ ;  /* 0x000100003e1b7824 */ /* 0x000fe400078e00ff */
        /* <DEDUP_REMOVED lines=13> */
[----:B------:R-:W-:Y:S01]  /*b830*/  LOP3.LUT R28, R57, 0xffff0000, RZ, 0xc0, !PT ;  /* 0xffff0000391c7812 */ /* 0x000fe200078ec0ff */
[----:B------:R-:W-:Y:S01]  /*b840*/  FMUL.FTZ R30, R24, R56 ;  /* 0x00000038181e7220 */ /* 0x000fe20000410000 */
[----:B------:R-:W-:Y:S01]  /*b850*/  LOP3.LUT R62, R62, 0xffff0000, RZ, 0xc0, !PT ;  /* 0xffff00003e3e7812 */ /* 0x000fe200078ec0ff */
[----:B------:R-:W-:Y:S01]  /*b860*/  FMUL.FTZ R38, R24, R64 ;  /* 0x0000004018267220 */ /* 0x000fe20000410000 */
[----:B------:R-:W-:-:S02]  /*b870*/  IMAD.U32 R24, R61, 0x10000, RZ ;  /* 0x000100003d187824 */ /* 0x000fc400078e00ff */
[----:B------:R-:W-:Y:S01]  /*b880*/  FFMA.FTZ R27, R11, R64, -R30 ;  /* 0x000000400b1b7223 */ /* 0x000fe2000001081e */
[----:B------:R-:W-:Y:S01]  /*b890*/  FMUL.FTZ R40, R25, R28 ;  /* 0x0000001c19287220 */ /* 0x000fe20000410000 */
[C---:B------:R-:W-:Y:S02]  /*b8a0*/  IMAD.U32 R30, R58.reuse, 0x10000, RZ ;  /* 0x000100003a1e7824 */ /* 0x040fe400078e00ff */
[----:B------:R-:W-:Y:S01]  /*b8b0*/  FFMA.FTZ R38, R11, R56, R38 ;  /* 0x000000380b267223 */ /* 0x000fe20000010026 */
[----:B------:R-:W-:Y:S01]  /*b8c0*/  LOP3.LUT R58, R58, 0xffff0000, RZ, 0xc0, !PT ;  /* 0xffff00003a3a7812 */ /* 0x000fe200078ec0ff */
[----:B------:R-:W-:Y:S01]  /*b8d0*/  FFMA.FTZ R11, R29, R62, -R40 ;  /* 0x0000003e1d0b7223 */ /* 0x000fe20000010828 */
[C---:B------:R-:W-:Y:S01]  /*b8e0*/  FMUL.FTZ R42, R31.reuse, R30 ;  /* 0x0000001e1f2a7220 */ /* 0x040fe20000410000 */
[----:B------:R-:W-:Y:S01]  /*b8f0*/  FMUL.FTZ R40, R31, R24 ;  /* 0x000000181f287220 */ /* 0x000fe20000410000 */
[----:B------:R-:W-:Y:S01]  /*b900*/  LOP3.LUT R61, R61, 0xffff0000, RZ, 0xc0, !PT ;  /* 0xffff00003d3d7812 */ /* 0x000fe200078ec0ff */
[----:B------:R-:W-:Y:S01]  /*b910*/  FMUL.FTZ R25, R25, R62 ;  /* 0x0000003e19197220 */ /* 0x000fe20000410000 */
[----:B------:R-:W-:Y:S01]  /*b920*/  LOP3.LUT R55, R55, 0xffff0000, RZ, 0xc0, !PT ;  /* 0xffff000037377812 */ /* 0x000fe200078ec0ff */
[----:B------:R-:W-:Y:S01]  /*b930*/  FFMA.FTZ R42, R5, R24, -R42 ;  /* 0x00000018052a7223 */ /* 0x000fe2000001082a */
[----:B------:R-:W-:Y:S01]  /*b940*/  LOP3.LUT R59, R59, 0xffff0000, RZ, 0xc0, !PT ;  /* 0xffff00003b3b7812 */ /* 0x000fe200078ec0ff */
[----:B------:R-:W-:Y:S01]  /*b950*/  FFMA.FTZ R40, R5, R30, R40 ;  /* 0x0000001e05287223 */ /* 0x000fe20000010028 */
[----:B------:R-:W-:Y:S01]  /*b960*/  FMUL.FTZ R5, R7, R58 ;  /* 0x0000003a07057220 */ /* 0x000fe20000410000 */
        /* <DEDUP_REMOVED lines=18> */
.L_x_2435:
[----:B------:R-:W-:Y:S05]  /*ba90*/  BSYNC B1 ;  /* 0x0000000000017941 */ /* 0x000fea0003800000 */
.L_x_2434:
        /* <DEDUP_REMOVED lines=18> */
[----:B------:R-:W-:Y:S02]  /*bbc0*/  PRMT R47, R47, 0x5410, R26 ;  /* 0x000054102f2f7816 */ /* 0x000fe4000000001a */
[----:B------:R-:W-:Y:S02]  /*bbd0*/  PRMT R26, R20, 0x5410, R25 ;  /* 0x00005410141a7816 */ /* 0x000fe40000000019 */
[----:B------:R-:W-:-:S02]  /*bbe0*/  SHF.R.U32.HI R33, RZ, 0x10, R33 ;  /* 0x00000010ff217819 */ /* 0x000fc40000011621 */
[----:B------:R-:W-:Y:S02]  /*bbf0*/  SHF.R.U64 R12, R14, 0x10, R15 ;  /* 0x000000100e0c7819 */ /* 0x000fe4000000120f */
[----:B------:R-:W-:Y:S01]  /*bc00*/  PRMT R28, R21, 0x5410, R28 ;  /* 0x00005410151c7816 */ /* 0x000fe2000000001c */
[----:B------:R-:W-:Y:S01]  /*bc10*/  IMAD.U32 R29, R26, 0x10000, RZ ;  /* 0x000100001a1d7824 */ /* 0x000fe200078e00ff */
[----:B------:R-:W-:Y:S01]  /*bc20*/  SHF.R.U64 R24, R34, 0x10, R35 ;  /* 0x0000001022187819 */ /* 0x000fe20000001223 */
[----:B------:R-:W-:Y:S01]  /*bc30*/  IMAD.U32 R27, R47, 0x10000, RZ ;  /* 0x000100002f1b7824 */ /* 0x000fe200078e00ff */
[----:B------:R-:W-:Y:S02]  /*bc40*/  SHF.R.U32.HI R15, RZ, 0x10, R15 ;  /* 0x00000010ff0f7819 */ /* 0x000fe4000001160f */
[----:B------:R-:W-:Y:S02]  /*bc50*/  SHF.R.U32.HI R35, RZ, 0x10, R35 ;  /* 0x00000010ff237819 */ /* 0x000fe40000011623 */
[----:B------:R-:W-:Y:S01]  /*bc60*/  PRMT R48, R48, 0x5410, R33 ;  /* 0x0000541030307816 */ /* 0x000fe20000000021 */
[----:B------:R-:W-:Y:S01]  /*bc70*/  IMAD.U32 R30, R28, 0x10000, RZ ;  /* 0x000100001c1e7824 */ /* 0x000fe200078e00ff */
[----:B------:R-:W-:-:S02]  /*bc80*/  PRMT R45, R45, 0x5410, R12 ;  /* 0x000054102d2d7816 */ /* 0x000fc4000000000c */
[----:B------:R-:W-:Y:S02]  /*bc90*/  PRMT R46, R46, 0x5410, R15 ;  /* 0x000054102e2e7816 */ /* 0x000fe4000000000f */
[----:B------:R-:W-:-:S03]  /*bca0*/  PRMT R50, R50, 0x5410, R35 ;  /* 0x0000541032327816 */ /* 0x000fc60000000023 */
[----:B------:R-:W-:Y:S01]  /*bcb0*/  IMAD.U32 R32, R46, 0x10000, RZ ;  /* 0x000100002e207824 */ /* 0x000fe200078e00ff */
[----:B------:R-:W-:Y:S02]  /*bcc0*/  LOP3.LUT R47, R47, 0xffff0000, RZ, 0xc0, !PT ;  /* 0xffff00002f2f7812 */ /* 0x000fe400078ec0ff */
[----:B------:R-:W-:Y:S02]  /*bcd0*/  LOP3.LUT R28, R28, 0xffff0000, RZ, 0xc0, !PT ;  /* 0xffff00001c1c7812 */ /* 0x000fe400078ec0ff */
[----:B------:R-:W-:Y:S02]  /*bce0*/  PRMT R49, R49, 0x5410, R24 ;  /* 0x0000541031317816 */ /* 0x000fe40000000018 */
        /* <DEDUP_REMOVED lines=27> */
[----:B------:R-:W-:Y:S01]  /*bea0*/  LOP3.LUT R8, R8, 0xffff0000, RZ, 0xc0, !PT ;  /* 0xffff000008087812 */ /* 0x000fe200078ec0ff */
[----:B------:R-:W-:Y:S01]  /*beb0*/  FFMA.FTZ R34, R13, R20, -R34 ;  /* 0x000000140d227223 */ /* 0x000fe20000010822 */
[----:B------:R-:W-:Y:S01]  /*bec0*/  LOP3.LUT R21, R26, 0xffff0000, RZ, 0xc0, !PT ;  /* 0xffff00001a157812 */ /* 0x000fe200078ec0ff */
[----:B------:R-:W-:Y:S01]  /*bed0*/  FMUL.FTZ R20, R25, R32 ;  /* 0x0000002019147220 */ /* 0x000fe20000410000 */
[----:B------:R-:W-:-:S02]  /*bee0*/  IMAD.U32 R15, R7, 0x10000, RZ ;  /* 0x00010000070f7824 */ /* 0x000fc400078e00ff */
[----:B------:R-:W-:Y:S01]  /*bef0*/  FMUL.FTZ R25, R25, R12 ;  /* 0x0000000c19197220 */ /* 0x000fe20000410000 */
[----:B------:R-:W-:Y:S01]  /*bf00*/  LOP3.LUT R4, R4, 0xffff0000, RZ, 0xc0, !PT ;  /* 0xffff000004047812 */ /* 0x000fe200078ec0ff */
[----:B------:R-:W-:Y:S01]  /*bf10*/  FFMA.FTZ R36, R13, R30, R36 ;  /* 0x0000001e0d247223 */ /* 0x000fe20000010024 */
[----:B------:R-:W-:Y:S01]  /*bf20*/  LOP3.LUT R9, R9, 0xffff0000, RZ, 0xc0, !PT ;  /* 0xffff000009097812 */ /* 0x000fe200078ec0ff */
[----:B------:R-:W-:Y:S01]  /*bf30*/  FMUL.FTZ R13, R8, R21 ;  /* 0x00000015080d7220 */ /* 0x000fe20000410000 */
[----:B------:R-:W-:Y:S01]  /*bf40*/  LOP3.LUT R48, R48, 0xffff0000, RZ, 0xc0, !PT ;  /* 0xffff000030307812 */ /* 0x000fe200078ec0ff */
[----:B------:R-:W-:Y:S01]  /*bf50*/  FFMA.FTZ R32, R15, R32, R25 ;  /* 0x000000200f207223 */ /* 0x000fe20000010019 */
[----:B------:R-:W-:Y:S01]  /*bf60*/  LOP3.LUT R5, R5, 0xffff0000, RZ, 0xc0, !PT ;  /* 0xffff000005057812 */ /* 0x000fe200078ec0ff */
[----:B------:R-:W-:Y:S01]  /*bf70*/  FFMA.FTZ R26, R15, R12, -R20 ;  /* 0x0000000c0f1a7223 */ /* 0x000fe20000010814 */
[----:B------:R-:W-:Y:S01]  /*bf80*/  FMUL.FTZ R25, R8, R47 ;  /* 0x0000002f08197220 */ /* 0x000fe20000410000 */
[----:B------:R-:W-:-:S02]  /*bf90*/  IMAD.U32 R24, R10, 0x10000, RZ ;  /* 0x000100000a187824 */ /* 0x000fc400078e00ff */
[C---:B------:R-:W-:Y:S01]  /*bfa0*/  FFMA.FTZ R8, R4.reuse, R47, -R13 ;  /* 0x0000002f04087223 */ /* 0x040fe2000001080d */
[----:B------:R-:W-:Y:S02]  /*bfb0*/  IMAD.U32 R15, R45, 0x10000, RZ ;  /* 0x000100002d0f7824 */ /* 0x000fe400078e00ff */
        /* <DEDUP_REMOVED lines=9> */
[----:B------:R-:W-:Y:S01]  /*c050*/  FMUL.FTZ R5, R24, R13 ;  /* 0x0000000d18057220 */ /* 0x000fe20000410000 */
[----:B------:R-:W-:-:S02]  /*c060*/  LOP3.LUT R11, R11, 0xffff0000, RZ, 0xc0, !PT ;  /* 0xffff00000b0b7812 */ /* 0x000fc400078ec0ff */
[----:B------:R-:W-:Y:S02]  /*c070*/  LOP3.LUT R45, R45, 0xffff0000, RZ, 0xc0, !PT ;  /* 0xffff00002d2d7812 */ /* 0x000fe400078ec0ff */
        /* <DEDUP_REMOVED lines=24> */
.L_x_2416:
[----:B------:R-:W-:Y:S05]  /*c200*/  BSYNC B0 ;  /* 0x0000000000007941 */ /* 0x000fea0003800000 */
.L_x_2409:
        /* <DEDUP_REMOVED lines=8> */
.L_x_2407:
[----:B0--3--:R-:W-:-:S05]  /*c290*/  IMAD.U32 R0, RZ, RZ, UR41 ;  /* 0x00000029ff007e24 */ /* 0x009fca000f8e00ff */
[----:B------:R-:W-:-:S13]  /*c2a0*/  ISETP.NE.AND P0, PT, R0, 0x3, PT ;  /* 0x000000030000780c */ /* 0x000fda0003f05270 */
[----:B------:R-:W-:Y:S05]  /*c2b0*/  @!P0 BRA `(.L_x_2436) ;  /* 0x0000000000048947 */ /* 0x000fea0003800000 */
[----:B------:R-:W-:Y:S01]  /*c2c0*/  BPT.TRAP 0x1 ;  /* 0x000000040000795c */ /* 0x000fe20000300000 */
.L_x_2436:
[----:B------:R-:W-:Y:S01]  /*c2d0*/  IMAD R0, R19, 0x8, R2 ;  /* 0x0000000813007824 */ /* 0x000fe200078e0202 */
[----:B--2-4-:R-:W-:-:S04]  /*c2e0*/  SHF.L.U32 R5, R139, 0x1f, RZ ;  /* 0x0000001f8b057819 */ /* 0x014fc800000006ff */
[----:B------:R0:W2:Y:S01]  /*c2f0*/  SYNCS.PHASECHK.TRANS64.TRYWAIT P1, [R0+URZ+0x2d830], R5 ;  /* 0x02d83005000075a7 */ /* 0x0000a2000802017f */
[----:B------:R-:W-:Y:S05]  /*c300*/  @!P0 BRA `(.L_x_2437) ;  /* 0x0000000000048947 */ /* 0x000fea0003800000 */
[----:B------:R-:W-:Y:S01]  /*c310*/  BPT.TRAP 0x1 ;  /* 0x000000040000795c */ /* 0x000fe20000300000 */
.L_x_2437:
[----:B-1----:R-:W-:Y:S01]  /*c320*/  VIADD R3, R2, 0x15400 ;  /* 0x0001540002037836 */ /* 0x002fe20000000000 */
[----:B------:R-:W-:Y:S01]  /*c330*/  LOP3.LUT R6, R44, 0x10000, RZ, 0xfc, !PT ;  /* 0x000100002c067812 */ /* 0x000fe200078efcff */
[----:B------:R-:W-:-:S03]  /*c340*/  IMAD.MOV.U32 R7, RZ, RZ, -0x7fffffe0 ;  /* 0x80000020ff077424 */ /* 0x000fc600078e00ff */
[----:B------:R-:W-:Y:S02]  /*c350*/  SHF.R.U32.HI R3, RZ, 0x4, R3 ;  /* 0x00000004ff037819 */ /* 0x000fe40000011603 */
[----:B------:R1:W-:Y:S02]  /*c360*/  STL.64 [R1], R6 ;  /* 0x0000000601007387 */ /* 0x0003e40000100a00 */
[----:B------:R-:W-:-:S04]  /*c370*/  LOP3.LUT R3, R3, 0x3fff, RZ, 0xc0, !PT ;  /* 0x00003fff03037812 */ /* 0x000fc800078ec0ff */
[----:B------:R-:W-:-:S05]  /*c380*/  LOP3.LUT R3, R3, 0x10000, RZ, 0xfc, !PT ;  /* 0x0001000003037812 */ /* 0x000fca00078efcff */
[----:B------:R1:W-:Y:S01]  /*c390*/  STL [R1+0x64], R3 ;  /* 0x0000640301007387 */ /* 0x0003e20000100800 */
[----:B--2---:R-:W-:Y:S05]  /*c3a0*/  @P1 BRA `(.L_x_2438) ;  /* 0x0000000000081947 */ /* 0x004fea0003800000 */
[----:B------:R-:W2:Y:S02]  /*c3b0*/  SYNCS.PHASECHK.TRANS64.TRYWAIT P1, [R0+URZ+0x2d830], R5 ;  /* 0x02d83005000075a7 */ /* 0x000ea4000802017f */
[----:B--2---:R-:W-:Y:S05]  /*c3c0*/  @!P1 BRA `(.L_x_2439) ;  /* 0x0000014c00609947 */ /* 0x004fea0003800000 */
.L_x_2438:
[----:B-1----:R-:W3:Y:S04]  /*c3d0*/  LDL R3, [R1+0x64] ;  /* 0x0000640001037983 */ /* 0x002ee80000100800 */
[----:B------:R-:W4:Y:S01]  /*c3e0*/  LDL.64 R8, [R1] ;  /* 0x0000000001087983 */ /* 0x000f220000100a00 */
        /* <DEDUP_REMOVED lines=72> */
.L_x_2440:
[----:B------:R-:W2:Y:S01]  /*c870*/  LDL R5, [R1+0x98] ;  /* 0x0000980001057983 */ /* 0x000ea20000100800 */
[----:B------:R-:W0:Y:S01]  /*c880*/  LDC R150, c[0x0][0x448] ;  /* 0x00011200ff967b82 */ /* 0x000e220000000800 */
[----:B------:R-:W-:Y:S01]  /*c890*/  ULDC UR4, c[0x0][0x9d8] ;  /* 0x0002760000047ab9 */ /* 0x000fe20000000800 */
[----:B------:R-:W-:Y:S01]  /*c8a0*/  ULDC UR47, c[0x0][0x988] ;  /* 0x00026200002f7ab9 */ /* 0x000fe20000000800 */
[----:B------:R-:W2:Y:S04]  /*c8b0*/  LDL R90, [R1+0x88] ;  /* 0x00008800015a7983 */ /* 0x000ea80000100800 */
[----:B------:R-:W3:Y:S01]  /*c8c0*/  LDL R8, [R1+0x90] ;  /* 0x0000900001087983 */ /* 0x000ee20000100800 */
[----:B------:R-:W-:Y:S01]  /*c8d0*/  LOP3.LUT R22, R22, 0xfffffffe, RZ, 0xc0, !PT ;  /* 0xfffffffe16167812 */ /* 0x000fe200078ec0ff */
[----:B------:R-:W-:Y:S01]  /*c8e0*/  ULDC UR45, c[0x0][0x9d8] ;  /* 0x00027600002d7ab9 */ /* 0x000fe20000000800 */
[----:B------:R-:W-:Y:S01]  /*c8f0*/  ULDC UR46, c[0x0][0x9d8] ;  /* 0x00027600002e7ab9 */ /* 0x000fe20000000800 */
[----:B------:R-:W4:Y:S01]  /*c900*/  LDL R91, [R1+0x80] ;  /* 0x00008000015b7983 */ /* 0x000f220000100800 */
[----:B------:R-:W-:Y:S01]  /*c910*/  ULDC UR43, c[0x0][0x988] ;  /* 0x00026200002b7ab9 */ /* 0x000fe20000000800 */
[----:B------:R-:W-:-:S02]  /*c920*/  ULDC UR44, c[0x0][0x988] ;  /* 0x00026200002c7ab9 */ /* 0x000fc40000000800 */
[----:B------:R-:W5:Y:S04]  /*c930*/  LDL R89, [R1+0xc] ;  /* 0x00000c0001597983 */ /* 0x000f680000100800 */
[----:B------:R-:W5:Y:S01]  /*c940*/  LDL R88, [R1+0x8] ;  /* 0x0000080001587983 */ /* 0x000f620000100800 */
[----:B0-----:R-:W-:-:S13]  /*c950*/  ISETP.NE.AND P5, PT, R150, 0x1, PT ;  /* 0x000000019600780c */ /* 0x001fda0003fa5270 */
[----:B------:R-:W0:Y:S08]  /*c960*/  @P5 LDC R4, c[0x0][0x44c] ;  /* 0x00011300ff045b82 */ /* 0x000e300000000800 */
[----:B------:R-:W1:Y:S01]  /*c970*/  @P5 LDC R3, c[0x0][0x450] ;  /* 0x00011400ff035b82 */ /* 0x000e620000000800 */
[----:B------:R-:W-:Y:S01]  /*c980*/  FMUL.FTZ R9, R28, UR4 ;  /* 0x000000041c097c20 */ /* 0x000fe20008410000 */
[----:B------:R-:W-:Y:S01]  /*c990*/  FMUL.FTZ R10, R29, UR4 ;  /* 0x000000041d0a7c20 */ /* 0x000fe20008410000 */
[----:B------:R-:W-:Y:S01]  /*c9a0*/  FMUL.FTZ R13, R32, UR4 ;  /* 0x00000004200d7c20 */ /* 0x000fe20008410000 */
[----:B------:R-:W-:Y:S01]  /*c9b0*/  FMUL.FTZ R14, R33, UR4 ;  /* 0x00000004210e7c20 */ /* 0x000fe20008410000 */
[----:B------:R-:W-:-:S02]  /*c9c0*/  FMUL.FTZ R21, R36, UR4 ;  /* 0x0000000424157c20 */ /* 0x000fc40008410000 */
[----:B------:R-:W-:Y:S01]  /*c9d0*/  MUFU.TANH R9, R9 ;  /* 0x0000000900097308 */ /* 0x000fe20000002400 */
[----:B------:R-:W-:Y:S01]  /*c9e0*/  FMUL.FTZ R12, R31, UR4 ;  /* 0x000000041f0c7c20 */ /* 0x000fe20008410000 */
[----:B------:R-:W-:Y:S01]  /*c9f0*/  FMUL.FTZ R28, R41, UR4 ;  /* 0x00000004291c7c20 */ /* 0x000fe20008410000 */
[----:B------:R-:W-:Y:S01]  /*ca00*/  FMUL.FTZ R31, R44, UR4 ;  /* 0x000000042c1f7c20 */ /* 0x000fe20008410000 */
[----:B------:R-:W-:-:S04]  /*ca10*/  FMUL.FTZ R32, R45, UR4 ;  /* 0x000000042d207c20 */ /* 0x000fc80008410000 */
[----:B------:R-:W-:Y:S01]  /*ca20*/  MUFU.TANH R10, R10 ;  /* 0x0000000a000a7308 */ /* 0x000fe20000002400 */
[----:B------:R-:W-:Y:S01]  /*ca30*/  FMUL.FTZ R20, R35, UR4 ;  /* 0x0000000423147c20 */ /* 0x000fe20008410000 */
[----:B------:R-:W-:Y:S01]  /*ca40*/  FMUL.FTZ R35, R48, UR4 ;  /* 0x0000000430237c20 */ /* 0x000fe20008410000 */
[----:B------:R-:W-:-:S05]  /*ca50*/  FMUL.FTZ R36, R49, UR4 ;  /* 0x0000000431247c20 */ /* 0x000fca0008410000 */
[----:B------:R-:W-:Y:S01]  /*ca60*/  MUFU.TANH R13, R13 ;  /* 0x0000000d000d7308 */ /* 0x000fe20000002400 */
[----:B------:R-:W-:-:S07]  /*ca70*/  FMUL.FTZ R11, R30, UR4 ;  /* 0x000000041e0b7c20 */ /* 0x000fce0008410000 */
[----:B------:R-:W-:Y:S01]  /*ca80*/  MUFU.TANH R14, R14 ;  /* 0x0000000e000e7308 */ /* 0x000fe20000002400 */
[----:B------:R-:W-:-:S07]  /*ca90*/  FMUL.FTZ R15, R34, UR4 ;  /* 0x00000004220f7c20 */ /* 0x000fce0008410000 */
        /* <DEDUP_REMOVED lines=10> */
[----:B------:R-:W-:Y:S01]  /*cb40*/  FMUL.FTZ R57, R70, UR4 ;  /* 0x0000000446397c20 */ /* 0x000fe20008410000 */
[----:B------:R-:W-:-:S06]  /*cb50*/  FMUL.FTZ R58, R71, UR4 ;  /* 0x00000004473a7c20 */ /* 0x000fcc0008410000 */
[----:B------:R-:W-:Y:S01]  /*cb60*/  MUFU.TANH R32, R32 ;  /* 0x0000002000207308 */ /* 0x000fe20000002400 */
[----:B------:R-:W-:Y:S01]  /*cb70*/  FMUL.FTZ R29, R42, UR4 ;  /* 0x000000042a1d7c20 */ /* 0x000fe20008410000 */
[----:B------:R-:W-:Y:S01]  /*cb80*/  FMUL.FTZ R42, R55, UR4 ;  /* 0x00000004372a7c20 */ /* 0x000fe20008410000 */
[----:B------:R-:W-:Y:S01]  /*cb90*/  FMUL.FTZ R55, R68, UR4 ;  /* 0x0000000444377c20 */ /* 0x000fe20008410000 */
[----:B------:R-:W-:-:S04]  /*cba0*/  FMUL.FTZ R56, R69, UR4 ;  /* 0x0000000445387c20 */ /* 0x000fc80008410000 */
[----:B------:R-:W-:Y:S01]  /*cbb0*/  MUFU.TANH R35, R35 ;  /* 0x0000002300237308 */ /* 0x000fe20000002400 */
[----:B------:R-:W-:-:S07]  /*cbc0*/  FMUL.FTZ R33, R46, UR4 ;  /* 0x000000042e217c20 */ /* 0x000fce0008410000 */
[----:B------:R-:W-:Y:S01]  /*cbd0*/  MUFU.TANH R36, R36 ;  /* 0x0000002400247308 */ /* 0x000fe20000002400 */
[----:B------:R-:W-:Y:S01]  /*cbe0*/  FMUL.FTZ R46, R59, UR4 ;  /* 0x000000043b2e7c20 */ /* 0x000fe20008410000 */
[----:B------:R-:W-:Y:S01]  /*cbf0*/  FMUL.FTZ R59, R72, UR4 ;  /* 0x00000004483b7c20 */ /* 0x000fe20008410000 */
[----:B------:R-:W-:-:S05]  /*cc00*/  FMUL.FTZ R60, R73, UR4 ;  /* 0x00000004493c7c20 */ /* 0x000fca0008410000 */
[----:B------:R-:W-:Y:S08]  /*cc10*/  MUFU.TANH R43, R43 ;  /* 0x0000002b002b7308 */ /* 0x000ff00000002400 */
        /* <DEDUP_REMOVED lines=8> */
[----:B------:R-:W-:Y:S01]  /*cca0*/  MUFU.TANH R12, R12 ;  /* 0x0000000c000c7308 */ /* 0x000fe20000002400 */
[----:B------:R-:W-:-:S07]  /*ccb0*/  FMUL.FTZ R41, R54, UR4 ;  /* 0x0000000436297c20 */ /* 0x000fce0008410000 */
[----:B------:R-:W-:Y:S01]  /*ccc0*/  MUFU.TANH R15, R15 ;  /* 0x0000000f000f7308 */ /* 0x000fe20000002400 */
[----:B--2---:R-:W-:-:S04]  /*ccd0*/  IMAD.IADD R7, R5, 0x1, R90 ;  /* 0x0000000105077824 */ /* 0x004fc800078e025a */
[----:B0-----:R-:W-:-:S05]  /*cce0*/  @P5 IMAD.HI.U32 R4, R7, R4, RZ ;  /* 0x0000000407045227 */ /* 0x001fca00078e00ff */
[----:B-1----:R-:W-:-:S05]  /*ccf0*/  @P5 SHF.R.U32.HI R7, RZ, R3, R4 ;  /* 0x00000003ff075219 */ /* 0x002fca0000011604 */
[----:B------:R-:W0:Y:S04]  /*cd00*/  SHFL.IDX PT, R3, R7, RZ, 0x1c1f ;  /* 0x001c1fff07037589 */ /* 0x000e2800000e0000 */
[----:B------:R-:W1:Y:S01]  /*cd10*/  SHFL.IDX PT, R4, R7, 0x1, 0x1c1f ;  /* 0x003c1f0007047f89 */ /* 0x000e6200000e0000 */
[----:B------:R-:W-:-:S04]  /*cd20*/  IMAD.MOV.U32 R5, RZ, RZ, -0x80 ;  /* 0xffffff80ff057424 */ /* 0x000fc800078e00ff */
[----:B------:R-:W-:-:S05]  /*cd30*/  IMAD R5, R94, R5, 0x80 ;  /* 0x000000805e057424 */ /* 0x000fca00078e0205 */
[C-C-:B---3--:R-:W-:Y:S02]  /*cd40*/  IADD3 R6, -R8.reuse, 0x1, R5.reuse ;  /* 0x0000000108067810 */ /* 0x148fe40007ffe105 */
[----:B------:R-:W-:Y:S02]  /*cd50*/  IADD3 R5, -R8, R148, R5 ;  /* 0x0000009408057210 */ /* 0x000fe40007ffe105 */
[----:B------:R-:W-:-:S04]  /*cd60*/  IADD3 R6, -R147, R6, R148 ;  /* 0x0000000693067210 */ /* 0x000fc80007ffe194 */
[-CC-:B0-----:R-:W-:Y:S02]  /*cd70*/  VIADDMNMX R3, R3, R6.reuse, R5.reuse, PT ;  /* 0x0000000603037246 */ /* 0x181fe40003800105 */
[----:B-1----:R-:W-:Y:S01]  /*cd80*/  VIADDMNMX R4, R4, R6, R5, PT ;  /* 0x0000000604047246 */ /* 0x002fe20003800105 */
[----:B------:R-:W-:Y:S01]  /*cd90*/  FMUL.FTZ R5, R24, UR4 ;  /* 0x0000000418057c20 */ /* 0x000fe20008410000 */
[----:B------:R-:W-:Y:S01]  /*cda0*/  FMUL.FTZ R6, R25, UR4 ;  /* 0x0000000419067c20 */ /* 0x000fe20008410000 */
[----:B------:R-:W-:Y:S01]  /*cdb0*/  FMUL.FTZ R24, R37, UR4 ;  /* 0x0000000425187c20 */ /* 0x000fe20008410000 */
[----:B------:R-:W-:-:S03]  /*cdc0*/  FMUL.FTZ R8, R27, UR4 ;  /* 0x000000041b087c20 */ /* 0x000fc60008410000 */
[----:B------:R-:W0:Y:S01]  /*cdd0*/  MUFU.TANH R5, R5 ;  /* 0x0000000500057308 */ /* 0x000e220000002400 */
[----:B------:R-:W-:-:S07]  /*cde0*/  FMUL.FTZ R27, R40, UR4 ;  /* 0x00000004281b7c20 */ /* 0x000fce0008410000 */
[----:B------:R-:W1:Y:S01]  /*cdf0*/  MUFU.TANH R6, R6 ;  /* 0x0000000600067308 */ /* 0x000e620000002400 */
[----:B------:R-:W-:Y:S01]  /*ce00*/  FMUL.FTZ R7, R26, UR4 ;  /* 0x000000041a077c20 */ /* 0x000fe20008410000 */
[----:B------:R-:W-:Y:S01]  /*ce10*/  FMUL.FTZ R26, R39, UR4 ;  /* 0x00000004271a7c20 */ /* 0x000fe20008410000 */
[----:B------:R-:W-:Y:S01]  /*ce20*/  FMUL.FTZ R39, R52, UR4 ;  /* 0x0000000434277c20 */ /* 0x000fe20008410000 */
[----:B------:R-:W-:-:S04]  /*ce30*/  FMUL.FTZ R40, R53, UR4 ;  /* 0x0000000435287c20 */ /* 0x000fc80008410000 */
[----:B------:R-:W2:Y:S01]  /*ce40*/  MUFU.TANH R24, R24 ;  /* 0x0000001800187308 */ /* 0x000ea20000002400 */
[C---:B------:R-:W-:Y:S02]  /*ce50*/  ISETP.GT.AND P3, PT, R3.reuse, RZ, PT ;  /* 0x000000ff0300720c */ /* 0x040fe40003f64270 */
[C---:B------:R-:W-:Y:S02]  /*ce60*/  ISETP.GT.AND P4, PT, R3.reuse, 0x1, PT ;  /* 0x000000010300780c */ /* 0x040fe40003f84270 */
[----:B------:R-:W-:-:S03]  /*ce70*/  ISETP.GT.AND P1, PT, R3, 0x8, PT ;  /* 0x000000080300780c */ /* 0x000fc60003f24270 */
[----:B------:R-:W3:Y:S01]  /*ce80*/  MUFU.TANH R27, R27 ;  /* 0x0000001b001b7308 */ /* 0x000ee20000002400 */
[----:B------:R-:W-:Y:S01]  /*ce90*/  ISETP.GT.AND P2, PT, R3, 0x9, PT ;  /* 0x000000090300780c */ /* 0x000fe20003f44270 */
[----:B------:R-:W-:Y:S01]  /*cea0*/  FMUL.FTZ R25, R38, UR4 ;  /* 0x0000000426197c20 */ /* 0x000fe20008410000 */
[----:B0-----:R-:W-:Y:S01]  /*ceb0*/  FSEL R70, R5, -INF , P3 ;  /* 0xff80000005467808 */ /* 0x001fe20001800000 */
[----:B------:R-:W-:Y:S01]  /*cec0*/  FMUL.FTZ R38, R51, UR4 ;  /* 0x0000000433267c20 */ /* 0x000fe20008410000 */
[----:B-1----:R-:W-:-:S03]  /*ced0*/  FSEL R71, R6, -INF , P4 ;  /* 0xff80000006477808 */ /* 0x002fc60002000000 */
[----:B------:R-:W0:Y:S01]  /*cee0*/  MUFU.TANH R39, R39 ;  /* 0x0000002700277308 */ /* 0x000e220000002400 */
[----:B------:R-:W-:Y:S02]  /*cef0*/  FSEL R9, R9, -INF , P1 ;  /* 0xff80000009097808 */ /* 0x000fe40000800000 */
[----:B------:R-:W-:Y:S01]  /*cf00*/  FSEL R10, R10, -INF , P2 ;  /* 0xff8000000a0a7808 */ /* 0x000fe20001000000 */
[----:B------:R-:W-:Y:S01]  /*cf10*/  FMUL.FTZ R51, R64, UR4 ;  /* 0x0000000440337c20 */ /* 0x000fe20008410000 */
[----:B------:R-:W-:-:S03]  /*cf20*/  ISETP.GT.AND P3, PT, R3, 0x10, PT ;  /* 0x000000100300780c */ /* 0x000fc60003f64270 */
[----:B------:R-:W1:Y:S01]  /*cf30*/  MUFU.TANH R40, R40 ;  /* 0x0000002800287308 */ /* 0x000e620000002400 */
[----:B------:R-:W-:Y:S01]  /*cf40*/  ISETP.GT.AND P4, PT, R3, 0x11, PT ;  /* 0x000000110300780c */ /* 0x000fe20003f84270 */
[----:B------:R-:W-:Y:S01]  /*cf50*/  FMUL.FTZ R52, R65, UR4 ;  /* 0x0000000441347c20 */ /* 0x000fe20008410000 */
[C---:B------:R-:W-:Y:S02]  /*cf60*/  ISETP.GT.AND P1, PT, R3.reuse, 0x18, PT ;  /* 0x000000180300780c */ /* 0x040fe40003f24270 */
[----:B------:R-:W-:Y:S01]  /*cf70*/  ISETP.GT.AND P2, PT, R3, 0x19, PT ;  /* 0x000000190300780c */ /* 0x000fe20003f44270 */
[----:B------:R-:W-:Y:S01]  /*cf80*/  FMUL.FTZ R37, R50, UR4 ;  /* 0x0000000432257c20 */ /* 0x000fe20008410000 */
[----:B------:R-:W-:Y:S01]  /*cf90*/  FSEL R5, R13, -INF , P3 ;  /* 0xff8000000d057808 */ /* 0x000fe20001800000 */
[----:B------:R-:W-:Y:S01]  /*cfa0*/  FMUL.FTZ R50, R63, UR4 ;  /* 0x000000043f327c20 */ /* 0x000fe20008410000 */
[----:B------:R-:W-:Y:S02]  /*cfb0*/  FSEL R6, R14, -INF , P4 ;  /* 0xff8000000e067808 */ /* 0x000fe40002000000 */
[----:B------:R-:W-:-:S02]  /*cfc0*/  FSEL R21, R21, -INF , P1 ;  /* 0xff80000015157808 */ /* 0x000fc40000800000 */
[----:B--2---:R-:W-:Y:S01]  /*cfd0*/  FSEL R24, R24, -INF , P2 ;  /* 0xff80000018187808 */ /* 0x004fe20001000000 */
[----:B------:R-:W-:Y:S01]  /*cfe0*/  FMUL.FTZ R63, R76, UR4 ;  /* 0x000000044c3f7c20 */ /* 0x000fe20008410000 */
[----:B------:R-:W-:Y:S01]  /*cff0*/  ISETP.GT.AND P3, PT, R3, 0x20, PT ;  /* 0x000000200300780c */ /* 0x000fe20003f64270 */
[----:B------:R-:W-:Y:S01]  /*d000*/  FMUL.FTZ R64, R77, UR4 ;  /* 0x000000044d407c20 */ /* 0x000fe20008410000 */
[C---:B------:R-:W-:Y:S02]  /*d010*/  ISETP.GT.AND P4, PT, R3.reuse, 0x21, PT ;  /* 0x000000210300780c */ /* 0x040fe40003f84270 */
[C---:B------:R-:W-:Y:S02]  /*d020*/  ISETP.GT.AND P1, PT, R3.reuse, 0x28, PT ;  /* 0x000000280300780c */ /* 0x040fe40003f24270 */
[----:B------:R-:W-:Y:S01]  /*d030*/  ISETP.GT.AND P2, PT, R3, 0x29, PT ;  /* 0x000000290300780c */ /* 0x000fe20003f44270 */
[----:B------:R-:W2:Y:S01]  /*d040*/  MUFU.TANH R51, R51 ;  /* 0x0000003300337308 */ /* 0x000ea20000002400 */
[----:B---3--:R-:W-:-:S02]  /*d050*/  FSEL R27, R27, -INF , P3 ;  /* 0xff8000001b1b7808 */ /* 0x008fc40001800000 */
[----:B------:R-:W-:Y:S02]  /*d060*/  FSEL R28, R28, -INF , P4 ;  /* 0xff8000001c1c7808 */ /* 0x000fe40002000000 */
[----:B------:R-:W-:-:S03]  /*d070*/  FSEL R31, R31, -INF , P1 ;  /* 0xff8000001f1f7808 */ /* 0x000fc60000800000 */
[----:B------:R-:W3:Y:S01]  /*d080*/  MUFU.TANH R52, R52 ;  /* 0x0000003400347308 */ /* 0x000ee20000002400 */
[----:B------:R-:W-:Y:S02]  /*d090*/  FSEL R32, R32, -INF , P2 ;  /* 0xff80000020207808 */ /* 0x000fe40001000000 */
[C---:B------:R-:W-:Y:S02]  /*d0a0*/  ISETP.GT.AND P3, PT, R3.reuse, 0x30, PT ;  /* 0x000000300300780c */ /* 0x040fe40003f64270 */
[C---:B------:R-:W-:Y:S02]  /*d0b0*/  ISETP.GT.AND P4, PT, R3.reuse, 0x31, PT ;  /* 0x000000310300780c */ /* 0x040fe40003f84270 */
[C---:B------:R-:W-:Y:S02]  /*d0c0*/  ISETP.GT.AND P1, PT, R3.reuse, 0x38, PT ;  /* 0x000000380300780c */ /* 0x040fe40003f24270 */
[----:B------:R-:W-:Y:S01]  /*d0d0*/  ISETP.GT.AND P2, PT, R3, 0x39, PT ;  /* 0x000000390300780c */ /* 0x000fe20003f44270 */
[----:B------:R-:W4:Y:S01]  /*d0e0*/  MUFU.TANH R63, R63 ;  /* 0x0000003f003f7308 */ /* 0x000f220000002400 */
[----:B------:R-:W-:-:S02]  /*d0f0*/  FSEL R35, R35, -INF , P3 ;  /* 0xff80000023237808 */ /* 0x000fc40001800000 */
[----:B------:R-:W-:Y:S02]  /*d100*/  FSEL R36, R36, -INF , P4 ;  /* 0xff80000024247808 */ /* 0x000fe40002000000 */
[----:B0-----:R-:W-:-:S03]  /*d110*/  FSEL R39, R39, -INF , P1 ;  /* 0xff80000027277808 */ /* 0x001fc60000800000 */
[----:B------:R-:W0:Y:S01]  /*d120*/  MUFU.TANH R64, R64 ;  /* 0x0000004000407308 */ /* 0x000e220000002400 */
[----:B-1----:R-:W-:Y:S02]  /*d130*/  FSEL R40, R40, -INF , P2 ;  /* 0xff80000028287808 */ /* 0x002fe40001000000 */
[C---:B------:R-:W-:Y:S02]  /*d140*/  ISETP.GT.AND P3, PT, R3.reuse, 0x40, PT ;  /* 0x000000400300780c */ /* 0x040fe40003f64270 */
[C---:B------:R-:W-:Y:S02]  /*d150*/  ISETP.GT.AND P4, PT, R3.reuse, 0x41, PT ;  /* 0x000000410300780c */ /* 0x040fe40003f84270 */
[C---:B------:R-:W-:Y:S02]  /*d160*/  ISETP.GT.AND P1, PT, R3.reuse, 0x48, PT ;  /* 0x000000480300780c */ /* 0x040fe40003f24270 */
[----:B------:R-:W-:Y:S01]  /*d170*/  ISETP.GT.AND P2, PT, R3, 0x49, PT ;  /* 0x000000490300780c */ /* 0x000fe20003f44270 */
[----:B------:R-:W1:Y:S01]  /*d180*/  MUFU.TANH R7, R7 ;  /* 0x0000000700077308 */ /* 0x000e620000002400 */
[----:B------:R-:W-:-:S02]  /*d190*/  FSEL R43, R43, -INF , P3 ;  /* 0xff8000002b2b7808 */ /* 0x000fc40001800000 */
[----:B------:R-:W-:Y:S02]  /*d1a0*/  FSEL R44, R44, -INF , P4 ;  /* 0xff8000002c2c7808 */ /* 0x000fe40002000000 */
[----:B------:R-:W-:-:S03]  /*d1b0*/  FSEL R47, R47, -INF , P1 ;  /* 0xff8000002f2f7808 */ /* 0x000fc60000800000 */
[----:B------:R-:W5:Y:S01]  /*d1c0*/  MUFU.TANH R8, R8 ;  /* 0x0000000800087308 */ /* 0x000f620000002400 */
[----:B------:R-:W-:Y:S02]  /*d1d0*/  FSEL R48, R48, -INF , P2 ;  /* 0xff80000030307808 */ /* 0x000fe40001000000 */
[C---:B------:R-:W-:Y:S02]  /*d1e0*/  ISETP.GT.AND P3, PT, R3.reuse, 0x50, PT ;  /* 0x000000500300780c */ /* 0x040fe40003f64270 */
[C---:B------:R-:W-:Y:S02]  /*d1f0*/  ISETP.GT.AND P4, PT, R3.reuse, 0x51, PT ;  /* 0x000000510300780c */ /* 0x040fe40003f84270 */
[C---:B------:R-:W-:Y:S02]  /*d200*/  ISETP.GT.AND P1, PT, R3.reuse, 0x58, PT ;  /* 0x000000580300780c */ /* 0x040fe40003f24270 */
[----:B------:R-:W-:Y:S01]  /*d210*/  ISETP.GT.AND P2, PT, R3, 0x59, PT ;  /* 0x000000590300780c */ /* 0x000fe20003f44270 */
[----:B------:R-:W5:Y:S01]  /*d220*/  MUFU.TANH R20, R20 ;  /* 0x0000001400147308 */ /* 0x000f620000002400 */
[----:B--2---:R-:W-:-:S02]  /*d230*/  FSEL R51, R51, -INF , P3 ;  /* 0xff80000033337808 */ /* 0x004fc40001800000 */
[----:B---3--:R-:W-:Y:S02]  /*d240*/  FSEL R52, R52, -INF , P4 ;  /* 0xff80000034347808 */ /* 0x008fe40002000000 */
[----:B------:R-:W-:-:S03]  /*d250*/  FSEL R55, R55, -INF , P1 ;  /* 0xff80000037377808 */ /* 0x000fc60000800000 */
[----:B------:R-:W2:Y:S01]  /*d260*/  MUFU.TANH R25, R25 ;  /* 0x0000001900197308 */ /* 0x000ea20000002400 */
[----:B------:R-:W-:Y:S02]  /*d270*/  FSEL R56, R56, -INF , P2 ;  /* 0xff80000038387808 */ /* 0x000fe40001000000 */
[C---:B------:R-:W-:Y:S02]  /*d280*/  ISETP.GT.AND P3, PT, R3.reuse, 0x60, PT ;  /* 0x000000600300780c */ /* 0x040fe40003f64270 */
[----:B------:R-:W-:-:S03]  /*d290*/  ISETP.GT.AND P4, PT, R3, 0x61, PT ;  /* 0x000000610300780c */ /* 0x000fc60003f84270 */
[----:B------:R-:W3:Y:S01]  /*d2a0*/  MUFU.TANH R26, R26 ;  /* 0x0000001a001a7308 */ /* 0x000ee20000002400 */
[C---:B------:R-:W-:Y:S02]  /*d2b0*/  ISETP.GT.AND P1, PT, R3.reuse, 0x68, PT ;  /* 0x000000680300780c */ /* 0x040fe40003f24270 */
[----:B------:R-:W-:Y:S02]  /*d2c0*/  ISETP.GT.AND P2, PT, R3, 0x69, PT ;  /* 0x000000690300780c */ /* 0x000fe40003f44270 */
[----:B------:R-:W-:-:S03]  /*d2d0*/  FSEL R59, R59, -INF , P3 ;  /* 0xff8000003b3b7808 */ /* 0x000fc60001800000 */
[----:B------:R-:W3:Y:S01]  /*d2e0*/  MUFU.TANH R29, R29 ;  /* 0x0000001d001d7308 */ /* 0x000ee20000002400 */
[----:B------:R-:W-:Y:S02]  /*d2f0*/  FSEL R60, R60, -INF , P4 ;  /* 0xff8000003c3c7808 */ /* 0x000fe40002000000 */
[----:B----4-:R-:W-:Y:S02]  /*d300*/  FSEL R63, R63, -INF , P1 ;  /* 0xff8000003f3f7808 */ /* 0x010fe40000800000 */
[----:B0-----:R-:W-:-:S03]  /*d310*/  FSEL R64, R64, -INF , P2 ;  /* 0xff80000040407808 */ /* 0x001fc60001000000 */
[----:B------:R-:W0:Y:S01]  /*d320*/  MUFU.TANH R30, R30 ;  /* 0x0000001e001e7308 */ /* 0x000e220000002400 */
[----:B------:R-:W-:Y:S01]  /*d330*/  ISETP.GT.AND P3, PT, R4, RZ, PT ;  /* 0x000000ff0400720c */ /* 0x000fe20003f64270 */
[----:B------:R-:W-:Y:S01]  /*d340*/  FMUL.FTZ R49, R62, UR4 ;  /* 0x000000043e317c20 */ /* 0x000fe20008410000 */
[C---:B------:R-:W-:Y:S02]  /*d350*/  ISETP.GT.AND P4, PT, R4.reuse, 0x1, PT ;  /* 0x000000010400780c */ /* 0x040fe40003f84270 */
[----:B------:R-:W-:-:S03]  /*d360*/  ISETP.GT.AND P1, PT, R4, 0x8, PT ;  /* 0x000000080400780c */ /* 0x000fc60003f24270 */
[----:B------:R-:W4:Y:S01]  /*d370*/  MUFU.TANH R33, R33 ;  /* 0x0000002100217308 */ /* 0x000f220000002400 */
[----:B------:R-:W-:-:S07]  /*d380*/  ISETP.GT.AND P2, PT, R4, 0x9, PT ;  /* 0x000000090400780c */ /* 0x000fce0003f44270 */
[----:B------:R-:W4:Y:S01]  /*d390*/  MUFU.TANH R34, R34 ;  /* 0x0000002200227308 */ /* 0x000f220000002400 */
[----:B-1----:R-:W-:Y:S02]  /*d3a0*/  FSEL R7, R7, -INF , P3 ;  /* 0xff80000007077808 */ /* 0x002fe40001800000 */
[----:B-----5:R-:W-:Y:S02]  /*d3b0*/  FSEL R13, R8, -INF , P4 ;  /* 0xff800000080d7808 */ /* 0x020fe40002000000 */
[----:B------:R-:W-:-:S03]  /*d3c0*/  FSEL R11, R11, -INF , P1 ;  /* 0xff8000000b0b7808 */ /* 0x000fc60000800000 */
[----:B------:R-:W1:Y:S01]  /*d3d0*/  MUFU.TANH R37, R37 ;  /* 0x0000002500257308 */ /* 0x000e620000002400 */
[----:B------:R-:W-:Y:S01]  /*d3e0*/  FSEL R12, R12, -INF , P2 ;  /* 0xff8000000c0c7808 */ /* 0x000fe20001000000 */
[----:B------:R-:W-:Y:S01]  /*d3f0*/  FMUL.FTZ R53, R66, UR4 ;  /* 0x0000000442357c20 */ /* 0x000fe20008410000 */
[C---:B------:R-:W-:Y:S01]  /*d400*/  ISETP.GT.AND P3, PT, R4.reuse, 0x10, PT ;  /* 0x000000100400780c */ /* 0x040fe20003f64270 */
[----:B------:R-:W-:Y:S01]  /*d410*/  FMUL.FTZ R54, R67, UR4 ;  /* 0x0000000443367c20 */ /* 0x000fe20008410000 */
[----:B------:R-:W-:-:S03]  /*d420*/  ISETP.GT.AND P4, PT, R4, 0x11, PT ;  /* 0x000000110400780c */ /* 0x000fc60003f84270 */
[----:B------:R-:W5:Y:S01]  /*d430*/  MUFU.TANH R38, R38 ;  /* 0x0000002600267308 */ /* 0x000f620000002400 */
[C---:B------:R-:W-:Y:S02]  /*d440*/  ISETP.GT.AND P1, PT, R4.reuse, 0x18, PT ;  /* 0x000000180400780c */ /* 0x040fe40003f24270 */
[----:B------:R-:W-:-:S05]  /*d450*/  ISETP.GT.AND P2, PT, R4, 0x19, PT ;  /* 0x000000190400780c */ /* 0x000fca0003f44270 */
[----:B------:R-:W5:Y:S01]  /*d460*/  MUFU.TANH R41, R41 ;  /* 0x0000002900297308 */ /* 0x000f620000002400 */
[----:B------:R-:W-:-:S07]  /*d470*/  FSEL R15, R15, -INF , P3 ;  /* 0xff8000000f0f7808 */ /* 0x000fce0001800000 */
[----:B------:R-:W5:Y:S01]  /*d480*/  MUFU.TANH R42, R42 ;  /* 0x0000002a002a7308 */ /* 0x000f620000002400 */
[----:B------:R-:W-:Y:S02]  /*d490*/  FSEL R20, R20, -INF , P4 ;  /* 0xff80000014147808 */ /* 0x000fe40002000000 */
[----:B--2---:R-:W-:Y:S02]  /*d4a0*/  FSEL R25, R25, -INF , P1 ;  /* 0xff80000019197808 */ /* 0x004fe40000800000 */
[----:B---3--:R-:W-:-:S03]  /*d4b0*/  FSEL R26, R26, -INF , P2 ;  /* 0xff8000001a1a7808 */ /* 0x008fc60001000000 */
[----:B------:R-:W2:Y:S01]  /*d4c0*/  MUFU.TANH R45, R45 ;  /* 0x0000002d002d7308 */ /* 0x000ea20000002400 */
[----:B------:R-:W-:Y:S01]  /*d4d0*/  ISETP.GT.AND P3, PT, R4, 0x20, PT ;  /* 0x000000200400780c */ /* 0x000fe20003f64270 */
[----:B------:R-:W-:Y:S01]  /*d4e0*/  FMUL.FTZ R61, R74, UR4 ;  /* 0x000000044a3d7c20 */ /* 0x000fe20008410000 */
[C---:B------:R-:W-:Y:S01]  /*d4f0*/  ISETP.GT.AND P4, PT, R4.reuse, 0x21, PT ;  /* 0x000000210400780c */ /* 0x040fe20003f84270 */
[----:B------:R-:W-:Y:S01]  /*d500*/  FMUL.FTZ R62, R75, UR4 ;  /* 0x000000044b3e7c20 */ /* 0x000fe20008410000 */
[----:B------:R-:W-:-:S03]  /*d510*/  ISETP.GT.AND P1, PT, R4, 0x28, PT ;  /* 0x000000280400780c */ /* 0x000fc60003f24270 */
[----:B------:R-:W3:Y:S01]  /*d520*/  MUFU.TANH R46, R46 ;  /* 0x0000002e002e7308 */ /* 0x000ee20000002400 */
[----:B------:R-:W-:Y:S01]  /*d530*/  ISETP.GT.AND P2, PT, R4, 0x29, PT ;  /* 0x000000290400780c */ /* 0x000fe20003f44270 */
[----:B------:R-:W-:Y:S01]  /*d540*/  FMUL.FTZ R65, R78, UR4 ;  /* 0x000000044e417c20 */ /* 0x000fe20008410000 */
[----:B------:R-:W-:-:S05]  /*d550*/  FMUL.FTZ R66, R79, UR4 ;  /* 0x000000044f427c20 */ /* 0x000fca0008410000 */
[----:B------:R-:W3:Y:S01]  /*d560*/  MUFU.TANH R49, R49 ;  /* 0x0000003100317308 */ /* 0x000ee20000002400 */
[----:B------:R-:W-:-:S07]  /*d570*/  FSEL R29, R29, -INF , P3 ;  /* 0xff8000001d1d7808 */ /* 0x000fce0001800000 */
[----:B------:R-:W3:Y:S01]  /*d580*/  MUFU.TANH R50, R50 ;  /* 0x0000003200327308 */ /* 0x000ee20000002400 */
[----:B0-----:R-:W-:Y:S02]  /*d590*/  FSEL R30, R30, -INF , P4 ;  /* 0xff8000001e1e7808 */ /* 0x001fe40002000000 */
[----:B----4-:R-:W-:Y:S02]  /*d5a0*/  FSEL R33, R33, -INF , P1 ;  /* 0xff80000021217808 */ /* 0x010fe40000800000 */
[----:B------:R-:W-:-:S03]  /*d5b0*/  FSEL R34, R34, -INF , P2 ;  /* 0xff80000022227808 */ /* 0x000fc60001000000 */
[----:B------:R-:W0:Y:S01]  /*d5c0*/  MUFU.TANH R53, R53 ;  /* 0x0000003500357308 */ /* 0x000e220000002400 */
[----:B------:R-:W-:Y:S01]  /*d5d0*/  ISETP.GT.AND P3, PT, R4, 0x30, PT ;  /* 0x000000300400780c */ /* 0x000fe20003f64270 */
[----:B------:R-:W-:Y:S01]  /*d5e0*/  FMUL.FTZ R69, R86, UR4 ;  /* 0x0000000456457c20 */ /* 0x000fe20008410000 */
[C---:B------:R-:W-:Y:S02]  /*d5f0*/  ISETP.GT.AND P4, PT, R4.reuse, 0x31, PT ;  /* 0x000000310400780c */ /* 0x040fe40003f84270 */
[----:B------:R-:W-:-:S03]  /*d600*/  ISETP.GT.AND P1, PT, R4, 0x38, PT ;  /* 0x000000380400780c */ /* 0x000fc60003f24270 */
[----:B------:R-:W4:Y:S01]  /*d610*/  MUFU.TANH R54, R54 ;  /* 0x0000003600367308 */ /* 0x000f220000002400 */
[----:B------:R-:W-:-:S07]  /*d620*/  ISETP.GT.AND P2, PT, R4, 0x39, PT ;  /* 0x000000390400780c */ /* 0x000fce0003f44270 */
[----:B------:R-:W4:Y:S01]  /*d630*/  MUFU.TANH R57, R57 ;  /* 0x0000003900397308 */ /* 0x000f220000002400 */
[----:B-1----:R-:W-:-:S07]  /*d640*/  FSEL R37, R37, -INF , P3 ;  /* 0xff80000025257808 */ /* 0x002fce0001800000 */
[----:B------:R-:W1:Y:S01]  /*d650*/  MUFU.TANH R58, R58 ;  /* 0x0000003a003a7308 */ /* 0x000e620000002400 */
[----:B-----5:R-:W-:Y:S02]  /*d660*/  FSEL R38, R38, -INF , P4 ;  /* 0xff80000026267808 */ /* 0x020fe40002000000 */
[----:B------:R-:W-:Y:S02]  /*d670*/  FSEL R41, R41, -INF , P1 ;  /* 0xff80000029297808 */ /* 0x000fe40000800000 */
[----:B------:R-:W-:-:S03]  /*d680*/  FSEL R42, R42, -INF , P2 ;  /* 0xff8000002a2a7808 */ /* 0x000fc60001000000 */
[----:B------:R-:W5:Y:S01]  /*d690*/  MUFU.TANH R61, R61 ;  /* 0x0000003d003d7308 */ /* 0x000f620000002400 */
[C---:B------:R-:W-:Y:S02]  /*d6a0*/  ISETP.GT.AND P3, PT, R4.reuse, 0x40, PT ;  /* 0x000000400400780c */ /* 0x040fe40003f64270 */
[C---:B------:R-:W-:Y:S02]  /*d6b0*/  ISETP.GT.AND P4, PT, R4.reuse, 0x41, PT ;  /* 0x000000410400780c */ /* 0x040fe40003f84270 */
[----:B------:R-:W-:-:S03]  /*d6c0*/  ISETP.GT.AND P1, PT, R4, 0x48, PT ;  /* 0x000000480400780c */ /* 0x000fc60003f24270 */
[----:B------:R-:W5:Y:S01]  /*d6d0*/  MUFU.TANH R62, R62 ;  /* 0x0000003e003e7308 */ /* 0x000f620000002400 */
[----:B------:R-:W-:Y:S02]  /*d6e0*/  ISETP.GT.AND P2, PT, R4, 0x49, PT ;  /* 0x000000490400780c */ /* 0x000fe40003f44270 */
[----:B------:R-:W-:-:S05]  /*d6f0*/  FMNMX.FTZ R8, R7, R13, !PT ;  /* 0x0000000d07087209 */ /* 0x000fca0007810000 */
[----:B------:R-:W5:Y:S01]  /*d700*/  MUFU.TANH R65, R65 ;  /* 0x0000004100417308 */ /* 0x000f620000002400 */
[----:B------:R-:W-:Y:S01]  /*d710*/  FMUL.FTZ R67, R82, UR4 ;  /* 0x0000000452437c20 */ /* 0x000fe20008410000 */
[----:B------:R-:W-:Y:S01]  /*d720*/  FMUL.FTZ R68, R83, UR4 ;  /* 0x0000000453447c20 */ /* 0x000fe20008410000 */
[----:B------:R-:W-:-:S05]  /*d730*/  FMUL.FTZ R72, R87, UR4 ;  /* 0x0000000457487c20 */ /* 0x000fca0008410000 */
[----:B------:R-:W5:Y:S01]  /*d740*/  MUFU.TANH R66, R66 ;  /* 0x0000004200427308 */ /* 0x000f620000002400 */
[----:B--2---:R-:W-:Y:S02]  /*d750*/  FSEL R45, R45, -INF , P3 ;  /* 0xff8000002d2d7808 */ /* 0x004fe40001800000 */
[----:B---3--:R-:W-:Y:S02]  /*d760*/  FSEL R46, R46, -INF , P4 ;  /* 0xff8000002e2e7808 */ /* 0x008fe40002000000 */
[----:B------:R-:W-:-:S03]  /*d770*/  FSEL R49, R49, -INF , P1 ;  /* 0xff80000031317808 */ /* 0x000fc60000800000 */
[----:B------:R-:W2:Y:S01]  /*d780*/  MUFU.TANH R69, R69 ;  /* 0x0000004500457308 */ /* 0x000ea20000002400 */
[----:B------:R-:W-:Y:S02]  /*d790*/  FSEL R50, R50, -INF , P2 ;  /* 0xff80000032327808 */ /* 0x000fe40001000000 */
[----:B------:R-:W-:Y:S02]  /*d7a0*/  FMNMX.FTZ R8, R11, R8, !PT ;  /* 0x000000080b087209 */ /* 0x000fe40007810000 */
[C---:B------:R-:W-:Y:S02]  /*d7b0*/  ISETP.GT.AND P3, PT, R4.reuse, 0x50, PT ;  /* 0x000000500400780c */ /* 0x040fe40003f64270 */
[C---:B------:R-:W-:Y:S02]  /*d7c0*/  ISETP.GT.AND P4, PT, R4.reuse, 0x51, PT ;  /* 0x000000510400780c */ /* 0x040fe40003f84270 */
[C---:B------:R-:W-:Y:S02]  /*d7d0*/  ISETP.GT.AND P1, PT, R4.reuse, 0x58, PT ;  /* 0x000000580400780c */ /* 0x040fe40003f24270 */
[----:B------:R-:W-:Y:S01]  /*d7e0*/  ISETP.GT.AND P2, PT, R4, 0x59, PT ;  /* 0x000000590400780c */ /* 0x000fe20003f44270 */
[----:B------:R-:W3:Y:S01]  /*d7f0*/  MUFU.TANH R67, R67 ;  /* 0x0000004300437308 */ /* 0x000ee20000002400 */
[----:B------:R-:W-:-:S02]  /*d800*/  FMNMX.FTZ R8, R12, R8, !PT ;  /* 0x000000080c087209 */ /* 0x000fc40007810000 */
[----:B0-----:R-:W-:Y:S02]  /*d810*/  FSEL R53, R53, -INF , P3 ;  /* 0xff80000035357808 */ /* 0x001fe40001800000 */
[----:B----4-:R-:W-:Y:S02]  /*d820*/  FSEL R54, R54, -INF , P4 ;  /* 0xff80000036367808 */ /* 0x010fe40002000000 */
[----:B------:R-:W-:Y:S01]  /*d830*/  FSEL R57, R57, -INF , P1 ;  /* 0xff80000039397808 */ /* 0x000fe20000800000 */
[----:B------:R-:W0:Y:S01]  /*d840*/  MUFU.TANH R68, R68 ;  /* 0x0000004400447308 */ /* 0x000e220000002400 */
[----:B-1----:R-:W-:Y:S02]  /*d850*/  FSEL R58, R58, -INF , P2 ;  /* 0xff8000003a3a7808 */ /* 0x002fe40001000000 */
[C---:B------:R-:W-:Y:S02]  /*d860*/  ISETP.GT.AND P3, PT, R4.reuse, 0x60, PT ;  /* 0x000000600400780c */ /* 0x040fe40003f64270 */
[----:B------:R-:W-:-:S03]  /*d870*/  ISETP.GT.AND P4, PT, R4, 0x61, PT ;  /* 0x000000610400780c */ /* 0x000fc60003f84270 */
[----:B------:R-:W1:Y:S01]  /*d880*/  MUFU.TANH R72, R72 ;  /* 0x0000004800487308 */ /* 0x000e620000002400 */
[C---:B------:R-:W-:Y:S02]  /*d890*/  ISETP.GT.AND P1, PT, R4.reuse, 0x68, PT ;  /* 0x000000680400780c */ /* 0x040fe40003f24270 */
[----:B------:R-:W-:Y:S02]  /*d8a0*/  ISETP.GT.AND P2, PT, R4, 0x69, PT ;  /* 0x000000690400780c */ /* 0x000fe40003f44270 */
[----:B------:R-:W-:Y:S02]  /*d8b0*/  FMNMX.FTZ R73, R15, R8, !PT ;  /* 0x000000080f497209 */ /* 0x000fe40007810000 */
[----:B-----5:R-:W-:Y:S02]  /*d8c0*/  FSEL R61, R61, -INF , P3 ;  /* 0xff8000003d3d7808 */ /* 0x020fe40001800000 */
[----:B------:R-:W-:Y:S02]  /*d8d0*/  FSEL R62, R62, -INF , P4 ;  /* 0xff8000003e3e7808 */ /* 0x000fe40002000000 */
[----:B------:R-:W-:-:S02]  /*d8e0*/  FSEL R65, R65, -INF , P1 ;  /* 0xff80000041417808 */ /* 0x000fc40000800000 */
[----:B------:R-:W-:Y:S02]  /*d8f0*/  FSEL R66, R66, -INF , P2 ;  /* 0xff80000042427808 */ /* 0x000fe40001000000 */
[C---:B------:R-:W-:Y:S02]  /*d900*/  ISETP.GT.AND P3, PT, R4.reuse, 0x70, PT ;  /* 0x000000700400780c */ /* 0x040fe40003f64270 */
[C---:B------:R-:W-:Y:S02]  /*d910*/  ISETP.GT.AND P4, PT, R4.reuse, 0x71, PT ;  /* 0x000000710400780c */ /* 0x040fe40003f84270 */
[C---:B------:R-:W-:Y:S02]  /*d920*/  ISETP.GT.AND P1, PT, R4.reuse, 0x78, PT ;  /* 0x000000780400780c */ /* 0x040fe40003f24270 */
[----:B------:R-:W-:Y:S02]  /*d930*/  ISETP.GT.AND P2, PT, R4, 0x79, PT ;  /* 0x000000790400780c */ /* 0x000fe40003f44270 */
[----:B------:R-:W-:-:S02]  /*d940*/  FMNMX.FTZ R4, R20, R73, !PT ;  /* 0x0000004914047209 */ /* 0x000fc40007810000 */
[----:B--2---:R-:W-:Y:S02]  /*d950*/  FSEL R73, R69, -INF , P1 ;  /* 0xff80000045497808 */ /* 0x004fe40000800000 */
[----:B------:R-:W-:Y:S02]  /*d960*/  FMNMX.FTZ R69, R25, R4, !PT ;  /* 0x0000000419457209 */ /* 0x000fe40007810000 */
[----:B------:R-:W-:Y:S02]  /*d970*/  FMNMX.FTZ R4, R70, R71, !PT ;  /* 0x0000004746047209 */ /* 0x000fe40007810000 */
[----:B------:R-:W-:Y:S02]  /*d980*/  FMNMX.FTZ R8, R26, R69, !PT ;  /* 0x000000451a087209 */ /* 0x000fe40007810000 */
[----:B---3--:R-:W-:Y:S02]  /*d990*/  FSEL R67, R67, -INF , P3 ;  /* 0xff80000043437808 */ /* 0x008fe40001800000 */
[----:B0-----:R-:W-:-:S02]  /*d9a0*/  FSEL R14, R68, -INF , P4 ;  /* 0xff800000440e7808 */ /* 0x001fc40002000000 */
[----:B-1----:R-:W-:Y:S02]  /*d9b0*/  FSEL R72, R72, -INF , P2 ;  /* 0xff80000048487808 */ /* 0x002fe40001000000 */
[C---:B------:R-:W-:Y:S02]  /*d9c0*/  ISETP.GT.AND P3, PT, R3.reuse, 0x70, PT ;  /* 0x000000700300780c */ /* 0x040fe40003f64270 */
[C---:B------:R-:W-:Y:S02]  /*d9d0*/  ISETP.GT.AND P4, PT, R3.reuse, 0x71, PT ;  /* 0x000000710300780c */ /* 0x040fe40003f84270 */
[C---:B------:R-:W-:Y:S02]  /*d9e0*/  ISETP.GT.AND P1, PT, R3.reuse, 0x78, PT ;  /* 0x000000780300780c */ /* 0x040fe40003f24270 */
[----:B------:R-:W-:Y:S02]  /*d9f0*/  ISETP.GT.AND P2, PT, R3, 0x79, PT ;  /* 0x000000790300780c */ /* 0x000fe40003f44270 */
        /* <DEDUP_REMOVED lines=37> */
[----:B------:R-:W-:Y:S01]  /*dc50*/  FMNMX.FTZ R3, R65, R8, !PT ;  /* 0x0000000841037209 */ /* 0x000fe20007810000 */
[----:B------:R-:W-:Y:S01]  /*dc60*/  FMUL.FTZ R68, R80, UR4 ;  /* 0x0000000450447c20 */ /* 0x000fe20008410000 */
[----:B------:R-:W-:Y:S02]  /*dc70*/  FMNMX.FTZ R8, R52, R69, !PT ;  /* 0x0000004534087209 */ /* 0x000fe40007810000 */
[----:B------:R-:W-:Y:S01]  /*dc80*/  FMNMX.FTZ R74, R66, R3, !PT ;  /* 0x00000003424a7209 */ /* 0x000fe20007810000 */
[----:B------:R-:W-:Y:S01]  /*dc90*/  FMUL.FTZ R4, R81, UR4 ;  /* 0x0000000451047c20 */ /* 0x000fe20008410000 */
[----:B------:R-:W-:Y:S02]  /*dca0*/  FMNMX.FTZ R69, R55, R8, !PT ;  /* 0x0000000837457209 */ /* 0x000fe40007810000 */
[----:B------:R-:W-:Y:S01]  /*dcb0*/  FMNMX.FTZ R3, R67, R74, !PT ;  /* 0x0000004a43037209 */ /* 0x000fe20007810000 */
[----:B------:R-:W0:Y:S01]  /*dcc0*/  MUFU.TANH R68, R68 ;  /* 0x0000004400447308 */ /* 0x000e220000002400 */
[----:B------:R-:W-:-:S02]  /*dcd0*/  FMNMX.FTZ R8, R56, R69, !PT ;  /* 0x0000004538087209 */ /* 0x000fc40007810000 */
[----:B------:R-:W-:Y:S01]  /*dce0*/  FMNMX.FTZ R74, R14, R3, !PT ;  /* 0x000000030e4a7209 */ /* 0x000fe20007810000 */
[----:B------:R-:W-:Y:S01]  /*dcf0*/  FMUL.FTZ R84, R84, UR4 ;  /* 0x0000000454547c20 */ /* 0x000fe20008410000 */
[----:B------:R-:W-:-:S03]  /*dd00*/  FMNMX.FTZ R75, R59, R8, !PT ;  /* 0x000000083b4b7209 */ /* 0x000fc60007810000 */
[----:B------:R-:W1:Y:S01]  /*dd10*/  MUFU.TANH R4, R4 ;  /* 0x0000000400047308 */ /* 0x000e620000002400 */
[----:B------:R-:W-:Y:S01]  /*dd20*/  FMNMX.FTZ R69, R73, R74, !PT ;  /* 0x0000004a49457209 */ /* 0x000fe20007810000 */
[----:B------:R-:W-:Y:S01]  /*dd30*/  FMUL.FTZ R85, R85, UR4 ;  /* 0x0000000455557c20 */ /* 0x000fe20008410000 */
[----:B------:R-:W-:Y:S02]  /*dd40*/  FMNMX.FTZ R74, R60, R75, !PT ;  /* 0x0000004b3c4a7209 */ /* 0x000fe40007810000 */
[----:B------:R-:W-:-:S03]  /*dd50*/  FMNMX.FTZ R8, R72, R69, !PT ;  /* 0x0000004548087209 */ /* 0x000fc60007810000 */
[----:B------:R-:W2:Y:S01]  /*dd60*/  MUFU.TANH R3, R84 ;  /* 0x0000005400037308 */ /* 0x000ea20000002400 */
[----:B------:R-:W-:Y:S02]  /*dd70*/  FMNMX.FTZ R75, R63, R74, !PT ;  /* 0x0000004a3f4b7209 */ /* 0x000fe40007810000 */
[----:B0-----:R-:W-:-:S05]  /*dd80*/  FSEL R68, R68, -INF , P3 ;  /* 0xff80000044447808 */ /* 0x001fca0001800000 */
[----:B------:R-:W0:Y:S01]  /*dd90*/  MUFU.TANH R69, R85 ;  /* 0x0000005500457308 */ /* 0x000e220000002400 */
[----:B------:R-:W-:Y:S01]  /*dda0*/  FMNMX.FTZ R75, R64, R75, !PT ;  /* 0x0000004b404b7209 */ /* 0x000fe20007810000 */
[----:B------:R-:W3:Y:S01]  /*ddb0*/  SHFL.BFLY PT, R74, R8, 0x2, 0x1f ;  /* 0x0c401f00084a7f89 */ /* 0x000ee200000e0000 */
[----:B-1----:R-:W-:Y:S02]  /*ddc0*/  FSEL R4, R4, -INF , P4 ;  /* 0xff80000004047808 */ /* 0x002fe40002000000 */
[----:B------:R-:W-:Y:S02]  /*ddd0*/  FMNMX.FTZ R75, R68, R75, !PT ;  /* 0x0000004b444b7209 */ /* 0x000fe40007810000 */
[----:B--2---:R-:W-:Y:S02]  /*dde0*/  FSEL R3, R3, -INF , P1 ;  /* 0xff80000003037808 */ /* 0x004fe40000800000 */
[----:B------:R-:W-:-:S04]  /*ddf0*/  FMNMX.FTZ R75, R4, R75, !PT ;  /* 0x0000004b044b7209 */ /* 0x000fc80007810000 */
[----:B------:R-:W-:Y:S02]  /*de00*/  FMNMX.FTZ R76, R3, R75, !PT ;  /* 0x0000004b034c7209 */ /* 0x000fe40007810000 */
[----:B0-----:R-:W-:-:S04]  /*de10*/  FSEL R69, R69, -INF , P2 ;  /* 0xff80000045457808 */ /* 0x001fc80001000000 */
[----:B------:R-:W-:-:S05]  /*de20*/  FMNMX.FTZ R77, R69, R76, !PT ;  /* 0x0000004c454d7209 */ /* 0x000fca0007810000 */
[----:B------:R-:W0:Y:S01]  /*de30*/  SHFL.BFLY PT, R75, R77, 0x2, 0x1f ;  /* 0x0c401f004d4b7f89 */ /* 0x000e2200000e0000 */
[----:B---3--:R-:W-:-:S05]  /*de40*/  FMNMX.FTZ R8, R8, R74, !PT ;  /* 0x0000004a08087209 */ /* 0x008fca0007810000 */
[----:B------:R-:W1:Y:S01]  /*de50*/  SHFL.BFLY PT, R74, R8, 0x1, 0x1f ;  /* 0x0c201f00084a7f89 */ /* 0x000e6200000e0000 */
[----:B0-----:R-:W-:-:S05]  /*de60*/  FMNMX.FTZ R77, R77, R75, !PT ;  /* 0x0000004b4d4d7209 */ /* 0x001fca0007810000 */
[----:B------:R-:W0:Y:S01]  /*de70*/  SHFL.BFLY PT, R78, R77, 0x1, 0x1f ;  /* 0x0c201f004d4e7f89 */ /* 0x000e2200000e0000 */
[----:B-1----:R-:W-:-:S04]  /*de80*/  FMNMX.FTZ R8, R8, R74, !PT ;  /* 0x0000004a08087209 */ /* 0x002fc80007810000 */
[C---:B------:R-:W-:Y:S01]  /*de90*/  FSETP.NEU.FTZ.AND P1, PT, R8.reuse, -INF , PT ;  /* 0xff8000000800780b */ /* 0x040fe20003f3d000 */
[----:B------:R-:W-:-:S05]  /*dea0*/  FMUL.FTZ R76, R8, UR47 ;  /* 0x0000002f084c7c20 */ /* 0x000fca0008410000 */
[----:B------:R-:W-:-:S05]  /*deb0*/  FSEL R76, R76, RZ, P1 ;  /* 0x000000ff4c4c7208 */ /* 0x000fca0000800000 */
[--C-:B------:R-:W-:Y:S01]  /*dec0*/  FFMA.FTZ R74, R7, UR47, -R76.reuse ;  /* 0x0000002f074a7c23 */ /* 0x100fe2000801084c */
[--C-:B------:R-:W-:Y:S01]  /*ded0*/  FFMA.FTZ R75, R13, UR47, -R76.reuse ;  /* 0x0000002f0d4b7c23 */ /* 0x100fe2000801084c */
[----:B0-----:R-:W-:Y:S01]  /*dee0*/  FMNMX.FTZ R7, R77, R78, !PT ;  /* 0x0000004e4d077209 */ /* 0x001fe20007810000 */
[----:B------:R-:W-:-:S03]  /*def0*/  FFMA.FTZ R77, R12, UR47, -R76 ;  /* 0x0000002f0c4d7c23 */ /* 0x000fc6000801084c */
[C---:B------:R-:W-:Y:S01]  /*df00*/  FSETP.NEU.FTZ.AND P1, PT, R7.reuse, -INF , PT ;  /* 0xff8000000700780b */ /* 0x040fe20003f3d000 */
[----:B------:R-:W-:Y:S01]  /*df10*/  FMUL.FTZ R13, R7, UR47 ;  /* 0x0000002f070d7c20 */ /* 0x000fe20008410000 */
[----:B------:R-:W-:-:S04]  /*df20*/  VIADD R12, R0, 0x2d840 ;  /* 0x0002d840000c7836 */ /* 0x000fc80000000000 */
[----:B------:R-:W-:Y:S01]  /*df30*/  FSEL R0, R13, RZ, P1 ;  /* 0x000000ff0d007208 */ /* 0x000fe20000800000 */
[----:B------:R-:W-:-:S04]  /*df40*/  FFMA.FTZ R11, R11, UR47, -R76 ;  /* 0x0000002f0b0b7c23 */ /* 0x000fc8000801084c */
[--C-:B------:R-:W-:Y:S01]  /*df50*/  FFMA.FTZ R70, R70, UR47, -R0.reuse ;  /* 0x0000002f46467c23 */ /* 0x100fe20008010800 */
[--C-:B------:R-:W-:Y:S01]  /*df60*/  FFMA.FTZ R78, R71, UR47, -R0.reuse ;  /* 0x0000002f474e7c23 */ /* 0x100fe20008010800 */
[--C-:B------:R-:W-:Y:S01]  /*df70*/  FFMA.FTZ R9, R9, UR47, -R0.reuse ;  /* 0x0000002f09097c23 */ /* 0x100fe20008010800 */
[----:B------:R-:W-:Y:S01]  /*df80*/  FFMA.FTZ R10, R10, UR47, -R0 ;  /* 0x0000002f0a0a7c23 */ /* 0x000fe20008010800 */
[----:B------:R-:W-:Y:S01]  /*df90*/  MUFU.EX2 R74, R74 ;  /* 0x0000004a004a7308 */ /* 0x000fe20000000800 */
[----:B------:R-:W-:-:S07]  /*dfa0*/  IMAD.U32 R13, RZ, RZ, UR40 ;  /* 0x00000028ff0d7e24 */ /* 0x000fce000f8e00ff */
[----:B------:R-:W0:Y:S08]  /*dfb0*/  MUFU.EX2 R75, R75 ;  /* 0x0000004b004b7308 */ /* 0x000e300000000800 */
[----:B------:R-:W-:Y:S08]  /*dfc0*/  MUFU.EX2 R11, R11 ;  /* 0x0000000b000b7308 */ /* 0x000ff00000000800 */
[----:B------:R-:W1:Y:S08]  /*dfd0*/  MUFU.EX2 R77, R77 ;  /* 0x0000004d004d7308 */ /* 0x000e700000000800 */
[----:B------:R-:W-:Y:S08]  /*dfe0*/  MUFU.EX2 R70, R70 ;  /* 0x0000004600467308 */ /* 0x000ff00000000800 */
[----:B------:R-:W2:Y:S08]  /*dff0*/  MUFU.EX2 R78, R78 ;  /* 0x0000004e004e7308 */ /* 0x000eb00000000800 */
[----:B------:R-:W-:Y:S08]  /*e000*/  MUFU.EX2 R9, R9 ;  /* 0x0000000900097308 */ /* 0x000ff00000000800 */
[----:B------:R-:W3:Y:S01]  /*e010*/  MUFU.EX2 R10, R10 ;  /* 0x0000000a000a7308 */ /* 0x000ee20000000800 */
[----:B------:R-:W-:Y:S01]  /*e020*/  FFMA.FTZ R71, R15, UR47, -R76 ;  /* 0x0000002f0f477c23 */ /* 0x000fe2000801084c */
[----:B------:R-:W-:Y:S01]  /*e030*/  PRMT R12, R13, 0x654, R12 ;  /* 0x000006540d0c7816 */ /* 0x000fe2000000000c */
[--C-:B------:R-:W-:Y:S01]  /*e040*/  FFMA.FTZ R20, R20, UR47, -R76.reuse ;  /* 0x0000002f14147c23 */ /* 0x100fe2000801084c */
[--C-:B------:R-:W-:Y:S01]  /*e050*/  FFMA.FTZ R79, R14, UR47, -R76.reuse ;  /* 0x0000002f0e4f7c23 */ /* 0x100fe2000801084c */
[----:B0-----:R-:W-:Y:S01]  /*e060*/  F2FP.BF16.F32.PACK_AB R13, R75, R74 ;  /* 0x0000004a4b0d723e */ /* 0x001fe200000010ff */
[----:B------:R2:W-:Y:S01]  /*e070*/  SYNCS.ARRIVE.TRANS64.RED.A1T0 RZ, [R12+URZ], RZ ;  /* 0x000000ff0cff79a7 */ /* 0x0005e2000810043f */
[----:B-1----:R-:W-:Y:S01]  /*e080*/  F2FP.BF16.F32.PACK_AB R15, R77, R11 ;  /* 0x0000000b4d0f723e */ /* 0x002fe200000010ff */
[----:B------:R-:W0:Y:S01]  /*e090*/  MUFU.EX2 R71, R71 ;  /* 0x0000004700477308 */ /* 0x000e220000000800 */
[--C-:B------:R-:W-:Y:S01]  /*e0a0*/  FFMA.FTZ R25, R25, UR47, -R76.reuse ;  /* 0x0000002f19197c23 */ /* 0x100fe2000801084c */
[----:B------:R-:W-:Y:S01]  /*e0b0*/  FFMA.FTZ R30, R30, UR47, -R76 ;  /* 0x0000002f1e1e7c23 */ /* 0x000fe2000801084c */
[----:B--2---:R-:W-:-:S02]  /*e0c0*/  F2FP.BF16.F32.PACK_AB R12, R78, R70 ;  /* 0x000000464e0c723e */ /* 0x004fc400000010ff */
[----:B---3--:R-:W-:-:S03]  /*e0d0*/  F2FP.BF16.F32.PACK_AB R14, R10, R9 ;  /* 0x000000090a0e723e */ /* 0x008fc600000010ff */
[----:B------:R-:W1:Y:S01]  /*e0e0*/  MUFU.EX2 R20, R20 ;  /* 0x0000001400147308 */ /* 0x000e620000000800 */
[----:B------:R-:W-:Y:S01]  /*e0f0*/  FADD.FTZ R74, R74, R75 ;  /* 0x0000004b4a4a7221 */ /* 0x000fe20000010000 */
[--C-:B------:R-:W-:Y:S01]  /*e100*/  FFMA.FTZ R26, R26, UR47, -R76.reuse ;  /* 0x0000002f1a1a7c23 */ /* 0x100fe2000801084c */
[----:B------:R-:W-:Y:S01]  /*e110*/  FFMA.FTZ R33, R33, UR47, -R76 ;  /* 0x0000002f21217c23 */ /* 0x000fe2000801084c */
[----:B------:R2:W-:Y:S01]  /*e120*/  STSM.16.M88.4 [R157+0x21800], R12 ;  /* 0x0218000c9d007844 */ /* 0x0005e20000000200 */
[----:B------:R-:W-:-:S03]  /*e130*/  FADD.FTZ R74, R11, R74 ;  /* 0x0000004a0b4a7221 */ /* 0x000fc60000010000 */
[----:B------:R-:W3:Y:S01]  /*e140*/  MUFU.EX2 R25, R25 ;  /* 0x0000001900197308 */ /* 0x000ee20000000800 */
[----:B------:R-:W-:Y:S01]  /*e150*/  FFMA.FTZ R29, R29, UR47, -R76 ;  /* 0x0000002f1d1d7c23 */ /* 0x000fe2000801084c */
[----:B------:R-:W-:Y:S01]  /*e160*/  FADD.FTZ R74, R77, R74 ;  /* 0x0000004a4d4a7221 */ /* 0x000fe20000010000 */
[--C-:B------:R-:W-:Y:S01]  /*e170*/  FFMA.FTZ R34, R34, UR47, -R76.reuse ;  /* 0x0000002f22227c23 */ /* 0x100fe2000801084c */
[----:B------:R-:W-:-:S04]  /*e180*/  FFMA.FTZ R37, R37, UR47, -R76 ;  /* 0x0000002f25257c23 */ /* 0x000fc8000801084c */
[----:B--2---:R2:W-:Y:S01]  /*e190*/  MUFU.EX2 R12, R30 ;  /* 0x0000001e000c7308 */ /* 0x0045e20000000800 */
[--C-:B------:R-:W-:Y:S01]  /*e1a0*/  FFMA.FTZ R38, R38, UR47, -R76.reuse ;  /* 0x0000002f26267c23 */ /* 0x100fe2000801084c */
[----:B------:R-:W-:Y:S01]  /*e1b0*/  FFMA.FTZ R41, R41, UR47, -R76 ;  /* 0x0000002f29297c23 */ /* 0x000fe2000801084c */
[----:B--2---:R-:W-:-:S05]  /*e1c0*/  FFMA.FTZ R30, R5, UR47, -R0 ;  /* 0x0000002f051e7c23 */ /* 0x004fca0008010800 */
[----:B------:R2:W-:Y:S01]  /*e1d0*/  MUFU.EX2 R15, R33 ;  /* 0x00000021000f7308 */ /* 0x0005e20000000800 */
[--C-:B------:R-:W-:Y:S01]  /*e1e0*/  FFMA.FTZ R42, R42, UR47, -R76.reuse ;  /* 0x0000002f2a2a7c23 */ /* 0x100fe2000801084c */
[--C-:B------:R-:W-:Y:S01]  /*e1f0*/  FFMA.FTZ R45, R45, UR47, -R76.reuse ;  /* 0x0000002f2d2d7c23 */ /* 0x100fe2000801084c */
[--C-:B------:R-:W-:Y:S01]  /*e200*/  FFMA.FTZ R46, R46, UR47, -R76.reuse ;  /* 0x0000002f2e2e7c23 */ /* 0x100fe2000801084c */
[--C-:B------:R-:W-:Y:S01]  /*e210*/  FFMA.FTZ R49, R49, UR47, -R76.reuse ;  /* 0x0000002f31317c23 */ /* 0x100fe2000801084c */
[----:B------:R-:W-:-:S03]  /*e220*/  FFMA.FTZ R50, R50, UR47, -R76 ;  /* 0x0000002f32327c23 */ /* 0x000fc6000801084c */
[----:B------:R-:W4:Y:S01]  /*e230*/  MUFU.EX2 R26, R26 ;  /* 0x0000001a001a7308 */ /* 0x000f220000000800 */
[----:B--2---:R-:W-:Y:S01]  /*e240*/  FFMA.FTZ R33, R6, UR47, -R0 ;  /* 0x0000002f06217c23 */ /* 0x004fe20008010800 */
[--C-:B------:R-:W-:Y:S01]  /*e250*/  FFMA.FTZ R53, R53, UR47, -R76.reuse ;  /* 0x0000002f35357c23 */ /* 0x100fe2000801084c */
[--C-:B------:R-:W-:Y:S01]  /*e260*/  FFMA.FTZ R54, R54, UR47, -R76.reuse ;  /* 0x0000002f36367c23 */ /* 0x100fe2000801084c */
[--C-:B------:R-:W-:Y:S01]  /*e270*/  FFMA.FTZ R57, R57, UR47, -R76.reuse ;  /* 0x0000002f39397c23 */ /* 0x100fe2000801084c */
[--C-:B------:R-:W-:Y:S01]  /*e280*/  FFMA.FTZ R58, R58, UR47, -R76.reuse ;  /* 0x0000002f3a3a7c23 */ /* 0x100fe2000801084c */
[--C-:B------:R-:W-:Y:S01]  /*e290*/  FFMA.FTZ R61, R61, UR47, -R76.reuse ;  /* 0x0000002f3d3d7c23 */ /* 0x100fe2000801084c */
[--C-:B------:R-:W-:Y:S01]  /*e2a0*/  FFMA.FTZ R62, R62, UR47, -R76.reuse ;  /* 0x0000002f3e3e7c23 */ /* 0x100fe2000801084c */
[----:B------:R-:W2:Y:S01]  /*e2b0*/  MUFU.EX2 R30, R30 ;  /* 0x0000001e001e7308 */ /* 0x000ea20000000800 */
[--C-:B------:R-:W-:Y:S01]  /*e2c0*/  FFMA.FTZ R65, R65, UR47, -R76.reuse ;  /* 0x0000002f41417c23 */ /* 0x100fe2000801084c */
[--C-:B------:R-:W-:Y:S01]  /*e2d0*/  FFMA.FTZ R66, R66, UR47, -R76.reuse ;  /* 0x0000002f42427c23 */ /* 0x100fe2000801084c */
[--C-:B------:R-:W-:Y:S01]  /*e2e0*/  FFMA.FTZ R67, R67, UR47, -R76.reuse ;  /* 0x0000002f43437c23 */ /* 0x100fe2000801084c */
[--C-:B------:R-:W-:Y:S01]  /*e2f0*/  FFMA.FTZ R73, R73, UR47, -R76.reuse ;  /* 0x0000002f49497c23 */ /* 0x100fe2000801084c */
[----:B------:R-:W-:Y:S01]  /*e300*/  FFMA.FTZ R72, R72, UR47, -R76 ;  /* 0x0000002f48487c23 */ /* 0x000fe2000801084c */
[----:B------:R-:W-:-:S02]  /*e310*/  FFMA.FTZ R76, R21, UR47, -R0 ;  /* 0x0000002f154c7c23 */ /* 0x000fc40008010800 */
[----:B------:R0:W-:Y:S01]  /*e320*/  MUFU.EX2 R13, R29 ;  /* 0x0000001d000d7308 */ /* 0x0001e20000000800 */
[----:B------:R-:W-:Y:S01]  /*e330*/  FADD.FTZ R70, R70, R78 ;  /* 0x0000004e46467221 */ /* 0x000fe20000010000 */
[--C-:B------:R-:W-:Y:S01]  /*e340*/  FFMA.FTZ R80, R24, UR47, -R0.reuse ;  /* 0x0000002f18507c23 */ /* 0x100fe20008010800 */
[--C-:B------:R-:W-:Y:S01]  /*e350*/  FFMA.FTZ R6, R28, UR47, -R0.reuse ;  /* 0x0000002f1c067c23 */ /* 0x100fe20008010800 */
[----:B------:R-:W-:-:S04]  /*e360*/  FFMA.FTZ R21, R32, UR47, -R0 ;  /* 0x0000002f20157c23 */ /* 0x000fc80008010800 */
[----:B------:R-:W5:Y:S01]  /*e370*/  MUFU.EX2 R33, R33 ;  /* 0x0000002100217308 */ /* 0x000f620000000800 */
[----:B0-----:R-:W-:Y:S01]  /*e380*/  FADD.FTZ R29, R71, R74 ;  /* 0x0000004a471d7221 */ /* 0x001fe20000010000 */
[----:B------:R-:W-:Y:S01]  /*e390*/  FFMA.FTZ R32, R39, UR47, -R0 ;  /* 0x0000002f27207c23 */ /* 0x000fe20008010800 */
[----:B------:R-:W-:Y:S02]  /*e3a0*/  FADD.FTZ R39, R9, R70 ;  /* 0x0000004609277221 */ /* 0x000fe40000010000 */
[----:B-1----:R-:W-:Y:S01]  /*e3b0*/  FADD.FTZ R28, R20, R29 ;  /* 0x0000001d141c7221 */ /* 0x002fe20000010000 */
[--C-:B------:R-:W-:Y:S02]  /*e3c0*/  FFMA.FTZ R5, R27, UR47, -R0.reuse ;  /* 0x0000002f1b057c23 */ /* 0x100fe40008010800 */
[----:B------:R-:W0:Y:S01]  /*e3d0*/  MUFU.EX2 R76, R76 ;  /* 0x0000004c004c7308 */ /* 0x000e220000000800 */
[----:B------:R-:W-:Y:S01]  /*e3e0*/  FFMA.FTZ R14, R31, UR47, -R0 ;  /* 0x0000002f1f0e7c23 */ /* 0x000fe20008010800 */
[----:B---3--:R-:W-:Y:S01]  /*e3f0*/  FADD.FTZ R31, R25, R28 ;  /* 0x0000001c191f7221 */ /* 0x008fe20000010000 */
[--C-:B------:R-:W-:Y:S01]  /*e400*/  FFMA.FTZ R24, R35, UR47, -R0.reuse ;  /* 0x0000002f23187c23 */ /* 0x100fe20008010800 */
[----:B------:R-:W-:Y:S01]  /*e410*/  FADD.FTZ R39, R10, R39 ;  /* 0x000000270a277221 */ /* 0x000fe20000010000 */
[----:B------:R-:W-:-:S03]  /*e420*/  FFMA.FTZ R35, R40, UR47, -R0 ;  /* 0x0000002f28237c23 */ /* 0x000fc60008010800 */
[----:B------:R-:W1:Y:S01]  /*e430*/  MUFU.EX2 R80, R80 ;  /* 0x0000005000507308 */ /* 0x000e620000000800 */
[C---:B----4-:R-:W-:Y:S01]  /*e440*/  FADD.FTZ R40, R26.reuse, R31 ;  /* 0x0000001f1a287221 */ /* 0x050fe20000010000 */
[----:B------:R-:W-:Y:S01]  /*e450*/  F2FP.BF16.F32.PACK_AB R31, R26, R25 ;  /* 0x000000191a1f723e */ /* 0x000fe200000010ff */
[----:B--2---:R-:W-:-:S05]  /*e460*/  FADD.FTZ R26, R30, R39 ;  /* 0x000000271e1a7221 */ /* 0x004fca0000010000 */
[----:B------:R-:W2:Y:S01]  /*e470*/  MUFU.EX2 R5, R5 ;  /* 0x0000000500057308 */ /* 0x000ea20000000800 */
[----:B-----5:R-:W-:-:S07]  /*e480*/  FADD.FTZ R25, R33, R26 ;  /* 0x0000001a21197221 */ /* 0x020fce0000010000 */
[----:B------:R-:W3:Y:S01]  /*e490*/  MUFU.EX2 R6, R6 ;  /* 0x0000000600067308 */ /* 0x000ee20000000800 */
[----:B0-----:R-:W-:Y:S01]  /*e4a0*/  FADD.FTZ R25, R76, R25 ;  /* 0x000000194c197221 */ /* 0x001fe20000010000 */
[----:B------:R-:W-:-:S06]  /*e4b0*/  FFMA.FTZ R27, R36, UR47, -R0 ;  /* 0x0000002f241b7c23 */ /* 0x000fcc0008010800 */
[----:B------:R-:W0:Y:S01]  /*e4c0*/  MUFU.EX2 R14, R14 ;  /* 0x0000000e000e7308 */ /* 0x000e220000000800 */
[----:B-1----:R-:W-:Y:S01]  /*e4d0*/  FADD.FTZ R26, R80, R25 ;  /* 0x00000019501a7221 */ /* 0x002fe20000010000 */
[----:B------:R-:W-:Y:S01]  /*e4e0*/  FFMA.FTZ R36, R43, UR47, -R0 ;  /* 0x0000002f2b247c23 */ /* 0x000fe20008010800 */
[----:B------:R-:W-:-:S05]  /*e4f0*/  FADD.FTZ R43, R13, R40 ;  /* 0x000000280d2b7221 */ /* 0x000fca0000010000 */
[----:B------:R-:W1:Y:S01]  /*e500*/  MUFU.EX2 R34, R34 ;  /* 0x0000002200227308 */ /* 0x000e620000000800 */
[----:B--2---:R-:W-:-:S07]  /*e510*/  FADD.FTZ R25, R5, R26 ;  /* 0x0000001a05197221 */ /* 0x004fce0000010000 */
[----:B------:R-:W2:Y:S01]  /*e520*/  MUFU.EX2 R21, R21 ;  /* 0x0000001500157308 */ /* 0x000ea20000000800 */
[----:B------:R-:W-:Y:S01]  /*e530*/  FFMA.FTZ R47, R47, UR47, -R0 ;  /* 0x0000002f2f2f7c23 */ /* 0x000fe20008010800 */
[----:B------:R-:W-:-:S06]  /*e540*/  FADD.FTZ R26, R12, R43 ;  /* 0x0000002b0c1a7221 */ /* 0x000fcc0000010000 */
[----:B------:R-:W4:Y:S01]  /*e550*/  MUFU.EX2 R37, R37 ;  /* 0x0000002500257308 */ /* 0x000f220000000800 */
[----:B---3--:R-:W-:-:S07]  /*e560*/  FADD.FTZ R25, R6, R25 ;  /* 0x0000001906197221 */ /* 0x008fce0000010000 */
[----:B------:R-:W3:Y:S08]  /*e570*/  MUFU.EX2 R24, R24 ;  /* 0x0000001800187308 */ /* 0x000ef00000000800 */
[----:B------:R-:W5:Y:S01]  /*e580*/  MUFU.EX2 R38, R38 ;  /* 0x0000002600267308 */ /* 0x000f620000000800 */
[----:B------:R-:W-:-:S07]  /*e590*/  FFMA.FTZ R11, R48, UR47, -R0 ;  /* 0x0000002f300b7c23 */ /* 0x000fce0008010800 */
[----:B------:R-:W5:Y:S08]  /*e5a0*/  MUFU.EX2 R27, R27 ;  /* 0x0000001b001b7308 */ /* 0x000f700000000800 */
[----:B------:R0:W-:Y:S08]  /*e5b0*/  MUFU.EX2 R10, R47 ;  /* 0x0000002f000a7308 */ /* 0x0001f00000000800 */
[----:B------:R-:W5:Y:S01]  /*e5c0*/  MUFU.EX2 R32, R32 ;  /* 0x0000002000207308 */ /* 0x000f620000000800 */
[----:B0-----:R-:W-:Y:S01]  /*e5d0*/  FADD.FTZ R47, R15, R26 ;  /* 0x0000001a0f2f7221 */ /* 0x001fe20000010000 */
[----:B------:R-:W-:-:S03]  /*e5e0*/  FADD.FTZ R26, R14, R25 ;  /* 0x000000190e1a7221 */ /* 0x000fc60000010000 */
[----:B-1----:R-:W-:-:S03]  /*e5f0*/  FADD.FTZ R48, R34, R47 ;  /* 0x0000002f22307221 */ /* 0x002fc60000010000 */
[----:B------:R-:W0:Y:S01]  /*e600*/  MUFU.EX2 R41, R41 ;  /* 0x0000002900297308 */ /* 0x000e220000000800 */
[----:B--2---:R-:W-:Y:S01]  /*e610*/  FADD.FTZ R25, R21, R26 ;  /* 0x0000001a15197221 */ /* 0x004fe20000010000 */
[----:B------:R-:W-:Y:S01]  /*e620*/  F2FP.BF16.F32.PACK_AB R13, R12, R13 ;  /* 0x0000000d0c0d723e */ /* 0x000fe200000010ff */
[----:B----4-:R-:W-:-:S05]  /*e630*/  FADD.FTZ R47, R37, R48 ;  /* 0x00000030252f7221 */ /* 0x010fca0000010000 */
[----:B------:R-:W1:Y:S01]  /*e640*/  MUFU.EX2 R35, R35 ;  /* 0x0000002300237308 */ /* 0x000e620000000800 */
[----:B---3--:R-:W-:-:S07]  /*e650*/  FADD.FTZ R12, R24, R25 ;  /* 0x00000019180c7221 */ /* 0x008fce0000010000 */
[----:B------:R-:W2:Y:S01]  /*e660*/  MUFU.EX2 R42, R42 ;  /* 0x0000002a002a7308 */ /* 0x000ea20000000800 */
[----:B------:R-:W-:Y:S01]  /*e670*/  FFMA.FTZ R44, R44, UR47, -R0 ;  /* 0x0000002f2c2c7c23 */ /* 0x000fe20008010800 */
[----:B-----5:R-:W-:Y:S01]  /*e680*/  FADD.FTZ R26, R38, R47 ;  /* 0x0000002f261a7221 */ /* 0x020fe20000010000 */
[----:B------:R-:W-:-:S05]  /*e690*/  FADD.FTZ R47, R27, R12 ;  /* 0x0000000c1b2f7221 */ /* 0x000fca0000010000 */
[----:B------:R-:W3:Y:S01]  /*e6a0*/  MUFU.EX2 R45, R45 ;  /* 0x0000002d002d7308 */ /* 0x000ee20000000800 */
[----:B------:R-:W-:Y:S01]  /*e6b0*/  F2FP.BF16.F32.PACK_AB R12, R6, R5 ;  /* 0x00000005060c723e */ /* 0x000fe200000010ff */
[----:B------:R-:W-:-:S06]  /*e6c0*/  FADD.FTZ R6, R32, R47 ;  /* 0x0000002f20067221 */ /* 0x000fcc0000010000 */
[----:B------:R-:W-:Y:S01]  /*e6d0*/  MUFU.EX2 R36, R36 ;  /* 0x0000002400247308 */ /* 0x000fe20000000800 */
[----:B0-----:R-:W-:-:S07]  /*e6e0*/  FADD.FTZ R5, R41, R26 ;  /* 0x0000001a29057221 */ /* 0x001fce0000010000 */
[----:B------:R-:W0:Y:S01]  /*e6f0*/  MUFU.EX2 R46, R46 ;  /* 0x0000002e002e7308 */ /* 0x000e220000000800 */
[----:B------:R-:W-:Y:S01]  /*e700*/  F2FP.BF16.F32.PACK_AB R14, R21, R14 ;  /* 0x0000000e150e723e */ /* 0x000fe200000010ff */
[----:B-1----:R-:W-:Y:S01]  /*e710*/  FADD.FTZ R21, R35, R6 ;  /* 0x0000000623157221 */ /* 0x002fe20000010000 */
[----:B------:R-:W-:-:S05]  /*e720*/  F2FP.BF16.F32.PACK_AB R29, R20, R71 ;  /* 0x00000047141d723e */ /* 0x000fca00000010ff */
[----:B------:R-:W1:Y:S01]  /*e730*/  MUFU.EX2 R9, R44 ;  /* 0x0000002c00097308 */ /* 0x000e620000000800 */
[----:B------:R-:W-:Y:S01]  /*e740*/  FFMA.FTZ R20, R51, UR47, -R0 ;  /* 0x0000002f33147c23 */ /* 0x000fe20008010800 */
[----:B------:R-:W-:Y:S01]  /*e750*/  F2FP.BF16.F32.PACK_AB R28, R33, R30 ;  /* 0x0000001e211c723e */ /* 0x000fe200000010ff */
[----:B--2---:R-:W-:-:S05]  /*e760*/  FADD.FTZ R6, R42, R5 ;  /* 0x000000052a067221 */ /* 0x004fca0000010000 */
[----:B------:R-:W2:Y:S01]  /*e770*/  MUFU.EX2 R49, R49 ;  /* 0x0000003100317308 */ /* 0x000ea20000000800 */
[----:B------:R-:W-:Y:S01]  /*e780*/  F2FP.BF16.F32.PACK_AB R30, R80, R76 ;  /* 0x0000004c501e723e */ /* 0x000fe200000010ff */
[----:B---3--:R-:W-:-:S06]  /*e790*/  FADD.FTZ R5, R45, R6 ;  /* 0x000000062d057221 */ /* 0x008fcc0000010000 */
[----:B------:R-:W3:Y:S01]  /*e7a0*/  MUFU.EX2 R50, R50 ;  /* 0x0000003200327308 */ /* 0x000ee20000000800 */
[--C-:B------:R-:W-:Y:S01]  /*e7b0*/  FFMA.FTZ R52, R52, UR47, -R0.reuse ;  /* 0x0000002f34347c23 */ /* 0x100fe20008010800 */
[----:B------:R4:W-:Y:S06]  /*e7c0*/  STSM.16.M88.4 [R91], R28 ;  /* 0x0000001c5b007844 */ /* 0x0009ec0000000200 */
[----:B------:R-:W-:Y:S01]  /*e7d0*/  MUFU.EX2 R11, R11 ;  /* 0x0000000b000b7308 */ /* 0x000fe20000000800 */
[----:B------:R-:W-:Y:S01]  /*e7e0*/  FFMA.FTZ R39, R55, UR47, -R0 ;  /* 0x0000002f37277c23 */ /* 0x000fe20008010800 */
[----:B0-----:R-:W-:-:S06]  /*e7f0*/  FADD.FTZ R6, R46, R5 ;  /* 0x000000052e067221 */ /* 0x001fcc0000010000 */
[----:B------:R-:W0:Y:S01]  /*e800*/  MUFU.EX2 R53, R53 ;  /* 0x0000003500357308 */ /* 0x000e220000000800 */
[----:B------:R-:W-:Y:S01]  /*e810*/  F2FP.BF16.F32.PACK_AB R15, R34, R15 ;  /* 0x0000000f220f723e */ /* 0x000fe200000010ff */
[----:B----4-:R-:W-:Y:S01]  /*e820*/  FADD.FTZ R28, R36, R21 ;  /* 0x00000015241c7221 */ /* 0x010fe20000010000 */
[----:B------:R-:W4:Y:S05]  /*e830*/  LDL R51, [R1+0x84] ;  /* 0x0000840001337983 */ /* 0x000f2a0000100800 */
[----:B------:R-:W5:Y:S01]  /*e840*/  MUFU.EX2 R20, R20 ;  /* 0x0000001400147308 */ /* 0x000f620000000800 */
[----:B-1----:R-:W-:Y:S01]  /*e850*/  FADD.FTZ R21, R9, R28 ;  /* 0x0000001c09157221 */ /* 0x002fe20000010000 */
[----:B--2---:R-:W-:-:S06]  /*e860*/  FADD.FTZ R5, R49, R6 ;  /* 0x0000000631057221 */ /* 0x004fcc0000010000 */
[----:B------:R-:W1:Y:S01]  /*e870*/  MUFU.EX2 R54, R54 ;  /* 0x0000003600367308 */ /* 0x000e620000000800 */
[----:B------:R-:W-:Y:S01]  /*e880*/  FADD.FTZ R28, R10, R21 ;  /* 0x000000150a1c7221 */ /* 0x000fe20000010000 */
[----:B---3--:R-:W-:-:S06]  /*e890*/  FADD.FTZ R6, R50, R5 ;  /* 0x0000000532067221 */ /* 0x008fcc0000010000 */
[----:B------:R-:W2:Y:S01]  /*e8a0*/  MUFU.EX2 R33, R52 ;  /* 0x0000003400217308 */ /* 0x000ea20000000800 */
[----:B------:R3:W-:Y:S07]  /*e8b0*/  STSM.16.M88.4 [R89], R12 ;  /* 0x0000000c59007844 */ /* 0x0007ee0000000200 */
[----:B------:R-:W2:Y:S01]  /*e8c0*/  MUFU.EX2 R57, R57 ;  /* 0x0000003900397308 */ /* 0x000ea20000000800 */
[----:B0-----:R-:W-:-:S07]  /*e8d0*/  FADD.FTZ R5, R53, R6 ;  /* 0x0000000635057221 */ /* 0x001fce0000010000 */
[----:B------:R-:W-:Y:S01]  /*e8e0*/  MUFU.EX2 R58, R58 ;  /* 0x0000003a003a7308 */ /* 0x000fe20000000800 */
[----:B---3--:R-:W-:Y:S01]  /*e8f0*/  F2FP.BF16.F32.PACK_AB R12, R9, R36 ;  /* 0x00000024090c723e */ /* 0x008fe200000010ff */
[----:B------:R-:W-:-:S06]  /*e900*/  FADD.FTZ R9, R11, R28 ;  /* 0x0000001c0b097221 */ /* 0x000fcc0000010000 */
[----:B------:R-:W0:Y:S01]  /*e910*/  MUFU.EX2 R39, R39 ;  /* 0x0000002700277308 */ /* 0x000e220000000800 */
[----:B------:R-:W-:Y:S01]  /*e920*/  F2FP.BF16.F32.PACK_AB R14, R11, R10 ;  /* 0x0000000a0b0e723e */ /* 0x000fe200000010ff */
[----:B-----5:R-:W-:Y:S01]  /*e930*/  FADD.FTZ R10, R20, R9 ;  /* 0x00000009140a7221 */ /* 0x020fe20000010000 */
[----:B-1----:R-:W-:-:S05]  /*e940*/  FADD.FTZ R6, R54, R5 ;  /* 0x0000000536067221 */ /* 0x002fca0000010000 */
[----:B------:R-:W1:Y:S01]  /*e950*/  MUFU.EX2 R61, R61 ;  /* 0x0000003d003d7308 */ /* 0x000e620000000800 */
[----:B--2---:R-:W-:Y:S01]  /*e960*/  FADD.FTZ R10, R33, R10 ;  /* 0x0000000a210a7221 */ /* 0x004fe20000010000 */
[----:B------:R-:W-:-:S06]  /*e970*/  FADD.FTZ R9, R57, R6 ;  /* 0x0000000639097221 */ /* 0x000fcc0000010000 */
[----:B------:R-:W2:Y:S01]  /*e980*/  MUFU.EX2 R62, R62 ;  /* 0x0000003e003e7308 */ /* 0x000ea20000000800 */
[----:B0-----:R-:W-:Y:S01]  /*e990*/  FADD.FTZ R5, R39, R10 ;  /* 0x0000000a27057221 */ /* 0x001fe20000010000 */
[----:B------:R-:W-:-:S06]  /*e9a0*/  FADD.FTZ R10, R58, R9 ;  /* 0x000000093a0a7221 */ /* 0x000fcc0000010000 */
[----:B------:R-:W0:Y:S01]  /*e9b0*/  MUFU.EX2 R65, R65 ;  /* 0x0000004100417308 */ /* 0x000e220000000800 */
[----:B-1----:R-:W-:Y:S01]  /*e9c0*/  FADD.FTZ R11, R61, R10 ;  /* 0x0000000a3d0b7221 */ /* 0x002fe20000010000 */
[--C-:B------:R-:W-:Y:S01]  /*e9d0*/  FFMA.FTZ R56, R56, UR47, -R0.reuse ;  /* 0x0000002f38387c23 */ /* 0x100fe20008010800 */
[--C-:B------:R-:W-:Y:S01]  /*e9e0*/  FFMA.FTZ R59, R59, UR47, -R0.reuse ;  /* 0x0000002f3b3b7c23 */ /* 0x100fe20008010800 */
[--C-:B------:R-:W-:Y:S01]  /*e9f0*/  FFMA.FTZ R44, R60, UR47, -R0.reuse ;  /* 0x0000002f3c2c7c23 */ /* 0x100fe20008010800 */
[--C-:B------:R-:W-:Y:S01]  /*ea00*/  FFMA.FTZ R43, R4, UR47, -R0.reuse ;  /* 0x0000002f042b7c23 */ /* 0x100fe20008010800 */
[--C-:B------:R-:W-:Y:S01]  /*ea10*/  FFMA.FTZ R63, R63, UR47, -R0.reuse ;  /* 0x0000002f3f3f7c23 */ /* 0x100fe20008010800 */
[----:B------:R-:W1:Y:S01]  /*ea20*/  @P5 LDC R21, c[0x0][0x44c] ;  /* 0x00011300ff155b82 */ /* 0x000e620000000800 */
[----:B--2---:R-:W-:Y:S01]  /*ea30*/  FADD.FTZ R10, R62, R11 ;  /* 0x0000000b3e0a7221 */ /* 0x004fe20000010000 */
[--C-:B------:R-:W-:Y:S01]  /*ea40*/  FFMA.FTZ R64, R64, UR47, -R0.reuse ;  /* 0x0000002f40407c23 */ /* 0x100fe20008010800 */
[----:B------:R-:W-:-:S05]  /*ea50*/  FFMA.FTZ R68, R68, UR47, -R0 ;  /* 0x0000002f44447c23 */ /* 0x000fca0008010800 */
[----:B------:R-:W2:Y:S01]  /*ea60*/  @P5 LDC R28, c[0x0][0x450] ;  /* 0x00011400ff1c5b82 */ /* 0x000ea20000000800 */
[----:B0-----:R-:W-:Y:S02]  /*ea70*/  FADD.FTZ R11, R65, R10 ;  /* 0x0000000a410b7221 */ /* 0x001fe40000010000 */
[----:B------:R-:W3:Y:S01]  /*ea80*/  LDL R10, [R1+0x8c] ;  /* 0x00008c00010a7983 */ /* 0x000ee20000100800 */
[----:B------:R-:W0:Y:S01]  /*ea90*/  MUFU.EX2 R40, R56 ;  /* 0x0000003800287308 */ /* 0x000e220000000800 */
[----:B------:R-:W-:-:S07]  /*eaa0*/  FFMA.FTZ R4, R3, UR47, -R0 ;  /* 0x0000002f03047c23 */ /* 0x000fce0008010800 */
[----:B------:R-:W5:Y:S08]  /*eab0*/  MUFU.EX2 R3, R59 ;  /* 0x0000003b00037308 */ /* 0x000f700000000800 */
[----:B------:R-:W1:Y:S01]  /*eac0*/  MUFU.EX2 R44, R44 ;  /* 0x0000002c002c7308 */ /* 0x000e620000000800 */
[----:B0-----:R-:W-:-:S07]  /*ead0*/  FADD.FTZ R6, R40, R5 ;  /* 0x0000000528067221 */ /* 0x001fce0000010000 */
[----:B------:R-:W0:Y:S01]  /*eae0*/  MUFU.EX2 R63, R63 ;  /* 0x0000003f003f7308 */ /* 0x000e220000000800 */
[----:B-----5:R-:W-:-:S07]  /*eaf0*/  FADD.FTZ R9, R3, R6 ;  /* 0x0000000603097221 */ /* 0x020fce0000010000 */
[----:B------:R-:W5:Y:S01]  /*eb00*/  MUFU.EX2 R64, R64 ;  /* 0x0000004000407308 */ /* 0x000f620000000800 */
[----:B------:R-:W-:Y:S01]  /*eb10*/  FFMA.FTZ R0, R69, UR47, -R0 ;  /* 0x0000002f45007c23 */ /* 0x000fe20008010800 */
[----:B-1----:R-:W-:-:S06]  /*eb20*/  FADD.FTZ R6, R44, R9 ;  /* 0x000000092c067221 */ /* 0x002fcc0000010000 */
[----:B------:R-:W1:Y:S01]  /*eb30*/  MUFU.EX2 R68, R68 ;  /* 0x0000004400447308 */ /* 0x000e620000000800 */
[----:B------:R-:W-:Y:S01]  /*eb40*/  F2FP.BF16.F32.PACK_AB R24, R27, R24 ;  /* 0x000000181b18723e */ /* 0x000fe200000010ff */
[----:B0-----:R-:W-:-:S06]  /*eb50*/  FADD.FTZ R9, R63, R6 ;  /* 0x000000063f097221 */ /* 0x001fcc0000010000 */
[----:B------:R-:W0:Y:S01]  /*eb60*/  MUFU.EX2 R43, R43 ;  /* 0x0000002b002b7308 */ /* 0x000e220000000800 */
[----:B------:R-:W-:Y:S02]  /*eb70*/  F2FP.BF16.F32.PACK_AB R25, R38, R37 ;  /* 0x000000252619723e */ /* 0x000fe400000010ff */
[----:B------:R-:W-:-:S05]  /*eb80*/  F2FP.BF16.F32.PACK_AB R26, R35, R32 ;  /* 0x00000020231a723e */ /* 0x000fca00000010ff */
[----:B------:R-:W0:Y:S01]  /*eb90*/  MUFU.EX2 R66, R66 ;  /* 0x0000004200427308 */ /* 0x000e220000000800 */
[----:B------:R-:W-:Y:S01]  /*eba0*/  F2FP.BF16.F32.PACK_AB R27, R42, R41 ;  /* 0x000000292a1b723e */ /* 0x000fe200000010ff */
[----:B------:R-:W-:-:S06]  /*ebb0*/  @P5 IMAD.HI.U32 R21, R90, R21, RZ ;  /* 0x000000155a155227 */ /* 0x000fcc00078e00ff */
[----:B------:R-:W0:Y:S01]  /*ebc0*/  MUFU.EX2 R67, R67 ;  /* 0x0000004300437308 */ /* 0x000e220000000800 */
[----:B-----5:R-:W-:-:S07]  /*ebd0*/  FADD.FTZ R9, R64, R9 ;  /* 0x0000000940097221 */ /* 0x020fce0000010000 */
[----:B------:R-:W5:Y:S01]  /*ebe0*/  MUFU.EX2 R79, R79 ;  /* 0x0000004f004f7308 */ /* 0x000f620000000800 */
[----:B------:R-:W-:-:S07]  /*ebf0*/  F2FP.BF16.F32.PACK_AB R13, R46, R45 ;  /* 0x0000002d2e0d723e */ /* 0x000fce00000010ff */
[----:B------:R-:W-:Y:S01]  /*ec00*/  MUFU.EX2 R73, R73 ;  /* 0x0000004900497308 */ /* 0x000fe20000000800 */
[----:B------:R-:W-:-:S07]  /*ec10*/  F2FP.BF16.F32.PACK_AB R15, R50, R49 ;  /* 0x00000031320f723e */ /* 0x000fce00000010ff */
[----:B------:R-:W-:Y:S08]  /*ec20*/  MUFU.EX2 R4, R4 ;  /* 0x0000000400047308 */ /* 0x000ff00000000800 */
[----:B------:R5:W4:Y:S08]  /*ec30*/  MUFU.EX2 R5, R0 ;  /* 0x0000000000057308 */ /* 0x000b300000000800 */
[----:B------:R-:W4:Y:S01]  /*ec40*/  MUFU.EX2 R72, R72 ;  /* 0x0000004800487308 */ /* 0x000f220000000800 */
[----:B------:R2:W-:Y:S01]  /*ec50*/  STSM.16.M88.4 [R88], R24 ;  /* 0x0000001858007844 */ /* 0x0005e20000000200 */
[----:B-1----:R-:W-:-:S03]  /*ec60*/  FADD.FTZ R6, R68, R9 ;  /* 0x0000000944067221 */ /* 0x002fc60000010000 */
[----:B------:R1:W-:Y:S01]  /*ec70*/  STSM.16.M88.4 [R157+0x27800], R12 ;  /* 0x0278000c9d007844 */ /* 0x0003e20000000200 */
[----:B--2---:R-:W-:Y:S01]  /*ec80*/  F2FP.BF16.F32.PACK_AB R24, R33, R20 ;  /* 0x000000142118723e */ /* 0x004fe200000010ff */
[----:B------:R-:W-:Y:S01]  /*ec90*/  IMAD.MOV.U32 R20, RZ, RZ, R90 ;  /* 0x000000ffff147224 */ /* 0x000fe200078e005a */
[----:B------:R-:W-:Y:S02]  /*eca0*/  F2FP.BF16.F32.PACK_AB R25, R54, R53 ;  /* 0x000000353619723e */ /* 0x000fe400000010ff */
[----:B------:R-:W-:Y:S02]  /*ecb0*/  F2FP.BF16.F32.PACK_AB R26, R40, R39 ;  /* 0x00000027281a723e */ /* 0x000fe400000010ff */
[----:B------:R-:W-:Y:S02]  /*ecc0*/  F2FP.BF16.F32.PACK_AB R27, R58, R57 ;  /* 0x000000393a1b723e */ /* 0x000fe400000010ff */
[----:B------:R-:W-:Y:S02]  /*ecd0*/  @P5 SHF.R.U32.HI R20, RZ, R28, R21 ;  /* 0x0000001cff145219 */ /* 0x000fe40000011615 */
[----:B-1----:R-:W-:Y:S01]  /*ece0*/  F2FP.BF16.F32.PACK_AB R12, R44, R3 ;  /* 0x000000032c0c723e */ /* 0x002fe200000010ff */
[----:B0-----:R-:W-:Y:S01]  /*ecf0*/  FADD.FTZ R3, R43, R6 ;  /* 0x000000062b037221 */ /* 0x001fe20000010000 */
[----:B------:R-:W-:-:S02]  /*ed00*/  IADD3 R6, R20, R148, -R147 ;  /* 0x0000009414067210 */ /* 0x000fc40007ffe893 */
[----:B------:R-:W-:Y:S02]  /*ed10*/  F2FP.BF16.F32.PACK_AB R13, R62, R61 ;  /* 0x0000003d3e0d723e */ /* 0x000fe400000010ff */
[----:B------:R-:W-:Y:S02]  /*ed20*/  F2FP.BF16.F32.PACK_AB R14, R64, R63 ;  /* 0x0000003f400e723e */ /* 0x000fe400000010ff */
[----:B------:R-:W-:Y:S02]  /*ed30*/  F2FP.BF16.F32.PACK_AB R15, R66, R65 ;  /* 0x00000041420f723e */ /* 0x000fe400000010ff */
[----:B------:R-:W-:-:S04]  /*ed40*/  SHF.R.S32.HI R9, RZ, 0x1f, R6 ;  /* 0x0000001fff097819 */ /* 0x000fc80000011406 */
[----:B------:R-:W-:-:S04]  /*ed50*/  LEA.HI R9, R9, R6, RZ, 0x7 ;  /* 0x0000000609097211 */ /* 0x000fc800078f38ff */
[----:B------:R-:W-:Y:S01]  /*ed60*/  SHF.R.S32.HI R9, RZ, 0x7, R9 ;  /* 0x00000007ff097819 */ /* 0x000fe20000011409 */
[----:B-----5:R-:W-:-:S04]  /*ed70*/  FADD.FTZ R0, R66, R11 ;  /* 0x0000000b42007221 */ /* 0x020fc80000010000 */
[----:B------:R-:W-:-:S04]  /*ed80*/  FADD.FTZ R0, R67, R0 ;  /* 0x0000000043007221 */ /* 0x000fc80000010000 */
[----:B------:R-:W-:Y:S01]  /*ed90*/  FADD.FTZ R0, R79, R0 ;  /* 0x000000004f007221 */ /* 0x000fe20000010000 */
[----:B------:R-:W-:Y:S02]  /*eda0*/  @P5 LOP3.LUT R22, R22, 0x1, RZ, 0xfc, !PT ;  /* 0x0000000116165812 */ /* 0x000fe400078efcff */
        /* <DEDUP_REMOVED lines=18> */
[----:B----4-:R0:W-:Y:S04]  /*eed0*/  STSM.16.M88.4 [R51], R24 ;  /* 0x0000001833007844 */ /* 0x0101e80000000200 */
[----:B------:R-:W-:Y:S01]  /*eee0*/  STSM.16.M88.4 [R89+0x6000], R12 ;  /* 0x0060000c59007844 */ /* 0x000fe20000000200 */
[----:B0-----:R-:W-:Y:S02]  /*eef0*/  F2FP.BF16.F32.PACK_AB R24, R43, R68 ;  /* 0x000000442b18723e */ /* 0x001fe400000010ff */
[----:B------:R-:W-:Y:S02]  /*ef00*/  F2FP.BF16.F32.PACK_AB R25, R79, R67 ;  /* 0x000000434f19723e */ /* 0x000fe400000010ff */
[----:B------:R-:W-:-:S02]  /*ef10*/  F2FP.BF16.F32.PACK_AB R26, R5, R4 ;  /* 0x00000004051a723e */ /* 0x000fc400000010ff */
[----:B------:R-:W-:Y:S01]  /*ef20*/  F2FP.BF16.F32.PACK_AB R27, R72, R73 ;  /* 0x00000049481b723e */ /* 0x000fe200000010ff */
[----:B------:R-:W-:-:S04]  /*ef30*/  FADD.FTZ R4, R4, R3 ;  /* 0x0000000304047221 */ /* 0x000fc80000010000 */
[----:B------:R0:W-:Y:S01]  /*ef40*/  STSM.16.M88.4 [R88+0x6000], R24 ;  /* 0x0060001858007844 */ /* 0x0001e20000000200 */
[----:B------:R1:W-:Y:S06]  /*ef50*/  MEMBAR.ALL.CTA ;  /* 0x0000000000007992 */ /* 0x0003ec0000008000 */
[----:B-1----:R-:W1:Y:S01]  /*ef60*/  FENCE.VIEW.ASYNC.S ;  /* 0x00000000000073c6 */ /* 0x002e620000000000 */
[----:B------:R-:W-:Y:S01]  /*ef70*/  FADD.FTZ R3, R5, R4 ;  /* 0x0000000405037221 */ /* 0x000fe20000010000 */
[----:B------:R-:W-:Y:S02]  /*ef80*/  VIADD R4, R94, 0xfffffffe ;  /* 0xfffffffe5e047836 */ /* 0x000fe40000000000 */
[----:B------:R-:W-:Y:S01]  /*ef90*/  FADD.FTZ R73, R73, R0 ;  /* 0x0000000049497221 */ /* 0x000fe20000010000 */
[----:B------:R-:W-:-:S02]  /*efa0*/  CS2R R98, SRZ ;  /* 0x0000000000627805 */ /* 0x000fc4000001ff00 */
[----:B------:R-:W-:Y:S02]  /*efb0*/  CS2R R96, SRZ ;  /* 0x0000000000607805 */ /* 0x000fe4000001ff00 */
[----:B------:R-:W-:Y:S01]  /*efc0*/  CS2R R94, SRZ ;  /* 0x00000000005e7805 */ /* 0x000fe2000001ff00 */
[----:B------:R-:W-:Y:S01]  /*efd0*/  FADD.FTZ R0, R72, R73 ;  /* 0x0000004948007221 */ /* 0x000fe20000010000 */
[----:B------:R-:W-:Y:S02]  /*efe0*/  CS2R R92, SRZ ;  /* 0x00000000005c7805 */ /* 0x000fe4000001ff00 */
[----:B------:R-:W-:Y:S02]  /*eff0*/  CS2R R90, SRZ ;  /* 0x00000000005a7805 */ /* 0x000fe4000001ff00 */
[----:B0-----:R-:W-:Y:S02]  /*f000*/  CS2R R88, SRZ ;  /* 0x0000000000587805 */ /* 0x001fe4000001ff00 */
[----:B---3--:R-:W-:-:S04]  /*f010*/  VIMNMX R146, R10, R9, !PT ;  /* 0x000000090a927248 */ /* 0x008fc80007fe0100 */
[----:B------:R-:W-:Y:S01]  /*f020*/  ISETP.GE.AND P1, PT, R4, R146, PT ;  /* 0x000000920400720c */ /* 0x000fe20003f26270 */
[----:B-1----:R-:W-:-:S12]  /*f030*/  NOP ;  /* 0x0000000000007918 */ /* 0x002fd80000000000 */
[----:B------:R-:W-:Y:S05]  /*f040*/  @!P1 BRA `(.L_x_2441) ;  /* 0x00000034009c9947 */ /* 0x000fea0003800000 */
[----:B------:R-:W-:Y:S02]  /*f050*/  IMAD.MOV.U32 R6, RZ, RZ, R8 ;  /* 0x000000ffff067224 */ /* 0x000fe400078e0008 */
[----:B------:R-:W-:Y:S02]  /*f060*/  IMAD.MOV.U32 R9, RZ, RZ, R7 ;  /* 0x000000ffff097224 */ /* 0x000fe400078e0007 */
[----:B------:R-:W-:Y:S02]  /*f070*/  IMAD.MOV.U32 R10, RZ, RZ, R139 ;  /* 0x000000ffff0a7224 */ /* 0x000fe400078e008b */
[----:B------:R-:W-:Y:S02]  /*f080*/  IMAD.MOV.U32 R5, RZ, RZ, R19 ;  /* 0x000000ffff057224 */ /* 0x000fe400078e0013 */
[----:B------:R-:W-:-:S07]  /*f090*/  IMAD.MOV.U32 R135, RZ, RZ, RZ ;  /* 0x000000ffff877224 */ /* 0x000fce00078e00ff */
.L_x_2453:
[----:B--2---:R-:W2:Y:S01]  /*f0a0*/  LDL R7, [R1+0x60] ;  /* 0x0000600001077983 */ /* 0x004ea20000100800 */
        /* <DEDUP_REMOVED lines=8> */
.L_x_2443:
[----:B------:R-:W-:Y:S01]  /*f130*/  VIADD R7, R5, 0x1 ;  /* 0x0000000105077836 */ /* 0x000fe20000000000 */
[----:B------:R-:W-:-:S04]  /*f140*/  SHF.L.U32 R8, R139, 0x1f, RZ ;  /* 0x0000001f8b087819 */ /* 0x000fc800000006ff */
[----:B------:R-:W-:-:S04]  /*f150*/  ISETP.NE.AND P2, PT, R7, 0x2, PT ;  /* 0x000000020700780c */ /* 0x000fc80003f45270 */
[----:B------:R-:W-:-:S05]  /*f160*/  SEL R7, R7, RZ, P2 ;  /* 0x000000ff07077207 */ /* 0x000fca0001000000 */
[----:B------:R-:W-:-:S04]  /*f170*/  IMAD R7, R7, 0x8, R2 ;  /* 0x0000000807077824 */ /* 0x000fc800078e0202 */
[----:B------:R0:W1:Y:S01]  /*f180*/  SYNCS.PHASECHK.TRANS64.TRYWAIT P2, [R7+URZ+0x2d830], R8 ;  /* 0x02d83008070075a7 */ /* 0x000062000804017f */
[----:B------:R-:W-:Y:S05]  /*f190*/  @!P0 BRA `(.L_x_2444) ;  /* 0x0000000000048947 */ /* 0x000fea0003800000 */
[----:B------:R-:W-:Y:S01]  /*f1a0*/  BPT.TRAP 0x1 ;  /* 0x000000040000795c */ /* 0x000fe20000300000 */
.L_x_2444:
[----:B------:R-:W-:Y:S04]  /*f1b0*/  BSSY B0, `(.L_x_2442) ;  /* 0x0000004000007945 */ /* 0x000fe80003800000 */
[----:B-1----:R-:W-:Y:S05]  /*f1c0*/  @P2 BRA `(.L_x_2445) ;  /* 0x0000000000082947 */ /* 0x002fea0003800000 */
[----:B------:R-:W1:Y:S02]  /*f1d0*/  SYNCS.PHASECHK.TRANS64.TRYWAIT P2, [R7+URZ+0x2d830], R8 ;  /* 0x02d83008070075a7 */ /* 0x000e64000804017f */
[----:B-1----:R-:W-:Y:S05]  /*f1e0*/  @!P2 BRA `(.L_x_2446) ;  /* 0x0000011c00eca947 */ /* 0x002fea0003800000 */
.L_x_2445:
[----:B------:R-:W-:Y:S05]  /*f1f0*/  BSYNC B0 ;  /* 0x0000000000007941 */ /* 0x000fea0003800000 */
.L_x_2442:
[----:B01----:R-:W2:Y:S04]  /*f200*/  LDL R8, [R1+0x64] ;  /* 0x0000640001087983 */ /* 0x003ea80000100800 */
[----:B------:R-:W3:Y:S04]  /*f210*/  LDL.64 R26, [R1] ;  /* 0x00000000011a7983 */ /* 0x000ee80000100a00 */
[----:B------:R-:W4:Y:S04]  /*f220*/  LDL.64 R154, [R1+0x30] ;  /* 0x00003000019a7983 */ /* 0x000f280000100a00 */
[----:B------:R-:W5:Y:S01]  /*f230*/  LDL.64 R152, [R1+0x28] ;  /* 0x0000280001987983 */ /* 0x000f620000100a00 */
[----:B------:R-:W0:Y:S01]  /*f240*/  S2R R7, SR_TID.X ;  /* 0x0000000000077919 */ /* 0x000e220000002100 */
[----:B------:R-:W-:Y:S01]  /*f250*/  VIADD R19, R5, 0x1 ;  /* 0x0000000105137836 */ /* 0x000fe20000000000 */
[----:B------:R-:W-:Y:S05]  /*f260*/  WARPSYNC.ALL ;  /* 0x0000000000007948 */ /* 0x000fea0003800000 */
[C---:B------:R-:W-:Y:S01]  /*f270*/  ISETP.NE.AND P2, PT, R19.reuse, 0x2, PT ;  /* 0x000000021300780c */ /* 0x040fe20003f45270 */
[----:B------:R-:W-:Y:S01]  /*f280*/  IMAD.MOV.U32 R13, RZ, RZ, -0x7fffffe0 ;  /* 0x80000020ff0d7424 */ /* 0x000fe200078e00ff */
[----:B------:R-:W5:Y:S02]  /*f290*/  LDL.64 R144, [R1+0x20] ;  /* 0x0000200001907983 */ /* 0x000f640000100a00 */
[----:B------:R-:W-:-:S02]  /*f2a0*/  SEL R19, R19, RZ, P2 ;  /* 0x000000ff13137207 */ /* 0x000fc40001000000 */
[----:B------:R-:W5:Y:S04]  /*f2b0*/  LDL.64 R142, [R1+0x18] ;  /* 0x00001800018e7983 */ /* 0x000f680000100a00 */
[----:B------:R-:W5:Y:S01]  /*f2c0*/  LDL.64 R140, [R1+0x10] ;  /* 0x00001000018c7983 */ /* 0x000f620000100a00 */
[----:B0-----:R-:W-:-:S05]  /*f2d0*/  SHF.R.U32.HI R7, RZ, 0x7, R7 ;  /* 0x00000007ff077819 */ /* 0x001fca0000011607 */
[----:B------:R-:W-:Y:S01]  /*f2e0*/  VIADD R7, R7, 0x8 ;  /* 0x0000000807077836 */ /* 0x000fe20000000000 */
[----:B------:R-:W-:Y:S01]  /*f2f0*/  R2UR UR7, R13 ;  /* 0x000000000d0772ca */ /* 0x000fe200000e0000 */
[----:B------:R-:W-:-:S05]  /*f300*/  IMAD.MOV.U32 R25, RZ, RZ, -0x7fffffe0 ;  /* 0x80000020ff197424 */ /* 0x000fca00078e00ff */
        /* <DEDUP_REMOVED lines=16> */
[----:B------:R-:W-:Y:S02]  /*f410*/  R2UR UR10, R20 ;  /* 0x00000000140a72ca */ /* 0x000fe400000e0000 */
[----:B------:R-:W-:Y:S02]  /*f420*/  IADD3 R14, R12, 0x200, RZ ;  /* 0x000002000c0e7810 */ /* 0x000fe40007ffe0ff */
[----:B------:R-:W-:-:S02]  /*f430*/  R2UR UR15, R15 ;  /* 0x000000000f0f72ca */ /* 0x000fc400000e0000 */
[----:B------:R-:W-:Y:S02]  /*f440*/  R2UR UR14, R14 ;  /* 0x000000000e0e72ca */ /* 0x000fe400000e0000 */
[----:B-----5:R-:W-:Y:S02]  /*f450*/  R2UR UR12, R152 ;  /* 0x00000000980c72ca */ /* 0x020fe400000e0000 */
        /* <DEDUP_REMOVED lines=32> */
.L_x_2448:
[----:B------:R-:W-:Y:S01]  /*f660*/  SHF.L.U32 R7, R10, 0x1f, RZ ;  /* 0x0000001f0a077819 */ /* 0x000fe200000006ff */
[----:B------:R-:W-:-:S04]  /*f670*/  IMAD R8, R5, 0x8, R2 ;  /* 0x0000000805087824 */ /* 0x000fc800078e0202 */
[----:B------:R0:W1:Y:S01]  /*f680*/  SYNCS.PHASECHK.TRANS64.TRYWAIT P1, [R8+URZ+0x2d850], R7 ;  /* 0x02d85007080075a7 */ /* 0x000062000802017f */
[----:B------:R-:W-:Y:S05]  /*f690*/  @!P0 BRA `(.L_x_2449) ;  /* 0x0000000000048947 */ /* 0x000fea0003800000 */
[----:B------:R-:W-:Y:S01]  /*f6a0*/  BPT.TRAP 0x1 ;  /* 0x000000040000795c */ /* 0x000fe20000300000 */
.L_x_2449:
[----:B-1----:R-:W-:Y:S05]  /*f6b0*/  @P1 BRA `(.L_x_2447) ;  /* 0x0000000000081947 */ /* 0x002fea0003800000 */
[----:B------:R-:W1:Y:S02]  /*f6c0*/  SYNCS.PHASECHK.TRANS64.TRYWAIT P1, [R8+URZ+0x2d850], R7 ;  /* 0x02d85007080075a7 */ /* 0x000e64000802017f */
[----:B-1----:R-:W-:Y:S05]  /*f6d0*/  @!P1 BRA `(.L_x_2450) ;  /* 0x0000011800c49947 */ /* 0x002fea0003800000 */
.L_x_2447:
        /* <DEDUP_REMOVED lines=96> */
.L_x_2451:
[----:B------:R-:W2:Y:S04]  /*fce0*/  LDL R11, [R1+0x88] ;  /* 0x00008800010b7983 */ /* 0x000ea80000100800 */
[----:B------:R-:W2:Y:S01]  /*fcf0*/  LDL R10, [R1+0x98] ;  /* 0x00009800010a7983 */ /* 0x000ea20000100800 */
[----:B------:R-:W-:-:S03]  /*fd00*/  ISETP.NE.AND P1, PT, R150, 0x1, PT ;  /* 0x000000019600780c */ /* 0x000fc60003f25270 */
[----:B------:R-:W3:Y:S10]  /*fd10*/  LDL R141, [R1+0x90] ;  /* 0x00009000018d7983 */ /* 0x000ef40000100800 */
[----:B------:R-:W1:Y:S08]  /*fd20*/  @P1 LDC R8, c[0x0][0x44c] ;  /* 0x00011300ff081b82 */ /* 0x000e700000000800 */
[----:B0-----:R-:W0:Y:S01]  /*fd30*/  @P1 LDC R7, c[0x0][0x450] ;  /* 0x00011400ff071b82 */ /* 0x001e220000000800 */
[----:B------:R-:W-:Y:S01]  /*fd40*/  FMUL.FTZ R142, R30, UR46 ;  /* 0x0000002e1e8e7c20 */ /* 0x000fe20008410000 */
[----:B------:R-:W-:Y:S01]  /*fd50*/  FMUL.FTZ R30, R33, UR46 ;  /* 0x0000002e211e7c20 */ /* 0x000fe20008410000 */
[----:B------:R-:W-:Y:S01]  /*fd60*/  FMUL.FTZ R33, R36, UR46 ;  /* 0x0000002e24217c20 */ /* 0x000fe20008410000 */
[----:B------:R-:W-:Y:S01]  /*fd70*/  FMUL.FTZ R14, R38, UR46 ;  /* 0x0000002e260e7c20 */ /* 0x000fe20008410000 */
[----:B------:R-:W-:-:S02]  /*fd80*/  IMAD.MOV.U32 R38, RZ, RZ, -0x80 ;  /* 0xffffff80ff267424 */ /* 0x000fc400078e00ff */
[----:B------:R-:W-:Y:S02]  /*fd90*/  FMUL.FTZ R13, R29, UR46 ;  /* 0x0000002e1d0d7c20 */ /* 0x000fe40008410000 */
[----:B------:R-:W-:-:S04]  /*fda0*/  IMAD R38, R4, R38, 0x1 ;  /* 0x0000000104267424 */ /* 0x000fc800078e0226 */
        /* <DEDUP_REMOVED lines=12> */
[----:B------:R-:W-:Y:S01]  /*fe70*/  FMUL.FTZ R20, R46, UR46 ;  /* 0x0000002e2e147c20 */ /* 0x000fe20008410000 */
[----:B------:R-:W-:Y:S01]  /*fe80*/  FMUL.FTZ R59, R61, UR46 ;  /* 0x0000002e3d3b7c20 */ /* 0x000fe20008410000 */
[----:B------:R-:W-:Y:S01]  /*fe90*/  FMUL.FTZ R46, R74, UR46 ;  /* 0x0000002e4a2e7c20 */ /* 0x000fe20008410000 */
[----:B------:R-:W-:Y:S01]  /*fea0*/  FMUL.FTZ R74, R77, UR46 ;  /* 0x0000002e4d4a7c20 */ /* 0x000fe20008410000 */
[----:B------:R-:W-:-:S03]  /*feb0*/  FMUL.FTZ R144, R27, UR46 ;  /* 0x0000002e1b907c20 */ /* 0x000fc60008410000 */
        /* <DEDUP_REMOVED lines=11> */
[----:B------:R-:W-:Y:S08]  /*ff70*/  MUFU.TANH R59, R59 ;  /* 0x0000003b003b7308 */ /* 0x000ff00000002400 */
[----:B------:R-:W-:Y:S08]  /*ff80*/  MUFU.TANH R66, R66 ;  /* 0x0000004200427308 */ /* 0x000ff00000002400 */
[----:B------:R-:W-:Y:S01]  /*ff90*/  MUFU.TANH R78, R85 ;  /* 0x00000055004e7308 */ /* 0x000fe20000002400 */
[----:B------:R-:W-:Y:S01]  /*ffa0*/  FMUL.FTZ R32, R58, UR46 ;  /* 0x0000002e3a207c20 */ /* 0x000fe20008410000 */
[----:B------:R-:W-:-:S06]  /*ffb0*/  FMUL.FTZ R58, R60, UR46 ;  /* 0x0000002e3c3a7c20 */ /* 0x000fcc0008410000 */
[----:B------:R-:W-:Y:S01]  /*ffc0*/  MUFU.TANH R74, R74 ;  /* 0x0000004a004a7308 */ /* 0x000fe20000002400 */
[----:B------:R-:W-:Y:S01]  /*ffd0*/  FMUL.FTZ R60, R64, UR46 ;  /* 0x0000002e403c7c20 */ /* 0x000fe20008410000 */
[----:B------:R-:W-:Y:S01]  /*ffe0*/  FMUL.FTZ R64, R68, UR46 ;  /* 0x0000002e44407c20 */ /* 0x000fe20008410000 */
[----:B------:R-:W-:Y:S01]  /*fff0*/  FMUL.FTZ R68, R72, UR46 ;  /* 0x0000002e48447c20 */ /* 0x000fe20008410000 */
[----:B------:R-:W-:Y:S01]  /*10000*/  FMUL.FTZ R72, R76, UR46 ;  /* 0x0000002e4c487c20 */ /* 0x000fe20008410000 */
[----:B------:R-:W-:-:S03]  /*10010*/  FMUL.FTZ R76, R80, UR46 ;  /* 0x0000002e504c7c20 */ /* 0x000fc60008410000 */
[----:B------:R-:W-:Y:S08]  /*10020*/  MUFU.TANH R26, R26 ;  /* 0x0000001a001a7308 */ /* 0x000ff00000002400 */
[----:B------:R-:W-:Y:S08]  /*10030*/  MUFU.TANH R33, R33 ;  /* 0x0000002100217308 */ /* 0x000ff00000002400 */
        /* <DEDUP_REMOVED lines=9> */
[----:B------:R-:W-:-:S07]  /*100d0*/  FMUL.FTZ R61, R65, UR46 ;  /* 0x0000002e413d7c20 */ /* 0x000fce0008410000 */
[----:B------:R-:W-:Y:S01]  /*100e0*/  MUFU.TANH R58, R58 ;  /* 0x0000003a003a7308 */ /* 0x000fe20000002400 */
[----:B--2---:R-:W-:-:S04]  /*100f0*/  IMAD.IADD R10, R10, 0x1, R11 ;  /* 0x000000010a0a7824 */ /* 0x004fc800078e020b */
[----:B-1----:R-:W-:-:S05]  /*10100*/  @P1 IMAD.HI.U32 R8, R10, R8, RZ ;  /* 0x000000080a081227 */ /* 0x002fca00078e00ff */
[----:B0-----:R-:W-:-:S05]  /*10110*/  @P1 SHF.R.U32.HI R10, RZ, R7, R8 ;  /* 0x00000007ff0a1219 */ /* 0x001fca0000011608 */
[----:B------:R-:W0:Y:S01]  /*10120*/  SHFL.IDX PT, R36, R10, RZ, 0x1c1f ;  /* 0x001c1fff0a247589 */ /* 0x000e2200000e0000 */
[----:B------:R-:W-:Y:S01]  /*10130*/  FMUL.FTZ R8, R35, UR46 ;  /* 0x0000002e23087c20 */ /* 0x000fe20008410000 */
[----:B------:R-:W-:Y:S01]  /*10140*/  FMUL.FTZ R35, R37, UR46 ;  /* 0x0000002e25237c20 */ /* 0x000fe20008410000 */
[----:B---3--:R-:W-:Y:S01]  /*10150*/  IADD3 R38, R148, R38, -R141 ;  /* 0x0000002694267210 */ /* 0x008fe20007ffe88d */
[----:B------:R-:W-:Y:S01]  /*10160*/  FMUL.FTZ R11, R25, UR46 ;  /* 0x0000002e190b7c20 */ /* 0x000fe20008410000 */
[----:B------:R-:W-:Y:S01]  /*10170*/  FMUL.FTZ R25, R43, UR46 ;  /* 0x0000002e2b197c20 */ /* 0x000fe20008410000 */
[----:B------:R-:W-:Y:S02]  /*10180*/  FMUL.FTZ R43, R45, UR46 ;  /* 0x0000002e2d2b7c20 */ /* 0x000fe40008410000 */
[----:B------:R-:W-:Y:S01]  /*10190*/  IMAD.IADD R38, R38, 0x1, -R147 ;  /* 0x0000000126267824 */ /* 0x000fe200078e0a93 */
[----:B------:R-:W1:Y:S01]  /*101a0*/  MUFU.TANH R35, R35 ;  /* 0x0000002300237308 */ /* 0x000e620000002400 */
[----:B------:R2:W3:Y:S02]  /*101b0*/  SHFL.IDX PT, R44, R10, 0x1, 0x1c1f ;  /* 0x003c1f000a2c7f89 */ /* 0x0004e400000e0000 */
[----:B--2---:R-:W-:-:S05]  /*101c0*/  FMUL.FTZ R10, R81, UR46 ;  /* 0x0000002e510a7c20 */ /* 0x004fca0008410000 */
[----:B------:R-:W2:Y:S01]  /*101d0*/  MUFU.TANH R11, R11 ;  /* 0x0000000b000b7308 */ /* 0x000ea20000002400 */
[----:B0-----:R-:W-:-:S07]  /*101e0*/  IMAD.IADD R81, R38, 0x1, R36 ;  /* 0x0000000126517824 */ /* 0x001fce00078e0224 */
[----:B------:R-:W0:Y:S01]  /*101f0*/  MUFU.TANH R43, R43 ;  /* 0x0000002b002b7308 */ /* 0x000e220000002400 */
[----:B------:R-:W-:Y:S01]  /*10200*/  ISETP.GT.AND P1, PT, R81, 0x9, PT ;  /* 0x000000095100780c */ /* 0x000fe20003f24270 */
[----:B------:R-:W-:-:S03]  /*10210*/  FMUL.FTZ R37, R40, UR46 ;  /* 0x0000002e28257c20 */ /* 0x000fc60008410000 */
[----:B----4-:R-:W-:Y:S02]  /*10220*/  FSEL R77, R13, -INF , P1 ;  /* 0xff8000000d4d7808 */ /* 0x010fe40000800000 */
[C---:B------:R-:W-:Y:S01]  /*10230*/  ISETP.GT.AND P1, PT, R81.reuse, 0x19, PT ;  /* 0x000000195100780c */ /* 0x040fe20003f24270 */
[----:B------:R-:W-:Y:S01]  /*10240*/  FMUL.FTZ R45, R48, UR46 ;  /* 0x0000002e302d7c20 */ /* 0x000fe20008410000 */
[----:B------:R-:W-:Y:S02]  /*10250*/  ISETP.GT.AND P3, PT, R81, 0x1, PT ;  /* 0x000000015100780c */ /* 0x000fe40003f64270 */
[----:B-1----:R-:W-:Y:S01]  /*10260*/  FSEL R73, R35, -INF , P1 ;  /* 0xff80000023497808 */ /* 0x002fe20000800000 */
[----:B------:R-:W1:Y:S01]  /*10270*/  MUFU.TANH R37, R37 ;  /* 0x0000002500257308 */ /* 0x000e620000002400 */
[----:B------:R-:W-:Y:S02]  /*10280*/  ISETP.GT.AND P1, PT, R81, 0x29, PT ;  /* 0x000000295100780c */ /* 0x000fe40003f24270 */
[----:B--2---:R-:W-:-:S02]  /*10290*/  FSEL R85, R11, -INF , P3 ;  /* 0xff8000000b557808 */ /* 0x004fc40001800000 */
[C---:B------:R-:W-:Y:S02]  /*102a0*/  ISETP.GT.AND P2, PT, R81.reuse, RZ, PT ;  /* 0x000000ff5100720c */ /* 0x040fe40003f44270 */
[----:B------:R-:W-:Y:S02]  /*102b0*/  ISETP.GT.AND P3, PT, R81, 0x11, PT ;  /* 0x000000115100780c */ /* 0x000fe40003f64270 */
[----:B0-----:R-:W-:Y:S01]  /*102c0*/  FSEL R69, R43, -INF , P1 ;  /* 0xff8000002b457808 */ /* 0x001fe20000800000 */
[----:B------:R-:W-:Y:S01]  /*102d0*/  FMUL.FTZ R40, R41, UR46 ;  /* 0x0000002e29287c20 */ /* 0x000fe20008410000 */
[----:B------:R-:W-:Y:S01]  /*102e0*/  ISETP.GT.AND P1, PT, R81, 0x39, PT ;  /* 0x000000395100780c */ /* 0x000fe20003f24270 */
[----:B------:R-:W0:Y:S01]  /*102f0*/  MUFU.TANH R45, R45 ;  /* 0x0000002d002d7308 */ /* 0x000e220000002400 */
[----:B------:R-:W-:Y:S01]  /*10300*/  FMUL.FTZ R41, R75, UR46 ;  /* 0x0000002e4b297c20 */ /* 0x000fe20008410000 */
[----:B------:R-:W-:Y:S02]  /*10310*/  FSEL R140, R140, -INF , P2 ;  /* 0xff8000008c8c7808 */ /* 0x000fe40001000000 */
[----:B------:R-:W-:-:S02]  /*10320*/  FSEL R75, R30, -INF , P3 ;  /* 0xff8000001e4b7808 */ /* 0x000fc40001800000 */
[----:B------:R-:W-:Y:S02]  /*10330*/  ISETP.GT.AND P2, PT, R81, 0x10, PT ;  /* 0x000000105100780c */ /* 0x000fe40003f44270 */
[----:B------:R-:W-:Y:S01]  /*10340*/  FSEL R30, R51, -INF , P1 ;  /* 0xff800000331e7808 */ /* 0x000fe20000800000 */
[----:B------:R-:W-:Y:S01]  /*10350*/  FMUL.FTZ R7, R31, UR46 ;  /* 0x0000002e1f077c20 */ /* 0x000fe20008410000 */
[C---:B------:R-:W-:Y:S02]  /*10360*/  ISETP.GT.AND P1, PT, R81.reuse, 0x49, PT ;  /* 0x000000495100780c */ /* 0x040fe40003f24270 */
[----:B------:R-:W-:Y:S02]  /*10370*/  FSEL R36, R28, -INF , P2 ;  /* 0xff8000001c247808 */ /* 0x000fe40001000000 */
[----:B------:R-:W-:Y:S02]  /*10380*/  ISETP.GT.AND P2, PT, R81, 0x20, PT ;  /* 0x000000205100780c */ /* 0x000fe40003f44270 */
[----:B------:R-:W-:-:S02]  /*10390*/  FSEL R59, R59, -INF , P1 ;  /* 0xff8000003b3b7808 */ /* 0x000fc40000800000 */
[----:B------:R-:W-:Y:S01]  /*103a0*/  ISETP.GT.AND P1, PT, R81, 0x59, PT ;  /* 0x000000595100780c */ /* 0x000fe20003f24270 */
[----:B------:R-:W2:Y:S01]  /*103b0*/  MUFU.TANH R7, R7 ;  /* 0x0000000700077308 */ /* 0x000ea20000002400 */
[----:B-1----:R-:W-:Y:S02]  /*103c0*/  FSEL R80, R37, -INF , P2 ;  /* 0xff80000025507808 */ /* 0x002fe40001000000 */
[C---:B------:R-:W-:Y:S02]  /*103d0*/  ISETP.GT.AND P2, PT, R81.reuse, 0x30, PT ;  /* 0x000000305100780c */ /* 0x040fe40003f44270 */
[----:B------:R-:W-:Y:S02]  /*103e0*/  FSEL R51, R66, -INF , P1 ;  /* 0xff80000042337808 */ /* 0x000fe40000800000 */
[----:B------:R-:W-:Y:S02]  /*103f0*/  ISETP.GT.AND P1, PT, R81, 0x69, PT ;  /* 0x000000695100780c */ /* 0x000fe40003f24270 */
[----:B0-----:R-:W-:Y:S01]  /*10400*/  FSEL R28, R45, -INF , P2 ;  /* 0xff8000002d1c7808 */ /* 0x001fe20001000000 */
[----:B---3--:R-:W-:Y:S01]  /*10410*/  IMAD.IADD R44, R38, 0x1, R44 ;  /* 0x00000001262c7824 */ /* 0x008fe200078e022c */
[----:B------:R-:W-:-:S02]  /*10420*/  FSEL R45, R74, -INF , P1 ;  /* 0xff8000004a2d7808 */ /* 0x000fc40000800000 */
[----:B------:R-:W-:-:S04]  /*10430*/  ISETP.GT.AND P1, PT, R81, 0x79, PT ;  /* 0x000000795100780c */ /* 0x000fc80003f24270 */
[----:B------:R-:W-:Y:S02]  /*10440*/  FSEL R11, R78, -INF , P1 ;  /* 0xff8000004e0b7808 */ /* 0x000fe40000800000 */
[----:B------:R-:W-:Y:S02]  /*10450*/  ISETP.GT.AND P1, PT, R44, 0x9, PT ;  /* 0x000000092c00780c */ /* 0x000fe40003f24270 */
[----:B------:R-:W-:Y:S02]  /*10460*/  ISETP.GT.AND P4, PT, R81, 0x8, PT ;  /* 0x000000085100780c */ /* 0x000fe40003f84270 */
[----:B--2---:R-:W-:Y:S02]  /*10470*/  FSEL R35, R7, -INF , P1 ;  /* 0xff80000007237808 */ /* 0x004fe40000800000 */
[----:B------:R-:W-:Y:S01]  /*10480*/  FMNMX.FTZ R7, R140, R9, !PT ;  /* 0x000000098c077209 */ /* 0x000fe20007810000 */
[----:B------:R-:W-:Y:S01]  /*10490*/  FMUL.FTZ R141, R84, UR46 ;  /* 0x0000002e548d7c20 */ /* 0x000fe20008410000 */
[----:B------:R-:W-:-:S02]  /*104a0*/  FSEL R84, R26, -INF , P4 ;  /* 0xff8000001a547808 */ /* 0x000fc40002000000 */
[----:B------:R-:W-:-:S04]  /*104b0*/  FMNMX.FTZ R7, R85, R7, !PT ;  /* 0x0000000755077209 */ /* 0x000fc80007810000 */
[----:B------:R-:W-:Y:S01]  /*104c0*/  FMNMX.FTZ R7, R84, R7, !PT ;  /* 0x0000000754077209 */ /* 0x000fe20007810000 */
[----:B------:R-:W0:Y:S03]  /*104d0*/  MUFU.TANH R40, R40 ;  /* 0x0000002800287308 */ /* 0x000e260000002400 */
[----:B------:R-:W-:Y:S02]  /*104e0*/  FMNMX.FTZ R7, R77, R7, !PT ;  /* 0x000000074d077209 */ /* 0x000fe40007810000 */
[----:B------:R-:W-:Y:S02]  /*104f0*/  ISETP.GT.AND P4, PT, R81, 0x18, PT ;  /* 0x000000185100780c */ /* 0x000fe40003f84270 */
[----:B------:R-:W-:Y:S02]  /*10500*/  FMNMX.FTZ R7, R36, R7, !PT ;  /* 0x0000000724077209 */ /* 0x000fe40007810000 */
[----:B------:R-:W-:-:S02]  /*10510*/  FSEL R38, R33, -INF , P4 ;  /* 0xff80000021267808 */ /* 0x000fc40002000000 */
[----:B------:R-:W-:-:S04]  /*10520*/  FMNMX.FTZ R7, R75, R7, !PT ;  /* 0x000000074b077209 */ /* 0x000fc80007810000 */
[----:B------:R-:W-:Y:S02]  /*10530*/  FMNMX.FTZ R7, R38, R7, !PT ;  /* 0x0000000726077209 */ /* 0x000fe40007810000 */
[----:B------:R-:W-:Y:S02]  /*10540*/  ISETP.GT.AND P3, PT, R81, 0x21, PT ;  /* 0x000000215100780c */ /* 0x000fe40003f64270 */
[----:B------:R-:W-:Y:S01]  /*10550*/  FMNMX.FTZ R7, R73, R7, !PT ;  /* 0x0000000749077209 */ /* 0x000fe20007810000 */
[----:B------:R-:W-:Y:S01]  /*10560*/  FMUL.FTZ R48, R71, UR46 ;  /* 0x0000002e47307c20 */ /* 0x000fe20008410000 */
[----:B------:R-:W-:Y:S02]  /*10570*/  ISETP.GT.AND P4, PT, R81, 0x28, PT ;  /* 0x000000285100780c */ /* 0x000fe40003f84270 */
[----:B0-----:R-:W-:Y:S02]  /*10580*/  FSEL R71, R40, -INF , P3 ;  /* 0xff80000028477808 */ /* 0x001fe40001800000 */
[----:B------:R-:W-:-:S02]  /*10590*/  FMNMX.FTZ R7, R80, R7, !PT ;  /* 0x0000000750077209 */ /* 0x000fc40007810000 */
[----:B------:R-:W-:Y:S02]  /*105a0*/  FSEL R26, R42, -INF , P4 ;  /* 0xff8000002a1a7808 */ /* 0x000fe40002000000 */
[----:B------:R-:W-:Y:S01]  /*105b0*/  FMNMX.FTZ R7, R71, R7, !PT ;  /* 0x0000000747077209 */ /* 0x000fe20007810000 */
[----:B------:R-:W-:Y:S01]  /*105c0*/  FMUL.FTZ R31, R55, UR46 ;  /* 0x0000002e371f7c20 */ /* 0x000fe20008410000 */
[----:B------:R-:W-:Y:S02]  /*105d0*/  FMUL.FTZ R55, R57, UR46 ;  /* 0x0000002e39377c20 */ /* 0x000fe40008410000 */
[----:B------:R-:W-:Y:S02]  /*105e0*/  FMNMX.FTZ R7, R26, R7, !PT ;  /* 0x000000071a077209 */ /* 0x000fe40007810000 */
[----:B------:R-:W-:Y:S02]  /*105f0*/  ISETP.GT.AND P3, PT, R81, 0x31, PT ;  /* 0x000000315100780c */ /* 0x000fe40003f64270 */
[----:B------:R-:W-:Y:S01]  /*10600*/  FMNMX.FTZ R7, R69, R7, !PT ;  /* 0x0000000745077209 */ /* 0x000fe20007810000 */
[----:B------:R-:W0:Y:S01]  /*10610*/  MUFU.TANH R55, R55 ;  /* 0x0000003700377308 */ /* 0x000e220000002400 */
[----:B------:R-:W-:-:S02]  /*10620*/  ISETP.GT.AND P4, PT, R81, 0x38, PT ;  /* 0x000000385100780c */ /* 0x000fc40003f84270 */
[----:B------:R-:W-:Y:S02]  /*10630*/  FSEL R67, R47, -INF , P3 ;  /* 0xff8000002f437808 */ /* 0x000fe40001800000 */
[----:B------:R-:W-:Y:S02]  /*10640*/  FMNMX.FTZ R7, R28, R7, !PT ;  /* 0x000000071c077209 */ /* 0x000fe40007810000 */
[----:B------:R-:W-:Y:S02]  /*10650*/  FSEL R65, R50, -INF , P4 ;  /* 0xff80000032417808 */ /* 0x000fe40002000000 */
[----:B------:R-:W-:Y:S02]  /*10660*/  FMNMX.FTZ R7, R67, R7, !PT ;  /* 0x0000000743077209 */ /* 0x000fe40007810000 */
[----:B------:R-:W-:Y:S02]  /*10670*/  ISETP.GT.AND P2, PT, R81, 0x40, PT ;  /* 0x000000405100780c */ /* 0x000fe40003f44270 */
[----:B------:R-:W-:Y:S01]  /*10680*/  FMNMX.FTZ R7, R65, R7, !PT ;  /* 0x0000000741077209 */ /* 0x000fe20007810000 */
[----:B------:R-:W-:Y:S01]  /*10690*/  FMUL.FTZ R57, R62, UR46 ;  /* 0x0000002e3e397c20 */ /* 0x000fe20008410000 */
[----:B------:R-:W1:Y:S01]  /*106a0*/  MUFU.TANH R60, R60 ;  /* 0x0000003c003c7308 */ /* 0x000e620000002400 */
[----:B------:R-:W-:-:S02]  /*106b0*/  ISETP.GT.AND P3, PT, R81, 0x41, PT ;  /* 0x000000415100780c */ /* 0x000fc40003f64270 */
[----:B------:R-:W-:Y:S02]  /*106c0*/  FSEL R62, R54, -INF , P2 ;  /* 0xff800000363e7808 */ /* 0x000fe40001000000 */
[----:B------:R-:W-:Y:S01]  /*106d0*/  FMNMX.FTZ R7, R30, R7, !PT ;  /* 0x000000071e077209 */ /* 0x000fe20007810000 */
[----:B------:R-:W-:Y:S01]  /*106e0*/  FMUL.FTZ R56, R63, UR46 ;  /* 0x0000002e3f387c20 */ /* 0x000fe20008410000 */
[----:B------:R-:W-:Y:S01]  /*106f0*/  ISETP.GT.AND P4, PT, R81, 0x48, PT ;  /* 0x000000485100780c */ /* 0x000fe20003f84270 */
[----:B------:R-:W2:Y:S01]  /*10700*/  MUFU.TANH R61, R61 ;  /* 0x0000003d003d7308 */ /* 0x000ea20000002400 */
[----:B0-----:R-:W-:Y:S02]  /*10710*/  FSEL R63, R55, -INF , P3 ;  /* 0xff800000373f7808 */ /* 0x001fe40001800000 */
[----:B------:R-:W-:Y:S02]  /*10720*/  FMNMX.FTZ R7, R62, R7, !PT ;  /* 0x000000073e077209 */ /* 0x000fe40007810000 */
[----:B------:R-:W-:-:S02]  /*10730*/  FSEL R58, R58, -INF , P4 ;  /* 0xff8000003a3a7808 */ /* 0x000fc40002000000 */
[----:B------:R-:W-:Y:S01]  /*10740*/  FMNMX.FTZ R7, R63, R7, !PT ;  /* 0x000000073f077209 */ /* 0x000fe20007810000 */
[----:B------:R-:W0:Y:S01]  /*10750*/  MUFU.TANH R64, R64 ;  /* 0x0000004000407308 */ /* 0x000e220000002400 */
[C---:B------:R-:W-:Y:S02]  /*10760*/  ISETP.GT.AND P2, PT, R81.reuse, 0x50, PT ;  /* 0x000000505100780c */ /* 0x040fe40003f44270 */
[----:B------:R-:W-:Y:S02]  /*10770*/  FMNMX.FTZ R7, R58, R7, !PT ;  /* 0x000000073a077209 */ /* 0x000fe40007810000 */
[----:B------:R-:W-:Y:S02]  /*10780*/  ISETP.GT.AND P3, PT, R81, 0x51, PT ;  /* 0x000000515100780c */ /* 0x000fe40003f64270 */
[----:B-1----:R-:W-:Y:S01]  /*10790*/  FSEL R54, R60, -INF , P2 ;  /* 0xff8000003c367808 */ /* 0x002fe20001000000 */
[----:B------:R-:W1:Y:S01]  /*107a0*/  MUFU.TANH R68, R68 ;  /* 0x0000004400447308 */ /* 0x000e620000002400 */
[----:B------:R-:W-:-:S02]  /*107b0*/  FMNMX.FTZ R7, R59, R7, !PT ;  /* 0x000000073b077209 */ /* 0x000fc40007810000 */
[----:B------:R-:W-:Y:S02]  /*107c0*/  ISETP.GT.AND P4, PT, R81, 0x58, PT ;  /* 0x000000585100780c */ /* 0x000fe40003f84270 */
[----:B--2---:R-:W-:Y:S02]  /*107d0*/  FSEL R55, R61, -INF , P3 ;  /* 0xff8000003d377808 */ /* 0x004fe40001800000 */
[----:B------:R-:W-:Y:S01]  /*107e0*/  FMNMX.FTZ R7, R54, R7, !PT ;  /* 0x0000000736077209 */ /* 0x000fe20007810000 */
[----:B------:R-:W2:Y:S01]  /*107f0*/  MUFU.TANH R70, R70 ;  /* 0x0000004600467308 */ /* 0x000ea20000002400 */
[----:B0-----:R-:W-:Y:S02]  /*10800*/  FSEL R50, R64, -INF , P4 ;  /* 0xff80000040327808 */ /* 0x001fe40002000000 */
[----:B------:R-:W-:-:S05]  /*10810*/  FMNMX.FTZ R7, R55, R7, !PT ;  /* 0x0000000737077209 */ /* 0x000fca0007810000 */
[----:B------:R-:W0:Y:S01]  /*10820*/  MUFU.TANH R72, R72 ;  /* 0x0000004800487308 */ /* 0x000e220000002400 */
[C---:B------:R-:W-:Y:S02]  /*10830*/  ISETP.GT.AND P2, PT, R81.reuse, 0x60, PT ;  /* 0x000000605100780c */ /* 0x040fe40003f44270 */
[----:B------:R-:W-:Y:S02]  /*10840*/  FMNMX.FTZ R7, R50, R7, !PT ;  /* 0x0000000732077209 */ /* 0x000fe40007810000 */
[----:B------:R-:W-:Y:S02]  /*10850*/  ISETP.GT.AND P3, PT, R81, 0x61, PT ;  /* 0x000000615100780c */ /* 0x000fe40003f64270 */
[----:B-1----:R-:W-:Y:S01]  /*10860*/  FSEL R40, R68, -INF , P2 ;  /* 0xff80000044287808 */ /* 0x002fe20001000000 */
[----:B------:R-:W1:Y:S01]  /*10870*/  MUFU.TANH R76, R76 ;  /* 0x0000004c004c7308 */ /* 0x000e620000002400 */
[----:B------:R-:W-:Y:S02]  /*10880*/  FMNMX.FTZ R7, R51, R7, !PT ;  /* 0x0000000733077209 */ /* 0x000fe40007810000 */
[----:B------:R-:W-:-:S02]  /*10890*/  ISETP.GT.AND P4, PT, R81, 0x68, PT ;  /* 0x000000685100780c */ /* 0x000fc40003f84270 */
        /* <DEDUP_REMOVED lines=8> */
[C---:B------:R-:W-:Y:S02]  /*10920*/  ISETP.GT.AND P3, PT, R81.reuse, 0x71, PT ;  /* 0x000000715100780c */ /* 0x040fe40003f64270 */
[----:B------:R-:W-:Y:S01]  /*10930*/  ISETP.GT.AND P4, PT, R81, 0x78, PT ;  /* 0x000000785100780c */ /* 0x000fe20003f84270 */
[----:B------:R-:W3:Y:S01]  /*10940*/  MUFU.TANH R144, R144 ;  /* 0x0000009000907308 */ /* 0x000ee20000002400 */
[----:B-1----:R-:W-:Y:S02]  /*10950*/  FSEL R81, R76, -INF , P2 ;  /* 0xff8000004c517808 */ /* 0x002fe40001000000 */
[----:B------:R-:W-:-:S02]  /*10960*/  FMNMX.FTZ R7, R45, R7, !PT ;  /* 0x000000072d077209 */ /* 0x000fc40007810000 */
[----:B--2---:R-:W-:Y:S02]  /*10970*/  FSEL R13, R10, -INF , P3 ;  /* 0xff8000000a0d7808 */ /* 0x004fe40001800000 */
[----:B------:R-:W-:Y:S01]  /*10980*/  FMNMX.FTZ R7, R81, R7, !PT ;  /* 0x0000000751077209 */ /* 0x000fe20007810000 */
[----:B------:R-:W1:Y:S01]  /*10990*/  MUFU.TANH R8, R8 ;  /* 0x0000000800087308 */ /* 0x000e620000002400 */
[----:B0-----:R-:W-:Y:S02]  /*109a0*/  FSEL R10, R141, -INF , P4 ;  /* 0xff8000008d0a7808 */ /* 0x001fe40002000000 */
[----:B------:R-:W-:Y:S02]  /*109b0*/  FMNMX.FTZ R7, R13, R7, !PT ;  /* 0x000000070d077209 */ /* 0x000fe40007810000 */
[----:B------:R-:W-:Y:S02]  /*109c0*/  ISETP.GT.AND P3, PT, R44, 0x1, PT ;  /* 0x000000012c00780c */ /* 0x000fe40003f64270 */
[----:B------:R-:W-:-:S02]  /*109d0*/  FMNMX.FTZ R7, R10, R7, !PT ;  /* 0x000000070a077209 */ /* 0x000fc40007810000 */
[----:B---3--:R-:W-:Y:S02]  /*109e0*/  FSEL R33, R144, -INF , P3 ;  /* 0xff80000090217808 */ /* 0x008fe40001800000 */
[----:B------:R-:W-:Y:S02]  /*109f0*/  ISETP.GT.AND P3, PT, R44, 0x11, PT ;  /* 0x000000112c00780c */ /* 0x000fe40003f64270 */
[----:B------:R-:W-:Y:S02]  /*10a00*/  FMNMX.FTZ R7, R11, R7, !PT ;  /* 0x000000070b077209 */ /* 0x000fe40007810000 */
[----:B-1----:R-:W-:-:S03]  /*10a10*/  FSEL R37, R8, -INF , P3 ;  /* 0xff80000008257808 */ /* 0x002fc60001800000 */
[----:B------:R-:W0:Y:S01]  /*10a20*/  SHFL.BFLY PT, R8, R7, 0x2, 0x1f ;  /* 0x0c401f0007087f89 */ /* 0x000e2200000e0000 */
[----:B------:R-:W1:Y:S01]  /*10a30*/  MUFU.TANH R145, R145 ;  /* 0x0000009100917308 */ /* 0x000e620000002400 */
[----:B------:R-:W-:-:S07]  /*10a40*/  FMUL.FTZ R39, R39, UR46 ;  /* 0x0000002e27277c20 */ /* 0x000fce0008410000 */
[----:B------:R-:W2:Y:S08]  /*10a50*/  MUFU.TANH R142, R142 ;  /* 0x0000008e008e7308 */ /* 0x000eb00000002400 */
[----:B------:R-:W3:Y:S01]  /*10a60*/  MUFU.TANH R12, R12 ;  /* 0x0000000c000c7308 */ /* 0x000ee20000002400 */
[----:B0-----:R-:W-:-:S07]  /*10a70*/  FMNMX.FTZ R7, R7, R8, !PT ;  /* 0x0000000807077209 */ /* 0x001fce0007810000 */
[----:B------:R-:W0:Y:S01]  /*10a80*/  MUFU.TANH R14, R14 ;  /* 0x0000000e000e7308 */ /* 0x000e220000002400 */
[C---:B------:R-:W-:Y:S01]  /*10a90*/  ISETP.GT.AND P2, PT, R44.reuse, RZ, PT ;  /* 0x000000ff2c00720c */ /* 0x040fe20003f44270 */
[----:B------:R-:W4:Y:S01]  /*10aa0*/  SHFL.BFLY PT, R8, R7, 0x1, 0x1f ;  /* 0x0c201f0007087f89 */ /* 0x000f2200000e0000 */
[----:B------:R-:W-:-:S05]  /*10ab0*/  ISETP.GT.AND P4, PT, R44, 0x8, PT ;  /* 0x000000082c00780c */ /* 0x000fca0003f84270 */
[----:B------:R-:W5:Y:S01]  /*10ac0*/  MUFU.TANH R39, R39 ;  /* 0x0000002700277308 */ /* 0x000f620000002400 */
[----:B-1----:R-:W-:-:S07]  /*10ad0*/  FSEL R78, R145, -INF , P2 ;  /* 0xff800000914e7808 */ /* 0x002fce0001000000 */
[----:B------:R-:W1:Y:S01]  /*10ae0*/  MUFU.TANH R15, R15 ;  /* 0x0000000f000f7308 */ /* 0x000e620000002400 */
[----:B--2---:R-:W-:-:S07]  /*10af0*/  FSEL R76, R142, -INF , P4 ;  /* 0xff8000008e4c7808 */ /* 0x004fce0002000000 */
[----:B------:R-:W2:Y:S08]  /*10b00*/  MUFU.TANH R25, R25 ;  /* 0x0000001900197308 */ /* 0x000eb00000002400 */
[----:B------:R-:W4:Y:S01]  /*10b10*/  MUFU.TANH R20, R20 ;  /* 0x0000001400147308 */ /* 0x000f220000002400 */
[C---:B------:R-:W-:Y:S02]  /*10b20*/  ISETP.GT.AND P2, PT, R44.reuse, 0x10, PT ;  /* 0x000000102c00780c */ /* 0x040fe40003f44270 */
[----:B------:R-:W-:-:S05]  /*10b30*/  ISETP.GT.AND P4, PT, R44, 0x18, PT ;  /* 0x000000182c00780c */ /* 0x000fca0003f84270 */
[----:B------:R-:W4:Y:S01]  /*10b40*/  MUFU.TANH R27, R27 ;  /* 0x0000001b001b7308 */ /* 0x000f220000002400 */
[----:B---3--:R-:W-:-:S07]  /*10b50*/  FSEL R74, R12, -INF , P2 ;  /* 0xff8000000c4a7808 */ /* 0x008fce0001000000 */
[----:B------:R-:W3:Y:S01]  /*10b60*/  MUFU.TANH R21, R21 ;  /* 0x0000001500157308 */ /* 0x000ee20000002400 */
[----:B0-----:R-:W-:-:S07]  /*10b70*/  FSEL R72, R14, -INF , P4 ;  /* 0xff8000000e487808 */ /* 0x001fce0002000000 */
[----:B------:R-:W0:Y:S08]  /*10b80*/  MUFU.TANH R29, R29 ;  /* 0x0000001d001d7308 */ /* 0x000e300000002400 */
[----:B------:R-:W0:Y:S01]  /*10b90*/  MUFU.TANH R24, R24 ;  /* 0x0000001800187308 */ /* 0x000e220000002400 */
[C---:B------:R-:W-:Y:S02]  /*10ba0*/  ISETP.GT.AND P1, PT, R44.reuse, 0x19, PT ;  /* 0x000000192c00780c */ /* 0x040fe40003f24270 */
[----:B------:R-:W-:-:S02]  /*10bb0*/  ISETP.GT.AND P2, PT, R44, 0x20, PT ;  /* 0x000000202c00780c */ /* 0x000fc40003f44270 */
[----:B------:R-:W-:-:S03]  /*10bc0*/  ISETP.GT.AND P3, PT, R44, 0x21, PT ;  /* 0x000000212c00780c */ /* 0x000fc60003f64270 */
[----:B------:R-:W0:Y:S01]  /*10bd0*/  MUFU.TANH R31, R31 ;  /* 0x0000001f001f7308 */ /* 0x000e220000002400 */
[----:B------:R-:W-:-:S07]  /*10be0*/  ISETP.GT.AND P4, PT, R44, 0x28, PT ;  /* 0x000000282c00780c */ /* 0x000fce0003f84270 */
[----:B------:R-:W0:Y:S01]  /*10bf0*/  MUFU.TANH R32, R32 ;  /* 0x0000002000207308 */ /* 0x000e220000002400 */
[----:B-----5:R-:W-:-:S07]  /*10c00*/  FSEL R39, R39, -INF , P1 ;  /* 0xff80000027277808 */ /* 0x020fce0000800000 */
[----:B------:R-:W5:Y:S01]  /*10c10*/  MUFU.TANH R34, R34 ;  /* 0x0000002200227308 */ /* 0x000f620000002400 */
[----:B-1----:R-:W-:-:S07]  /*10c20*/  FSEL R70, R15, -INF , P2 ;  /* 0xff8000000f467808 */ /* 0x002fce0001000000 */
[----:B------:R-:W1:Y:S01]  /*10c30*/  MUFU.TANH R57, R57 ;  /* 0x0000003900397308 */ /* 0x000e620000002400 */
[----:B--2---:R-:W-:Y:S02]  /*10c40*/  FSEL R25, R25, -INF , P3 ;  /* 0xff80000019197808 */ /* 0x004fe40001800000 */
[----:B----4-:R-:W-:Y:S02]  /*10c50*/  FSEL R68, R20, -INF , P4 ;  /* 0xff80000014447808 */ /* 0x010fe40002000000 */
[----:B------:R-:W-:-:S03]  /*10c60*/  ISETP.GT.AND P1, PT, R44, 0x29, PT ;  /* 0x000000292c00780c */ /* 0x000fc60003f24270 */
[----:B------:R-:W2:Y:S01]  /*10c70*/  MUFU.TANH R56, R56 ;  /* 0x0000003800387308 */ /* 0x000ea20000002400 */
[C---:B------:R-:W-:Y:S02]  /*10c80*/  ISETP.GT.AND P2, PT, R44.reuse, 0x30, PT ;  /* 0x000000302c00780c */ /* 0x040fe40003f44270 */
[C---:B------:R-:W-:Y:S02]  /*10c90*/  ISETP.GT.AND P3, PT, R44.reuse, 0x31, PT ;  /* 0x000000312c00780c */ /* 0x040fe40003f64270 */
[----:B------:R-:W-:-:S03]  /*10ca0*/  ISETP.GT.AND P4, PT, R44, 0x38, PT ;  /* 0x000000382c00780c */ /* 0x000fc60003f84270 */
[----:B------:R-:W4:Y:S01]  /*10cb0*/  MUFU.TANH R53, R53 ;  /* 0x0000003500357308 */ /* 0x000f220000002400 */
[----:B------:R-:W-:-:S07]  /*10cc0*/  FSEL R27, R27, -INF , P1 ;  /* 0xff8000001b1b7808 */ /* 0x000fce0000800000 */
[----:B------:R-:W4:Y:S01]  /*10cd0*/  MUFU.TANH R52, R52 ;  /* 0x0000003400347308 */ /* 0x000f220000002400 */
[----:B---3--:R-:W-:-:S07]  /*10ce0*/  FSEL R66, R21, -INF , P2 ;  /* 0xff80000015427808 */ /* 0x008fce0001000000 */
[----:B------:R-:W3:Y:S01]  /*10cf0*/  MUFU.TANH R49, R49 ;  /* 0x0000003100317308 */ /* 0x000ee20000002400 */
[----:B0-----:R-:W-:Y:S02]  /*10d00*/  FSEL R29, R29, -INF , P3 ;  /* 0xff8000001d1d7808 */ /* 0x001fe40001800000 */
[----:B------:R-:W-:Y:S02]  /*10d10*/  FSEL R64, R24, -INF , P4 ;  /* 0xff80000018407808 */ /* 0x000fe40002000000 */
[----:B------:R-:W-:-:S03]  /*10d20*/  ISETP.GT.AND P1, PT, R44, 0x39, PT ;  /* 0x000000392c00780c */ /* 0x000fc60003f24270 */
[----:B------:R-:W0:Y:S01]  /*10d30*/  MUFU.TANH R48, R48 ;  /* 0x0000003000307308 */ /* 0x000e220000002400 */
[C---:B------:R-:W-:Y:S02]  /*10d40*/  ISETP.GT.AND P2, PT, R44.reuse, 0x40, PT ;  /* 0x000000402c00780c */ /* 0x040fe40003f44270 */
[C---:B------:R-:W-:Y:S02]  /*10d50*/  ISETP.GT.AND P3, PT, R44.reuse, 0x41, PT ;  /* 0x000000412c00780c */ /* 0x040fe40003f64270 */
[----:B------:R-:W-:-:S03]  /*10d60*/  ISETP.GT.AND P4, PT, R44, 0x48, PT ;  /* 0x000000482c00780c */ /* 0x000fc60003f84270 */
[----:B------:R-:W0:Y:S01]  /*10d70*/  MUFU.TANH R46, R46 ;  /* 0x0000002e002e7308 */ /* 0x000e220000002400 */
[----:B------:R-:W-:-:S07]  /*10d80*/  FMNMX.FTZ R7, R7, R8, !PT ;  /* 0x0000000807077209 */ /* 0x000fce0007810000 */
[----:B------:R-:W0:Y:S01]  /*10d90*/  MUFU.TANH R41, R41 ;  /* 0x0000002900297308 */ /* 0x000e220000002400 */
[----:B------:R-:W-:-:S07]  /*10da0*/  FSEL R31, R31, -INF , P1 ;  /* 0xff8000001f1f7808 */ /* 0x000fce0000800000 */
[----:B------:R-:W0:Y:S01]  /*10db0*/  MUFU.TANH R43, R143 ;  /* 0x0000008f002b7308 */ /* 0x000e220000002400 */
[----:B------:R-:W-:Y:S01]  /*10dc0*/  FSEL R61, R32, -INF , P2 ;  /* 0xff800000203d7808 */ /* 0x000fe20001000000 */
[----:B------:R-:W-:Y:S01]  /*10dd0*/  UMOV UR47, UR44 ;  /* 0x0000002c002f7c82 */ /* 0x000fe20008000000 */
[----:B-----5:R-:W-:Y:S02]  /*10de0*/  FSEL R60, R34, -INF , P3 ;  /* 0xff800000223c7808 */ /* 0x020fe40001800000 */
[----:B-1----:R-:W-:Y:S02]  /*10df0*/  FSEL R57, R57, -INF , P4 ;  /* 0xff80000039397808 */ /* 0x002fe40002000000 */
[C---:B------:R-:W-:Y:S02]  /*10e00*/  ISETP.GT.AND P1, PT, R44.reuse, 0x49, PT ;  /* 0x000000492c00780c */ /* 0x040fe40003f24270 */
[C---:B------:R-:W-:Y:S02]  /*10e10*/  ISETP.GT.AND P2, PT, R44.reuse, 0x50, PT ;  /* 0x000000502c00780c */ /* 0x040fe40003f44270 */
[----:B------:R-:W-:-:S02]  /*10e20*/  ISETP.GT.AND P3, PT, R44, 0x51, PT ;  /* 0x000000512c00780c */ /* 0x000fc40003f64270 */
[----:B------:R-:W-:Y:S01]  /*10e30*/  ISETP.GT.AND P4, PT, R44, 0x58, PT ;  /* 0x000000582c00780c */ /* 0x000fe20003f84270 */
[C---:B------:R-:W-:Y:S01]  /*10e40*/  FMUL.FTZ R8, R7.reuse, UR47 ;  /* 0x0000002f07087c20 */ /* 0x040fe20008410000 */
[----:B------:R-:W-:Y:S02]  /*10e50*/  FSETP.NEU.FTZ.AND P6, PT, R7, -INF , PT ;  /* 0xff8000000700780b */ /* 0x000fe40003fdd000 */
[----:B--2---:R-:W-:Y:S02]  /*10e60*/  FSEL R56, R56, -INF , P1 ;  /* 0xff80000038387808 */ /* 0x004fe40000800000 */
[----:B----4-:R-:W-:Y:S02]  /*10e70*/  FSEL R53, R53, -INF , P2 ;  /* 0xff80000035357808 */ /* 0x010fe40001000000 */
[----:B------:R-:W-:Y:S02]  /*10e80*/  FSEL R52, R52, -INF , P3 ;  /* 0xff80000034347808 */ /* 0x000fe40001800000 */
[----:B---3--:R-:W-:-:S02]  /*10e90*/  FSEL R49, R49, -INF , P4 ;  /* 0xff80000031317808 */ /* 0x008fc40002000000 */
[C---:B------:R-:W-:Y:S02]  /*10ea0*/  ISETP.GT.AND P1, PT, R44.reuse, 0x59, PT ;  /* 0x000000592c00780c */ /* 0x040fe40003f24270 */
[C---:B------:R-:W-:Y:S02]  /*10eb0*/  ISETP.GT.AND P2, PT, R44.reuse, 0x60, PT ;  /* 0x000000602c00780c */ /* 0x040fe40003f44270 */
[C---:B------:R-:W-:Y:S02]  /*10ec0*/  ISETP.GT.AND P3, PT, R44.reuse, 0x61, PT ;  /* 0x000000612c00780c */ /* 0x040fe40003f64270 */
[----:B------:R-:W-:Y:S01]  /*10ed0*/  ISETP.GT.AND P4, PT, R44, 0x68, PT ;  /* 0x000000682c00780c */ /* 0x000fe20003f84270 */
[----:B------:R-:W-:Y:S01]  /*10ee0*/  FMUL.FTZ R79, R79, UR46 ;  /* 0x0000002e4f4f7c20 */ /* 0x000fe20008410000 */
[----:B------:R-:W-:Y:S02]  /*10ef0*/  FSEL R12, R7, RZ, P6 ;  /* 0x000000ff070c7208 */ /* 0x000fe40003000000 */
[----:B------:R-:W-:-:S02]  /*10f00*/  FSEL R8, R8, RZ, P6 ;  /* 0x000000ff08087208 */ /* 0x000fc40003000000 */
[----:B0-----:R-:W-:Y:S02]  /*10f10*/  FSEL R48, R48, -INF , P1 ;  /* 0xff80000030307808 */ /* 0x001fe40000800000 */
[----:B------:R-:W-:Y:S02]  /*10f20*/  FSEL R46, R46, -INF , P2 ;  /* 0xff8000002e2e7808 */ /* 0x000fe40001000000 */
[----:B------:R-:W-:Y:S02]  /*10f30*/  FSEL R41, R41, -INF , P3 ;  /* 0xff80000029297808 */ /* 0x000fe40001800000 */
[----:B------:R-:W-:Y:S01]  /*10f40*/  FSEL R43, R43, -INF , P4 ;  /* 0xff8000002b2b7808 */ /* 0x000fe20002000000 */
[----:B------:R-:W-:Y:S01]  /*10f50*/  FADD.FTZ R12, -R12, R9 ;  /* 0x000000090c0c7221 */ /* 0x000fe20000010100 */
[C---:B------:R-:W-:Y:S02]  /*10f60*/  ISETP.GT.AND P1, PT, R44.reuse, 0x69, PT ;  /* 0x000000692c00780c */ /* 0x040fe40003f24270 */
[----:B------:R-:W-:-:S02]  /*10f70*/  ISETP.GT.AND P2, PT, R44, 0x70, PT ;  /* 0x000000702c00780c */ /* 0x000fc40003f44270 */
[C---:B------:R-:W-:Y:S02]  /*10f80*/  ISETP.GT.AND P3, PT, R44.reuse, 0x71, PT ;  /* 0x000000712c00780c */ /* 0x040fe40003f64270 */
[C---:B------:R-:W-:Y:S02]  /*10f90*/  ISETP.GT.AND P4, PT, R44.reuse, 0x78, PT ;  /* 0x000000782c00780c */ /* 0x040fe40003f84270 */
[----:B------:R-:W-:Y:S01]  /*10fa0*/  ISETP.GT.AND P5, PT, R44, 0x79, PT ;  /* 0x000000792c00780c */ /* 0x000fe20003fa4270 */
[--C-:B------:R-:W-:Y:S01]  /*10fb0*/  FFMA.FTZ R32, R140, UR47, -R8.reuse ;  /* 0x0000002f8c207c23 */ /* 0x100fe20008010808 */
[----:B------:R0:W1:Y:S01]  /*10fc0*/  MUFU.TANH R44, R79 ;  /* 0x0000004f002c7308 */ /* 0x0000620000002400 */
        /* <DEDUP_REMOVED lines=51> */
[----:B------:R-:W-:Y:S01]  /*11300*/  FMNMX.FTZ R8, R53, R8, !PT ;  /* 0x0000000835087209 */ /* 0x000fe20007810000 */
[----:B------:R-:W-:-:S03]  /*11310*/  FMUL.FTZ R14, R82, UR46 ;  /* 0x0000002e520e7c20 */ /* 0x000fc60008410000 */
[----:B------:R-:W-:Y:S01]  /*11320*/  FMNMX.FTZ R8, R52, R8, !PT ;  /* 0x0000000834087209 */ /* 0x000fe20007810000 */
[----:B------:R-:W-:-:S03]  /*11330*/  FMUL.FTZ R15, R83, UR46 ;  /* 0x0000002e530f7c20 */ /* 0x000fc60008410000 */
[----:B------:R-:W-:Y:S01]  /*11340*/  FMNMX.FTZ R8, R49, R8, !PT ;  /* 0x0000000831087209 */ /* 0x000fe20007810000 */
[----:B------:R-:W0:Y:S01]  /*11350*/  MUFU.TANH R14, R14 ;  /* 0x0000000e000e7308 */ /* 0x000e220000002400 */
[----:B------:R-:W-:Y:S02]  /*11360*/  FMUL.FTZ R20, R86, UR46 ;  /* 0x0000002e56147c20 */ /* 0x000fe40008410000 */
[----:B------:R-:W-:Y:S01]  /*11370*/  FMNMX.FTZ R8, R48, R8, !PT ;  /* 0x0000000830087209 */ /* 0x000fe20007810000 */
[----:B------:R-:W-:-:S03]  /*11380*/  FMUL.FTZ R21, R87, UR46 ;  /* 0x0000002e57157c20 */ /* 0x000fc60008410000 */
[----:B------:R-:W-:Y:S01]  /*11390*/  FMNMX.FTZ R8, R46, R8, !PT ;  /* 0x000000082e087209 */ /* 0x000fe20007810000 */
[----:B------:R-:W2:Y:S03]  /*113a0*/  MUFU.TANH R15, R15 ;  /* 0x0000000f000f7308 */ /* 0x000ea60000002400 */
[----:B------:R-:W-:-:S05]  /*113b0*/  FMNMX.FTZ R8, R41, R8, !PT ;  /* 0x0000000829087209 */ /* 0x000fca0007810000 */
[----:B------:R-:W3:Y:S01]  /*113c0*/  MUFU.TANH R20, R20 ;  /* 0x0000001400147308 */ /* 0x000ee20000002400 */
[----:B-1----:R-:W-:Y:S02]  /*113d0*/  FSEL R44, R44, -INF , P1 ;  /* 0xff8000002c2c7808 */ /* 0x002fe40000800000 */
[----:B------:R-:W-:-:S05]  /*113e0*/  FMNMX.FTZ R8, R43, R8, !PT ;  /* 0x000000082b087209 */ /* 0x000fca0007810000 */
[----:B------:R-:W1:Y:S01]  /*113f0*/  MUFU.TANH R21, R21 ;  /* 0x0000001500157308 */ /* 0x000e620000002400 */
[----:B0-----:R-:W-:Y:S02]  /*11400*/  FSEL R14, R14, -INF , P2 ;  /* 0xff8000000e0e7808 */ /* 0x001fe40001000000 */
[----:B------:R-:W-:Y:S02]  /*11410*/  FMNMX.FTZ R8, R44, R8, !PT ;  /* 0x000000082c087209 */ /* 0x000fe40007810000 */
[----:B--2---:R-:W-:Y:S02]  /*11420*/  FSEL R15, R15, -INF , P3 ;  /* 0xff8000000f0f7808 */ /* 0x004fe40001800000 */
[----:B------:R-:W-:Y:S02]  /*11430*/  FMNMX.FTZ R8, R14, R8, !PT ;  /* 0x000000080e087209 */ /* 0x000fe40007810000 */
[----:B---3--:R-:W-:Y:S02]  /*11440*/  FSEL R20, R20, -INF , P4 ;  /* 0xff80000014147808 */ /* 0x008fe40002000000 */
[----:B------:R-:W-:-:S04]  /*11450*/  FMNMX.FTZ R8, R15, R8, !PT ;  /* 0x000000080f087209 */ /* 0x000fc80007810000 */
[----:B------:R-:W-:Y:S02]  /*11460*/  FMNMX.FTZ R8, R20, R8, !PT ;  /* 0x0000000814087209 */ /* 0x000fe40007810000 */
[----:B-1----:R-:W-:-:S04]  /*11470*/  FSEL R21, R21, -INF , P5 ;  /* 0xff80000015157808 */ /* 0x002fc80002800000 */
[----:B------:R-:W-:-:S05]  /*11480*/  FMNMX.FTZ R8, R21, R8, !PT ;  /* 0x0000000815087209 */ /* 0x000fca0007810000 */
[----:B------:R-:W0:Y:S02]  /*11490*/  SHFL.BFLY PT, R13, R8, 0x2, 0x1f ;  /* 0x0c401f00080d7f89 */ /* 0x000e2400000e0000 */
[----:B0-----:R-:W-:-:S05]  /*114a0*/  FMNMX.FTZ R8, R8, R13, !PT ;  /* 0x0000000d08087209 */ /* 0x001fca0007810000 */
[----:B------:R-:W0:Y:S01]  /*114b0*/  SHFL.BFLY PT, R13, R8, 0x1, 0x1f ;  /* 0x0c201f00080d7f89 */ /* 0x000e2200000e0000 */
[----:B------:R-:W-:Y:S01]  /*114c0*/  FMUL.FTZ R12, R12, UR47 ;  /* 0x0000002f0c0c7c20 */ /* 0x000fe20008410000 */
[----:B------:R-:W-:Y:S01]  /*114d0*/  MUFU.EX2 R32, R32 ;  /* 0x0000002000207308 */ /* 0x000fe20000000800 */
[----:B0-----:R-:W-:-:S04]  /*114e0*/  FMNMX.FTZ R8, R8, R13, !PT ;  /* 0x0000000d08087209 */ /* 0x001fc80007810000 */
[C---:B------:R-:W-:Y:S01]  /*114f0*/  FSETP.NEU.FTZ.AND P1, PT, R8.reuse, -INF , PT ;  /* 0xff8000000800780b */ /* 0x040fe20003f3d000 */
[----:B------:R-:W-:-:S03]  /*11500*/  FMUL.FTZ R80, R8, UR47 ;  /* 0x0000002f08507c20 */ /* 0x000fc60008410000 */
[----:B------:R-:W-:Y:S02]  /*11510*/  FSEL R13, R8, RZ, P1 ;  /* 0x000000ff080d7208 */ /* 0x000fe40000800000 */
[----:B------:R-:W-:-:S03]  /*11520*/  FSEL R80, R80, RZ, P1 ;  /* 0x000000ff50507208 */ /* 0x000fc60000800000 */
[----:B------:R-:W-:Y:S02]  /*11530*/  FADD.FTZ R13, -R13, R6 ;  /* 0x000000060d0d7221 */ /* 0x000fe40000010100 */
[--C-:B------:R-:W-:Y:S02]  /*11540*/  FFMA.FTZ R78, R78, UR47, -R80.reuse ;  /* 0x0000002f4e4e7c23 */ /* 0x100fe40008010850 */
[----:B------:R-:W-:Y:S01]  /*11550*/  FMUL.FTZ R13, R13, UR47 ;  /* 0x0000002f0d0d7c20 */ /* 0x000fe20008410000 */
[--C-:B------:R-:W-:Y:S01]  /*11560*/  FFMA.FTZ R33, R33, UR47, -R80.reuse ;  /* 0x0000002f21217c23 */ /* 0x100fe20008010850 */
[----:B------:R-:W0:Y:S01]  /*11570*/  MUFU.EX2 R12, R12 ;  /* 0x0000000c000c7308 */ /* 0x000e220000000800 */
[--C-:B------:R-:W-:Y:S01]  /*11580*/  FFMA.FTZ R76, R76, UR47, -R80.reuse ;  /* 0x0000002f4c4c7c23 */ /* 0x100fe20008010850 */
[----:B------:R-:W-:-:S06]  /*11590*/  FFMA.FTZ R35, R35, UR47, -R80 ;  /* 0x0000002f23237c23 */ /* 0x000fcc0008010850 */
[----:B------:R-:W-:Y:S01]  /*115a0*/  MUFU.EX2 R78, R78 ;  /* 0x0000004e004e7308 */ /* 0x000fe20000000800 */
[--C-:B------:R-:W-:Y:S01]  /*115b0*/  FFMA.FTZ R74, R74, UR47, -R80.reuse ;  /* 0x0000002f4a4a7c23 */ /* 0x100fe20008010850 */
[----:B------:R-:W-:-:S06]  /*115c0*/  FFMA.FTZ R37, R37, UR47, -R80 ;  /* 0x0000002f25257c23 */ /* 0x000fcc0008010850 */
[----:B------:R-:W1:Y:S01]  /*115d0*/  MUFU.EX2 R13, R13 ;  /* 0x0000000d000d7308 */ /* 0x000e620000000800 */
[--C-:B------:R-:W-:Y:S01]  /*115e0*/  FFMA.FTZ R72, R72, UR47, -R80.reuse ;  /* 0x0000002f48487c23 */ /* 0x100fe20008010850 */
[--C-:B------:R-:W-:Y:S01]  /*115f0*/  FFMA.FTZ R39, R39, UR47, -R80.reuse ;  /* 0x0000002f27277c23 */ /* 0x100fe20008010850 */
[--C-:B------:R-:W-:Y:S01]  /*11600*/  FFMA.FTZ R70, R70, UR47, -R80.reuse ;  /* 0x0000002f46467c23 */ /* 0x100fe20008010850 */
[--C-:B------:R-:W-:Y:S01]  /*11610*/  FFMA.FTZ R25, R25, UR47, -R80.reuse ;  /* 0x0000002f19197c23 */ /* 0x100fe20008010850 */
[----:B------:R-:W-:-:S03]  /*11620*/  FFMA.FTZ R68, R68, UR47, -R80 ;  /* 0x0000002f44447c23 */ /* 0x000fc60008010850 */
[----:B------:R-:W2:Y:S01]  /*11630*/  MUFU.EX2 R79, R79 ;  /* 0x0000004f004f7308 */ /* 0x000ea20000000800 */
[--C-:B------:R-:W-:Y:S01]  /*11640*/  FFMA.FTZ R27, R27, UR47, -R80.reuse ;  /* 0x0000002f1b1b7c23 */ /* 0x100fe20008010850 */
[--C-:B------:R-:W-:Y:S01]  /*11650*/  FFMA.FTZ R66, R66, UR47, -R80.reuse ;  /* 0x0000002f42427c23 */ /* 0x100fe20008010850 */
[--C-:B------:R-:W-:Y:S01]  /*11660*/  FFMA.FTZ R29, R29, UR47, -R80.reuse ;  /* 0x0000002f1d1d7c23 */ /* 0x100fe20008010850 */
[--C-:B------:R-:W-:Y:S01]  /*11670*/  FFMA.FTZ R64, R64, UR47, -R80.reuse ;  /* 0x0000002f40407c23 */ /* 0x100fe20008010850 */
[--C-:B------:R-:W-:Y:S01]  /*11680*/  FFMA.FTZ R31, R31, UR47, -R80.reuse ;  /* 0x0000002f1f1f7c23 */ /* 0x100fe20008010850 */
[--C-:B------:R-:W-:Y:S02]  /*11690*/  FFMA.FTZ R61, R61, UR47, -R80.reuse ;  /* 0x0000002f3d3d7c23 */ /* 0x100fe40008010850 */
[----:B------:R-:W3:Y:S01]  /*116a0*/  MUFU.EX2 R33, R33 ;  /* 0x0000002100217308 */ /* 0x000ee20000000800 */
        /* <DEDUP_REMOVED lines=15> */
[----:B------:R-:W4:Y:S01]  /*117a0*/  MUFU.EX2 R34, R34 ;  /* 0x0000002200227308 */ /* 0x000f220000000800 */
[----:B------:R-:W-:-:S04]  /*117b0*/  IMAD R80, R19, 0x8, R2 ;  /* 0x0000000813507824 */ /* 0x000fc800078e0202 */
[----:B------:R-:W-:-:S03]  /*117c0*/  VIADD R80, R80, 0x2d840 ;  /* 0x0002d84050507836 */ /* 0x000fc60000000000 */
[----:B------:R-:W5:Y:S01]  /*117d0*/  MUFU.EX2 R76, R76 ;  /* 0x0000004c004c7308 */ /* 0x000f620000000800 */
[----:B0-----:R-:W-:-:S07]  /*117e0*/  FFMA.FTZ R3, R12, R3, R32 ;  /* 0x000000030c037223 */ /* 0x001fce0000010020 */
[----:B------:R0:W-:Y:S01]  /*117f0*/  MUFU.EX2 R6, R81 ;  /* 0x0000005100067308 */ /* 0x0001e20000000800 */
[----:B-1----:R-:W-:-:S07]  /*11800*/  FFMA.FTZ R0, R13, R0, R78 ;  /* 0x000000000d007223 */ /* 0x002fce000001004e */
[----:B------:R-:W1:Y:S01]  /*11810*/  MUFU.EX2 R77, R77 ;  /* 0x0000004d004d7308 */ /* 0x000e620000000800 */
[----:B0-----:R-:W-:-:S07]  /*11820*/  IMAD.U32 R81, RZ, RZ, UR40 ;  /* 0x00000028ff517e24 */ /* 0x001fce000f8e00ff */
[----:B------:R-:W0:Y:S01]  /*11830*/  MUFU.EX2 R35, R35 ;  /* 0x0000002300237308 */ /* 0x000e220000000800 */
[----:B------:R-:W-:Y:S01]  /*11840*/  PRMT R80, R81, 0x654, R80 ;  /* 0x0000065451507816 */ /* 0x000fe20000000050 */
[----:B--2---:R-:W-:-:S03]  /*11850*/  FADD.FTZ R3, R79, R3 ;  /* 0x000000034f037221 */ /* 0x004fc60000010000 */
[----:B------:R3:W-:Y:S03]  /*11860*/  SYNCS.ARRIVE.TRANS64.RED.A1T0 RZ, [R80+URZ], RZ ;  /* 0x000000ff50ff79a7 */ /* 0x0007e6000810043f */
[----:B------:R-:W2:Y:S08]  /*11870*/  MUFU.EX2 R36, R36 ;  /* 0x0000002400247308 */ /* 0x000eb00000000800 */
[----:B------:R-:W2:Y:S01]  /*11880*/  MUFU.EX2 R74, R74 ;  /* 0x0000004a004a7308 */ /* 0x000ea20000000800 */
[----:B---3--:R-:W-:Y:S01]  /*11890*/  FADD.FTZ R80, R33, R0 ;  /* 0x0000000021507221 */ /* 0x008fe20000010000 */
[----:B----4-:R-:W-:-:S06]  /*118a0*/  FADD.FTZ R0, R34, R3 ;  /* 0x0000000322007221 */ /* 0x010fcc0000010000 */
[----:B------:R-:W3:Y:S01]  /*118b0*/  MUFU.EX2 R75, R75 ;  /* 0x0000004b004b7308 */ /* 0x000ee20000000800 */
[----:B-----5:R-:W-:-:S07]  /*118c0*/  FADD.FTZ R3, R76, R80 ;  /* 0x000000504c037221 */ /* 0x020fce0000010000 */
[----:B------:R-:W4:Y:S01]  /*118d0*/  MUFU.EX2 R37, R37 ;  /* 0x0000002500257308 */ /* 0x000f220000000800 */
[----:B-1----:R-:W-:Y:S01]  /*118e0*/  FADD.FTZ R0, R77, R0 ;  /* 0x000000004d007221 */ /* 0x002fe20000010000 */
[----:B0-----:R-:W-:-:S06]  /*118f0*/  FADD.FTZ R3, R35, R3 ;  /* 0x0000000323037221 */ /* 0x001fcc0000010000 */
[----:B------:R-:W0:Y:S08]  /*11900*/  MUFU.EX2 R38, R38 ;  /* 0x0000002600267308 */ /* 0x000e300000000800 */
[----:B------:R-:W1:Y:S01]  /*11910*/  MUFU.EX2 R72, R72 ;  /* 0x0000004800487308 */ /* 0x000e620000000800 */
[----:B--2---:R-:W-:Y:S01]  /*11920*/  FADD.FTZ R0, R36, R0 ;  /* 0x0000000024007221 */ /* 0x004fe20000010000 */
[----:B------:R-:W-:-:S06]  /*11930*/  FADD.FTZ R3, R74, R3 ;  /* 0x000000034a037221 */ /* 0x000fcc0000010000 */
[----:B------:R-:W2:Y:S08]  /*11940*/  MUFU.EX2 R73, R73 ;  /* 0x0000004900497308 */ /* 0x000eb00000000800 */
[----:B------:R-:W5:Y:S01]  /*11950*/  MUFU.EX2 R39, R39 ;  /* 0x0000002700277308 */ /* 0x000f620000000800 */
[----:B---3--:R-:W-:Y:S01]  /*11960*/  FADD.FTZ R0, R75, R0 ;  /* 0x000000004b007221 */ /* 0x008fe20000010000 */
[----:B----4-:R-:W-:-:S06]  /*11970*/  FADD.FTZ R3, R37, R3 ;  /* 0x0000000325037221 */ /* 0x010fcc0000010000 */
[----:B------:R-:W3:Y:S08]  /*11980*/  MUFU.EX2 R24, R24 ;  /* 0x0000001800187308 */ /* 0x000ef00000000800 */
[----:B------:R-:W4:Y:S01]  /*11990*/  MUFU.EX2 R70, R70 ;  /* 0x0000004600467308 */ /* 0x000f220000000800 */
[----:B0-----:R-:W-:Y:S01]  /*119a0*/  FADD.FTZ R0, R38, R0 ;  /* 0x0000000026007221 */ /* 0x001fe20000010000 */
[----:B-1----:R-:W-:-:S06]  /*119b0*/  FADD.FTZ R3, R72, R3 ;  /* 0x0000000348037221 */ /* 0x002fcc0000010000 */
[----:B------:R-:W0:Y:S08]  /*119c0*/  MUFU.EX2 R71, R71 ;  /* 0x0000004700477308 */ /* 0x000e300000000800 */
[----:B------:R-:W1:Y:S01]  /*119d0*/  MUFU.EX2 R25, R25 ;  /* 0x0000001900197308 */ /* 0x000e620000000800 */
[----:B--2---:R-:W-:Y:S01]  /*119e0*/  FADD.FTZ R0, R73, R0 ;  /* 0x0000000049007221 */ /* 0x004fe20000010000 */
[----:B-----5:R-:W-:-:S06]  /*119f0*/  FADD.FTZ R3, R39, R3 ;  /* 0x0000000327037221 */ /* 0x020fcc0000010000 */
        /* <DEDUP_REMOVED lines=72> */
[----:B------:R-:W2:Y:S01]  /*11e80*/  MUFU.EX2 R14, R14 ;  /* 0x0000000e000e7308 */ /* 0x000ea20000000800 */
        /* <DEDUP_REMOVED lines=8> */
[----:B------:R-:W-:Y:S01]  /*11f10*/  FADD.FTZ R0, R6, R0 ;  /* 0x0000000006007221 */ /* 0x000fe20000010000 */
[----:B--2---:R-:W-:-:S06]  /*11f20*/  FADD.FTZ R3, R14, R3 ;  /* 0x000000030e037221 */ /* 0x004fcc0000010000 */
[----:B------:R-:W2:Y:S08]  /*11f30*/  MUFU.EX2 R11, R11 ;  /* 0x0000000b000b7308 */ /* 0x000eb00000000800 */
[----:B------:R-:W5:Y:S01]  /*11f40*/  MUFU.EX2 R21, R21 ;  /* 0x0000001500157308 */ /* 0x000f620000000800 */
[----:B---3--:R-:W-:Y:S01]  /*11f50*/  FADD.FTZ R0, R9, R0 ;  /* 0x0000000009007221 */ /* 0x008fe20000010000 */
[----:B----4-:R-:W-:-:S03]  /*11f60*/  FADD.FTZ R3, R15, R3 ;  /* 0x000000030f037221 */ /* 0x010fc60000010000 */
[----:B0-----:R-:W-:Y:S01]  /*11f70*/  FADD.FTZ R0, R10, R0 ;  /* 0x000000000a007221 */ /* 0x001fe20000010000 */
[----:B-1----:R-:W-:-:S03]  /*11f80*/  FADD.FTZ R80, R20, R3 ;  /* 0x0000000314507221 */ /* 0x002fc60000010000 */
[----:B--2---:R-:W-:Y:S01]  /*11f90*/  FADD.FTZ R3, R11, R0 ;  /* 0x000000000b037221 */ /* 0x004fe20000010000 */
[----:B-----5:R-:W-:Y:S01]  /*11fa0*/  FADD.FTZ R0, R21, R80 ;  /* 0x0000005015007221 */ /* 0x020fe20000010000 */
[----:B------:R-:W-:Y:S06]  /*11fb0*/  @!P0 BRA `(.L_x_2452) ;  /* 0x0000000000048947 */ /* 0x000fec0003800000 */
[----:B------:R-:W-:Y:S01]  /*11fc0*/  BPT.TRAP 0x1 ;  /* 0x000000040000795c */ /* 0x000fe20000300000 */
.L_x_2452:
[----:B------:R-:W2:Y:S04]  /*11fd0*/  LDL R84, [R1+0x80] ;  /* 0x0000800001547983 */ /* 0x000ea80000100800 */
[----:B------:R-:W3:Y:S04]  /*11fe0*/  LDL R82, [R1+0xc] ;  /* 0x00000c0001527983 */ /* 0x000ee80000100800 */
[----:B------:R-:W4:Y:S04]  /*11ff0*/  LDL R81, [R1+0x8] ;  /* 0x0000080001517983 */ /* 0x000f280000100800 */
        /* <DEDUP_REMOVED lines=18> */
[----:B------:R1:W-:Y:S01]  /*12120*/  STSM.16.M88.4 [R157+0x21800], R32 ;  /* 0x021800209d007844 */ /* 0x0003e20000000200 */
[----:B------:R-:W-:Y:S02]  /*12130*/  F2FP.BF16.F32.PACK_AB R28, R67, R28 ;  /* 0x0000001c431c723e */ /* 0x000fe400000010ff */
[----:B------:R-:W-:Y:S02]  /*12140*/  F2FP.BF16.F32.PACK_AB R29, R29, R66 ;  /* 0x000000421d1d723e */ /* 0x000fe400000010ff */
[----:B------:R-:W-:Y:S02]  /*12150*/  F2FP.BF16.F32.PACK_AB R30, R30, R65 ;  /* 0x000000411e1e723e */ /* 0x000fe400000010ff */
[----:B------:R-:W-:Y:S02]  /*12160*/  F2FP.BF16.F32.PACK_AB R31, R31, R64 ;  /* 0x000000401f1f723e */ /* 0x000fe400000010ff */
[----:B------:R-:W-:-:S02]  /*12170*/  F2FP.BF16.F32.PACK_AB R40, R47, R40 ;  /* 0x000000282f28723e */ /* 0x000fc400000010ff */
[----:B------:R-:W-:Y:S02]  /*12180*/  F2FP.BF16.F32.PACK_AB R41, R41, R46 ;  /* 0x0000002e2929723e */ /* 0x000fe400000010ff */
[----:B------:R-:W-:Y:S02]  /*12190*/  F2FP.BF16.F32.PACK_AB R42, R45, R42 ;  /* 0x0000002a2d2a723e */ /* 0x000fe400000010ff */
[----:B-1----:R-:W-:Y:S02]  /*121a0*/  F2FP.BF16.F32.PACK_AB R32, R63, R62 ;  /* 0x0000003e3f20723e */ /* 0x002fe400000010ff */
[----:B------:R-:W-:Y:S02]  /*121b0*/  F2FP.BF16.F32.PACK_AB R33, R60, R61 ;  /* 0x0000003d3c21723e */ /* 0x000fe400000010ff */
[----:B------:R-:W-:Y:S02]  /*121c0*/  F2FP.BF16.F32.PACK_AB R34, R59, R58 ;  /* 0x0000003a3b22723e */ /* 0x000fe400000010ff */
[----:B------:R-:W-:-:S02]  /*121d0*/  F2FP.BF16.F32.PACK_AB R35, R56, R57 ;  /* 0x000000393823723e */ /* 0x000fc400000010ff */
        /* <DEDUP_REMOVED lines=51> */
[----:B0-----:R-:W-:Y:S01]  /*12510*/  IMAD.MOV.U32 R5, RZ, RZ, R19 ;  /* 0x000000ffff057224 */ /* 0x001fe200078e0013 */
[----:B--2---:R0:W-:Y:S04]  /*12520*/  STSM.16.M88.4 [R84], R36 ;  /* 0x0000002454007844 */ /* 0x0041e80000000200 */
[----:B---3--:R1:W-:Y:S04]  /*12530*/  STSM.16.M88.4 [R82], R24 ;  /* 0x0000001852007844 */ /* 0x0083e80000000200 */
[----:B----4-:R2:W-:Y:S04]  /*12540*/  STSM.16.M88.4 [R81], R28 ;  /* 0x0000001c51007844 */ /* 0x0105e80000000200 */
[----:B------:R2:W-:Y:S01]  /*12550*/  STSM.16.M88.4 [R157+0x27800], R32 ;  /* 0x027800209d007844 */ /* 0x0005e20000000200 */
[----:B0-----:R-:W-:-:S02]  /*12560*/  F2FP.BF16.F32.PACK_AB R36, R55, R54 ;  /* 0x000000363724723e */ /* 0x001fc400000010ff */
[----:B------:R-:W-:Y:S02]  /*12570*/  F2FP.BF16.F32.PACK_AB R37, R52, R53 ;  /* 0x000000353425723e */ /* 0x000fe400000010ff */
[----:B------:R-:W-:Y:S02]  /*12580*/  F2FP.BF16.F32.PACK_AB R38, R51, R50 ;  /* 0x000000323326723e */ /* 0x000fe400000010ff */
[----:B------:R-:W-:Y:S02]  /*12590*/  F2FP.BF16.F32.PACK_AB R39, R48, R49 ;  /* 0x000000313027723e */ /* 0x000fe400000010ff */
[----:B-1----:R-:W-:Y:S02]  /*125a0*/  F2FP.BF16.F32.PACK_AB R24, R9, R6 ;  /* 0x000000060918723e */ /* 0x002fe400000010ff */
[----:B------:R-:W-:Y:S02]  /*125b0*/  F2FP.BF16.F32.PACK_AB R25, R15, R14 ;  /* 0x0000000e0f19723e */ /* 0x000fe400000010ff */
[----:B------:R-:W-:-:S02]  /*125c0*/  F2FP.BF16.F32.PACK_AB R26, R11, R10 ;  /* 0x0000000a0b1a723e */ /* 0x000fc400000010ff */
[----:B------:R-:W-:Y:S01]  /*125d0*/  F2FP.BF16.F32.PACK_AB R27, R21, R20 ;  /* 0x00000014151b723e */ /* 0x000fe200000010ff */
[----:B-----5:R2:W-:Y:S04]  /*125e0*/  STSM.16.M88.4 [R83], R36 ;  /* 0x0000002453007844 */ /* 0x0205e80000000200 */
        /* <DEDUP_REMOVED lines=8> */
[----:B------:R-:W-:-:S02]  /*12670*/  IMAD.MOV.U32 R6, RZ, RZ, R8 ;  /* 0x000000ffff067224 */ /* 0x000fc400078e0008 */
[----:B------:R-:W-:Y:S02]  /*12680*/  IMAD.MOV.U32 R9, RZ, RZ, R7 ;  /* 0x000000ffff097224 */ /* 0x000fe400078e0007 */
[----:B------:R-:W-:Y:S01]  /*12690*/  IMAD.MOV.U32 R10, RZ, RZ, R139 ;  /* 0x000000ffff0a7224 */ /* 0x000fe200078e008b */
[----:B0-----:R-:W-:Y:S01]  /*126a0*/  NOP ;  /* 0x0000000000007918 */ /* 0x001fe20000000000 */
[----:B------:R-:W-:Y:S05]  /*126b0*/  @P1 BRA `(.L_x_2453) ;  /* 0xffffffc800781947 */ /* 0x000fea000383ffff */
.L_x_2441:
[----:B------:R-:W3:Y:S02]  /*126c0*/  LDL R5, [R1+0x8c] ;  /* 0x00008c0001057983 */ /* 0x000ee40000100800 */
[----:B---3--:R-:W-:-:S13]  /*126d0*/  ISETP.GE.AND P1, PT, R4, R5, PT ;  /* 0x000000050400720c */ /* 0x008fda0003f26270 */
[----:B------:R-:W-:Y:S05]  /*126e0*/  @!P1 BRA `(.L_x_2454) ;  /* 0x0000002c00409947 */ /* 0x000fea0003800000 */
[----:B------:R-:W-:Y:S02]  /*126f0*/  IMAD.MOV.U32 R9, RZ, RZ, R8 ;  /* 0x000000ffff097224 */ /* 0x000fe400078e0008 */
[----:B------:R-:W-:Y:S02]  /*12700*/  IMAD.MOV.U32 R6, RZ, RZ, R7 ;  /* 0x000000ffff067224 */ /* 0x000fe400078e0007 */
[----:B------:R-:W-:Y:S02]  /*12710*/  IMAD.MOV.U32 R10, RZ, RZ, R139 ;  /* 0x000000ffff0a7224 */ /* 0x000fe400078e008b */
[----:B------:R-:W-:-:S07]  /*12720*/  IMAD.MOV.U32 R5, RZ, RZ, R19 ;  /* 0x000000ffff057224 */ /* 0x000fce00078e0013 */
.L_x_2466:
[----:B------:R-:W3:Y:S01]  /*12730*/  LDL R7, [R1+0x60] ;  /* 0x0000600001077983 */ /* 0x000ee20000100800 */
[----:B------:R-:W-:Y:S01]  /*12740*/  ISETP.NE.AND P1, PT, R5, 0x1, PT ;  /* 0x000000010500780c */ /* 0x000fe20003f25270 */
[----:B------:R-:W-:Y:S05]  /*12750*/  YIELD ;  /* 0x0000000000007946 */ /* 0x000fea0003800000 */
[----:B------:R-:W-:-:S04]  /*12760*/  SEL R139, RZ, 0x1, P1 ;  /* 0x00000001ff8b7807 */ /* 0x000fc80000800000 */
[----:B------:R-:W-:Y:S02]  /*12770*/  LOP3.LUT R139, R10, R139, RZ, 0x3c, !PT ;  /* 0x0000008b0a8b7212 */ /* 0x000fe400078e3cff */
[----:B---3--:R-:W-:-:S13]  /*12780*/  ISETP.NE.AND P1, PT, R7, RZ, PT ;  /* 0x000000ff0700720c */ /* 0x008fda0003f25270 */
[----:B------:R-:W-:Y:S05]  /*12790*/  @P1 BRA `(.L_x_2455) ;  /* 0x00000000003c1947 */ /* 0x000fea0003800000 */
[----:B------:R-:W-:Y:S05]  /*127a0*/  @!P0 BRA `(.L_x_2456) ;  /* 0x0000000000048947 */ /* 0x000fea0003800000 */
[----:B------:R-:W-:Y:S01]  /*127b0*/  BPT.TRAP 0x1 ;  /* 0x000000040000795c */ /* 0x000fe20000300000 */
.L_x_2456:
        /* <DEDUP_REMOVED lines=8> */
.L_x_2457:
[----:B------:R-:W-:Y:S04]  /*12840*/  BSSY B0, `(.L_x_2455) ;  /* 0x0000004000007945 */ /* 0x000fe80003800000 */
[----:B-1----:R-:W-:Y:S05]  /*12850*/  @P2 BRA `(.L_x_2458) ;  /* 0x0000000000082947 */ /* 0x002fea0003800000 */
[----:B------:R-:W1:Y:S02]  /*12860*/  SYNCS.PHASECHK.TRANS64.TRYWAIT P2, [R7+URZ+0x2d830], R8 ;  /* 0x02d83008070075a7 */ /* 0x000e64000804017f */
[----:B-1----:R-:W-:Y:S05]  /*12870*/  @!P2 BRA `(.L_x_2459) ;  /* 0x000000e80070a947 */ /* 0x002fea0003800000 */
.L_x_2458:
[----:B------:R-:W-:Y:S05]  /*12880*/  BSYNC B0 ;  /* 0x0000000000007941 */ /* 0x000fea0003800000 */
.L_x_2455:
[----:B01----:R-:W3:Y:S04]  /*12890*/  LDL R8, [R1+0x64] ;  /* 0x0000640001087983 */ /* 0x003ee80000100800 */
[----:B--2---:R-:W2:Y:S04]  /*128a0*/  LDL.64 R26, [R1] ;  /* 0x00000000011a7983 */ /* 0x004ea80000100a00 */
[----:B------:R-:W4:Y:S04]  /*128b0*/  LDL.64 R150, [R1+0x30] ;  /* 0x0000300001967983 */ /* 0x000f280000100a00 */
[----:B------:R-:W5:Y:S01]  /*128c0*/  LDL.64 R146, [R1+0x28] ;  /* 0x0000280001927983 */ /* 0x000f620000100a00 */
[----:B------:R-:W0:Y:S01]  /*128d0*/  S2R R7, SR_TID.X ;  /* 0x0000000000077919 */ /* 0x000e220000002100 */
[----:B------:R-:W-:Y:S01]  /*128e0*/  VIADD R19, R5, 0x1 ;  /* 0x0000000105137836 */ /* 0x000fe20000000000 */
[----:B------:R-:W-:Y:S05]  /*128f0*/  WARPSYNC.ALL ;  /* 0x0000000000007948 */ /* 0x000fea0003800000 */
[C---:B------:R-:W-:Y:S01]  /*12900*/  ISETP.NE.AND P2, PT, R19.reuse, 0x2, PT ;  /* 0x000000021300780c */ /* 0x040fe20003f45270 */
[----:B------:R-:W5:Y:S03]  /*12910*/  LDL.64 R144, [R1+0x20] ;  /* 0x0000200001907983 */ /* 0x000f660000100a00 */
[----:B------:R-:W-:Y:S01]  /*12920*/  SEL R19, R19, RZ, P2 ;  /* 0x000000ff13137207 */ /* 0x000fe20001000000 */
[----:B------:R-:W5:Y:S04]  /*12930*/  LDL.64 R142, [R1+0x18] ;  /* 0x00001800018e7983 */ /* 0x000f680000100a00 */
[----:B------:R-:W5:Y:S01]  /*12940*/  LDL.64 R140, [R1+0x10] ;  /* 0x00001000018c7983 */ /* 0x000f620000100a00 */
[----:B0-----:R-:W-:-:S05]  /*12950*/  SHF.R.U32.HI R7, RZ, 0x7, R7 ;  /* 0x00000007ff077819 */ /* 0x001fca0000011607 */
        /* <DEDUP_REMOVED lines=9> */
[----:B---3--:R-:W-:Y:S01]  /*129f0*/  IMAD R12, R19, 0x600, R8 ;  /* 0x00000600130c7824 */ /* 0x008fe200078e0208 */
[----:B--2---:R-:W-:-:S03]  /*12a00*/  R2UR UR4, R26 ;  /* 0x000000001a0472ca */ /* 0x004fc600000e0000 */
        /* <DEDUP_REMOVED lines=46> */
.L_x_2461:
[----:B------:R-:W-:Y:S01]  /*12cf0*/  SHF.L.U32 R7, R10, 0x1f, RZ ;  /* 0x0000001f0a077819 */ /* 0x000fe200000006ff */
[----:B------:R-:W-:-:S04]  /*12d00*/  IMAD R8, R5, 0x8, R2 ;  /* 0x0000000805087824 */ /* 0x000fc800078e0202 */
[----:B------:R0:W1:Y:S01]  /*12d10*/  SYNCS.PHASECHK.TRANS64.TRYWAIT P1, [R8+URZ+0x2d850], R7 ;  /* 0x02d85007080075a7 */ /* 0x000062000802017f */
[----:B------:R-:W-:Y:S05]  /*12d20*/  @!P0 BRA `(.L_x_2462) ;  /* 0x0000000000048947 */ /* 0x000fea0003800000 */
[----:B------:R-:W-:Y:S01]  /*12d30*/  BPT.TRAP 0x1 ;  /* 0x000000040000795c */ /* 0x000fe20000300000 */
.L_x_2462:
[----:B-1----:R-:W-:Y:S05]  /*12d40*/  @P1 BRA `(.L_x_2460) ;  /* 0x0000000000081947 */ /* 0x002fea0003800000 */
[----:B------:R-:W1:Y:S02]  /*12d50*/  SYNCS.PHASECHK.TRANS64.TRYWAIT P1, [R8+URZ+0x2d850], R7 ;  /* 0x02d85007080075a7 */ /* 0x000e64000802017f */
[----:B-1----:R-:W-:Y:S05]  /*12d60*/  @!P1 BRA `(.L_x_2463) ;  /* 0x000000e400489947 */ /* 0x002fea0003800000 */
.L_x_2460:
        /* <DEDUP_REMOVED lines=96> */
.L_x_2464:
[----:B------:R-:W-:Y:S01]  /*13370*/  FMUL.FTZ R10, R24, UR45 ;  /* 0x0000002d180a7c20 */ /* 0x000fe20008410000 */
[----:B------:R-:W-:Y:S01]  /*13380*/  FMUL.FTZ R13, R25, UR45 ;  /* 0x0000002d190d7c20 */ /* 0x000fe20008410000 */
[----:B------:R-:W-:Y:S01]  /*13390*/  FMUL.FTZ R24, R28, UR45 ;  /* 0x0000002d1c187c20 */ /* 0x000fe20008410000 */
[----:B0-----:R-:W-:Y:S02]  /*133a0*/  IMAD R7, R19, 0x8, R2 ;  /* 0x0000000813077824 */ /* 0x001fe400078e0202 */
[----:B------:R-:W-:Y:S01]  /*133b0*/  FMUL.FTZ R155, R26, UR45 ;  /* 0x0000002d1a9b7c20 */ /* 0x000fe20008410000 */
[----:B------:R-:W-:Y:S01]  /*133c0*/  FMUL.FTZ R26, R29, UR45 ;  /* 0x0000002d1d1a7c20 */ /* 0x000fe20008410000 */
[----:B------:R-:W0:Y:S01]  /*133d0*/  MUFU.TANH R10, R10 ;  /* 0x0000000a000a7308 */ /* 0x000e220000002400 */
[----:B------:R-:W-:Y:S02]  /*133e0*/  VIADD R7, R7, 0x2d840 ;  /* 0x0002d84007077836 */ /* 0x000fe40000000000 */
[----:B------:R-:W-:Y:S01]  /*133f0*/  FMUL.FTZ R28, R32, UR45 ;  /* 0x0000002d201c7c20 */ /* 0x000fe20008410000 */
[----:B------:R-:W-:-:S02]  /*13400*/  IMAD.U32 R8, RZ, RZ, UR40 ;  /* 0x00000028ff087e24 */ /* 0x000fc4000f8e00ff */
        /* <DEDUP_REMOVED lines=140> */
[C---:B------:R-:W-:Y:S01]  /*13cd0*/  FADD.FTZ R6, -R7.reuse, R6 ;  /* 0x0000000607067221 */ /* 0x040fe20000010100 */
[----:B------:R-:W-:Y:S02]  /*13ce0*/  FMUL.FTZ R47, R7, UR47 ;  /* 0x0000002f072f7c20 */ /* 0x000fe40008410000 */
[----:B---3--:R-:W-:Y:S02]  /*13cf0*/  FMNMX.FTZ R8, R153, R8, !PT ;  /* 0x0000000899087209 */ /* 0x008fe40007810000 */
[--C-:B------:R-:W-:Y:S01]  /*13d00*/  FFMA.FTZ R33, R33, UR47, -R47.reuse ;  /* 0x0000002f21217c23 */ /* 0x100fe2000801082f */
[----:B------:R-:W0:Y:S01]  /*13d10*/  MUFU.TANH R68, R68 ;  /* 0x0000004400447308 */ /* 0x000e220000002400 */
[----:B----4-:R-:W-:Y:S01]  /*13d20*/  FMNMX.FTZ R8, R152, R8, !PT ;  /* 0x0000000898087209 */ /* 0x010fe20007810000 */
[--C-:B------:R-:W-:Y:S01]  /*13d30*/  FFMA.FTZ R24, R24, UR47, -R47.reuse ;  /* 0x0000002f18187c23 */ /* 0x100fe2000801082f */
[--C-:B------:R-:W-:Y:S01]  /*13d40*/  FFMA.FTZ R42, R34, UR47, -R47.reuse ;  /* 0x0000002f222a7c23 */ /* 0x100fe2000801082f */
[--C-:B------:R-:W-:Y:S01]  /*13d50*/  FFMA.FTZ R67, R45, UR47, -R47.reuse ;  /* 0x0000002f2d437c23 */ /* 0x100fe2000801082f */
[----:B-----5:R-:W-:Y:S01]  /*13d60*/  FMNMX.FTZ R8, R151, R8, !PT ;  /* 0x0000000897087209 */ /* 0x020fe20007810000 */
[--C-:B------:R-:W-:Y:S01]  /*13d70*/  FFMA.FTZ R45, R73, UR47, -R47.reuse ;  /* 0x0000002f492d7c23 */ /* 0x100fe2000801082f */
[--C-:B------:R-:W-:Y:S01]  /*13d80*/  FFMA.FTZ R79, R13, UR47, -R47.reuse ;  /* 0x0000002f0d4f7c23 */ /* 0x100fe2000801082f */
[----:B------:R-:W3:Y:S01]  /*13d90*/  MUFU.TANH R27, R27 ;  /* 0x0000001b001b7308 */ /* 0x000ee20000002400 */
[----:B-1----:R-:W-:Y:S01]  /*13da0*/  FMNMX.FTZ R8, R150, R8, !PT ;  /* 0x0000000896087209 */ /* 0x002fe20007810000 */
[--C-:B------:R-:W-:Y:S01]  /*13db0*/  FFMA.FTZ R75, R30, UR47, -R47.reuse ;  /* 0x0000002f1e4b7c23 */ /* 0x100fe2000801082f */
[--C-:B------:R-:W-:Y:S01]  /*13dc0*/  FFMA.FTZ R76, R76, UR47, -R47.reuse ;  /* 0x0000002f4c4c7c23 */ /* 0x100fe2000801082f */
[--C-:B------:R-:W-:Y:S01]  /*13dd0*/  FFMA.FTZ R30, R32, UR47, -R47.reuse ;  /* 0x0000002f201e7c23 */ /* 0x100fe2000801082f */
[----:B------:R-:W-:Y:S01]  /*13de0*/  FMNMX.FTZ R8, R72, R8, !PT ;  /* 0x0000000848087209 */ /* 0x000fe20007810000 */
[--C-:B------:R-:W-:Y:S01]  /*13df0*/  FFMA.FTZ R26, R26, UR47, -R47.reuse ;  /* 0x0000002f1a1a7c23 */ /* 0x100fe2000801082f */
[--C-:B------:R-:W-:Y:S01]  /*13e00*/  FFMA.FTZ R71, R35, UR47, -R47.reuse ;  /* 0x0000002f23477c23 */ /* 0x100fe2000801082f */
[----:B------:R-:W1:Y:S01]  /*13e10*/  MUFU.TANH R12, R12 ;  /* 0x0000000c000c7308 */ /* 0x000e620000002400 */
        /* <DEDUP_REMOVED lines=8> */
[----:B--2---:R-:W-:Y:S01]  /*13ea0*/  FMNMX.FTZ R8, R25, R8, !PT ;  /* 0x0000000819087209 */ /* 0x004fe20007810000 */
[--C-:B------:R-:W-:Y:S01]  /*13eb0*/  FFMA.FTZ R40, R40, UR47, -R47.reuse ;  /* 0x0000002f28287c23 */ /* 0x100fe2000801082f */
[--C-:B------:R-:W-:Y:S01]  /*13ec0*/  FFMA.FTZ R140, R140, UR47, -R47.reuse ;  /* 0x0000002f8c8c7c23 */ /* 0x100fe2000801082f */
[--C-:B------:R-:W-:Y:S01]  /*13ed0*/  FFMA.FTZ R141, R141, UR47, -R47.reuse ;  /* 0x0000002f8d8d7c23 */ /* 0x100fe2000801082f */
[----:B0-----:R-:W-:Y:S01]  /*13ee0*/  FMNMX.FTZ R8, R68, R8, !PT ;  /* 0x0000000844087209 */ /* 0x001fe20007810000 */
[--C-:B------:R-:W-:Y:S01]  /*13ef0*/  FFMA.FTZ R62, R142, UR47, -R47.reuse ;  /* 0x0000002f8e3e7c23 */ /* 0x100fe2000801082f */
[--C-:B------:R-:W-:Y:S01]  /*13f00*/  FFMA.FTZ R63, R144, UR47, -R47.reuse ;  /* 0x0000002f903f7c23 */ /* 0x100fe2000801082f */
[----:B------:R-:W0:Y:S01]  /*13f10*/  MUFU.TANH R64, R64 ;  /* 0x0000004000407308 */ /* 0x000e220000002400 */
[----:B---3--:R-:W-:Y:S01]  /*13f20*/  FMNMX.FTZ R8, R27, R8, !PT ;  /* 0x000000081b087209 */ /* 0x008fe20007810000 */
        /* <DEDUP_REMOVED lines=11> */
[----:B------:R-:W-:-:S03]  /*13fe0*/  FFMA.FTZ R13, R85, UR47, -R47 ;  /* 0x0000002f550d7c23 */ /* 0x000fc6000801082f */
        /* <DEDUP_REMOVED lines=32> */
[----:B------:R0:W-:Y:S01]  /*141f0*/  MUFU.EX2 R73, R33 ;  /* 0x0000002100497308 */ /* 0x0001e20000000800 */
[----:B-1----:R-:W-:-:S07]  /*14200*/  FMNMX.FTZ R8, R20, R8, !PT ;  /* 0x0000000814087209 */ /* 0x002fce0007810000 */
[----:B------:R-:W-:Y:S01]  /*14210*/  MUFU.EX2 R34, R24 ;  /* 0x0000001800227308 */ /* 0x000fe20000000800 */
[----:B--2---:R-:W-:-:S05]  /*14220*/  FMNMX.FTZ R8, R21, R8, !PT ;  /* 0x0000000815087209 */ /* 0x004fca0007810000 */
[----:B------:R-:W1:Y:S02]  /*14230*/  SHFL.BFLY PT, R38, R8, 0x2, 0x1f ;  /* 0x0c401f0008267f89 */ /* 0x000e6400000e0000 */
[----:B------:R-:W-:Y:S08]  /*14240*/  MUFU.EX2 R24, R42 ;  /* 0x0000002a00187308 */ /* 0x000ff00000000800 */
[----:B------:R2:W-:Y:S08]  /*14250*/  MUFU.EX2 R42, R76 ;  /* 0x0000004c002a7308 */ /* 0x0005f00000000800 */
[----:B------:R-:W-:Y:S01]  /*14260*/  MUFU.EX2 R79, R79 ;  /* 0x0000004f004f7308 */ /* 0x000fe20000000800 */
[----:B-1----:R-:W-:-:S07]  /*14270*/  FMNMX.FTZ R8, R8, R38, !PT ;  /* 0x0000002608087209 */ /* 0x002fce0007810000 */
[----:B------:R-:W-:Y:S01]  /*14280*/  MUFU.EX2 R77, R26 ;  /* 0x0000001a004d7308 */ /* 0x000fe20000000800 */
[----:B------:R-:W1:Y:S07]  /*14290*/  SHFL.BFLY PT, R38, R8, 0x1, 0x1f ;  /* 0x0c201f0008267f89 */ /* 0x000e6e00000e0000 */
[----:B------:R3:W-:Y:S08]  /*142a0*/  MUFU.EX2 R26, R35 ;  /* 0x00000023001a7308 */ /* 0x0007f00000000800 */
[----:B------:R4:W-:Y:S08]  /*142b0*/  MUFU.EX2 R69, R37 ;  /* 0x0000002500457308 */ /* 0x0009f00000000800 */
[----:B------:R-:W-:Y:S01]  /*142c0*/  MUFU.EX2 R36, R28 ;  /* 0x0000001c00247308 */ /* 0x000fe20000000800 */
[----:B-1----:R-:W-:-:S05]  /*142d0*/  FMNMX.FTZ R8, R8, R38, !PT ;  /* 0x0000002608087209 */ /* 0x002fca0007810000 */
[----:B------:R-:W-:Y:S01]  /*142e0*/  FADD.FTZ R38, -R8, R9 ;  /* 0x0000000908267221 */ /* 0x000fe20000010100 */
[----:B------:R-:W-:Y:S01]  /*142f0*/  FMUL.FTZ R9, R6, UR47 ;  /* 0x0000002f06097c20 */ /* 0x000fe20008410000 */
[----:B------:R-:W-:Y:S02]  /*14300*/  MUFU.EX2 R75, R75 ;  /* 0x0000004b004b7308 */ /* 0x000fe40000000800 */
[----:B------:R-:W-:Y:S01]  /*14310*/  FMUL.FTZ R6, R38, UR47 ;  /* 0x0000002f26067c20 */ /* 0x000fe20008410000 */
[--C-:B------:R-:W-:Y:S01]  /*14320*/  FFMA.FTZ R38, R10, UR47, -R47.reuse ;  /* 0x0000002f0a267c23 */ /* 0x100fe2000801082f */
[----:B------:R-:W-:Y:S01]  /*14330*/  FFMA.FTZ R10, R80, UR47, -R47 ;  /* 0x0000002f500a7c23 */ /* 0x000fe2000801082f */
[----:B------:R-:W-:-:S03]  /*14340*/  FMUL.FTZ R80, R8, UR47 ;  /* 0x0000002f08507c20 */ /* 0x000fc60008410000 */
[----:B------:R-:W-:Y:S01]  /*14350*/  MUFU.EX2 R9, R9 ;  /* 0x0000000900097308 */ /* 0x000fe20000000800 */
[--C-:B------:R-:W-:Y:S01]  /*14360*/  FFMA.FTZ R78, R155, UR47, -R80.reuse ;  /* 0x0000002f9b4e7c23 */ /* 0x100fe20008010850 */
[--C-:B0-----:R-:W-:Y:S01]  /*14370*/  FFMA.FTZ R33, R154, UR47, -R80.reuse ;  /* 0x0000002f9a217c23 */ /* 0x101fe20008010850 */
[--C-:B--2---:R-:W-:Y:S01]  /*14380*/  FFMA.FTZ R76, R153, UR47, -R80.reuse ;  /* 0x0000002f994c7c23 */ /* 0x104fe20008010850 */
[--C-:B---3--:R-:W-:Y:S01]  /*14390*/  FFMA.FTZ R35, R152, UR47, -R80.reuse ;  /* 0x0000002f98237c23 */ /* 0x108fe20008010850 */
[--C-:B------:R-:W-:Y:S01]  /*143a0*/  FFMA.FTZ R74, R151, UR47, -R80.reuse ;  /* 0x0000002f974a7c23 */ /* 0x100fe20008010850 */
[--C-:B----4-:R-:W-:Y:S01]  /*143b0*/  FFMA.FTZ R37, R150, UR47, -R80.reuse ;  /* 0x0000002f96257c23 */ /* 0x110fe20008010850 */
        /* <DEDUP_REMOVED lines=29> */
[----:B------:R-:W-:Y:S01]  /*14590*/  FFMA.FTZ R21, R21, UR47, -R80 ;  /* 0x0000002f15157c23 */ /* 0x000fe20008010850 */
[----:B------:R-:W-:-:S03]  /*145a0*/  FADD.FTZ R3, R79, R3 ;  /* 0x000000034f037221 */ /* 0x000fc60000010000 */
[----:B------:R-:W2:Y:S01]  /*145b0*/  MUFU.EX2 R76, R76 ;  /* 0x0000004c004c7308 */ /* 0x000ea20000000800 */
[----:B-1----:R-:W-:-:S07]  /*145c0*/  FFMA.FTZ R0, R6, R0, R78 ;  /* 0x0000000006007223 */ /* 0x002fce000001004e */
[----:B------:R-:W1:Y:S08]  /*145d0*/  MUFU.EX2 R35, R35 ;  /* 0x0000002300237308 */ /* 0x000e700000000800 */
[----:B------:R-:W3:Y:S08]  /*145e0*/  MUFU.EX2 R74, R74 ;  /* 0x0000004a004a7308 */ /* 0x000ef00000000800 */
[----:B------:R-:W-:Y:S08]  /*145f0*/  MUFU.EX2 R47, R45 ;  /* 0x0000002d002f7308 */ /* 0x000ff00000000800 */
[----:B------:R4:W-:Y:S08]  /*14600*/  MUFU.EX2 R45, R66 ;  /* 0x00000042002d7308 */ /* 0x0009f00000000800 */
[----:B------:R-:W5:Y:S01]  /*14610*/  MUFU.EX2 R37, R37 ;  /* 0x0000002500257308 */ /* 0x000f620000000800 */
[----:B----4-:R-:W-:Y:S01]  /*14620*/  FFMA.FTZ R66, R12, UR47, -R80 ;  /* 0x0000002f0c427c23 */ /* 0x010fe20008010850 */
[----:B0-----:R-:W-:Y:S01]  /*14630*/  FADD.FTZ R80, R33, R0 ;  /* 0x0000000021507221 */ /* 0x001fe20000010000 */
[----:B------:R-:W-:-:S03]  /*14640*/  FADD.FTZ R0, R34, R3 ;  /* 0x0000000322007221 */ /* 0x000fc60000010000 */
[----:B--2---:R-:W-:Y:S01]  /*14650*/  FADD.FTZ R3, R76, R80 ;  /* 0x000000504c037221 */ /* 0x004fe20000010000 */
[----:B------:R-:W-:Y:S01]  /*14660*/  FADD.FTZ R0, R77, R0 ;  /* 0x000000004d007221 */ /* 0x000fe20000010000 */
[----:B------:R-:W0:Y:S02]  /*14670*/  MUFU.EX2 R38, R30 ;  /* 0x0000001e00267308 */ /* 0x000e240000000800 */
[----:B-1----:R-:W-:Y:S01]  /*14680*/  FADD.FTZ R3, R35, R3 ;  /* 0x0000000323037221 */ /* 0x002fe20000010000 */
[----:B------:R-:W-:-:S03]  /*14690*/  FADD.FTZ R0, R36, R0 ;  /* 0x0000000024007221 */ /* 0x000fc60000010000 */
[----:B---3--:R-:W-:Y:S01]  /*146a0*/  FADD.FTZ R3, R74, R3 ;  /* 0x000000034a037221 */ /* 0x008fe20000010000 */
[----:B------:R-:W-:Y:S01]  /*146b0*/  FADD.FTZ R0, R75, R0 ;  /* 0x000000004b007221 */ /* 0x000fe20000010000 */
[----:B------:R-:W1:Y:S02]  /*146c0*/  MUFU.EX2 R72, R72 ;  /* 0x0000004800487308 */ /* 0x000e640000000800 */
[----:B-----5:R-:W-:-:S06]  /*146d0*/  FADD.FTZ R3, R37, R3 ;  /* 0x0000000325037221 */ /* 0x020fcc0000010000 */
        /* <DEDUP_REMOVED lines=11> */
[----:B-1----:R-:W-:-:S04]  /*14790*/  FADD.FTZ R0, R71, R0 ;  /* 0x0000000047007221 */ /* 0x002fc80000010000 */
[----:B------:R-:W-:-:S03]  /*147a0*/  FADD.FTZ R0, R26, R0 ;  /* 0x000000001a007221 */ /* 0x000fc60000010000 */
        /* <DEDUP_REMOVED lines=59> */
[----:B0-----:R-:W-:Y:S01]  /*14b60*/  FADD.FTZ R3, R46, R3 ;  /* 0x000000032e037221 */ /* 0x001fe20000010000 */
[----:B------:R-:W-:-:S04]  /*14b70*/  FADD.FTZ R0, R42, R0 ;  /* 0x000000002a007221 */ /* 0x000fc80000010000 */
[----:B------:R-:W-:Y:S02]  /*14b80*/  FADD.FTZ R0, R45, R0 ;  /* 0x000000002d007221 */ /* 0x000fe40000010000 */
        /* <DEDUP_REMOVED lines=22> */
.L_x_2465:
[----:B------:R-:W2:Y:S04]  /*14cf0*/  LDL R84, [R1+0x80] ;  /* 0x0000800001547983 */ /* 0x000ea80000100800 */
[----:B------:R-:W3:Y:S01]  /*14d00*/  LDL R82, [R1+0xc] ;  /* 0x00000c0001527983 */ /* 0x000ee20000100800 */
[----:B------:R-:W-:-:S03]  /*14d10*/  IMAD R5, R5, 0x8, R2 ;  /* 0x0000000805057824 */ /* 0x000fc600078e0202 */
[----:B------:R-:W4:Y:S04]  /*14d20*/  LDL R81, [R1+0x8] ;  /* 0x0000080001517983 */ /* 0x000f280000100800 */
        /* <DEDUP_REMOVED lines=26> */
[----:B0-----:R-:W-:Y:S02]  /*14ed0*/  F2FP.BF16.F32.PACK_AB R32, R63, R62 ;  /* 0x0000003e3f20723e */ /* 0x001fe400000010ff */
[----:B------:R-:W-:Y:S02]  /*14ee0*/  F2FP.BF16.F32.PACK_AB R33, R60, R61 ;  /* 0x0000003d3c21723e */ /* 0x000fe400000010ff */
[----:B------:R-:W-:Y:S02]  /*14ef0*/  F2FP.BF16.F32.PACK_AB R34, R59, R58 ;  /* 0x0000003a3b22723e */ /* 0x000fe400000010ff */
[----:B------:R-:W-:-:S02]  /*14f00*/  F2FP.BF16.F32.PACK_AB R35, R56, R57 ;  /* 0x000000393823723e */ /* 0x000fc400000010ff */
        /* <DEDUP_REMOVED lines=78> */
.L_x_2454:
[----:B------:R-:W-:Y:S05]  /*153f0*/  WARPSYNC.ALL ;  /* 0x0000000000007948 */ /* 0x000fea0003800000 */
[----:B------:R-:W-:Y:S06]  /*15400*/  BAR.ARV 0x8, 0x200 ;  /* 0x0208000000007b1d */ /* 0x000fec0000002000 */
[----:B------:R-:W-:Y:S05]  /*15410*/  @!P0 BRA `(.L_x_2467) ;  /* 0x0000000000048947 */ /* 0x000fea0003800000 */
[----:B------:R-:W-:Y:S01]  /*15420*/  BPT.TRAP 0x1 ;  /* 0x000000040000795c */ /* 0x000fe20000300000 */
.L_x_2467:
[----:B------:R-:W-:Y:S01]  /*15430*/  IMAD R6, R19, 0x8, R2 ;  /* 0x0000000813067824 */ /* 0x000fe200078e0202 */
[----:B------:R-:W-:-:S04]  /*15440*/  SHF.L.U32 R9, R139, 0x1f, RZ ;  /* 0x0000001f8b097819 */ /* 0x000fc800000006ff */
[----:B------:R0:W1:Y:S01]  /*15450*/  SYNCS.PHASECHK.TRANS64.TRYWAIT P1, [R6+URZ+0x2d850], R9 ;  /* 0x02d85009060075a7 */ /* 0x000062000802017f */
[----:B------:R-:W-:Y:S05]  /*15460*/  @!P0 BRA `(.L_x_2468) ;  /* 0x0000000000048947 */ /* 0x000fea0003800000 */
[----:B------:R-:W-:Y:S01]  /*15470*/  BPT.TRAP 0x1 ;  /* 0x000000040000795c */ /* 0x000fe20000300000 */
.L_x_2468:
[----:B------:R-:W3:Y:S01]  /*15480*/  LDL.LU R4, [R1+0x70] ;  /* 0x0000700001047983 */ /* 0x000ee20000300800 */
[----:B------:R-:W-:Y:S02]  /*15490*/  VIADD R2, R2, 0x400 ;  /* 0x0000040002027836 */ /* 0x000fe40000000000 */
[----:B------:R-:W-:-:S03]  /*154a0*/  IMAD.MOV.U32 R5, RZ, RZ, 0x40000040 ;  /* 0x40000040ff057424 */ /* 0x000fc600078e00ff */
[----:B------:R-:W-:-:S04]  /*154b0*/  SHF.R.U32.HI R2, RZ, 0x4, R2 ;  /* 0x00000004ff027819 */ /* 0x000fc80000011602 */
[----:B------:R-:W-:-:S04]  /*154c0*/  LOP3.LUT R2, R2, 0x3fff, RZ, 0xc0, !PT ;  /* 0x00003fff02027812 */ /* 0x000fc800078ec0ff */
[----:B------:R-:W-:Y:S02]  /*154d0*/  LOP3.LUT R2, R2, 0x2000000, RZ, 0xfc, !PT ;  /* 0x0200000002027812 */ /* 0x000fe400078efcff */
[----:B---3--:R-:W-:Y:S01]  /*154e0*/  LOP3.LUT R4, R4, 0x10000, RZ, 0xfc, !PT ;  /* 0x0001000004047812 */ /* 0x008fe200078efcff */
[----:B-1----:R-:W-:Y:S06]  /*154f0*/  @P1 BRA `(.L_x_2469) ;  /* 0x0000000000081947 */ /* 0x002fec0003800000 */
[----:B------:R-:W1:Y:S02]  /*15500*/  SYNCS.PHASECHK.TRANS64.TRYWAIT P1, [R6+URZ+0x2d850], R9 ;  /* 0x02d85009060075a7 */ /* 0x000e64000802017f */
[----:B-1----:R-:W-:Y:S05]  /*15510*/  @!P1 BRA `(.L_x_2470) ;  /* 0x000000bc00709947 */ /* 0x002fea0003800000 */
.L_x_2469:
        /* <DEDUP_REMOVED lines=11> */
[----:B------:R-:W-:Y:S01]  /*155d0*/  SHFL.BFLY PT, R2, R3, 0x2, 0x1f ;  /* 0x0c401f0003027f89 */ /* 0x000fe200000e0000 */
[----:B------:R-:W-:-:S02]  /*155e0*/  IMAD.MOV.U32 R15, RZ, RZ, -0x7fffffe0 ;  /* 0x80000020ff0f7424 */ /* 0x000fc400078e00ff */
[----:B------:R-:W-:Y:S01]  /*155f0*/  IMAD.MOV.U32 R5, RZ, RZ, 0x40000040 ;  /* 0x40000040ff057424 */ /* 0x000fe200078e00ff */
[----:B01----:R-:W0:Y:S01]  /*15600*/  SHFL.BFLY PT, R9, R0, 0x2, 0x1f ;  /* 0x0c401f0000097f89 */ /* 0x003e2200000e0000 */
[----:B------:R-:W-:Y:S02]  /*15610*/  IMAD.MOV.U32 R11, RZ, RZ, -0x7fffffe0 ;  /* 0x80000020ff0b7424 */ /* 0x000fe400078e00ff */
[----:B------:R-:W-:-:S04]  /*15620*/  IMAD.U32 R20, RZ, RZ, UR47 ;  /* 0x0000002fff147e24 */ /* 0x000fc8000f8e00ff */
        /* <DEDUP_REMOVED lines=9> */
[----:B0-----:R-:W-:Y:S01]  /*156c0*/  FADD.FTZ R9, R9, R0 ;  /* 0x0000000009097221 */ /* 0x001fe20000010000 */
[----:B------:R-:W-:Y:S01]  /*156d0*/  IMAD.MOV.U32 R0, RZ, RZ, -0x800000 ;  /* 0xff800000ff007424 */ /* 0x000fe200078e00ff */
[----:B------:R-:W-:-:S02]  /*156e0*/  WARPGROUP.DEPBAR.LE gsb0, 0x0 ;  /* 0x00008000000079c5 */ /* 0x000fc40000010000 */
        /* <DEDUP_REMOVED lines=56> */
[----:B------:R-:W-:Y:S01]  /*15a70*/  R2UR UR5, R5 ;  /* 0x00000000050572ca */ /* 0x000fe200000e0000 */
[----:B------:R-:W-:Y:S01]  /*15a80*/  FADD.FTZ R5, R2, R3 ;  /* 0x0000000302057221 */ /* 0x000fe20000010000 */
[----:B------:R-:W-:Y:S01]  /*15a90*/  R2UR UR6, R10 ;  /* 0x000000000a0672ca */ /* 0x000fe200000e0000 */
[----:B------:R-:W0:Y:S01]  /*15aa0*/  SHFL.BFLY PT, R4, R9, 0x1, 0x1f ;  /* 0x0c201f0009047f89 */ /* 0x000e2200000e0000 */
[----:B------:R-:W-:Y:S01]  /*15ab0*/  R2UR UR7, R11 ;  /* 0x000000000b0772ca */ /* 0x000fe200000e0000 */
[----:B------:R-:W-:Y:S02]  /*15ac0*/  IMAD.U32 R10, RZ, RZ, UR47 ;  /* 0x0000002fff0a7e24 */ /* 0x000fe4000f8e00ff */
[----:B------:R-:W1:Y:S01]  /*15ad0*/  SHFL.BFLY PT, R2, R5, 0x1, 0x1f ;  /* 0x0c201f0005027f89 */ /* 0x000e6200000e0000 */
[----:B------:R-:W-:-:S02]  /*15ae0*/  IMAD.MOV.U32 R3, RZ, RZ, -0x800000 ;  /* 0xff800000ff037424 */ /* 0x000fc400078e00ff */
[----:B0-----:R-:W-:Y:S01]  /*15af0*/  FADD.FTZ R14, R9, R4 ;  /* 0x00000004090e7221 */ /* 0x001fe20000010000 */
[----:B------:R-:W-:Y:S02]  /*15b00*/  IMAD.MOV.U32 R4, RZ, RZ, RZ ;  /* 0x000000ffff047224 */ /* 0x000fe400078e00ff */
[----:B-1----:R-:W-:Y:S02]  /*15b10*/  FADD.FTZ R13, R5, R2 ;  /* 0x00000002050d7221 */ /* 0x002fe40000010000 */
[----:B------:R-:W-:Y:S01]  /*15b20*/  FSETP.NE.FTZ.AND P2, PT, R14, RZ, PT ;  /* 0x000000ff0e00720b */ /* 0x000fe20003f55000 */
[----:B------:R-:W-:Y:S02]  /*15b30*/  IMAD.MOV.U32 R2, RZ, RZ, RZ ;  /* 0x000000ffff027224 */ /* 0x000fe400078e00ff */
[----:B------:R-:W-:-:S10]  /*15b40*/  FSETP.NE.FTZ.AND P1, PT, R13, RZ, PT ;  /* 0x000000ff0d00720b */ /* 0x000fd40003f35000 */
[----:B------:R-:W0:Y:S01]  /*15b50*/  @P2 MUFU.LG2 R12, R14 ;  /* 0x0000000e000c2308 */ /* 0x000e220000000c00 */
[----:B------:R-:W-:Y:S02]  /*15b60*/  @P2 FMUL.FTZ R20, R20, 0.69314718246459960938 ;  /* 0x3f31721814142820 */ /* 0x000fe40000410000 */
[----:B------:R-:W-:-:S05]  /*15b70*/  @P1 FMUL.FTZ R10, R10, 0.69314718246459960938 ;  /* 0x3f3172180a0a1820 */ /* 0x000fca0000410000 */
        /* <DEDUP_REMOVED lines=9> */
[----:B------:R-:W-:Y:S03]  /*15c10*/  HGMMA.64x96x16.F32.BF16 R88, gdesc[UR4].tnspB, R88, gsb0 ;  /* 0x41600000045879f0 */ /* 0x000fe60008001858 */
[----:B------:R-:W-:Y:S02]  /*15c20*/  WARPGROUP.DEPBAR.LE gsb0, 0x0 ;  /* 0x00008000000079c5 */ /* 0x000fe40000010000 */
[----:B---34-:R-:W-:Y:S05]  /*15c30*/  @!P0 BRA `(.L_x_2471) ;  /* 0x0000000000048947 */ /* 0x018fea0003800000 */
[----:B------:R-:W-:Y:S01]  /*15c40*/  BPT.TRAP 0x1 ;  /* 0x000000040000795c */ /* 0x000fe20000300000 */
.L_x_2471:
        /* <DEDUP_REMOVED lines=31> */
[-C--:B0-----:R-:W-:Y:S01]  /*15e40*/  FMUL.FTZ R90, R90, R2.reuse ;  /* 0x000000025a5a7220 */ /* 0x081fe20000410000 */
[----:B------:R-:W-:Y:S01]  /*15e50*/  PLOP3.LUT P0, PT, PT, PT, PT, 0x8, 0x0 ;  /* 0x000000000000781c */ /* 0x000fe20003f0e170 */
[-C--:B------:R-:W-:Y:S01]  /*15e60*/  FMUL.FTZ R91, R91, R2.reuse ;  /* 0x000000025b5b7220 */ /* 0x080fe20000410000 */
[-C--:B--2---:R-:W-:Y:S01]  /*15e70*/  FMUL.FTZ R28, R94, R2.reuse ;  /* 0x000000025e1c7220 */ /* 0x084fe20000410000 */
        /* <DEDUP_REMOVED lines=24> */
.L_x_2399:
[----:B------:R-:W-:Y:S05]  /*16000*/  WARPSYNC.ALL ;  /* 0x0000000000007948 */ /* 0x000fea0003800000 */
[----:B------:R-:W0:Y:S08]  /*16010*/  S2UR UR40, SR_CgaCtaId ;  /* 0x00000000002879c3 */ /* 0x000e300000008800 */
[----:B------:R-:W-:Y:S06]  /*16020*/  BAR.SYNC.DEFER_BLOCKING 0x5, 0x200 ;  /* 0x0148000000007b1d */ /* 0x000fec0000010000 */
[----:B------:R-:W-:Y:S01]  /*16030*/  UMOV UR4, 0x400 ;  /* 0x0000040000047882 */ /* 0x000fe20000000000 */
[----:B------:R-:W-:Y:S01]  /*16040*/  BSSY B0, `(.L_x_2472) ;  /* 0x00002b8000007945 */ /* 0x000fe20003800000 */
[----:B0-----:R-:W-:-:S06]  /*16050*/  ULEA UR4, UR40, UR4, 0x18 ;  /* 0x0000000428047291 */ /* 0x001fcc000f8ec03f */
[----:B------:R-:W-:-:S05]  /*16060*/  IMAD.U32 R2, RZ, RZ, UR4 ;  /* 0x00000004ff027e24 */ /* 0x000fca000f8e00ff */
[----:B---3--:R0:W1:Y:S01]  /*16070*/  LDS.128 R96, [R2+0x2d8d0] ;  /* 0x02d8d00002607984 */ /* 0x0080620000000c00 */
[----:B------:R-:W-:Y:S06]  /*16080*/  BAR.ARV 0x4, 0x200 ;  /* 0x0108000000007b1d */ /* 0x000fec0000002000 */
[----:B------:R-:W-:Y:S05]  /*16090*/  @P0 BRA `(.L_x_2473) ;  /* 0x0000001c00f00947 */ /* 0x000fea0003800000 */
[----:B------:R-:W3:Y:S01]  /*160a0*/  LDL R4, [R1+0x110] ;  /* 0x0001100001047983 */ /* 0x000ee20000100800 */
[----:B------:R-:W-:-:S03]  /*160b0*/  ULDC UR4, c[0x0][0xad4] ;  /* 0x0002b50000047ab9 */ /* 0x000fc60000000800 */
[----:B------:R-:W4:Y:S04]  /*160c0*/  LDL.LU R34, [R1+0x9c] ;  /* 0x00009c0001227983 */ /* 0x000f280000300800 */
[----:B------:R-:W2:Y:S04]  /*160d0*/  LDL.LU R41, [R1+0xa4] ;  /* 0x0000a40001297983 */ /* 0x000ea80000300800 */
[----:B------:R-:W2:Y:S01]  /*160e0*/  LDL.LU R40, [R1+0xa8] ;  /* 0x0000a80001287983 */ /* 0x000ea20000300800 */
[----:B------:R-:W0:Y:S01]  /*160f0*/  S2R R5, SR_SWINHI ;  /* 0x0000000000057919 */ /* 0x000e220000002f00 */
[----:B------:R-:W-:-:S02]  /*16100*/  MOV R32, R2 ;  /* 0x0000000200207202 */ /* 0x000fc40000000f00 */
[----:B0-----:R-:W-:Y:S01]  /*16110*/  MOV R33, R5 ;  /* 0x0000000500217202 */ /* 0x001fe20000000f00 */
[----:B------:R-:W-:Y:S02]  /*16120*/  IMAD.MOV.U32 R44, RZ, RZ, RZ ;  /* 0x000000ffff2c7224 */ /* 0x000fe400078e00ff */
[----:B---3--:R-:W-:-:S03]  /*16130*/  IMAD.WIDE R4, R4, 0x2, R32 ;  /* 0x0000000204047825 */ /* 0x008fc600078e0220 */
[C---:B------:R-:W-:Y:S02]  /*16140*/  IADD3 R39, P0, R4.reuse, 0x6020, RZ ;  /* 0x0000602004277810 */ /* 0x040fe40007f1e0ff */
[----:B------:R-:W-:-:S03]  /*16150*/  IADD3 R27, P4, R4, 0x20, RZ ;  /* 0x00000020041b7810 */ /* 0x000fc60007f9e0ff */
[----:B------:R-:W-:Y:S01]  /*16160*/  IMAD.X R11, RZ, RZ, R5, P0 ;  /* 0x000000ffff0b7224 */ /* 0x000fe200000e0605 */
[C---:B----4-:R-:W-:Y:S02]  /*16170*/  ISETP.NE.AND P0, PT, R34.reuse, RZ, PT ;  /* 0x000000ff2200720c */ /* 0x050fe40003f05270 */
[----:B------:R-:W-:Y:S02]  /*16180*/  LOP3.LUT R6, R27, 0x180, RZ, 0xc0, !PT ;  /* 0x000001801b067812 */ /* 0x000fe400078ec0ff */
[----:B------:R-:W-:Y:S01]  /*16190*/  SEL R34, R34, UR4, P0 ;  /* 0x0000000422227c07 */ /* 0x000fe20008000000 */
[----:B------:R-:W-:Y:S05]  /*161a0*/  WARPSYNC.ALL ;  /* 0x0000000000007948 */ /* 0x000fea0003800000 */
[----:B------:R-:W-:-:S02]  /*161b0*/  LOP3.LUT R7, R4, 0x180, RZ, 0xc0, !PT ;  /* 0x0000018004077812 */ /* 0x000fc400078ec0ff */
[C---:B------:R-:W-:Y:S02]  /*161c0*/  IADD3 R35, P3, R4.reuse, 0x3000, RZ ;  /* 0x0000300004237810 */ /* 0x040fe40007f7e0ff */
[C---:B------:R-:W-:Y:S02]  /*161d0*/  IADD3 R8, P2, R4.reuse, 0x3020, RZ ;  /* 0x0000302004087810 */ /* 0x040fe40007f5e0ff */
[----:B--2---:R-:W-:Y:S02]  /*161e0*/  IADD3 R37, P1, R4, 0x6000, RZ ;  /* 0x0000600004257810 */ /* 0x004fe40007f3e0ff */
[----:B------:R-:W-:Y:S01]  /*161f0*/  LOP3.LUT R26, R39, 0x180, RZ, 0xc0, !PT ;  /* 0x00000180271a7812 */ /* 0x000fe200078ec0ff */
[----:B------:R-:W-:Y:S01]  /*16200*/  IMAD.X R13, RZ, RZ, R5, P4 ;  /* 0x000000ffff0d7224 */ /* 0x000fe200020e0605 */
[----:B------:R-:W-:Y:S01]  /*16210*/  SHF.R.U64 R6, R6, 0x3, RZ ;  /* 0x0000000306067819 */ /* 0x000fe200000012ff */
[----:B------:R-:W-:Y:S01]  /*16220*/  ULDC.64 UR4, c[0x0][0xc00] ;  /* 0x0003000000047ab9 */ /* 0x000fe20000000a00 */
[----:B------:R-:W-:Y:S01]  /*16230*/  SHF.R.U64 R7, R7, 0x3, RZ ;  /* 0x0000000307077819 */ /* 0x000fe200000012ff */
[----:B------:R-:W-:Y:S01]  /*16240*/  ULDC.64 UR6, c[0x0][0xc08] ;  /* 0x0003020000067ab9 */ /* 0x000fe20000000a00 */
[----:B------:R-:W-:-:S02]  /*16250*/  LOP3.LUT R12, R6, R27, RZ, 0x3c, !PT ;  /* 0x0000001b060c7212 */ /* 0x000fc400078e3cff */
[----:B------:R-:W-:Y:S02]  /*16260*/  LOP3.LUT R4, R7, R4, RZ, 0x3c, !PT ;  /* 0x0000000407047212 */ /* 0x000fe400078e3cff */
[----:B------:R-:W-:Y:S02]  /*16270*/  LOP3.LUT R6, R35, 0x180, RZ, 0xc0, !PT ;  /* 0x0000018023067812 */ /* 0x000fe400078ec0ff */
[----:B------:R-:W-:Y:S02]  /*16280*/  LOP3.LUT R7, R8, 0x180, RZ, 0xc0, !PT ;  /* 0x0000018008077812 */ /* 0x000fe400078ec0ff */
[----:B------:R-:W-:Y:S02]  /*16290*/  LOP3.LUT R10, R37, 0x180, RZ, 0xc0, !PT ;  /* 0x00000180250a7812 */ /* 0x000fe400078ec0ff */
[----:B------:R-:W-:Y:S02]  /*162a0*/  SHF.R.U64 R6, R6, 0x3, RZ ;  /* 0x0000000306067819 */ /* 0x000fe400000012ff */
[----:B------:R-:W-:Y:S01]  /*162b0*/  SHF.R.U64 R7, R7, 0x3, RZ ;  /* 0x0000000307077819 */ /* 0x000fe200000012ff */
[----:B------:R-:W-:Y:S01]  /*162c0*/  IMAD.X R15, RZ, RZ, R5, P3 ;  /* 0x000000ffff0f7224 */ /* 0x000fe200018e0605 */
[----:B------:R-:W-:-:S02]  /*162d0*/  SHF.R.U64 R10, R10, 0x3, RZ ;  /* 0x000000030a0a7819 */ /* 0x000fc400000012ff */
[----:B------:R-:W-:Y:S01]  /*162e0*/  SHF.R.U64 R26, R26, 0x3, RZ ;  /* 0x000000031a1a7819 */ /* 0x000fe200000012ff */
[--C-:B------:R-:W-:Y:S01]  /*162f0*/  IMAD.X R25, RZ, RZ, R5.reuse, P2 ;  /* 0x000000ffff197224 */ /* 0x100fe200010e0605 */
[----:B------:R-:W-:Y:S01]  /*16300*/  LOP3.LUT R14, R6, R35, RZ, 0x3c, !PT ;  /* 0x00000023060e7212 */ /* 0x000fe200078e3cff */
[----:B------:R-:W-:Y:S01]  /*16310*/  IMAD.X R9, RZ, RZ, R5, P1 ;  /* 0x000000ffff097224 */ /* 0x000fe200008e0605 */
[----:B------:R-:W-:Y:S02]  /*16320*/  LOP3.LUT R24, R7, R8, RZ, 0x3c, !PT ;  /* 0x0000000807187212 */ /* 0x000fe400078e3cff */
[----:B------:R-:W-:Y:S02]  /*16330*/  MOV R27, R4 ;  /* 0x00000004001b7202 */ /* 0x000fe40000000f00 */
[----:B------:R-:W-:Y:S02]  /*16340*/  LOP3.LUT R8, R10, R37, RZ, 0x3c, !PT ;  /* 0x000000250a087212 */ /* 0x000fe400078e3cff */
[----:B------:R-:W-:-:S02]  /*16350*/  F2FP.BF16.F32.PACK_AB R4, R89, R88 ;  /* 0x000000585904723e */ /* 0x000fc400000010ff */
[----:B------:R-:W-:Y:S02]  /*16360*/  F2FP.BF16.F32.PACK_AB R5, R91, R90 ;  /* 0x0000005a5b05723e */ /* 0x000fe400000010ff */
[----:B------:R-:W-:Y:S02]  /*16370*/  F2FP.BF16.F32.PACK_AB R6, R93, R92 ;  /* 0x0000005c5d06723e */ /* 0x000fe400000010ff */
[----:B------:R-:W-:Y:S01]  /*16380*/  F2FP.BF16.F32.PACK_AB R7, R29, R28 ;  /* 0x0000001c1d07723e */ /* 0x000fe200000010ff */
[----:B------:R-:W-:Y:S01]  /*16390*/  BAR.SYNC.DEFER_BLOCKING 0x1, 0x180 ;  /* 0x0046000000007b1d */ /* 0x000fe20000010000 */
[----:B------:R-:W-:Y:S02]  /*163a0*/  LOP3.LUT R10, R26, R39, RZ, 0x3c, !PT ;  /* 0x000000271a0a7212 */ /* 0x000fe400078e3cff */
[----:B------:R-:W-:Y:S02]  /*163b0*/  MOV R39, R12 ;  /* 0x0000000c00277202 */ /* 0x000fe40000000f00 */
[----:B------:R-:W-:-:S02]  /*163c0*/  MOV R38, R14 ;  /* 0x0000000e00267202 */ /* 0x000fc40000000f00 */
[----:B------:R-:W-:Y:S02]  /*163d0*/  F2FP.BF16.F32.PACK_AB R12, R21, R20 ;  /* 0x00000014150c723e */ /* 0x000fe400000010ff */
[----:B------:R-:W-:Y:S02]  /*163e0*/  F2FP.BF16.F32.PACK_AB R13, R31, R30 ;  /* 0x0000001e1f0d723e */ /* 0x000fe400000010ff */
[----:B------:R-:W-:Y:S02]  /*163f0*/  F2FP.BF16.F32.PACK_AB R14, R101, R100 ;  /* 0x00000064650e723e */ /* 0x000fe400000010ff */
[----:B------:R-:W-:Y:S02]  /*16400*/  F2FP.BF16.F32.PACK_AB R15, R103, R102 ;  /* 0x00000066670f723e */ /* 0x000fe400000010ff */
[----:B------:R-:W-:Y:S02]  /*16410*/  MOV R37, R24 ;  /* 0x0000001800257202 */ /* 0x000fe40000000f00 */
[----:B------:R-:W-:-:S02]  /*16420*/  F2FP.BF16.F32.PACK_AB R24, R105, R104 ;  /* 0x000000686918723e */ /* 0x000fc400000010ff */
[----:B------:R-:W-:Y:S02]  /*16430*/  F2FP.BF16.F32.PACK_AB R25, R107, R106 ;  /* 0x0000006a6b19723e */ /* 0x000fe400000010ff */
[----:B------:R-:W-:Y:S01]  /*16440*/  F2FP.BF16.F32.PACK_AB R26, R109, R108 ;  /* 0x0000006c6d1a723e */ /* 0x000fe200000010ff */
[----:B------:R0:W-:Y:S01]  /*16450*/  STSM.16.M88.4 [R27], R4 ;  /* 0x000000041b007844 */ /* 0x0001e20000000200 */
[----:B------:R-:W-:Y:S02]  /*16460*/  MOV R36, R8 ;  /* 0x0000000800247202 */ /* 0x000fe40000000f00 */
[----:B------:R-:W-:Y:S01]  /*16470*/  MOV R35, R10 ;  /* 0x0000000a00237202 */ /* 0x000fe20000000f00 */
[----:B------:R2:W-:Y:S01]  /*16480*/  STSM.16.M88.4 [R39], R12 ;  /* 0x0000000c27007844 */ /* 0x0005e20000000200 */
        /* <DEDUP_REMOVED lines=20> */
[----:B0-----:R-:W-:-:S04]  /*165d0*/  IADD3 R24, P1, R41, UR4, RZ ;  /* 0x0000000429187c10 */ /* 0x001fc8000ff3e0ff */
[----:B------:R-:W-:Y:S02]  /*165e0*/  IADD3.X R25, R40, UR5, RZ, P1, !PT ;  /* 0x0000000528197c10 */ /* 0x000fe40008ffe4ff */
[----:B------:R-:W-:Y:S01]  /*165f0*/  ISETP.NE.U32.AND P3, PT, RZ, UR6, PT ;  /* 0x00000006ff007c0c */ /* 0x000fe2000bf65070 */
[----:B--2---:R-:W-:Y:S01]  /*16600*/  IMAD.MOV.U32 R10, RZ, RZ, 0x9b8 ;  /* 0x000009b8ff0a7424 */ /* 0x004fe200078e00ff */
[----:B------:R-:W-:Y:S01]  /*16610*/  ISETP.GT.AND P2, PT, R34, 0x1, PT ;  /* 0x000000012200780c */ /* 0x000fe20003f44270 */
[----:B---3--:R-:W0:Y:S02]  /*16620*/  LDC R14, c[0x0][0xbe8] ;  /* 0x0002fa00ff0e7b82 */ /* 0x008e240000000800 */
[----:B------:R-:W5:Y:S01]  /*16630*/  @P0 LDG.E R44, desc[UR38][R24.64] ;  /* 0x00000026182c0981 */ /* 0x000f62000c1e1900 */
[----:B------:R-:W-:Y:S02]  /*16640*/  ISETP.NE.AND.EX P3, PT, RZ, UR7, PT, P3 ;  /* 0x00000007ff007c0c */ /* 0x000fe4000bf65330 */
[----:B------:R-:W-:-:S11]  /*16650*/  SEL R10, R10, 0x978, P2 ;  /* 0x000009780a0a7807 */ /* 0x000fd60001000000 */
[----:B------:R-:W-:Y:S01]  /*16660*/  @P3 IADD3 R4, P1, R41, UR6, RZ ;  /* 0x0000000629043c10 */ /* 0x000fe2000ff3e0ff */
[----:B------:R-:W-:Y:S02]  /*16670*/  ULDC UR6, c[0x0][0xa88] ;  /* 0x0002a20000067ab9 */ /* 0x000fe40000000800 */
[----:B------:R-:W-:Y:S01]  /*16680*/  IMAD.U32 R27, RZ, RZ, UR6 ;  /* 0x00000006ff1b7e24 */ /* 0x000fe2000f8e00ff */
[----:B------:R-:W-:Y:S01]  /*16690*/  @P3 IADD3.X R5, R40, UR7, RZ, P1, !PT ;  /* 0x0000000728053c10 */ /* 0x000fe20008ffe4ff */
[----:B------:R2:W3:Y:S04]  /*166a0*/  LDC.64 R6, c[0x0][R10+0x218] ;  /* 0x000086000a067b82 */ /* 0x0004e80000000a00 */
[----:B------:R4:W5:Y:S04]  /*166b0*/  @P3 LDG.E R27, desc[UR38][R4.64] ;  /* 0x00000026041b3981 */ /* 0x000968000c1e1900 */
[----:B------:R2:W1:Y:S08]  /*166c0*/  LDC.64 R8, c[0x0][R10+0x228] ;  /* 0x00008a000a087b82 */ /* 0x0004700000000a00 */
[----:B----4-:R2:W4:Y:S01]  /*166d0*/  LDC.64 R4, c[0x0][R10+0x220] ;  /* 0x000088000a047b82 */ /* 0x0105220000000a00 */
[----:B0-----:R-:W-:Y:S01]  /*166e0*/  ISETP.NE.AND P1, PT, R14, 0x1, PT ;  /* 0x000000010e00780c */ /* 0x001fe20003f25270 */
[----:B--2---:R-:W-:-:S12]  /*166f0*/  @P3 BRA `(.L_x_2474) ;  /* 0x0000000000103947 */ /* 0x004fd80003800000 */
[----:B------:R-:W-:Y:S05]  /*16700*/  @!P0 BRA `(.L_x_2474) ;  /* 0x00000000000c8947 */ /* 0x000fea0003800000 */
[----:B------:R-:W2:Y:S04]  /*16710*/  LDG.E R12, desc[UR38][R24.64] ;  /* 0x00000026180c7981 */ /* 0x000ea8000c1e1900 */
[----:B-----5:R-:W2:Y:S02]  /*16720*/  LDG.E R27, desc[UR38][R24.64+0x4] ;  /* 0x00000426181b7981 */ /* 0x020ea4000c1e1900 */
[----:B--2---:R-:W-:-:S07]  /*16730*/  IMAD.IADD R27, R27, 0x1, -R12 ;  /* 0x000000011b1b7824 */ /* 0x004fce00078e0a0c */
.L_x_2474:
[----:B------:R-:W2:Y:S01]  /*16740*/  LDL.LU R12, [R1+0xa0] ;  /* 0x0000a000010c7983 */ /* 0x000ea20000300800 */
[----:B------:R-:W0:Y:S03]  /*16750*/  LDC.64 R10, c[0x0][R10+0x210] ;  /* 0x000084000a0a7b82 */ /* 0x000e260000000a00 */
[----:B------:R-:W4:Y:S04]  /*16760*/  LDL.LU R25, [R1+0xd8] ;  /* 0x0000d80001197983 */ /* 0x000f280000300800 */
[----:B------:R-:W4:Y:S01]  /*16770*/  LDL R24, [R1+0x98] ;  /* 0x0000980001187983 */ /* 0x000f220000100800 */
[----:B------:R-:W-:Y:S01]  /*16780*/  ISETP.NE.U32.AND P0, PT, RZ, UR4, PT ;  /* 0x00000004ff007c0c */ /* 0x000fe2000bf05070 */
[----:B------:R-:W1:Y:S02]  /*16790*/  @P1 LDC R39, c[0x0][0xbec] ;  /* 0x0002fb00ff271b82 */ /* 0x000e640000000800 */
[----:B------:R-:W4:Y:S04]  /*167a0*/  LDL R50, [R1+0x88] ;  /* 0x0000880001327983 */ /* 0x000f280000100800 */
[----:B------:R-:W4:Y:S01]  /*167b0*/  LDL R49, [R1+0xb0] ;  /* 0x0000b00001317983 */ /* 0x000f220000100800 */
[----:B------:R-:W-:Y:S01]  /*167c0*/  ISETP.NE.AND.EX P0, PT, RZ, UR5, PT, P0 ;  /* 0x00000005ff007c0c */ /* 0x000fe2000bf05300 */
[----:B------:R-:W0:Y:S01]  /*167d0*/  @P1 LDC R41, c[0x0][0xbf0] ;  /* 0x0002fc00ff291b82 */ /* 0x000e220000000800 */
[-C--:B---3--:R-:W-:Y:S01]  /*167e0*/  IMAD R35, R7, R138.reuse, RZ ;  /* 0x0000008a07237224 */ /* 0x088fe200078e02ff */
[----:B------:R-:W3:Y:S01]  /*167f0*/  LDL R36, [R1+0x10c] ;  /* 0x00010c0001247983 */ /* 0x000ee20000100800 */
[----:B------:R-:W-:-:S03]  /*16800*/  IMAD.WIDE.U32 R6, R6, R138, RZ ;  /* 0x0000008a06067225 */ /* 0x000fc600078e00ff */
[----:B------:R-:W3:Y:S01]  /*16810*/  LDL R34, [R1+0xe0] ;  /* 0x0000e00001227983 */ /* 0x000ee20000100800 */
[----:B------:R-:W-:Y:S01]  /*16820*/  IMAD.IADD R26, R7, 0x1, R35 ;  /* 0x00000001071a7824 */ /* 0x000fe200078e0223 */
[----:B-----5:R-:W-:Y:S02]  /*16830*/  SHF.R.S32.HI R45, RZ, 0x1f, R44 ;  /* 0x0000001fff2d7819 */ /* 0x020fe4000001142c */
[----:B--2---:R-:W-:Y:S02]  /*16840*/  SEL R15, R12, RZ, !P0 ;  /* 0x000000ff0c0f7207 */ /* 0x004fe40004000000 */
[----:B------:R-:W2:Y:S01]  /*16850*/  LDC.64 R12, c[0x0][0xba8] ;  /* 0x0002ea00ff0c7b82 */ /* 0x000ea20000000a00 */
[----:B----4-:R-:W-:Y:S02]  /*16860*/  SEL R25, R25, RZ, !P0 ;  /* 0x000000ff19197207 */ /* 0x010fe40004000000 */
[----:B------:R-:W-:-:S04]  /*16870*/  IMAD R5, R5, R15, RZ ;  /* 0x0000000f05057224 */ /* 0x000fc800078e02ff */
[C---:B------:R-:W-:Y:S02]  /*16880*/  IMAD R37, R4.reuse, R25, R5 ;  /* 0x0000001904257224 */ /* 0x040fe400078e0205 */
[----:B------:R-:W-:-:S04]  /*16890*/  IMAD.WIDE.U32 R4, R4, R15, RZ ;  /* 0x0000000f04047225 */ /* 0x000fc800078e00ff */
[----:B------:R-:W-:Y:S01]  /*168a0*/  IMAD.IADD R24, R24, 0x1, R50 ;  /* 0x0000000118187824 */ /* 0x000fe200078e0232 */
[----:B------:R-:W-:-:S03]  /*168b0*/  IADD3 R6, P0, P3, R4, R6, R44 ;  /* 0x0000000604067210 */ /* 0x000fc60007b1e02c */
[----:B-1----:R-:W-:Y:S01]  /*168c0*/  @P1 IMAD.HI.U32 R4, R24, R39, RZ ;  /* 0x0000002718041227 */ /* 0x002fe200078e00ff */
[----:B------:R-:W-:-:S03]  /*168d0*/  SEL R25, R49, RZ, P2 ;  /* 0x000000ff31197207 */ /* 0x000fc60001000000 */
[----:B------:R-:W-:Y:S01]  /*168e0*/  IMAD.IADD R7, R5, 0x1, R37 ;  /* 0x0000000105077824 */ /* 0x000fe200078e0225 */
[----:B------:R-:W-:Y:S02]  /*168f0*/  MOV R5, R24 ;  /* 0x0000001800057202 */ /* 0x000fe40000000f00 */
[----:B0-----:R-:W-:Y:S01]  /*16900*/  @P1 SHF.R.U32.HI R5, RZ, R41, R4 ;  /* 0x00000029ff051219 */ /* 0x001fe20000011604 */
[----:B--2---:R-:W0:Y:S01]  /*16910*/  @!P2 LDC R12, c[0x0][0xb50] ;  /* 0x0002d400ff0cab82 */ /* 0x004e220000000800 */
[-C--:B------:R-:W-:Y:S02]  /*16920*/  IMAD R35, R9, R25.reuse, RZ ;  /* 0x0000001909237224 */ /* 0x080fe400078e02ff */
[----:B------:R-:W-:Y:S01]  /*16930*/  IMAD.WIDE.U32 R8, R8, R25, RZ ;  /* 0x0000001908087225 */ /* 0x000fe200078e00ff */
[----:B------:R-:W-:-:S03]  /*16940*/  IADD3.X R7, R7, R26, R45, P0, P3 ;  /* 0x0000001a07077210 */ /* 0x000fc600007e642d */
[----:B------:R-:W-:Y:S01]  /*16950*/  IMAD.MOV R25, RZ, RZ, -R5 ;  /* 0x000000ffff197224 */ /* 0x000fe200078e0a05 */
[----:B------:R-:W1:Y:S01]  /*16960*/  @!P2 LDC R13, c[0x0][0xb54] ;  /* 0x0002d500ff0dab82 */ /* 0x000e620000000800 */
[----:B------:R-:W-:Y:S01]  /*16970*/  IMAD.IADD R35, R9, 0x1, R35 ;  /* 0x0000000109237824 */ /* 0x000fe200078e0223 */
[----:B------:R-:W-:Y:S02]  /*16980*/  IADD3 R8, P0, P3, R5, R6, R8 ;  /* 0x0000000605087210 */ /* 0x000fe40007b1e008 */
        /* <DEDUP_REMOVED lines=11> */
[----:B---3--:R-:W-:-:S03]  /*16a40*/  IMAD.IADD R10, R36, 0x1, R50 ;  /* 0x00000001240a7824 */ /* 0x008fc600078e0232 */
[----:B------:R-:W-:Y:S04]  /*16a50*/  SHFL.IDX PT, R4, R12, RZ, 0x1c1f ;  /* 0x001c1fff0c047589 */ /* 0x000fe800000e0000 */
[----:B------:R-:W0:Y:S04]  /*16a60*/  SHFL.IDX PT, R5, R13, RZ, 0x1c1f ;  /* 0x001c1fff0d057589 */ /* 0x000e2800000e0000 */
[----:B------:R-:W1:Y:S01]  /*16a70*/  SHFL.IDX PT, R7, R13, 0x1, 0x1c1f ;  /* 0x003c1f000d077f89 */ /* 0x000e6200000e0000 */
[----:B------:R-:W-:Y:S01]  /*16a80*/  IMAD R8, R27, R14, RZ ;  /* 0x0000000e1b087224 */ /* 0x000fe200078e02ff */
[----:B------:R-:W-:Y:S01]  /*16a90*/  LOP3.LUT P0, RZ, R34, 0x3, RZ, 0xc0, !PT ;  /* 0x0000000322ff7812 */ /* 0x000fe2000780c0ff */
[----:B------:R-:W-:-:S03]  /*16aa0*/  VIADD R9, R10, 0x8 ;  /* 0x000000080a097836 */ /* 0x000fc60000000000 */
        /* <DEDUP_REMOVED lines=21> */
[----:B------:R-:W-:Y:S01]  /*16c00*/  LOP3.LUT R0, R3, 0x180, RZ, 0xc0, !PT ;  /* 0x0000018003007812 */ /* 0x000fe200078ec0ff */
[----:B------:R-:W-:Y:S01]  /*16c10*/  IMAD.X R41, RZ, RZ, R5, P5 ;  /* 0x000000ffff297224 */ /* 0x000fe200028e0605 */
[----:B------:R-:W-:Y:S02]  /*16c20*/  IADD3 R29, P2, R4, 0x3000, RZ ;  /* 0x00003000041d7810 */ /* 0x000fe40007f5e0ff */
[----:B------:R-:W-:Y:S02]  /*16c30*/  SHF.R.U64 R0, R0, 0x3, RZ ;  /* 0x0000000300007819 */ /* 0x000fe400000012ff */
[----:B------:R-:W-:-:S02]  /*16c40*/  IADD3 R33, P3, R4, 0x4800, RZ ;  /* 0x0000480004217810 */ /* 0x000fc40007f7e0ff */
[----:B------:R-:W-:Y:S02]  /*16c50*/  IADD3 R37, P4, R4, 0x6000, RZ ;  /* 0x0000600004257810 */ /* 0x000fe40007f9e0ff */
[----:B------:R-:W-:Y:S01]  /*16c60*/  LOP3.LUT R40, R0, R3, RZ, 0x3c, !PT ;  /* 0x0000000300287212 */ /* 0x000fe200078e3cff */
[C---:B------:R-:W-:Y:S01]  /*16c70*/  IMAD R3, R44.reuse, UR5, R45 ;  /* 0x000000052c037c24 */ /* 0x040fe2000f8e022d */
[----:B------:R-:W-:Y:S01]  /*16c80*/  LOP3.LUT R24, R25, 0x180, RZ, 0xc0, !PT ;  /* 0x0000018019187812 */ /* 0x000fe200078ec0ff */
[----:B------:R-:W-:Y:S01]  /*16c90*/  IMAD.WIDE.U32 R44, R44, UR4, RZ ;  /* 0x000000042c2c7c25 */ /* 0x000fe2000f8e00ff */
[----:B------:R-:W-:Y:S01]  /*16ca0*/  LOP3.LUT R28, R29, 0x180, RZ, 0xc0, !PT ;  /* 0x000001801d1c7812 */ /* 0x000fe200078ec0ff */
[----:B------:R-:W-:Y:S01]  /*16cb0*/  ULDC.64 UR4, c[0x0][0xae8] ;  /* 0x0002ba0000047ab9 */ /* 0x000fe20000000a00 */
[----:B------:R-:W-:Y:S01]  /*16cc0*/  LOP3.LUT R32, R33, 0x180, RZ, 0xc0, !PT ;  /* 0x0000018021207812 */ /* 0x000fe200078ec0ff */
[----:B------:R-:W-:Y:S01]  /*16cd0*/  IMAD R0, R13, 0x60, R20 ;  /* 0x000000600d007824 */ /* 0x000fe200078e0214 */
[----:B------:R-:W-:Y:S01]  /*16ce0*/  LOP3.LUT R36, R37, 0x180, RZ, 0xc0, !PT ;  /* 0x0000018025247812 */ /* 0x000fe200078ec0ff */
[----:B------:R-:W-:Y:S01]  /*16cf0*/  IMAD.IADD R45, R45, 0x1, R3 ;  /* 0x000000012d2d7824 */ /* 0x000fe200078e0203 */
[----:B------:R-:W-:Y:S01]  /*16d00*/  LOP3.LUT R7, R4, 0x180, RZ, 0xc0, !PT ;  /* 0x0000018004077812 */ /* 0x000fe200078ec0ff */
[----:B------:R-:W-:Y:S01]  /*16d10*/  IMAD.IADD R12, R50, 0x1, R0 ;  /* 0x00000001320c7824 */ /* 0x000fe200078e0200 */
[----:B------:R-:W-:Y:S01]  /*16d20*/  SHF.R.U64 R24, R24, 0x3, RZ ;  /* 0x0000000318187819 */ /* 0x000fe200000012ff */
[----:B------:R-:W5:Y:S01]  /*16d30*/  LD.E.128 R40, desc[UR38][R40.64] ;  /* 0x0000002628287980 */ /* 0x000f62000c101d00 */
[----:B------:R-:W-:-:S02]  /*16d40*/  SHF.R.U64 R28, R28, 0x3, RZ ;  /* 0x000000031c1c7819 */ /* 0x000fc400000012ff */
[----:B------:R-:W-:Y:S02]  /*16d50*/  SHF.R.U64 R32, R32, 0x3, RZ ;  /* 0x0000000320207819 */ /* 0x000fe400000012ff */
        /* <DEDUP_REMOVED lines=9> */
[----:B------:R-:W-:Y:S01]  /*16df0*/  IMAD.X R29, RZ, RZ, R5, P2 ;  /* 0x000000ffff1d7224 */ /* 0x000fe200010e0605 */
        /* <DEDUP_REMOVED lines=10> */
[----:B------:R-:W5:Y:S01]  /*16ea0*/  LD.E.128 R4, desc[UR38][R4.64] ;  /* 0x0000002604047980 */ /* 0x000f62000c101d00 */
        /* <DEDUP_REMOVED lines=24> */
[----:B------:R-:W-:-:S03]  /*17030*/  PRMT R0, RZ, 0x654, R0 ;  /* 0x00000654ff007816 */ /* 0x000fc60000000000 */
[C---:B------:R-:W-:Y:S02]  /*17040*/  IMAD R9, R11.reuse, UR5, R10 ;  /* 0x000000050b097c24 */ /* 0x040fe4000f8e020a */
[----:B------:R-:W-:Y:S01]  /*17050*/  IMAD.WIDE.U32 R10, R11, UR4, R44 ;  /* 0x000000040b0a7c25 */ /* 0x000fe2000f8e002c */
[----:B------:R-:W-:Y:S01]  /*17060*/  ULDC.64 UR4, c[0x0][0xa80] ;  /* 0x0002a00000047ab9 */ /* 0x000fe20000000a00 */
[----:B0-----:R0:W-:Y:S02]  /*17070*/  SYNCS.ARRIVE.TRANS64.RED.A1T0 RZ, [R0+URZ], RZ ;  /* 0x000000ff00ff79a7 */ /* 0x0011e4000810043f */
[----:B------:R-:W-:Y:S02]  /*17080*/  IMAD.IADD R9, R11, 0x1, R9 ;  /* 0x000000010b097824 */ /* 0x000fe400078e0209 */
[C---:B------:R-:W-:Y:S02]  /*17090*/  VIADD R46, R21.reuse, 0x20 ;  /* 0x00000020152e7836 */ /* 0x040fe40000000000 */
[----:B------:R-:W-:Y:S01]  /*170a0*/  VIADD R44, R21, 0x40 ;  /* 0x00000040152c7836 */ /* 0x000fe20000000000 */
[----:B0-----:R-:W-:Y:S01]  /*170b0*/  LEA R0, P0, R10, UR4, 0x1 ;  /* 0x000000040a007c11 */ /* 0x001fe2000f8008ff */
[----:B------:R-:W-:-:S03]  /*170c0*/  UMOV UR4, 0xffffffff ;  /* 0xffffffff00047882 */ /* 0x000fc60000000000 */
[----:B------:R-:W-:Y:S02]  /*170d0*/  LEA.HI.X R9, R10, UR5, R9, 0x1, P0 ;  /* 0x000000050a097c11 */ /* 0x000fe400080f0c09 */
[----:B------:R-:W-:Y:S02]  /*170e0*/  SHF.R.S32.HI R47, RZ, 0x1f, R46 ;  /* 0x0000001fff2f7819 */ /* 0x000fe4000001142e */
[----:B------:R-:W-:Y:S01]  /*170f0*/  SHF.R.S32.HI R48, RZ, 0x1f, R44 ;  /* 0x0000001fff307819 */ /* 0x000fe2000001142c */
[----:B------:R-:W-:Y:S06]  /*17100*/  BRA.DIV UR4, `(.L_x_2476) ;  /* 0x000000a204887947 */ /* 0x000fec000b800000 */
[----:B------:R0:W1:Y:S04]  /*17110*/  SHFL.IDX PT, R3, R9, RZ, 0x1c1f ;  /* 0x001c1fff09037589 */ /* 0x00006800000e0000 */
[----:B------:R0:W2:Y:S02]  /*17120*/  SHFL.IDX PT, R14, R0, RZ, 0x1c1f ;  /* 0x001c1fff000e7589 */ /* 0x0000a400000e0000 */
.L_x_2654:
        /* <DEDUP_REMOVED lines=17> */
.L_x_2478:
[----:B------:R-:W-:Y:S05]  /*17240*/  BSYNC B1 ;  /* 0x0000000000017941 */ /* 0x000fea0003800000 */
.L_x_2477:
[----:B------:R-:W-:-:S03]  /*17250*/  UMOV UR4, 0xffffffff ;  /* 0xffffffff00047882 */ /* 0x000fc60000000000 */
[----:B------:R-:W-:Y:S05]  /*17260*/  BRA.DIV UR4, `(.L_x_2479) ;  /* 0x000000a204647947 */ /* 0x000fea000b800000 */
[----:B-1----:R1:W4:Y:S04]  /*17270*/  SHFL.IDX PT, R3, R9, 0x1, 0x1c1f ;  /* 0x003c1f0009037f89 */ /* 0x00232800000e0000 */
[----:B--23--:R1:W2:Y:S02]  /*17280*/  SHFL.IDX PT, R14, R0, 0x1, 0x1c1f ;  /* 0x003c1f00000e7f89 */ /* 0x00c2a400000e0000 */
.L_x_2658:
        /* <DEDUP_REMOVED lines=18> */
.L_x_2475:
[----:B------:R-:W-:Y:S01]  /*173b0*/  ULDC.64 UR4, c[0x0][0xb08] ;  /* 0x0002c20000047ab9 */ /* 0x000fe20000000a00 */
[----:B------:R-:W1:Y:S01]  /*173c0*/  @P1 LDC R11, c[0x0][0xbec] ;  /* 0x0002fb00ff0b1b82 */ /* 0x000e620000000800 */
[----:B------:R-:W-:Y:S01]  /*173d0*/  IMAD R45, R45, UR4, RZ ;  /* 0x000000042d2d7c24 */ /* 0x000fe2000f8e02ff */
[----:B0-----:R-:W-:Y:S01]  /*173e0*/  SHF.R.S32.HI R0, RZ, 0x1f, R15 ;  /* 0x0000001fff007819 */ /* 0x001fe2000001140f */
[----:B------:R-:W-:-:S04]  /*173f0*/  IMAD.WIDE.U32 R4, R44, UR4, RZ ;  /* 0x000000042c047c25 */ /* 0x000fc8000f8e00ff */
[----:B------:R-:W-:Y:S01]  /*17400*/  IMAD R45, R44, UR5, R45 ;  /* 0x000000052c2d7c24 */ /* 0x000fe2000f8e022d */
[----:B------:R-:W0:Y:S01]  /*17410*/  @P1 LDC R6, c[0x0][0xbf0] ;  /* 0x0002fc00ff061b82 */ /* 0x000e220000000800 */
[----:B------:R-:W-:Y:S01]  /*17420*/  ULDC.64 UR4, c[0x0][0xb38] ;  /* 0x0002ce0000047ab9 */ /* 0x000fe20000000a00 */
[----:B------:R-:W-:Y:S02]  /*17430*/  IMAD.MOV.U32 R3, RZ, RZ, R24 ;  /* 0x000000ffff037224 */ /* 0x000fe400078e0018 */
        /* <DEDUP_REMOVED lines=37> */
.L_x_2661:
        /* <DEDUP_REMOVED lines=51> */
[----:B------:R-:W-:Y:S01]  /*179c0*/  ISETP.GE.AND P5, PT, R12, UR4, PT ;  /* 0x000000040c007c0c */ /* 0x000fe2000bfa6270 */
[----:B------:R-:W-:-:S02]  /*179d0*/  VIADD R15, R15, 0x58 ;  /* 0x000000580f0f7836 */ /* 0x000fc40000000000 */
[----:B------:R2:W-:Y:S01]  /*179e0*/  @!P3 ST.E.64 desc[UR38][R6.64], R108 ;  /* 0x0000006c0600b985 */ /* 0x0005e2000c101b26 */
[----:B-1----:R-:W-:-:S04]  /*179f0*/  @!P0 LEA R4, P4, R33, R14, 0x2 ;  /* 0x0000000e21048211 */ /* 0x002fc800078810ff */
[-C--:B------:R-:W-:Y:S02]  /*17a00*/  @!P0 LEA.HI.X R5, R33, R3.reuse, R34, 0x2, P4 ;  /* 0x0000000321058211 */ /* 0x080fe400020f1422 */
[----:B------:R-:W-:Y:S02]  /*17a10*/  ISETP.GE.AND P3, PT, R25, UR4, PT ;  /* 0x0000000419007c0c */ /* 0x000fe4000bf66270 */
[C---:B--2---:R-:W-:Y:S01]  /*17a20*/  @!P1 LEA R6, P4, R27.reuse, R14, 0x2 ;  /* 0x0000000e1b069211 */ /* 0x044fe200078810ff */
[----:B------:R1:W-:Y:S03]  /*17a30*/  @!P0 ST.E.64 desc[UR38][R4.64], R112 ;  /* 0x0000007004008985 */ /* 0x0003e6000c101b26 */
        /* <DEDUP_REMOVED lines=17> */
.L_x_2483:
[----:B------:R-:W-:Y:S05]  /*17b50*/  BSYNC B1 ;  /* 0x0000000000017941 */ /* 0x000fea0003800000 */
.L_x_2482:
[----:B------:R-:W-:-:S03]  /*17b60*/  UMOV UR4, 0xffffffff ;  /* 0xffffffff00047882 */ /* 0x000fc60000000000 */
[----:B------:R-:W-:Y:S05]  /*17b70*/  BRA.DIV UR4, `(.L_x_2484) ;  /* 0x0000009a049c7947 */ /* 0x000fea000b800000 */
[----:B-1----:R1:W4:Y:S04]  /*17b80*/  SHFL.IDX PT, R3, R24, 0x1, 0x1c1f ;  /* 0x003c1f0018037f89 */ /* 0x00232800000e0000 */
[----:B--23--:R1:W2:Y:S02]  /*17b90*/  SHFL.IDX PT, R14, R0, 0x1, 0x1c1f ;  /* 0x003c1f00000e7f89 */ /* 0x00c2a400000e0000 */
.L_x_2665:
        /* <DEDUP_REMOVED lines=76> */
.L_x_2473:
[----:B------:R-:W3:Y:S01]  /*18060*/  LDL.LU R0, [R1+0xa8] ;  /* 0x0000a80001007983 */ /* 0x000ee20000300800 */
        /* <DEDUP_REMOVED lines=10> */
[----:B----4-:R-:W-:Y:S01]  /*18110*/  IADD3 R4, P2, R6, UR4, RZ ;  /* 0x0000000406047c10 */ /* 0x010fe2000ff5e0ff */
[----:B------:R-:W-:-:S03]  /*18120*/  ULDC UR4, c[0x0][0xa88] ;  /* 0x0002a20000047ab9 */ /* 0x000fc60000000800 */
[----:B---3--:R-:W-:-:S05]  /*18130*/  IADD3.X R5, R0, UR5, RZ, P2, !PT ;  /* 0x0000000500057c10 */ /* 0x008fca00097fe4ff */
        /* <DEDUP_REMOVED lines=16> */
.L_x_2485:
        /* <DEDUP_REMOVED lines=9> */
[----:B0-----:R-:W-:Y:S01]  /*182d0*/  IMAD R0, R20, R33, RZ ;  /* 0x0000002114007224 */ /* 0x001fe200078e02ff */
[----:B--2---:R-:W-:-:S04]  /*182e0*/  IADD3 R31, R4, -0x80, R9 ;  /* 0xffffff80041f7810 */ /* 0x004fc80007ffe009 */
        /* <DEDUP_REMOVED lines=46> */
.L_x_2487:
[----:B------:R-:W-:Y:S05]  /*185d0*/  BSYNC B1 ;  /* 0x0000000000017941 */ /* 0x000fea0003800000 */
.L_x_2486:
        /* <DEDUP_REMOVED lines=26> */
[----:B--2---:R-:W-:-:S04]  /*18780*/  IMAD.IADD R9, R27, 0x1, R0 ;  /* 0x000000011b097824 */ /* 0x004fc800078e0200 */
        /* <DEDUP_REMOVED lines=28> */
.L_x_2668:
        /* <DEDUP_REMOVED lines=18> */
.L_x_2490:
[----:B------:R-:W-:Y:S05]  /*18a70*/  BSYNC B1 ;  /* 0x0000000000017941 */ /* 0x000fea0003800000 */
.L_x_2489:
[----:B------:R-:W-:-:S03]  /*18a80*/  UMOV UR4, 0xffffffff ;  /* 0xffffffff00047882 */ /* 0x000fc60000000000 */
[----:B------:R-:W-:Y:S05]  /*18a90*/  BRA.DIV UR4, `(.L_x_2491) ;  /* 0x0000008e04507947 */ /* 0x000fea000b800000 */
[----:B--2---:R2:W0:Y:S04]  /*18aa0*/  SHFL.IDX PT, R3, R4, 0x1, 0x1c1f ;  /* 0x003c1f0004037f89 */ /* 0x00442800000e0000 */
[----:B---3--:R2:W3:Y:S02]  /*18ab0*/  SHFL.IDX PT, R14, R0, 0x1, 0x1c1f ;  /* 0x003c1f00000e7f89 */ /* 0x0084e400000e0000 */
.L_x_2672:
        /* <DEDUP_REMOVED lines=16> */
.L_x_2480:
[----:B------:R-:W-:Y:S05]  /*18bc0*/  BSYNC B0 ;  /* 0x0000000000007941 */ /* 0x000fea0003800000 */
.L_x_2472:
[----:B------:R-:W-:Y:S02]  /*18bd0*/  ULDC UR4, c[0x0][0xc3c] ;  /* 0x00030f0000047ab9 */ /* 0x000fe40000000800 */
[----:B-1----:R-:W-:-:S13]  /*18be0*/  ISETP.GE.AND P0, PT, R99, UR4, PT ;  /* 0x0000000463007c0c */ /* 0x002fda000bf06270 */
[----:B------:R-:W-:Y:S05]  /*18bf0*/  @!P0 BRA `(.L_x_2492) ;  /* 0xfffffe8800908947 */ /* 0x000fea000383ffff */
[----:B------:R-:W-:Y:S05]  /*18c00*/  BRA `(.L_x_2326) ;  /* 0x0000007800e87947 */ /* 0x000fea0003800000 */
.L_x_2324:
        /* <DEDUP_REMOVED lines=13> */
[----:B------:R-:W0:Y:S01]  /*18ce0*/  LDS.128 R24, [UR4+0x2d8d0] ;  /* 0x02d8d004ff187984 */ /* 0x000e220008000c00 */
[----:B------:R-:W-:Y:S06]  /*18cf0*/  BAR.ARV 0x4, 0x200 ;  /* 0x0108000000007b1d */ /* 0x000fec0000002000 */
[----:B------:R-:W-:Y:S05]  /*18d00*/  BRA `(.L_x_2494) ;  /* 0x0000000c00987947 */ /* 0x000fea0003800000 */
.L_x_2493:
        /* <DEDUP_REMOVED lines=44> */
.L_x_2497:
        /* <DEDUP_REMOVED lines=37> */
.L_x_2495:
        /* <DEDUP_REMOVED lines=13> */
.L_x_2498:
        /* <DEDUP_REMOVED lines=62> */
.L_x_2499:
        /* <DEDUP_REMOVED lines=62> */
.L_x_2500:
[----:B------:R-:W-:-:S05]  /*19ab0*/  LOP3.LUT R2, RZ, R2, RZ, 0x33, !PT ;  /* 0x00000002ff027212 */ /* 0x000fca00078e33ff */
[----:B------:R-:W-:Y:S01]  /*19ac0*/  IMAD.IADD R25, R25, 0x1, R2 ;  /* 0x0000000119197824 */ /* 0x000fe200078e0202 */
[----:B------:R-:W-:Y:S06]  /*19ad0*/  BRA `(.L_x_2501) ;  /* 0x00000000000c7947 */ /* 0x000fec0003800000 */
.L_x_2496:
[----:B------:R-:W-:Y:S02]  /*19ae0*/  IMAD.MOV.U32 R25, RZ, RZ, RZ ;  /* 0x000000ffff197224 */ /* 0x000fe400078e00ff */
[----:B------:R-:W-:Y:S02]  /*19af0*/  IMAD.U32 R24, RZ, RZ, UR6 ;  /* 0x00000006ff187e24 */ /* 0x000fe4000f8e00ff */
[----:B------:R-:W-:-:S07]  /*19b00*/  IMAD.MOV.U32 R26, RZ, RZ, RZ ;  /* 0x000000ffff1a7224 */ /* 0x000fce00078e00ff */
.L_x_2501:
[----:B------:R-:W-:-:S13]  /*19b10*/  ISETP.NE.AND P0, PT, R0, RZ, PT ;  /* 0x000000ff0000720c */ /* 0x000fda0003f05270 */
[----:B------:R-:W0:Y:S01]  /*19b20*/  @!P0 S2R R3, SR_CgaCtaId ;  /* 0x0000000000038919 */ /* 0x000e220000008800 */
[----:B------:R-:W-:-:S04]  /*19b30*/  @!P0 MOV R0, 0x400 ;  /* 0x0000040000008802 */ /* 0x000fc80000000f00 */
[----:B0-----:R-:W-:-:S05]  /*19b40*/  @!P0 LEA R0, R3, R0, 0x18 ;  /* 0x0000000003008211 */ /* 0x001fca00078ec0ff */
[----:B------:R1:W-:Y:S01]  /*19b50*/  @!P0 STS.128 [R0+0x2d8d0], R24 ;  /* 0x02d8d01800008388 */ /* 0x0003e20000000c00 */
[----:B------:R-:W-:Y:S06]  /*19b60*/  BAR.ARV 0x5, 0x200 ;  /* 0x0148000000007b1d */ /* 0x000fec0000002000 */
.L_x_2494:
[----:B-1----:R-:W-:Y:S01]  /*19b70*/  IMAD.MOV.U32 R0, RZ, RZ, 0x1 ;  /* 0x00000001ff007424 */ /* 0x002fe200078e00ff */
[----:B------:R-:W-:Y:S01]  /*19b80*/  ULDC UR4, c[0x0][0xc3c] ;  /* 0x00030f0000047ab9 */ /* 0x000fe20000000800 */
[----:B------:R-:W-:Y:S01]  /*19b90*/  IMAD.MOV.U32 R28, RZ, RZ, RZ ;  /* 0x000000ffff1c7224 */ /* 0x000fe200078e00ff */
[----:B0-----:R-:W-:Y:S02]  /*19ba0*/  ISETP.GE.AND P0, PT, R27, UR4, PT ;  /* 0x000000041b007c0c */ /* 0x001fe4000bf06270 */
        /* <DEDUP_REMOVED lines=36> */
.L_x_2607:
[----:B------:R-:W0:Y:S02]  /*19df0*/  LDC.64 R2, c[0x0][0xc88] ;  /* 0x00032200ff027b82 */ /* 0x000e240000000a00 */
[----:B0-----:R-:W-:-:S05]  /*19e00*/  IMAD.WIDE R2, R27, 0x4, R2 ;  /* 0x000000041b027825 */ /* 0x001fca00078e0202 */
[----:B--2---:R-:W2:Y:S01]  /*19e10*/  LDG.E R11, desc[UR38][R2.64] ;  /* 0x00000026020b7981 */ /* 0x004ea2000c1e1900 */
[----:B------:R-:W-:Y:S05]  /*19e20*/  YIELD ;  /* 0x0000000000007946 */ /* 0x000fea0003800000 */
[----:B------:R-:W-:Y:S01]  /*19e30*/  ULDC.64 UR4, c[0x0][0xa28] ;  /* 0x00028a0000047ab9 */ /* 0x000fe20000000a00 */
[----:B------:R-:W-:Y:S01]  /*19e40*/  IMAD.MOV.U32 R10, RZ, RZ, RZ ;  /* 0x000000ffff0a7224 */ /* 0x000fe200078e00ff */
        /* <DEDUP_REMOVED lines=42> */
[----:B0-----:R-:W-:Y:S01]  /*1a0f0*/  IMAD.U32 R6, RZ, RZ, UR4 ;  /* 0x00000004ff067e24 */ /* 0x001fe2000f8e00ff */
[----:B---3--:R0:W-:Y:S04]  /*1a100*/  STL [R1+0x40], R8 ;  /* 0x0000400801007387 */ /* 0x0081e80000100800 */
[----:B--2---:R0:W-:Y:S01]  /*1a110*/  STL [R1+0x28], R10 ;  /* 0x0000280a01007387 */ /* 0x0041e20000100800 */
[----:B----4-:R-:W-:Y:S05]  /*1a120*/  @P2 BRA `(.L_x_2503) ;  /* 0x0000000000142947 */ /* 0x010fea0003800000 */
[----:B------:R-:W-:Y:S05]  /*1a130*/  @!P0 BRA `(.L_x_2503) ;  /* 0x0000000000108947 */ /* 0x000fea0003800000 */
[----:B------:R-:W0:Y:S04]  /*1a140*/  LDG.E R7, desc[UR38][R2.64] ;  /* 0x0000002602077981 */ /* 0x000e28000c1e1900 */
[----:B------:R-:W0:Y:S02]  /*1a150*/  LDG.E R2, desc[UR38][R2.64+0x4] ;  /* 0x0000042602027981 */ /* 0x000e24000c1e1900 */
[----:B0-----:R-:W-:-:S05]  /*1a160*/  IMAD.IADD R8, R2, 0x1, -R7 ;  /* 0x0000000102087824 */ /* 0x001fca00078e0a07 */
[----:B------:R1:W-:Y:S02]  /*1a170*/  STL [R1+0x40], R8 ;  /* 0x0000400801007387 */ /* 0x0003e40000100800 */
.L_x_2503:
[----:B------:R-:W-:Y:S01]  /*1a180*/  IMAD.MOV.U32 R12, RZ, RZ, R11 ;  /* 0x000000ffff0c7224 */ /* 0x000fe200078e000b */
[----:B------:R-:W-:Y:S01]  /*1a190*/  ULDC.64 UR4, c[0x0][0xa20] ;  /* 0x0002880000047ab9 */ /* 0x000fe20000000a00 */
[C---:B------:R-:W-:Y:S02]  /*1a1a0*/  LOP3.LUT R7, R26.reuse, 0xff000000, RZ, 0xc0, !PT ;  /* 0xff0000001a077812 */ /* 0x040fe400078ec0ff */
[----:B------:R-:W-:Y:S01]  /*1a1b0*/  ISETP.NE.U32.AND P0, PT, RZ, UR4, PT ;  /* 0x00000004ff007c0c */ /* 0x000fe2000bf05070 */
[----:B------:R2:W-:Y:S01]  /*1a1c0*/  STL [R1+0xc], R12 ;  /* 0x00000c0c01007387 */ /* 0x0005e20000100800 */
[----:B------:R-:W-:Y:S02]  /*1a1d0*/  SHF.R.U32.HI R7, RZ, 0x8, R7 ;  /* 0x00000008ff077819 */ /* 0x000fe40000011607 */
[----:B------:R-:W-:Y:S02]  /*1a1e0*/  ISETP.NE.AND.EX P0, PT, RZ, UR5, PT, P0 ;  /* 0x00000005ff007c0c */ /* 0x000fe4000bf05300 */
[----:B------:R-:W-:-:S02]  /*1a1f0*/  LOP3.LUT R2, R26, 0xff0000, RZ, 0xc0, !PT ;  /* 0x00ff00001a027812 */ /* 0x000fc400078ec0ff */
[----:B------:R-:W-:Y:S02]  /*1a200*/  LOP3.LUT R17, R26, 0xffff, RZ, 0xc0, !PT ;  /* 0x0000ffff1a117812 */ /* 0x000fe400078ec0ff */
[----:B------:R-:W-:-:S07]  /*1a210*/  LEA.HI R7, R2, R7, RZ, 0x10 ;  /* 0x0000000702077211 */ /* 0x000fce00078f80ff */
[----:B--2---:R-:W-:Y:S05]  /*1a220*/  @!P0 BRA `(.L_x_2504) ;  /* 0x0000000000108947 */ /* 0x004fea0003800000 */
[----:B------:R-:W-:-:S04]  /*1a230*/  IADD3 R2, P0, R18, UR4, RZ ;  /* 0x0000000412027c10 */ /* 0x000fc8000ff1e0ff */
[----:B------:R-:W-:-:S05]  /*1a240*/  IADD3.X R3, R19, UR5, RZ, P0, !PT ;  /* 0x0000000513037c10 */ /* 0x000fca00087fe4ff */
[----:B------:R2:W5:Y:S01]  /*1a250*/  LDG.E R6, desc[UR38][R2.64] ;  /* 0x0000002602067981 */ /* 0x000562000c1e1900 */
[----:B------:R-:W-:Y:S05]  /*1a260*/  BRA `(.L_x_2505) ;  /* 0x0000000000247947 */ /* 0x000fea0003800000 */
.L_x_2504:
[----:B------:R-:W-:Y:S02]  /*1a270*/  ULDC.64 UR4, c[0x0][0xa08] ;  /* 0x0002820000047ab9 */ /* 0x000fe40000000a00 */
[----:B------:R-:W-:-:S04]  /*1a280*/  ISETP.NE.U32.AND P0, PT, RZ, UR4, PT ;  /* 0x00000004ff007c0c */ /* 0x000fc8000bf05070 */
[----:B------:R-:W-:-:S13]  /*1a290*/  ISETP.NE.AND.EX P0, PT, RZ, UR5, PT, P0 ;  /* 0x00000005ff007c0c */ /* 0x000fda000bf05300 */
[----:B------:R-:W-:Y:S05]  /*1a2a0*/  @!P0 BRA `(.L_x_2505) ;  /* 0x0000000000148947 */ /* 0x000fea0003800000 */
[----:B------:R-:W2:Y:S02]  /*1a2b0*/  LDC.64 R2, c[0x0][0xa08] ;  /* 0x00028200ff027b82 */ /* 0x000ea40000000a00 */
[----:B--2---:R-:W-:-:S05]  /*1a2c0*/  IMAD.WIDE R2, R12, 0x4, R2 ;  /* 0x000000040c027825 */ /* 0x004fca00078e0202 */
[----:B------:R-:W2:Y:S04]  /*1a2d0*/  LDG.E R6, desc[UR38][R2.64] ;  /* 0x0000002602067981 */ /* 0x000ea8000c1e1900 */
[----:B------:R-:W2:Y:S02]  /*1a2e0*/  LDG.E R2, desc[UR38][R2.64+0x4] ;  /* 0x0000042602027981 */ /* 0x000ea4000c1e1900 */
[----:B--2---:R-:W-:-:S07]  /*1a2f0*/  IMAD.IADD R6, R2, 0x1, -R6 ;  /* 0x0000000102067824 */ /* 0x004fce00078e0a06 */
.L_x_2505:
[----:B--2---:R-:W2:Y:S01]  /*1a300*/  @P1 LDG.E R2, desc[UR38][R4.64] ;  /* 0x0000002604021981 */ /* 0x004ea2000c1e1900 */
[----:B------:R-:W3:Y:S03]  /*1a310*/  LDC R3, c[0x0][0x448] ;  /* 0x00011200ff037b82 */ /* 0x000ee60000000800 */
[----:B------:R4:W2:Y:S01]  /*1a320*/  @P1 LDG.E R4, desc[UR38][R4.64+0x4] ;  /* 0x0000042604041981 */ /* 0x0008a2000c1e1900 */
[----:B-----5:R-:W-:Y:S01]  /*1a330*/  IMAD.IADD R6, R6, 0x1, -R10 ;  /* 0x0000000106067824 */ /* 0x020fe200078e0a0a */
[----:B------:R-:W-:Y:S01]  /*1a340*/  BSSY B0, `(.L_x_2506) ;  /* 0x0000037000007945 */ /* 0x000fe20003800000 */
[----:B------:R-:W-:Y:S02]  /*1a350*/  LOP3.LUT R23, R7, 0xff, RZ, 0xc0, !PT ;  /* 0x000000ff07177812 */ /* 0x000fe400078ec0ff */
[----:B---3--:R-:W-:-:S13]  /*1a360*/  ISETP.NE.AND P0, PT, R3, 0x1, PT ;  /* 0x000000010300780c */ /* 0x008fda0003f05270 */
[----:B------:R-:W3:Y:S08]  /*1a370*/  @P0 LDC R3, c[0x0][0x44c] ;  /* 0x00011300ff030b82 */ /* 0x000ef00000000800 */
[----:B----4-:R-:W4:Y:S01]  /*1a380*/  @P0 LDC R5, c[0x0][0x450] ;  /* 0x00011400ff050b82 */ /* 0x010f220000000800 */
[----:B--2---:R-:W-:Y:S02]  /*1a390*/  @P1 IMAD.IADD R9, R4, 0x1, -R2 ;  /* 0x0000000104091824 */ /* 0x004fe400078e0a02 */
[----:B------:R-:W-:-:S05]  /*1a3a0*/  IMAD R2, R25, 0xc0, RZ ;  /* 0x000000c019027824 */ /* 0x000fca00078e02ff */
[----:B------:R-:W-:-:S05]  /*1a3b0*/  IADD3 R2, R2, 0xbf, RZ ;  /* 0x000000bf02027810 */ /* 0x000fca0007ffe0ff */
[----:B---3--:R-:W-:-:S05]  /*1a3c0*/  @P0 IMAD.HI.U32 R3, R2, R3, RZ ;  /* 0x0000000302030227 */ /* 0x008fca00078e00ff */
[----:B----4-:R-:W-:Y:S01]  /*1a3d0*/  @P0 SHF.R.U32.HI R2, RZ, R5, R3 ;  /* 0x00000005ff020219 */ /* 0x010fe20000011603 */
[----:B------:R-:W-:-:S05]  /*1a3e0*/  IMAD.IADD R3, R6, 0x1, R9 ;  /* 0x0000000106037824 */ /* 0x000fca00078e0209 */
[----:B------:R2:W-:Y:S01]  /*1a3f0*/  STL [R1+0x20], R3 ;  /* 0x0000200301007387 */ /* 0x0005e20000100800 */
[----:B------:R-:W-:-:S05]  /*1a400*/  IADD3 R20, R3, 0x80, -R8 ;  /* 0x0000008003147810 */ /* 0x000fca0007ffe808 */
[----:B------:R-:W-:Y:S02]  /*1a410*/  IMAD.IADD R2, R20, 0x1, R2 ;  /* 0x0000000114027824 */ /* 0x000fe400078e0202 */
[----:B--2---:R-:W-:-:S05]  /*1a420*/  VIADD R3, R3, 0x7f ;  /* 0x0000007f03037836 */ /* 0x004fca0000000000 */
[----:B------:R-:W-:-:S04]  /*1a430*/  SHF.R.S32.HI R4, RZ, 0x1f, R3 ;  /* 0x0000001fff047819 */ /* 0x000fc80000011403 */
[----:B------:R-:W-:Y:S02]  /*1a440*/  LEA.HI R4, R4, R3, RZ, 0x7 ;  /* 0x0000000304047211 */ /* 0x000fe400078f38ff */
[----:B------:R-:W-:Y:S02]  /*1a450*/  SHF.R.S32.HI R3, RZ, 0x1f, R2 ;  /* 0x0000001fff037819 */ /* 0x000fe40000011402 */
[----:B------:R-:W-:Y:S02]  /*1a460*/  SHF.R.S32.HI R21, RZ, 0x7, R4 ;  /* 0x00000007ff157819 */ /* 0x000fe40000011404 */
[----:B------:R-:W-:Y:S01]  /*1a470*/  LEA.HI R3, R3, R2, RZ, 0x7 ;  /* 0x0000000203037211 */ /* 0x000fe200078f38ff */
[----:B------:R-:W-:Y:S01]  /*1a480*/  IMAD.MOV.U32 R2, RZ, RZ, RZ ;  /* 0x000000ffff027224 */ /* 0x000fe200078e00ff */
[----:B------:R-:W-:Y:S02]  /*1a490*/  SHF.R.U32.HI R4, RZ, 0x10, R7 ;  /* 0x00000010ff047819 */ /* 0x000fe40000011607 */
[----:B------:R-:W-:-:S04]  /*1a4a0*/  SHF.R.S32.HI R3, RZ, 0x7, R3 ;  /* 0x00000007ff037819 */ /* 0x000fc80000011403 */
[----:B------:R-:W-:-:S04]  /*1a4b0*/  VIMNMX R5, R21, R3, PT ;  /* 0x0000000315057248 */ /* 0x000fc80003fe0100 */
[----:B------:R-:W-:-:S13]  /*1a4c0*/  ISETP.GE.AND P0, PT, R5, 0x1, PT ;  /* 0x000000010500780c */ /* 0x000fda0003f06270 */
[----:B------:R-:W-:Y:S05]  /*1a4d0*/  @!P0 BRA `(.L_x_2507) ;  /* 0x0000000000748947 */ /* 0x000fea0003800000 */
[----:B------:R-:W-:Y:S01]  /*1a4e0*/  ISETP.NE.AND P0, PT, R4, RZ, PT ;  /* 0x000000ff0400720c */ /* 0x000fe20003f05270 */
[----:B------:R-:W-:-:S03]  /*1a4f0*/  ULDC UR4, c[0x0][0x9f0] ;  /* 0x00027c0000047ab9 */ /* 0x000fc60000000800 */
[----:B------:R-:W-:-:S04]  /*1a500*/  SEL R7, R4, UR4, P0 ;  /* 0x0000000404077c07 */ /* 0x000fc80008000000 */
[----:B01----:R-:W-:Y:S02]  /*1a510*/  IABS R8, R7 ;  /* 0x0000000700087213 */ /* 0x003fe40000000000 */
        /* <DEDUP_REMOVED lines=25> */
.L_x_2507:
[----:B------:R-:W-:Y:S05]  /*1a6b0*/  BSYNC B0 ;  /* 0x0000000000007941 */ /* 0x000fea0003800000 */
.L_x_2506:
        /* <DEDUP_REMOVED lines=20> */
[----:B------:R-:W2:Y:S02]  /*1a800*/  S2R R6, SR_TID.X ;  /* 0x0000000000067919 */ /* 0x000ea40000002100 */
[----:B--2---:R-:W-:-:S04]  /*1a810*/  SHF.R.U32.HI R6, RZ, 0x5, R6 ;  /* 0x00000005ff067819 */ /* 0x004fc80000011606 */
[----:B------:R-:W-:-:S05]  /*1a820*/  LOP3.LUT R6, R6, 0x3, RZ, 0xc0, !PT ;  /* 0x0000000306067812 */ /* 0x000fca00078ec0ff */
[----:B------:R2:W3:Y:S02]  /*1a830*/  SHFL.IDX PT, R14, R6, RZ, 0x1f ;  /* 0x00001fff060e7589 */ /* 0x0004e400000e0000 */
.L_x_2675:
[----:B---3--:R-:W-:Y:S02]  /*1a840*/  ISETP.NE.AND P0, PT, R14, RZ, PT ;  /* 0x000000ff0e00720c */ /* 0x008fe40003f05270 */
[----:B------:R-:W-:-:S11]  /*1a850*/  PLOP3.LUT P6, PT, PT, PT, PT, 0x8, 0x0 ;  /* 0x000000000000781c */ /* 0x000fd60003fce170 */
[----:B------:R-:W-:Y:S05]  /*1a860*/  @P0 BRA `(.L_x_2511) ;  /* 0x00000000000c0947 */ /* 0x000fea0003800000 */
[----:B------:R-:W-:-:S03]  /*1a870*/  UMOV UR4, 0xffffffff ;  /* 0xffffffff00047882 */ /* 0x000fc60000000000 */
[----:B------:R-:W-:Y:S05]  /*1a880*/  BRA.DIV UR4, `(.L_x_2512) ;  /* 0x0000007204507947 */ /* 0x000fea000b800000 */
[----:B------:R-:W-:-:S13]  /*1a890*/  ELECT P6, URZ, PT ;  /* 0x00000000003f782f */ /* 0x000fda00038c0000 */
.L_x_2511:
[----:B--2---:R-:W2:Y:S01]  /*1a8a0*/  LDL R6, [R1+0x4c] ;  /* 0x00004c0001067983 */ /* 0x004ea20000100800 */
[----:B------:R-:W-:Y:S01]  /*1a8b0*/  BSSY B1, `(.L_x_2513) ;  /* 0x0000008000017945 */ /* 0x000fe20003800000 */
[----:B--2---:R-:W-:-:S05]  /*1a8c0*/  VIADD R6, R6, 0x1 ;  /* 0x0000000106067836 */ /* 0x004fca0000000000 */
[----:B------:R-:W-:-:S04]  /*1a8d0*/  LEA.HI R7, R6, R6, RZ, 0x1 ;  /* 0x0000000606077211 */ /* 0x000fc800078f08ff */
[----:B------:R-:W-:-:S05]  /*1a8e0*/  LOP3.LUT R7, R7, 0xfffffffe, RZ, 0xc0, !PT ;  /* 0xfffffffe07077812 */ /* 0x000fca00078ec0ff */
[----:B------:R-:W-:-:S05]  /*1a8f0*/  IMAD.IADD R6, R6, 0x1, -R7 ;  /* 0x0000000106067824 */ /* 0x000fca00078e0a07 */
[----:B------:R-:W-:-:S04]  /*1a900*/  SHF.L.U32 R6, R6, 0x1f, RZ ;  /* 0x0000001f06067819 */ /* 0x000fc800000006ff */
[----:B------:R-:W2:Y:S02]  /*1a910*/  SYNCS.PHASECHK.TRANS64.TRYWAIT P0, [R16+URZ+0x2d820], R6 ;  /* 0x02d82006100075a7 */ /* 0x000ea4000800017f */
[----:B--2---:R-:W-:Y:S05]  /*1a920*/  @!P0 BRA `(.L_x_2514) ;  /* 0x0000007000488947 */ /* 0x004fea0003800000 */
.L_x_2678:
[----:B------:R-:W-:Y:S05]  /*1a930*/  BSYNC B1 ;  /* 0x0000000000017941 */ /* 0x000fea0003800000 */
.L_x_2513:
[----:B------:R-:W-:Y:S04]  /*1a940*/  BSSY B1, `(.L_x_2515) ;  /* 0x000008c000017945 */ /* 0x000fe80003800000 */
[----:B------:R-:W-:Y:S05]  /*1a950*/  @!P6 BRA `(.L_x_2516) ;  /* 0x000000080028e947 */ /* 0x000fea0003800000 */
[----:B01----:R-:W3:Y:S01]  /*1a960*/  LDL R8, [R1+0x4] ;  /* 0x0000040001087983 */ /* 0x003ee20000100800 */
[----:B------:R-:W-:Y:S01]  /*1a970*/  IMAD R9, R29, 0x8, R16 ;  /* 0x000000081d097824 */ /* 0x000fe200078e0210 */
[----:B------:R-:W0:Y:S01]  /*1a980*/  S2R R7, SR_TID.X ;  /* 0x0000000000077919 */ /* 0x000e220000002100 */
[----:B------:R-:W-:Y:S01]  /*1a990*/  BSSY B2, `(.L_x_2517) ;  /* 0x0000006000027945 */ /* 0x000fe20003800000 */
[----:B0-----:R-:W-:-:S04]  /*1a9a0*/  LOP3.LUT R7, R7, 0x7f, RZ, 0xc0, !PT ;  /* 0x0000007f07077812 */ /* 0x001fc800078ec0ff */
[----:B------:R-:W-:Y:S02]  /*1a9b0*/  ISETP.NE.AND P1, PT, R7, RZ, PT ;  /* 0x000000ff0700720c */ /* 0x000fe40003f25270 */
[----:B---3--:R-:W-:-:S04]  /*1a9c0*/  SHF.L.U32 R11, R8, 0x1f, RZ ;  /* 0x0000001f080b7819 */ /* 0x008fc800000006ff */
[----:B------:R-:W0:Y:S02]  /*1a9d0*/  SYNCS.PHASECHK.TRANS64.TRYWAIT P0, [R9+URZ+0x2d8a0], R11 ;  /* 0x02d8a00b090075a7 */ /* 0x000e24000800017f */
[----:B0-----:R-:W-:Y:S05]  /*1a9e0*/  @!P0 BRA `(.L_x_2518) ;  /* 0x00000070002c8947 */ /* 0x001fea0003800000 */
.L_x_2679:
[----:B------:R-:W-:Y:S05]  /*1a9f0*/  BSYNC B2 ;  /* 0x0000000000027941 */ /* 0x000fea0003800000 */
.L_x_2517:
[----:B------:R-:W-:Y:S04]  /*1aa00*/  BSSY B2, `(.L_x_2519) ;  /* 0x0000009000027945 */ /* 0x000fe80003800000 */
[----:B------:R-:W-:Y:S05]  /*1aa10*/  @P1 BRA `(.L_x_2520) ;  /* 0x00000000001c1947 */ /* 0x000fea0003800000 */
[----:B--2---:R-:W1:Y:S02]  /*1aa20*/  S2R R6, SR_TID.X ;  /* 0x0000000000067919 */ /* 0x004e640000002100 */
[----:B-1----:R-:W-:Y:S01]  /*1aa30*/  LOP3.LUT R7, R6, 0x1f, RZ, 0xc0, !PT ;  /* 0x0000001f06077812 */ /* 0x002fe200078ec0ff */
[----:B------:R-:W-:-:S03]  /*1aa40*/  IMAD.MOV.U32 R6, RZ, RZ, 0x6000 ;  /* 0x00006000ff067424 */ /* 0x000fc600078e00ff */
[----:B------:R-:W-:Y:S01]  /*1aa50*/  ISETP.NE.AND P0, PT, R7, RZ, PT ;  /* 0x000000ff0700720c */ /* 0x000fe20003f05270 */
[----:B------:R1:W-:-:S12]  /*1aa60*/  SYNCS.ARRIVE.TRANS64 RZ, [R9+URZ+0x2d890], R6 ;  /* 0x02d8900609ff79a7 */ /* 0x0003d8000800003f */
[----:B-1----:R-:W-:Y:S05]  /*1aa70*/  @!P0 BRA `(.L_x_2520) ;  /* 0x0000000000048947 */ /* 0x002fea0003800000 */
[----:B------:R-:W-:Y:S01]  /*1aa80*/  BPT.TRAP 0x1 ;  /* 0x000000040000795c */ /* 0x000fe20000300000 */
.L_x_2520:
[----:B------:R-:W-:Y:S05]  /*1aa90*/  BSYNC B2 ;  /* 0x0000000000027941 */ /* 0x000fea0003800000 */
.L_x_2519:
        /* <DEDUP_REMOVED lines=8> */
[----:B--2---:R-:W-:Y:S01]  /*1ab20*/  VIADD R6, R9, 0x2d890 ;  /* 0x0002d89009067836 */ /* 0x004fe20000000000 */
[----:B------:R-:W-:Y:S01]  /*1ab30*/  UMOV UR6, 0x0 ;  /* 0x0000000000067882 */ /* 0x000fe20000000000 */
[----:B------:R-:W-:Y:S01]  /*1ab40*/  VIADD R10, R8, 0x15400 ;  /* 0x00015400080a7836 */ /* 0x000fe20000000000 */
[----:B------:R-:W-:-:S09]  /*1ab50*/  UMOV UR7, 0x12f00000 ;  /* 0x12f0000000077882 */ /* 0x000fd20000000000 */
.L_x_2521:
        /* <DEDUP_REMOVED lines=16> */
.L_x_2522:
        /* <DEDUP_REMOVED lines=16> */
.L_x_2523:
        /* <DEDUP_REMOVED lines=13> */
.L_x_2680:
[----:B------:R-:W-:Y:S05]  /*1ae30*/  BSYNC B2 ;  /* 0x0000000000027941 */ /* 0x000fea0003800000 */
.L_x_2524:
        /* <DEDUP_REMOVED lines=11> */
.L_x_2527:
[----:B------:R-:W-:Y:S05]  /*1aef0*/  BSYNC B2 ;  /* 0x0000000000027941 */ /* 0x000fea0003800000 */
.L_x_2526:
        /* <DEDUP_REMOVED lines=8> */
.L_x_2528:
        /* <DEDUP_REMOVED lines=15> */
.L_x_2529:
        /* <DEDUP_REMOVED lines=15> */
.L_x_2530:
        /* <DEDUP_REMOVED lines=9> */
[----:B---3--:R-:W-:Y:S05]  /*1b1f0*/  @P0 BRA.U.ANY `(.L_x_2530) ;  /* 0xfffffffd00d80947 */ /* 0x008fea000393ffff */
.L_x_2516:
[----:B------:R-:W-:Y:S05]  /*1b200*/  BSYNC B1 ;  /* 0x0000000000017941 */ /* 0x000fea0003800000 */
.L_x_2515:
[----:B--2---:R-:W2:Y:S01]  /*1b210*/  LDL.LU R6, [R1+0x4] ;  /* 0x0000040001067983 */ /* 0x004ea20000300800 */
[----:B------:R-:W-:Y:S01]  /*1b220*/  VIADD R29, R29, 0x1 ;  /* 0x000000011d1d7836 */ /* 0x000fe20000000000 */
[----:B------:R-:W-:Y:S01]  /*1b230*/  PLOP3.LUT P0, PT, PT, PT, PT, 0x8, 0x0 ;  /* 0x000000000000781c */ /* 0x000fe20003f0e170 */
[----:B0-----:R-:W-:-:S03]  /*1b240*/  VIADD R10, R5, 0xfffffffe ;  /* 0xfffffffe050a7836 */ /* 0x001fc60000000000 */
[C---:B------:R-:W-:Y:S02]  /*1b250*/  ISETP.NE.AND P1, PT, R29.reuse, 0x2, PT ;  /* 0x000000021d00780c */ /* 0x040fe40003f25270 */
[----:B------:R-:W-:Y:S02]  /*1b260*/  ISETP.GE.AND P2, PT, R10, R3, PT ;  /* 0x000000030a00720c */ /* 0x000fe40003f46270 */
[----:B------:R-:W-:Y:S02]  /*1b270*/  SEL R5, RZ, 0x1, P1 ;  /* 0x00000001ff057807 */ /* 0x000fe40000800000 */
[----:B------:R-:W-:Y:S02]  /*1b280*/  SEL R29, R29, RZ, P1 ;  /* 0x000000ff1d1d7207 */ /* 0x000fe40000800000 */
[----:B--2---:R-:W-:-:S05]  /*1b290*/  LOP3.LUT R6, R6, R5, RZ, 0x3c, !PT ;  /* 0x0000000506067212 */ /* 0x004fca00078e3cff */
[----:B------:R2:W-:Y:S02]  /*1b2a0*/  STL [R1+0x4], R6 ;  /* 0x0000040601007387 */ /* 0x0005e40000100800 */
[----:B------:R-:W-:Y:S05]  /*1b2b0*/  @!P2 BRA `(.L_x_2509) ;  /* 0x00000008005ca947 */ /* 0x000fea0003800000 */
.L_x_2547:
[----:B------:R-:W-:Y:S05]  /*1b2c0*/  YIELD ;  /* 0x0000000000007946 */ /* 0x000fea0003800000 */
[----:B------:R-:W-:Y:S04]  /*1b2d0*/  BSSY B1, `(.L_x_2531) ;  /* 0x000008b000017945 */ /* 0x000fe80003800000 */
[----:B---3--:R-:W-:Y:S05]  /*1b2e0*/  @!P6 BRA `(.L_x_2532) ;  /* 0x000000080024e947 */ /* 0x008fea0003800000 */
[----:B--2---:R-:W1:Y:S01]  /*1b2f0*/  LDL R6, [R1+0x4] ;  /* 0x0000040001067983 */ /* 0x004e620000100800 */
[----:B------:R-:W-:Y:S01]  /*1b300*/  IMAD R9, R29, 0x8, R16 ;  /* 0x000000081d097824 */ /* 0x000fe200078e0210 */
[----:B------:R-:W0:Y:S01]  /*1b310*/  S2R R5, SR_TID.X ;  /* 0x0000000000057919 */ /* 0x000e220000002100 */
[----:B------:R-:W-:Y:S01]  /*1b320*/  BSSY B2, `(.L_x_2533) ;  /* 0x0000006000027945 */ /* 0x000fe20003800000 */
[----:B0-----:R-:W-:-:S04]  /*1b330*/  LOP3.LUT R5, R5, 0x7f, RZ, 0xc0, !PT ;  /* 0x0000007f05057812 */ /* 0x001fc800078ec0ff */
[----:B------:R-:W-:Y:S02]  /*1b340*/  ISETP.NE.AND P2, PT, R5, RZ, PT ;  /* 0x000000ff0500720c */ /* 0x000fe40003f45270 */
[----:B-1----:R-:W-:-:S04]  /*1b350*/  SHF.L.U32 R8, R6, 0x1f, RZ ;  /* 0x0000001f06087819 */ /* 0x002fc800000006ff */
[----:B------:R-:W0:Y:S02]  /*1b360*/  SYNCS.PHASECHK.TRANS64.TRYWAIT P1, [R9+URZ+0x2d8a0], R8 ;  /* 0x02d8a008090075a7 */ /* 0x000e24000802017f */
[----:B0-----:R-:W-:Y:S05]  /*1b370*/  @!P1 BRA `(.L_x_2534) ;  /* 0x0000006400f09947 */ /* 0x001fea0003800000 */
.L_x_2681:
[----:B------:R-:W-:Y:S05]  /*1b380*/  BSYNC B2 ;  /* 0x0000000000027941 */ /* 0x000fea0003800000 */
.L_x_2533:
        /* <DEDUP_REMOVED lines=9> */
.L_x_2536:
[----:B------:R-:W-:Y:S05]  /*1b420*/  BSYNC B2 ;  /* 0x0000000000027941 */ /* 0x000fea0003800000 */
.L_x_2535:
        /* <DEDUP_REMOVED lines=11> */
.L_x_2537:
        /* <DEDUP_REMOVED lines=16> */
.L_x_2538:
        /* <DEDUP_REMOVED lines=16> */
.L_x_2539:
        /* <DEDUP_REMOVED lines=13> */
.L_x_2682:
[----:B------:R-:W-:Y:S05]  /*1b7b0*/  BSYNC B2 ;  /* 0x0000000000027941 */ /* 0x000fea0003800000 */
.L_x_2540:
        /* <DEDUP_REMOVED lines=11> */
.L_x_2543:
[----:B------:R-:W-:Y:S05]  /*1b870*/  BSYNC B2 ;  /* 0x0000000000027941 */ /* 0x000fea0003800000 */
.L_x_2542:
        /* <DEDUP_REMOVED lines=8> */
.L_x_2544:
        /* <DEDUP_REMOVED lines=15> */
.L_x_2545:
        /* <DEDUP_REMOVED lines=15> */
.L_x_2546:
        /* <DEDUP_REMOVED lines=10> */
.L_x_2532:
[----:B------:R-:W-:Y:S05]  /*1bb80*/  BSYNC B1 ;  /* 0x0000000000017941 */ /* 0x000fea0003800000 */
.L_x_2531:
[----:B-1----:R-:W3:Y:S01]  /*1bb90*/  LDL.LU R8, [R1+0x4] ;  /* 0x0000040001087983 */ /* 0x002ee20000300800 */
[----:B------:R-:W-:Y:S01]  /*1bba0*/  VIADD R29, R29, 0x1 ;  /* 0x000000011d1d7836 */ /* 0x000fe20000000000 */
[C---:B------:R-:W-:Y:S01]  /*1bbb0*/  ISETP.GT.AND P2, PT, R10.reuse, R3, PT ;  /* 0x000000030a00720c */ /* 0x040fe20003f44270 */
[----:B------:R-:W-:-:S03]  /*1bbc0*/  VIADD R10, R10, 0xffffffff ;  /* 0xffffffff0a0a7836 */ /* 0x000fc60000000000 */
[----:B------:R-:W-:-:S04]  /*1bbd0*/  ISETP.NE.AND P1, PT, R29, 0x2, PT ;  /* 0x000000021d00780c */ /* 0x000fc80003f25270 */
[----:B------:R-:W-:Y:S02]  /*1bbe0*/  SEL R5, RZ, 0x1, P1 ;  /* 0x00000001ff057807 */ /* 0x000fe40000800000 */
[----:B------:R-:W-:Y:S02]  /*1bbf0*/  SEL R29, R29, RZ, P1 ;  /* 0x000000ff1d1d7207 */ /* 0x000fe40000800000 */
[----:B---3--:R-:W-:-:S05]  /*1bc00*/  LOP3.LUT R8, R8, R5, RZ, 0x3c, !PT ;  /* 0x0000000508087212 */ /* 0x008fca00078e3cff */
[----:B------:R3:W-:Y:S01]  /*1bc10*/  STL [R1+0x4], R8 ;  /* 0x0000040801007387 */ /* 0x0007e20000100800 */
[----:B------:R-:W-:Y:S05]  /*1bc20*/  @P2 BRA `(.L_x_2547) ;  /* 0xfffffff400a42947 */ /* 0x000fea000383ffff */
.L_x_2509:
[----:B------:R-:W-:Y:S05]  /*1bc30*/  BSYNC B0 ;  /* 0x0000000000007941 */ /* 0x000fea0003800000 */
.L_x_2508:
[----:B------:R-:W4:Y:S01]  /*1bc40*/  LDC R0, c[0x0][0x448] ;  /* 0x00011200ff007b82 */ /* 0x000f220000000800 */
[----:B------:R-:W-:Y:S01]  /*1bc50*/  IMAD.MOV.U32 R2, RZ, RZ, 0xc0 ;  /* 0x000000c0ff027424 */ /* 0x000fe200078e00ff */
[----:B------:R-:W-:Y:S01]  /*1bc60*/  ISETP.NE.AND P2, PT, R4, RZ, PT ;  /* 0x000000ff0400720c */ /* 0x000fe20003f45270 */
[----:B------:R-:W-:Y:S05]  /*1bc70*/  @!P0 WARPSYNC.ALL ;  /* 0x0000000000008948 */ /* 0x000fea0003800000 */
[----:B------:R-:W-:Y:S01]  /*1bc80*/  IMAD R2, R25, R2, 0xbf ;  /* 0x000000bf19027424 */ /* 0x000fe200078e0202 */
[----:B------:R-:W-:Y:S06]  /*1bc90*/  BSSY B0, `(.L_x_2548) ;  /* 0x000002a000007945 */ /* 0x000fec0003800000 */
[----:B------:R-:W0:Y:S08]  /*1bca0*/  @!P2 LDC R4, c[0x0][0x9f0] ;  /* 0x00027c00ff04ab82 */ /* 0x000e300000000800 */
[----:B------:R-:W-:Y:S01]  /*1bcb0*/  @!P0 BAR.SYNC.DEFER_BLOCKING 0xc, 0x200 ;  /* 0x0308000000008b1d */ /* 0x000fe20000010000 */
[----:B----4-:R-:W-:-:S13]  /*1bcc0*/  ISETP.NE.AND P1, PT, R0, 0x1, PT ;  /* 0x000000010000780c */ /* 0x010fda0003f25270 */
[----:B------:R-:W4:Y:S08]  /*1bcd0*/  @P1 LDC R0, c[0x0][0x44c] ;  /* 0x00011300ff001b82 */ /* 0x000f300000000800 */
[----:B------:R-:W5:Y:S01]  /*1bce0*/  @P1 LDC R3, c[0x0][0x450] ;  /* 0x00011400ff031b82 */ /* 0x000f620000000800 */
[----:B----4-:R-:W-:-:S05]  /*1bcf0*/  @P1 IMAD.HI.U32 R0, R2, R0, RZ ;  /* 0x0000000002001227 */ /* 0x010fca00078e00ff */
[----:B-----5:R-:W-:-:S05]  /*1bd00*/  @P1 SHF.R.U32.HI R2, RZ, R3, R0 ;  /* 0x00000003ff021219 */ /* 0x020fca0000011600 */
[----:B------:R-:W-:-:S05]  /*1bd10*/  IMAD.IADD R2, R20, 0x1, R2 ;  /* 0x0000000114027824 */ /* 0x000fca00078e0202 */
[----:B------:R-:W-:-:S04]  /*1bd20*/  SHF.R.S32.HI R0, RZ, 0x1f, R2 ;  /* 0x0000001fff007819 */ /* 0x000fc80000011402 */
[----:B------:R-:W-:-:S04]  /*1bd30*/  LEA.HI R0, R0, R2, RZ, 0x7 ;  /* 0x0000000200007211 */ /* 0x000fc800078f38ff */
[----:B------:R-:W-:-:S04]  /*1bd40*/  SHF.R.S32.HI R0, RZ, 0x7, R0 ;  /* 0x00000007ff007819 */ /* 0x000fc80000011400 */
[----:B------:R-:W-:Y:S01]  /*1bd50*/  VIMNMX R21, R21, R0, PT ;  /* 0x0000000015157248 */ /* 0x000fe20003fe0100 */
[----:B------:R-:W-:-:S03]  /*1bd60*/  IMAD.MOV.U32 R0, RZ, RZ, RZ ;  /* 0x000000ffff007224 */ /* 0x000fc600078e00ff */
[----:B------:R-:W-:-:S13]  /*1bd70*/  ISETP.GE.AND P1, PT, R21, 0x1, PT ;  /* 0x000000011500780c */ /* 0x000fda0003f26270 */
[----:B0-----:R-:W-:Y:S05]  /*1bd80*/  @!P1 BRA `(.L_x_2549) ;  /* 0x0000000000689947 */ /* 0x001fea0003800000 */
[-C--:B------:R-:W-:Y:S02]  /*1bd90*/  IABS R0, R4.reuse ;  /* 0x0000000400007213 */ /* 0x080fe40000000000 */
        /* <DEDUP_REMOVED lines=25> */
.L_x_2549:
[----:B------:R-:W-:Y:S05]  /*1bf30*/  BSYNC B0 ;  /* 0x0000000000007941 */ /* 0x000fea0003800000 */
.L_x_2548:
[-C--:B------:R-:W-:Y:S01]  /*1bf40*/  IMAD R2, R23, R0.reuse, RZ ;  /* 0x0000000017027224 */ /* 0x080fe200078e02ff */
        /* <DEDUP_REMOVED lines=12> */
[----:B------:R-:W4:Y:S01]  /*1c010*/  LDC.64 R2, c[0x0][0xc60] ;  /* 0x00031800ff027b82 */ /* 0x000f220000000a00 */
[----:B------:R-:W0:Y:S02]  /*1c020*/  FLO.U32 R0, UR4 ;  /* 0x0000000400007d00 */ /* 0x000e2400080e0000 */
[----:B0-----:R-:W-:-:S06]  /*1c030*/  ISETP.EQ.U32.AND P0, PT, R0, R5, PT ;  /* 0x000000050000720c */ /* 0x001fcc0003f02070 */
[----:B------:R-:W4:Y:S07]  /*1c040*/  POPC R5, UR4 ;  /* 0x0000000400057d09 */ /* 0x000f2e0008000000 */
[----:B----4-:R-:W4:Y:S01]  /*1c050*/  @P0 ATOMG.E.ADD.STRONG.GPU PT, R3, desc[UR38][R2.64], R5 ;  /* 0x00000005020309a8 */ /* 0x010f2200081ee1e6 */
[----:B------:R-:W0:Y:S02]  /*1c060*/  S2R R4, SR_LTMASK ;  /* 0x0000000000047919 */ /* 0x000e240000003900 */
[----:B0-----:R-:W-:-:S04]  /*1c070*/  LOP3.LUT R4, R4, UR4, RZ, 0xc0, !PT ;  /* 0x0000000404047c12 */ /* 0x001fc8000f8ec0ff */
[----:B------:R-:W0:Y:S01]  /*1c080*/  POPC R7, R4 ;  /* 0x0000000400077309 */ /* 0x000e220000000000 */
[----:B----4-:R-:W0:Y:S02]  /*1c090*/  SHFL.IDX PT, R0, R3, R0, 0x1f ;  /* 0x00001f0003007589 */ /* 0x010e2400000e0000 */
[----:B0-----:R-:W-:Y:S01]  /*1c0a0*/  IADD3 R24, R0, UR37, R7 ;  /* 0x0000002500187c10 */ /* 0x001fe2000fffe007 */
[----:B------:R-:W-:Y:S06]  /*1c0b0*/  BRA `(.L_x_2552) ;  /* 0x0000003000c07947 */ /* 0x000fec0003800000 */
.L_x_2551:
        /* <DEDUP_REMOVED lines=11> */
[----:B--2---:R-:W-:Y:S02]  /*1c170*/  IMAD.U32 R6, RZ, RZ, UR8 ;  /* 0x00000008ff067e24 */ /* 0x004fe4000f8e00ff */
[----:B------:R-:W-:-:S02]  /*1c180*/  IMAD.U32 R7, RZ, RZ, UR9 ;  /* 0x00000009ff077e24 */ /* 0x000fc4000f8e00ff */
[----:B------:R-:W-:Y:S02]  /*1c190*/  IMAD.U32 R10, RZ, RZ, UR4 ;  /* 0x00000004ff0a7e24 */ /* 0x000fe4000f8e00ff */
[----:B------:R-:W-:Y:S02]  /*1c1a0*/  IMAD.U32 R11, RZ, RZ, UR5 ;  /* 0x00000005ff0b7e24 */ /* 0x000fe4000f8e00ff */
[----:B-1-3--:R-:W-:Y:S02]  /*1c1b0*/  IMAD.MOV.U32 R8, RZ, RZ, 0x70 ;  /* 0x00000070ff087424 */ /* 0x00afe400078e00ff */
[----:B------:R-:W-:Y:S02]  /*1c1c0*/  IMAD.MOV.U32 R12, RZ, RZ, 0x1 ;  /* 0x00000001ff0c7424 */ /* 0x000fe400078e00ff */
[----:B------:R-:W-:-:S07]  /*1c1d0*/  IMAD.MOV.U32 R13, RZ, RZ, RZ ;  /* 0x000000ffff0d7224 */ /* 0x000fce00078e00ff */
[----:B------:R-:W-:-:S07]  /*1c1e0*/  LEPC R20, `(.L_x_2554) ;  /* 0x000000001014794e */ /* 0x000fce0000000000 */
[----:B0-----:R-:W-:Y:S05]  /*1c1f0*/  CALL.ABS.NOINC R2 ;  /* 0x0000000002007343 */ /* 0x001fea0003c00000 */
.L_x_2554:
[----:B------:R-:W-:Y:S05]  /*1c200*/  BSYNC B6 ;  /* 0x0000000000067941 */ /* 0x000fea0003800000 */
.L_x_2553:
        /* <DEDUP_REMOVED lines=9> */
[----:B------:R-:W-:Y:S02]  /*1c2a0*/  IMAD.U32 R4, RZ, RZ, UR6 ;  /* 0x00000006ff047e24 */ /* 0x000fe4000f8e00ff */
[----:B------:R-:W-:Y:S02]  /*1c2b0*/  IMAD.U32 R5, RZ, RZ, UR7 ;  /* 0x00000007ff057e24 */ /* 0x000fe4000f8e00ff */
[----:B--2---:R-:W-:Y:S02]  /*1c2c0*/  IMAD.U32 R6, RZ, RZ, UR8 ;  /* 0x00000008ff067e24 */ /* 0x004fe4000f8e00ff */
[----:B------:R-:W-:-:S02]  /*1c2d0*/  IMAD.U32 R7, RZ, RZ, UR9 ;  /* 0x00000009ff077e24 */ /* 0x000fc4000f8e00ff */
[----:B------:R-:W-:Y:S02]  /*1c2e0*/  IMAD.U32 R10, RZ, RZ, UR4 ;  /* 0x00000004ff0a7e24 */ /* 0x000fe4000f8e00ff */
[----:B------:R-:W-:Y:S02]  /*1c2f0*/  IMAD.U32 R11, RZ, RZ, UR5 ;  /* 0x00000005ff0b7e24 */ /* 0x000fe4000f8e00ff */
[----:B-1-3--:R-:W-:Y:S02]  /*1c300*/  IMAD.MOV.U32 R8, RZ, RZ, 0x70 ;  /* 0x00000070ff087424 */ /* 0x00afe400078e00ff */
[----:B------:R-:W-:Y:S02]  /*1c310*/  IMAD.MOV.U32 R12, RZ, RZ, 0x1 ;  /* 0x00000001ff0c7424 */ /* 0x000fe400078e00ff */
[----:B0-----:R-:W-:-:S07]  /*1c320*/  IMAD.MOV.U32 R13, RZ, RZ, RZ ;  /* 0x000000ffff0d7224 */ /* 0x001fce00078e00ff */
[----:B------:R-:W-:-:S07]  /*1c330*/  LEPC R20, `(.L_x_2557) ;  /* 0x000000001014794e */ /* 0x000fce0000000000 */
[----:B----4-:R-:W-:Y:S05]  /*1c340*/  CALL.ABS.NOINC R2 ;  /* 0x0000000002007343 */ /* 0x010fea0003c00000 */
.L_x_2557:
        /* <DEDUP_REMOVED lines=15> */
.L_x_2556:
[----:B------:R-:W-:Y:S05]  /*1c440*/  BSYNC B6 ;  /* 0x0000000000067941 */ /* 0x000fea0003800000 */
.L_x_2555:
[----:B------:R0:W4:Y:S01]  /*1c450*/  LDL R20, [R1+0xc] ;  /* 0x00000c0001147983 */ /* 0x0001220000100800 */
[----:B------:R-:W-:Y:S01]  /*1c460*/  ULDC.64 UR4, c[0x0][0x9f8] ;  /* 0x00027e0000047ab9 */ /* 0x000fe20000000a00 */
[----:B------:R-:W-:Y:S01]  /*1c470*/  IMAD.MOV.U32 R23, RZ, RZ, R26 ;  /* 0x000000ffff177224 */ /* 0x000fe200078e001a */
[----:B------:R-:W-:Y:S01]  /*1c480*/  ISETP.NE.U32.AND P0, PT, RZ, UR4, PT ;  /* 0x00000004ff007c0c */ /* 0x000fe2000bf05070 */
[----:B------:R-:W2:Y:S01]  /*1c490*/  LDL R26, [R1+0x20] ;  /* 0x00002000011a7983 */ /* 0x000ea20000100800 */
[----:B------:R-:W1:Y:S02]  /*1c4a0*/  LDC R5, c[0x0][0x430] ;  /* 0x00010c00ff057b82 */ /* 0x000e640000000800 */
[----:B------:R-:W-:Y:S01]  /*1c4b0*/  ISETP.NE.AND.EX P0, PT, RZ, UR5, PT, P0 ;  /* 0x00000005ff007c0c */ /* 0x000fe2000bf05300 */
[----:B------:R-:W3:-:S12]  /*1c4c0*/  LDL R21, [R1+0x28] ;  /* 0x0000280001157983 */ /* 0x000ed80000100800 */
[----:B------:R-:W-:Y:S01]  /*1c4d0*/  @P0 IADD3 R18, P1, R18, UR4, RZ ;  /* 0x0000000412120c10 */ /* 0x000fe2000ff3e0ff */
[----:B------:R-:W0:Y:S01]  /*1c4e0*/  S2R R2, SR_TID.X ;  /* 0x0000000000027919 */ /* 0x000e220000002100 */
[----:B------:R-:W0:Y:S02]  /*1c4f0*/  S2R R3, SR_TID.X ;  /* 0x0000000000037919 */ /* 0x000e240000002100 */
[----:B------:R-:W-:Y:S01]  /*1c500*/  @P0 IADD3.X R19, R19, UR5, RZ, P1, !PT ;  /* 0x0000000513130c10 */ /* 0x000fe20008ffe4ff */
[----:B------:R-:W-:Y:S01]  /*1c510*/  VIADD R23, R23, 0xffffffff ;  /* 0xffffffff17177836 */ /* 0x000fe20000000000 */
[----:B------:R-:W-:Y:S01]  /*1c520*/  ULDC UR4, c[0x0][0x2f4] ;  /* 0x0000bd0000047ab9 */ /* 0x000fe20000000800 */
[----:B-1----:R-:W-:Y:S02]  /*1c530*/  ISETP.NE.AND P1, PT, R5, 0x1, PT ;  /* 0x000000010500780c */ /* 0x002fe40003f25270 */
[----:B----4-:R-:W4:Y:S01]  /*1c540*/  @P0 LDG.E R20, desc[UR38][R18.64] ;  /* 0x0000002612140981 */ /* 0x010f22000c1e1900 */
[----:B0-----:R-:W-:-:S10]  /*1c550*/  LOP3.LUT R0, R2, 0x7f, RZ, 0xc0, !PT ;  /* 0x0000007f02007812 */ /* 0x001fd400078ec0ff */
[----:B------:R-:W0:Y:S01]  /*1c560*/  @P1 LDC R2, c[0x0][0x434] ;  /* 0x00010d00ff021b82 */ /* 0x000e220000000800 */
[----:B------:R-:W-:Y:S01]  /*1c570*/  IMAD.SHL.U32 R4, R3, 0x20, RZ ;  /* 0x0000002003047824 */ /* 0x000fe200078e00ff */
[----:B------:R-:W-:Y:S01]  /*1c580*/  SHF.R.U32.HI R0, RZ, 0x2, R0 ;  /* 0x00000002ff007819 */ /* 0x000fe20000011600 */
[----:B------:R-:W-:-:S05]  /*1c590*/  IMAD.SHL.U32 R10, R23, 0x80, RZ ;  /* 0x00000080170a7824 */ /* 0x000fca00078e00ff */
[----:B------:R-:W1:Y:S01]  /*1c5a0*/  @P1 LDC R3, c[0x0][0x438] ;  /* 0x00010e00ff031b82 */ /* 0x000e620000000800 */
[----:B------:R-:W-:-:S04]  /*1c5b0*/  LOP3.LUT R4, R4, 0x60, RZ, 0xc0, !PT ;  /* 0x0000006004047812 */ /* 0x000fc800078ec0ff */
[----:B------:R-:W-:Y:S01]  /*1c5c0*/  LOP3.LUT R0, R10, R0, R4, 0xfe, !PT ;  /* 0x000000000a007212 */ /* 0x000fe200078efe04 */
[----:B------:R-:W2:Y:S01]  /*1c5d0*/  S2R R11, SR_TID.X ;  /* 0x00000000000b7919 */ /* 0x000ea20000002100 */
[----:B------:R-:W-:Y:S01]  /*1c5e0*/  LOP3.LUT R22, R22, 0xfffffff7, RZ, 0xc0, !PT ;  /* 0xfffffff716167812 */ /* 0x000fe200078ec0ff */
[----:B--2---:R-:W-:-:S05]  /*1c5f0*/  IMAD.SHL.U32 R11, R11, 0x8, RZ ;  /* 0x000000080b0b7824 */ /* 0x004fca00078e00ff */
[----:B------:R-:W-:-:S04]  /*1c600*/  LOP3.LUT R11, R11, 0x18, RZ, 0xc0, !PT ;  /* 0x000000180b0b7812 */ /* 0x000fc800078ec0ff */
[----:B------:R-:W-:Y:S01]  /*1c610*/  LOP3.LUT R12, R11, 0x20, RZ, 0xfc, !PT ;  /* 0x000000200b0c7812 */ /* 0x000fe200078efcff */
[----:B------:R-:W-:Y:S01]  /*1c620*/  UMOV UR5, 0xffffffff ;  /* 0xffffffff00057882 */ /* 0x000fe20000000000 */
[----:B----4-:R-:W-:Y:S01]  /*1c630*/  @P0 STL [R1+0xc], R20 ;  /* 0x00000c1401000387 */ /* 0x010fe20000100800 */
[C---:B------:R-:W-:Y:S01]  /*1c640*/  ISETP.GE.AND P0, PT, R0.reuse, R26, PT ;  /* 0x0000001a0000720c */ /* 0x040fe20003f06270 */
[----:B---3--:R-:W-:-:S04]  /*1c650*/  IMAD.IADD R0, R0, 0x1, R21 ;  /* 0x0000000100007824 */ /* 0x008fc800078e0215 */
        /* <DEDUP_REMOVED lines=32> */
.L_x_2685:
[----:B------:R-:W-:Y:S05]  /*1c860*/  @!P2 BRA `(.L_x_2559) ;  /* 0x000000000004a947 */ /* 0x000fea0003800000 */
[----:B------:R-:W-:Y:S01]  /*1c870*/  BPT.TRAP 0x1 ;  /* 0x000000040000795c */ /* 0x000fe20000300000 */
.L_x_2559:
        /* <DEDUP_REMOVED lines=24> */
.L_x_2686:
[----:B------:R-:W-:Y:S05]  /*1ca00*/  BSYNC B0 ;  /* 0x0000000000007941 */ /* 0x000fea0003800000 */
.L_x_2560:
        /* <DEDUP_REMOVED lines=49> */
[----:B-1----:R-:W-:Y:S02]  /*1cd20*/  @P1 IMAD.X R4, RZ, RZ, R6, P0 ;  /* 0x000000ffff041224 */ /* 0x002fe400000e0606 */
[----:B------:R-:W-:-:S03]  /*1cd30*/  @P1 IMAD R6, R8, 0x2, R16 ;  /* 0x0000000208061824 */ /* 0x000fc600078e0210 */
        /* <DEDUP_REMOVED lines=20> */
.L_x_2696:
        /* <DEDUP_REMOVED lines=12> */
.L_x_2563:
        /* <DEDUP_REMOVED lines=11> */
.L_x_2564:
        /* <DEDUP_REMOVED lines=40> */
.L_x_2566:
[----:B------:R-:W-:Y:S05]  /*1d270*/  BSYNC B6 ;  /* 0x0000000000067941 */ /* 0x000fea0003800000 */
.L_x_2565:
        /* <DEDUP_REMOVED lines=65> */
[----:B------:R-:W-:Y:S02]  /*1d690*/  IMAD R6, R0, UR7, R6 ;  /* 0x0000000700067c24 */ /* 0x000fe4000f8e0206 */
[C---:B0-----:R-:W-:Y:S02]  /*1d6a0*/  IMAD.SHL.U32 R11, R13.reuse, 0x8, RZ ;  /* 0x000000080d0b7824 */ /* 0x041fe400078e00ff */
        /* <DEDUP_REMOVED lines=55> */
[----:B0-----:R-:W-:-:S04]  /*1da20*/  IADD3 R2, R25, 0x60, RZ ;  /* 0x0000006019027810 */ /* 0x001fc80007ffe0ff */
        /* <DEDUP_REMOVED lines=20> */
.L_x_2709:
        /* <DEDUP_REMOVED lines=12> */
.L_x_2568:
        /* <DEDUP_REMOVED lines=18> */
.L_x_2710:
[----:B------:R-:W-:Y:S05]  /*1dd50*/  BSYNC B0 ;  /* 0x0000000000007941 */ /* 0x000fea0003800000 */
.L_x_2569:
        /* <DEDUP_REMOVED lines=18> */
.L_x_2585:
        /* <DEDUP_REMOVED lines=42> */
.L_x_2573:
[----:B------:R-:W-:Y:S01]  /*1e120*/  IMAD R5, R28, 0x8, R16 ;  /* 0x000000081c057824 */ /* 0x000fe200078e0210 */
[----:B------:R-:W-:Y:S01]  /*1e130*/  SHF.L.U32 R0, R2, 0x1f, RZ ;  /* 0x0000001f02007819 */ /* 0x000fe200000006ff */
[----:B------:R-:W-:Y:S03]  /*1e140*/  BSSY B1, `(.L_x_2574) ;  /* 0x0000003000017945 */ /* 0x000fe60003800000 */
[----:B------:R-:W0:Y:S02]  /*1e150*/  SYNCS.PHASECHK.TRANS64.TRYWAIT P0, [R5+URZ+0x2d840], R0 ;  /* 0x02d84000050075a7 */ /* 0x000e24000800017f */
[----:B0-----:R-:W-:Y:S05]  /*1e160*/  @!P0 BRA `(.L_x_2575) ;  /* 0x0000004800708947 */ /* 0x001fea0003800000 */
.L_x_2711:
[----:B------:R-:W-:Y:S05]  /*1e170*/  BSYNC B1 ;  /* 0x0000000000017941 */ /* 0x000fea0003800000 */
.L_x_2574:
        /* <DEDUP_REMOVED lines=52> */
.L_x_2721:
        /* <DEDUP_REMOVED lines=11> */
.L_x_2577:
        /* <DEDUP_REMOVED lines=11> */
.L_x_2578:
[----:B------:R1:W-:Y:S01]  /*1e620*/  SYNCS.ARRIVE.TRANS64.A1T0 RZ, [R5+URZ+0x2d830], RZ ;  /* 0x02d830ff05ff79a7 */ /* 0x0003e2000810003f */
[----:B------:R-:W-:Y:S05]  /*1e630*/  @!P5 BRA `(.L_x_2579) ;  /* 0x000000000004d947 */ /* 0x000fea0003800000 */
[----:B------:R-:W-:Y:S01]  /*1e640*/  BPT.TRAP 0x1 ;  /* 0x000000040000795c */ /* 0x000fe20000300000 */
.L_x_2579:
[----:B------:R-:W-:Y:S01]  /*1e650*/  SHF.L.U32 R2, R20, 0x1f, RZ ;  /* 0x0000001f14027819 */ /* 0x000fe200000006ff */
[----:B-1----:R-:W-:Y:S01]  /*1e660*/  IMAD R5, R10, 0x8, R16 ;  /* 0x000000080a057824 */ /* 0x002fe200078e0210 */
[----:B------:R-:W-:Y:S03]  /*1e670*/  BSSY B1, `(.L_x_2580) ;  /* 0x0000003000017945 */ /* 0x000fe60003800000 */
[----:B------:R-:W1:Y:S02]  /*1e680*/  SYNCS.PHASECHK.TRANS64.TRYWAIT P0, [R5+URZ+0x2d860], R2 ;  /* 0x02d86002050075a7 */ /* 0x000e64000800017f */
[----:B-1----:R-:W-:Y:S05]  /*1e690*/  @!P0 BRA `(.L_x_2581) ;  /* 0x00000048008c8947 */ /* 0x002fea0003800000 */
.L_x_2722:
[----:B------:R-:W-:Y:S05]  /*1e6a0*/  BSYNC B1 ;  /* 0x0000000000017941 */ /* 0x000fea0003800000 */
.L_x_2580:
        /* <DEDUP_REMOVED lines=45> */
.L_x_2732:
        /* <DEDUP_REMOVED lines=29> */
.L_x_2583:
        /* <DEDUP_REMOVED lines=12> */
.L_x_2584:
        /* <DEDUP_REMOVED lines=8> */
.L_x_2572:
[----:B------:R-:W-:Y:S05]  /*1ec90*/  BSYNC B0 ;  /* 0x0000000000007941 */ /* 0x000fea0003800000 */
.L_x_2571:
        /* <DEDUP_REMOVED lines=17> */
.L_x_2587:
[----:B------:R-:W-:Y:S05]  /*1edb0*/  BSYNC B0 ;  /* 0x0000000000007941 */ /* 0x000fea0003800000 */
.L_x_2586:
[----:B------:R-:W-:-:S05]  /*1edc0*/  IMAD.U32 R0, RZ, RZ, UR40 ;  /* 0x00000028ff007e24 */ /* 0x000fca000f8e00ff */
[----:B------:R-:W-:-:S13]  /*1edd0*/  ISETP.NE.AND P0, PT, R0, 0x3, PT ;  /* 0x000000030000780c */ /* 0x000fda0003f05270 */
[----:B------:R-:W-:Y:S05]  /*1ede0*/  @!P0 BRA `(.L_x_2588) ;  /* 0x0000000000048947 */ /* 0x000fea0003800000 */
[----:B------:R-:W-:Y:S01]  /*1edf0*/  BPT.TRAP 0x1 ;  /* 0x000000040000795c */ /* 0x000fe20000300000 */
.L_x_2588:
        /* <DEDUP_REMOVED lines=8> */
.L_x_2733:
[----:B------:R-:W-:Y:S05]  /*1ee80*/  BSYNC B0 ;  /* 0x0000000000007941 */ /* 0x000fea0003800000 */
.L_x_2589:
        /* <DEDUP_REMOVED lines=51> */
.L_x_2743:
        /* <DEDUP_REMOVED lines=13> */
.L_x_2592:
        /* <DEDUP_REMOVED lines=11> */
.L_x_2593:
        /* <DEDUP_REMOVED lines=8> */
.L_x_2552:
[----:B------:R-:W-:Y:S05]  /*1f3c0*/  BSYNC B7 ;  /* 0x0000000000077941 */ /* 0x000fea0003800000 */
.L_x_2550:
[----:B------:R-:W-:-:S13]  /*1f3d0*/  LOP3.LUT P0, RZ, R22, 0x10, RZ, 0xc0, !PT ;  /* 0x0000001016ff7812 */ /* 0x000fda000780c0ff */
[----:B------:R-:W-:Y:S05]  /*1f3e0*/  @!P0 BRA `(.L_x_2594) ;  /* 0x0000000000248947 */ /* 0x000fea0003800000 */
[----:B------:R-:W-:Y:S05]  /*1f3f0*/  WARPSYNC.ALL ;  /* 0x0000000000007948 */ /* 0x000fea0003800000 */
[----:B------:R-:W4:Y:S08]  /*1f400*/  S2UR UR5, SR_CgaCtaId ;  /* 0x00000000000579c3 */ /* 0x000f300000008800 */
[----:B------:R-:W-:Y:S06]  /*1f410*/  BAR.SYNC.DEFER_BLOCKING 0x5, 0x200 ;  /* 0x0148000000007b1d */ /* 0x000fec0000010000 */
[----:B------:R-:W-:-:S02]  /*1f420*/  UMOV UR4, 0x400 ;  /* 0x0000040000047882 */ /* 0x000fc40000000000 */
[----:B----4-:R-:W-:-:S06]  /*1f430*/  ULEA UR4, UR5, UR4, 0x18 ;  /* 0x0000000405047291 */ /* 0x010fcc000f8ec03f */
[----:B------:R-:W-:-:S05]  /*1f440*/  IMAD.U32 R16, RZ, RZ, UR4 ;  /* 0x00000004ff107e24 */ /* 0x000fca000f8e00ff */
[----:B------:R4:W0:Y:S01]  /*1f450*/  LDS.128 R24, [R16+0x2d8d0] ;  /* 0x02d8d00010187984 */ /* 0x0008220000000c00 */
[----:B------:R-:W-:Y:S06]  /*1f460*/  BAR.ARV 0x4, 0x200 ;  /* 0x0108000000007b1d */ /* 0x000fec0000002000 */
[----:B------:R-:W-:Y:S05]  /*1f470*/  BRA `(.L_x_2595) ;  /* 0x0000000c00d87947 */ /* 0x000fea0003800000 */
.L_x_2594:
[----:B------:R-:W1:Y:S01]  /*1f480*/  S2R R0, SR_TID.X ;  /* 0x0000000000007919 */ /* 0x000e620000002100 */
[----:B------:R-:W-:Y:S01]  /*1f490*/  UMOV UR4, 0xffffffff ;  /* 0xffffffff00047882 */ /* 0x000fe20000000000 */
[----:B-1-3--:R-:W-:-:S04]  /*1f4a0*/  LOP3.LUT R8, R0, 0x1f, RZ, 0xc0, !PT ;  /* 0x0000001f00087812 */ /* 0x00afc800078ec0ff */
[----:B------:R-:W-:Y:S01]  /*1f4b0*/  ISETP.NE.AND P0, PT, R8, 0x1f, PT ;  /* 0x0000001f0800780c */ /* 0x000fe20003f05270 */
[----:B------:R-:W-:-:S12]  /*1f4c0*/  BRA.DIV UR4, `(.L_x_2596) ;  /* 0x0000004604fc7947 */ /* 0x000fd8000b800000 */
[----:B------:R-:W-:Y:S01]  /*1f4d0*/  IMAD.IADD R9, R27, 0x1, R8 ;  /* 0x000000011b097824 */ /* 0x000fe200078e0208 */
[----:B------:R-:W-:-:S04]  /*1f4e0*/  ULDC UR4, c[0x0][0xc3c] ;  /* 0x00030f0000047ab9 */ /* 0x000fc80000000800 */
[----:B------:R-:W-:-:S13]  /*1f4f0*/  ISETP.GE.OR P1, PT, R9, UR4, !P0 ;  /* 0x0000000409007c0c */ /* 0x000fda000c726670 */
[----:B0-----:R-:W0:Y:S08]  /*1f500*/  @!P1 LDC.64 R2, c[0x0][0xc80] ;  /* 0x00032000ff029b82 */ /* 0x001e300000000a00 */
[----:B------:R-:W1:Y:S01]  /*1f510*/  @!P1 LDC.64 R4, c[0x0][0xc78] ;  /* 0x00031e00ff049b82 */ /* 0x000e620000000a00 */
[----:B0-----:R-:W-:-:S05]  /*1f520*/  @!P1 IMAD.WIDE R2, R9, 0x4, R2 ;  /* 0x0000000409029825 */ /* 0x001fca00078e0202 */
[----:B------:R1:W3:Y:S02]  /*1f530*/  @!P1 LDG.E R7, desc[UR38][R2.64] ;  /* 0x0000002602079981 */ /* 0x0002e4000c1e1900 */
[----:B-1----:R-:W-:-:S05]  /*1f540*/  @!P1 IMAD.WIDE R2, R9, 0x4, R4 ;  /* 0x0000000409029825 */ /* 0x002fca00078e0204 */
[----:B------:R-:W4:Y:S01]  /*1f550*/  @!P1 LDG.E R4, desc[UR38][R2.64] ;  /* 0x0000002602049981 */ /* 0x000f22000c1e1900 */
[----:B------:R-:W-:Y:S01]  /*1f560*/  IMAD.MOV.U32 R25, RZ, RZ, RZ ;  /* 0x000000ffff197224 */ /* 0x000fe200078e00ff */
[C---:B------:R-:W-:Y:S01]  /*1f570*/  ISETP.GE.U32.AND P2, PT, R8.reuse, 0x2, PT ;  /* 0x000000020800780c */ /* 0x040fe20003f46070 */
[----:B------:R-:W-:Y:S01]  /*1f580*/  IMAD.MOV.U32 R5, RZ, RZ, RZ ;  /* 0x000000ffff057224 */ /* 0x000fe200078e00ff */
[C---:B------:R-:W-:Y:S01]  /*1f590*/  ISETP.GE.U32.AND P3, PT, R8.reuse, 0x4, PT ;  /* 0x000000040800780c */ /* 0x040fe20003f66070 */
[----:B------:R-:W-:Y:S01]  /*1f5a0*/  SHFL.IDX PT, R0, R24, RZ, 0x1f ;  /* 0x00001fff18007589 */ /* 0x000fe200000e0000 */
[C---:B------:R-:W-:Y:S02]  /*1f5b0*/  ISETP.GE.U32.AND P4, PT, R8.reuse, 0x8, PT ;  /* 0x000000080800780c */ /* 0x040fe40003f86070 */
[----:B------:R-:W-:Y:S01]  /*1f5c0*/  ISETP.GE.U32.AND P5, PT, R8, 0x10, PT ;  /* 0x000000100800780c */ /* 0x000fe20003fa6070 */
[----:B--2---:R0:W-:Y:S02]  /*1f5d0*/  SHFL.IDX PT, R6, R24, 0x1, 0x1f ;  /* 0x00201f0018067f89 */ /* 0x0041e400000e0000 */
[----:B0-----:R-:W-:-:S02]  /*1f5e0*/  IMAD.MOV.U32 R24, RZ, RZ, RZ ;  /* 0x000000ffff187224 */ /* 0x001fc400078e00ff */
[----:B---3--:R-:W-:Y:S02]  /*1f5f0*/  @!P1 IMAD.MOV.U32 R25, RZ, RZ, R7 ;  /* 0x000000ffff199224 */ /* 0x008fe400078e0007 */
[----:B----4-:R-:W-:Y:S01]  /*1f600*/  @!P1 IMAD.MOV.U32 R5, RZ, RZ, R4 ;  /* 0x000000ffff059224 */ /* 0x010fe200078e0004 */
        /* <DEDUP_REMOVED lines=18> */
.L_x_2753:
[----:B------:R-:W-:Y:S02]  /*1f730*/  ULDC UR4, c[0x0][0xc38] ;  /* 0x00030e0000047ab9 */ /* 0x000fe40000000800 */
[----:B------:R-:W-:-:S04]  /*1f740*/  IMAD.U32 R4, RZ, RZ, UR4 ;  /* 0x00000004ff047e24 */ /* 0x000fc8000f8e00ff */
[----:B-1----:R-:W-:-:S04]  /*1f750*/  IMAD R3, R14, R4, RZ ;  /* 0x000000040e037224 */ /* 0x002fc800078e02ff */
[----:B------:R-:W-:-:S05]  /*1f760*/  IMAD.IADD R6, R6, 0x1, R3 ;  /* 0x0000000106067824 */ /* 0x000fca00078e0203 */
[----:B------:R-:W-:-:S13]  /*1f770*/  ISETP.GT.AND P6, PT, R6, R0, PT ;  /* 0x000000000600720c */ /* 0x000fda0003fc4270 */
[----:B------:R-:W-:Y:S05]  /*1f780*/  @P6 BRA `(.L_x_2597) ;  /* 0x0000000000a46947 */ /* 0x000fea0003800000 */
.L_x_2600:
        /* <DEDUP_REMOVED lines=35> */
.L_x_2761:
[----:B------:R-:W-:Y:S02]  /*1f9c0*/  ULDC UR4, c[0x0][0xc38] ;  /* 0x00030e0000047ab9 */ /* 0x000fe40000000800 */
[----:B------:R-:W-:-:S04]  /*1f9d0*/  IMAD.U32 R4, RZ, RZ, UR4 ;  /* 0x00000004ff047e24 */ /* 0x000fc8000f8e00ff */
[----:B-1----:R-:W-:-:S04]  /*1f9e0*/  IMAD R3, R14, R4, RZ ;  /* 0x000000040e037224 */ /* 0x002fc800078e02ff */
[----:B------:R-:W-:-:S05]  /*1f9f0*/  IMAD.IADD R6, R3, 0x1, R6 ;  /* 0x0000000103067824 */ /* 0x000fca00078e0206 */
[----:B------:R-:W-:-:S13]  /*1fa00*/  ISETP.GT.AND P6, PT, R6, R0, PT ;  /* 0x000000000600720c */ /* 0x000fda0003fc4270 */
[----:B------:R-:W-:Y:S05]  /*1fa10*/  @!P6 BRA `(.L_x_2600) ;  /* 0xfffffffc005ce947 */ /* 0x000fea000383ffff */
.L_x_2597:
        /* <DEDUP_REMOVED lines=10> */
.L_x_2766:
[----:B------:R-:W-:-:S13]  /*1fac0*/  ISETP.NE.AND P0, PT, R3, RZ, PT ;  /* 0x000000ff0300720c */ /* 0x000fda0003f05270 */
[----:B------:R-:W-:Y:S05]  /*1fad0*/  @!P0 BRA `(.L_x_2602) ;  /* 0x0000000000108947 */ /* 0x000fea0003800000 */
[----:B------:R-:W-:Y:S01]  /*1fae0*/  UMOV UR4, 0xffffffff ;  /* 0xffffffff00047882 */ /* 0x000fe20000000000 */
[----:B------:R-:W-:Y:S02]  /*1faf0*/  VIADD R12, R7, 0xffffffff ;  /* 0xffffffff070c7836 */ /* 0x000fe40000000000 */
[----:B------:R-:W-:Y:S05]  /*1fb00*/  BRA.DIV UR4, `(.L_x_2603) ;  /* 0x0000004a04bc7947 */ /* 0x000fea000b800000 */
[----:B------:R4:W0:Y:S02]  /*1fb10*/  SHFL.IDX PT, R24, R2, R12, 0x1f ;  /* 0x00001f0c02187589 */ /* 0x00082400000e0000 */
.L_x_2602:
        /* <DEDUP_REMOVED lines=59> */
.L_x_2604:
        /* <DEDUP_REMOVED lines=61> */
.L_x_2605:
[----:B------:R-:W-:-:S05]  /*202a0*/  LOP3.LUT R2, RZ, R2, RZ, 0x33, !PT ;  /* 0x00000002ff027212 */ /* 0x000fca00078e33ff */
[----:B------:R-:W-:Y:S01]  /*202b0*/  IMAD.IADD R25, R25, 0x1, R2 ;  /* 0x0000000119197824 */ /* 0x000fe200078e0202 */
[----:B------:R-:W-:Y:S06]  /*202c0*/  BRA `(.L_x_2606) ;  /* 0x00000000001c7947 */ /* 0x000fec0003800000 */
.L_x_2598:
[----:B------:R-:W-:Y:S01]  /*202d0*/  UMOV UR4, URZ ;  /* 0x0000003f00047c82 */ /* 0x000fe20008000000 */
[----:B------:R-:W-:Y:S01]  /*202e0*/  UMOV UR5, URZ ;  /* 0x0000003f00057c82 */ /* 0x000fe20008000000 */
[----:B------:R-:W-:Y:S01]  /*202f0*/  ULDC UR6, c[0x0][0xc3c] ;  /* 0x00030f0000067ab9 */ /* 0x000fe20000000800 */
[----:B------:R-:W-:Y:S02]  /*20300*/  IMAD.MOV.U32 R24, RZ, RZ, R0 ;  /* 0x000000ffff187224 */ /* 0x000fe400078e0000 */
[----:B------:R-:W-:Y:S02]  /*20310*/  IMAD.U32 R25, RZ, RZ, UR4 ;  /* 0x00000004ff197e24 */ /* 0x000fe4000f8e00ff */
[----:B------:R-:W-:Y:S02]  /*20320*/  IMAD.U32 R26, RZ, RZ, UR5 ;  /* 0x00000005ff1a7e24 */ /* 0x000fe4000f8e00ff */
[----:B------:R-:W-:-:S07]  /*20330*/  IMAD.U32 R27, RZ, RZ, UR6 ;  /* 0x00000006ff1b7e24 */ /* 0x000fce000f8e00ff */
.L_x_2606:
        /* <DEDUP_REMOVED lines=10> */
.L_x_2595:
[----:B------:R-:W-:Y:S02]  /*203e0*/  ULDC UR4, c[0x0][0xc3c] ;  /* 0x00030f0000047ab9 */ /* 0x000fe40000000800 */
[----:B0-----:R-:W-:-:S13]  /*203f0*/  ISETP.GE.AND P0, PT, R27, UR4, PT ;  /* 0x000000041b007c0c */ /* 0x001fda000bf06270 */
[----:B------:R-:W-:Y:S05]  /*20400*/  @!P0 BRA `(.L_x_2607) ;  /* 0xffffff9800788947 */ /* 0x000fea000383ffff */
[----:B------:R-:W-:Y:S05]  /*20410*/  BSYNC B8 ;  /* 0x0000000000087941 */ /* 0x000fea0003800000 */
.L_x_2502:
[----:B0-----:R-:W2:Y:S01]  /*20420*/  LDL.LU R0, [R1+0x4c] ;  /* 0x00004c0001007983 */ /* 0x001ea20000300800 */
[----:B------:R-:W-:Y:S01]  /*20430*/  BSSY B0, `(.L_x_2608) ;  /* 0x000000b000007945 */ /* 0x000fe20003800000 */
[----:B------:R-:W0:Y:S01]  /*20440*/  S2R R5, SR_CgaCtaId ;  /* 0x0000000000057919 */ /* 0x000e220000008800 */
[----:B--2---:R-:W-:-:S05]  /*20450*/  VIADD R0, R0, 0x1 ;  /* 0x0000000100007836 */ /* 0x004fca0000000000 */
        /* <DEDUP_REMOVED lines=8> */
.L_x_2769:
[----:B------:R-:W-:Y:S05]  /*204e0*/  BSYNC B0 ;  /* 0x0000000000007941 */ /* 0x000fea0003800000 */
.L_x_2608:
[----:B------:R-:W-:-:S03]  /*204f0*/  UMOV UR4, 0xffffffff ;  /* 0xffffffff00047882 */ /* 0x000fc60000000000 */
[----:B------:R-:W-:Y:S05]  /*20500*/  BRA.DIV UR4, `(.L_x_2610) ;  /* 0x0000004204787947 */ /* 0x000fea000b800000 */
[----:B0-----:R-:W0:Y:S02]  /*20510*/  S2R R0, SR_TID.X ;  /* 0x0000000000007919 */ /* 0x001e240000002100 */
[----:B0-----:R-:W-:-:S04]  /*20520*/  SHF.R.U32.HI R0, RZ, 0x5, R0 ;  /* 0x00000005ff007819 */ /* 0x001fc80000011600 */
[----:B------:R-:W-:-:S05]  /*20530*/  LOP3.LUT R0, R0, 0x3, RZ, 0xc0, !PT ;  /* 0x0000000300007812 */ /* 0x000fca00078ec0ff */
[----:B------:R0:W2:Y:S02]  /*20540*/  SHFL.IDX PT, R14, R0, RZ, 0x1f ;  /* 0x00001fff000e7589 */ /* 0x0000a400000e0000 */
.L_x_2772:
[----:B--2---:R-:W-:-:S13]  /*20550*/  ISETP.NE.AND P0, PT, R14, RZ, PT ;  /* 0x000000ff0e00720c */ /* 0x004fda0003f05270 */
[----:B------:R-:W-:Y:S05]  /*20560*/  @P0 BRA `(.L_x_2326) ;  /* 0x0000000000900947 */ /* 0x000fea0003800000 */
[----:B------:R-:W-:-:S03]  /*20570*/  UMOV UR4, 0xffffffff ;  /* 0xffffffff00047882 */ /* 0x000fc60000000000 */
[----:B------:R-:W-:Y:S05]  /*20580*/  BRA.DIV UR4, `(.L_x_2611) ;  /* 0x00000042048c7947 */ /* 0x000fea000b800000 */
[----:B------:R-:W-:-:S13]  /*20590*/  ELECT P6, URZ, PT ;  /* 0x00000000003f782f */ /* 0x000fda00038c0000 */
.L_x_2775:
[----:B------:R-:W-:Y:S05]  /*205a0*/  @!P6 BRA `(.L_x_2326) ;  /* 0x000000000080e947 */ /* 0x000fea0003800000 */
[----:B------:R-:W-:-:S06]  /*205b0*/  ULOP3.LUT UR4, UR36, 0x2, URZ, 0xfc, !UPT ;  /* 0x0000000224047892 */ /* 0x000fcc000f8efc3f */
[----:B0-----:R-:W-:-:S05]  /*205c0*/  IMAD.U32 R0, RZ, RZ, UR4 ;  /* 0x00000004ff007e24 */ /* 0x001fca000f8e00ff */
[----:B------:R-:W-:-:S13]  /*205d0*/  ISETP.NE.AND P0, PT, R0, 0x3, PT ;  /* 0x000000030000780c */ /* 0x000fda0003f05270 */
[----:B------:R-:W-:Y:S05]  /*205e0*/  @!P0 BRA `(.L_x_2612) ;  /* 0x0000000000048947 */ /* 0x000fea0003800000 */
[----:B------:R-:W-:Y:S01]  /*205f0*/  BPT.TRAP 0x1 ;  /* 0x000000040000795c */ /* 0x000fe20000300000 */
.L_x_2612:
[----:B------:R-:W2:Y:S01]  /*20600*/  LDL R0, [R1] ;  /* 0x0000000001007983 */ /* 0x000ea20000100800 */
[C---:B------:R-:W-:Y:S02]  /*20610*/  IMAD R3, R28.reuse, 0x8, R5 ;  /* 0x000000081c037824 */ /* 0x040fe400078e0205 */
[----:B------:R-:W-:-:S05]  /*20620*/  VIADD R28, R28, 0x1 ;  /* 0x000000011c1c7836 */ /* 0x000fca0000000000 */
[----:B------:R-:W-:Y:S02]  /*20630*/  ISETP.NE.AND P2, PT, R28, 0x2, PT ;  /* 0x000000021c00780c */ /* 0x000fe40003f45270 */
[----:B--2---:R-:W-:Y:S02]  /*20640*/  SHF.L.U32 R2, R0, 0x1f, RZ ;  /* 0x0000001f00027819 */ /* 0x004fe400000006ff */
[----:B------:R-:W-:Y:S02]  /*20650*/  SEL R0, RZ, 0x1, P2 ;  /* 0x00000001ff007807 */ /* 0x000fe40001000000 */
[----:B------:R-:W0:Y:S02]  /*20660*/  SYNCS.PHASECHK.TRANS64.TRYWAIT P1, [R3+URZ+0x2d840], R2 ;  /* 0x02d84002030075a7 */ /* 0x000e24000802017f */
[----:B0-----:R-:W-:Y:S05]  /*20670*/  @!P1 BRA `(.L_x_2613) ;  /* 0x0000004000709947 */ /* 0x001fea0003800000 */
.L_x_2776:
[----:B------:R-:W2:Y:S01]  /*20680*/  LDL.LU R4, [R1] ;  /* 0x0000000001047983 */ /* 0x000ea20000300800 */
[----:B------:R-:W-:Y:S02]  /*20690*/  SEL R28, R28, RZ, P2 ;  /* 0x000000ff1c1c7207 */ /* 0x000fe40001000000 */
[----:B--2---:R-:W-:Y:S01]  /*206a0*/  LOP3.LUT R0, R4, R0, RZ, 0x3c, !PT ;  /* 0x0000000004007212 */ /* 0x004fe200078e3cff */
[----:B------:R-:W-:Y:S06]  /*206b0*/  @!P0 BRA `(.L_x_2614) ;  /* 0x0000000000048947 */ /* 0x000fec0003800000 */
[----:B------:R-:W-:Y:S01]  /*206c0*/  BPT.TRAP 0x1 ;  /* 0x000000040000795c */ /* 0x000fe20000300000 */
.L_x_2614:
[----:B------:R-:W-:Y:S01]  /*206d0*/  IMAD R5, R28, 0x8, R5 ;  /* 0x000000081c057824 */ /* 0x000fe200078e0205 */
[----:B------:R-:W-:-:S04]  /*206e0*/  SHF.L.U32 R0, R0, 0x1f, RZ ;  /* 0x0000001f00007819 */ /* 0x000fc800000006ff */
[----:B------:R-:W2:Y:S02]  /*206f0*/  SYNCS.PHASECHK.TRANS64.TRYWAIT P1, [R5+URZ+0x2d840], R0 ;  /* 0x02d84000050075a7 */ /* 0x000ea4000802017f */
[----:B--2---:R-:W-:Y:S05]  /*20700*/  @!P1 BRA `(.L_x_2615) ;  /* 0x0000004000609947 */ /* 0x004fea0003800000 */
.L_x_2777:
[----:B------:R-:W-:Y:S05]  /*20710*/  @!P0 BRA `(.L_x_2616) ;  /* 0x0000000000048947 */ /* 0x000fea0003800000 */
[----:B------:R-:W-:Y:S01]  /*20720*/  BPT.TRAP 0x1 ;  /* 0x000000040000795c */ /* 0x000fe20000300000 */
.L_x_2616:
[----:B------:R-:W0:Y:S02]  /*20730*/  SYNCS.PHASECHK.TRANS64.TRYWAIT P1, [R3+URZ+0x2d860], R2 ;  /* 0x02d86002030075a7 */ /* 0x000e24000802017f */
[----:B0-----:R-:W-:Y:S05]  /*20740*/  @!P1 BRA `(.L_x_2617) ;  /* 0x0000004000649947 */ /* 0x001fea0003800000 */
.L_x_2778:
[----:B------:R-:W-:Y:S05]  /*20750*/  @!P0 BRA `(.L_x_2618) ;  /* 0x0000000000048947 */ /* 0x000fea0003800000 */
[----:B------:R-:W-:Y:S01]  /*20760*/  BPT.TRAP 0x1 ;  /* 0x000000040000795c */ /* 0x000fe20000300000 */
.L_x_2618:
[----:B------:R0:W0:Y:S02]  /*20770*/  SYNCS.PHASECHK.TRANS64.TRYWAIT P0, [R5+URZ+0x2d860], R0 ;  /* 0x02d86000050075a7 */ /* 0x000024000800017f */
[----:B0-----:R-:W-:Y:S05]  /*20780*/  @!P0 NANOSLEEP.SYNCS 0x989680 ;  /* 0x009896800000895d */ /* 0x001fea0003900000 */
[----:B------:R-:W0:Y:S02]  /*20790*/  @!P0 SYNCS.PHASECHK.TRANS64 P0, [R5+URZ+0x2d860], R0 ;  /* 0x02d86000050085a7 */ /* 0x000e24000800007f */
[----:B0-----:R-:W-:Y:S05]  /*207a0*/  @!P0 BRA `(.L_x_2618) ;  /* 0xfffffffc00f08947 */ /* 0x001fea000383ffff */
.L_x_2326:
[----:B------:R-:W-:Y:S05]  /*207b0*/  BSYNC B9 ;  /* 0x0000000000097941 */ /* 0x000fea0003800000 */
.L_x_2323:
[----:B------:R-:W-:Y:S05]  /*207c0*/  EXIT ;  /* 0x000000000000794d */ /* 0x000fea0003800000 */
.L_x_2344:
[----:B0-----:R0:W1:Y:S02]  /*207d0*/  SYNCS.PHASECHK.TRANS64.TRYWAIT P4, [R57+URZ+0x2d890], R85 ;  /* 0x02d89055390075a7 */ /* 0x001064000808017f */
[----:B-1----:R-:W-:Y:S05]  /*207e0*/  @!P4 NANOSLEEP.SYNCS 0x989680 ;  /* 0x009896800000c95d */ /* 0x002fea0003900000 */
[----:B------:R-:W1:Y:S02]  /*207f0*/  @!P4 SYNCS.PHASECHK.TRANS64 P4, [R57+URZ+0x2d890], R85 ;  /* 0x02d890553900c5a7 */ /* 0x000e64000808007f */
[----:B-1----:R-:W-:Y:S05]  /*20800*/  @!P4 BRA `(.L_x_2344) ;  /* 0xfffffffc00f0c947 */ /* 0x002fea000383ffff */
[----:B------:R-:W-:Y:S05]  /*20810*/  BRA `(.L_x_2619) ;  /* 0xfffffe2c00a47947 */ /* 0x000fea000383ffff */
.L_x_2345:
        /* <DEDUP_REMOVED lines=8> */
.L_x_2621:
[----:B------:R-:W-:Y:S05]  /*208a0*/  BSYNC B1 ;  /* 0x0000000000017941 */ /* 0x000fea0003800000 */
.L_x_2620:
        /* <DEDUP_REMOVED lines=8> */
.L_x_2622:
[----:B------:R-:W-:Y:S01]  /*20930*/  IMAD.MOV.U32 R60, RZ, RZ, R14 ;  /* 0x000000ffff3c7224 */ /* 0x000fe200078e000e */
[----:B------:R-:W-:Y:S06]  /*20940*/  BRA `(.L_x_2623) ;  /* 0xfffffe2c006c7947 */ /* 0x000fec000383ffff */
.L_x_2373:
[----:B0-----:R0:W1:Y:S02]  /*20950*/  SYNCS.PHASECHK.TRANS64.TRYWAIT P4, [R57+URZ+0x2d890], R85 ;  /* 0x02d89055390075a7 */ /* 0x001064000808017f */
[----:B-1----:R-:W-:Y:S05]  /*20960*/  @!P4 NANOSLEEP.SYNCS 0x989680 ;  /* 0x009896800000c95d */ /* 0x002fea0003900000 */
[----:B------:R-:W1:Y:S02]  /*20970*/  @!P4 SYNCS.PHASECHK.TRANS64 P4, [R57+URZ+0x2d890], R85 ;  /* 0x02d890553900c5a7 */ /* 0x000e64000808007f */
[----:B-1----:R-:W-:Y:S05]  /*20980*/  @!P4 BRA `(.L_x_2373) ;  /* 0xfffffffc00f0c947 */ /* 0x002fea000383ffff */
[----:B------:R-:W-:Y:S05]  /*20990*/  BRA `(.L_x_2624) ;  /* 0xfffffe4800747947 */ /* 0x000fea000383ffff */
.L_x_2374:
        /* <DEDUP_REMOVED lines=8> */
.L_x_2626:
[----:B------:R-:W-:Y:S05]  /*20a20*/  BSYNC B1 ;  /* 0x0000000000017941 */ /* 0x000fea0003800000 */
.L_x_2625:
        /* <DEDUP_REMOVED lines=8> */
.L_x_2627:
[----:B------:R-:W-:Y:S01]  /*20ab0*/  IMAD.MOV.U32 R88, RZ, RZ, R14 ;  /* 0x000000ffff587224 */ /* 0x000fe200078e000e */
[----:B------:R-:W-:Y:S06]  /*20ac0*/  BRA `(.L_x_2628) ;  /* 0xfffffe48003c7947 */ /* 0x000fec000383ffff */
.L_x_2387:
[----:B0-----:R0:W1:Y:S02]  /*20ad0*/  SYNCS.PHASECHK.TRANS64.TRYWAIT P3, [R57+URZ+0x2d890], R85 ;  /* 0x02d89055390075a7 */ /* 0x001064000806017f */
[----:B-1----:R-:W-:Y:S05]  /*20ae0*/  @!P3 NANOSLEEP.SYNCS 0x989680 ;  /* 0x009896800000b95d */ /* 0x002fea0003900000 */
[----:B------:R-:W1:Y:S02]  /*20af0*/  @!P3 SYNCS.PHASECHK.TRANS64 P3, [R57+URZ+0x2d890], R85 ;  /* 0x02d890553900b5a7 */ /* 0x000e64000806007f */
[----:B-1----:R-:W-:Y:S05]  /*20b00*/  @!P3 BRA `(.L_x_2387) ;  /* 0xfffffffc00f0b947 */ /* 0x002fea000383ffff */
[----:B------:R-:W-:Y:S05]  /*20b10*/  BRA `(.L_x_2629) ;  /* 0xfffffe6000787947 */ /* 0x000fea000383ffff */
.L_x_2388:
[----:B------:R-:W-:Y:S01]  /*20b20*/  BSSY B1, `(.L_x_2630) ;  /* 0x0000007000017945 */ /* 0x000fe20003800000 */
[----:B------:R-:W-:Y:S02]  /*20b30*/  IMAD.MOV.U32 R12, RZ, RZ, RZ ;  /* 0x000000ffff0c7224 */ /* 0x000fe400078e00ff */
[----:B------:R-:W-:Y:S02]  /*20b40*/  IMAD.MOV.U32 R11, RZ, RZ, 0x1e1f ;  /* 0x00001e1fff0b7424 */ /* 0x000fe400078e00ff */
[----:B------:R-:W-:-:S07]  /*20b50*/  IMAD.MOV.U32 R15, RZ, RZ, -0x1 ;  /* 0xffffffffff0f7424 */ /* 0x000fce00078e00ff */
[----:B0-----:R-:W-:Y:S05]  /*20b60*/  WARPSYNC.COLLECTIVE R15, `(.L_x_2631) ;  /* 0x000000000f087348 */ /* 0x001fea0003c00000 */
[----:B------:R1:W2:Y:S02]  /*20b70*/  SHFL.IDX P6, R14, R13, R12, R11 ;  /* 0x0000000c0d0e7389 */ /* 0x0002a400000c000b */
[----:B012---:R-:W-:Y:S01]  /*20b80*/  ENDCOLLECTIVE ;  /* 0x000000000000791b */ /* 0x007fe20003800000 */
.L_x_2631:
[----:B------:R-:W-:Y:S05]  /*20b90*/  BSYNC B1 ;  /* 0x0000000000017941 */ /* 0x000fea0003800000 */
.L_x_2630:
[----:B------:R-:W-:Y:S01]  /*20ba0*/  MOV R13, R39 ;  /* 0x00000027000d7202 */ /* 0x000fe20000000f00 */
[----:B------:R-:W-:Y:S02]  /*20bb0*/  IMAD.MOV.U32 R12, RZ, RZ, RZ ;  /* 0x000000ffff0c7224 */ /* 0x000fe400078e00ff */
[----:B------:R-:W-:Y:S02]  /*20bc0*/  IMAD.MOV.U32 R11, RZ, RZ, 0x1e1f ;  /* 0x00001e1fff0b7424 */ /* 0x000fe400078e00ff */
[----:B------:R-:W-:Y:S02]  /*20bd0*/  IMAD.MOV.U32 R15, RZ, RZ, -0x1 ;  /* 0xffffffffff0f7424 */ /* 0x000fe400078e00ff */
[----:B------:R-:W-:-:S07]  /*20be0*/  IMAD.MOV.U32 R38, RZ, RZ, R14 ;  /* 0x000000ffff267224 */ /* 0x000fce00078e000e */
[----:B------:R-:W-:Y:S05]  /*20bf0*/  WARPSYNC.COLLECTIVE R15, `(.L_x_2632) ;  /* 0x000000000f087348 */ /* 0x000fea0003c00000 */
[----:B------:R0:W1:Y:S02]  /*20c00*/  SHFL.IDX P6, R14, R13, R12, R11 ;  /* 0x0000000c0d0e7389 */ /* 0x00006400000c000b */
[----:B01----:R-:W-:Y:S01]  /*20c10*/  ENDCOLLECTIVE ;  /* 0x000000000000791b */ /* 0x003fe20003800000 */
.L_x_2632:
[----:B------:R-:W-:Y:S01]  /*20c20*/  IMAD.MOV.U32 R39, RZ, RZ, R14 ;  /* 0x000000ffff277224 */ /* 0x000fe200078e000e */
[----:B------:R-:W-:Y:S06]  /*20c30*/  BRA `(.L_x_2633) ;  /* 0xfffffe6000947947 */ /* 0x000fec000383ffff */
.L_x_2392:
[----:B------:R0:W0:Y:S02]  /*20c40*/  SYNCS.PHASECHK.TRANS64.TRYWAIT P2, [R57+URZ+0x2d8b0], R85 ;  /* 0x02d8b055390075a7 */ /* 0x000024000804017f */
[----:B0-----:R-:W-:Y:S05]  /*20c50*/  @!P2 NANOSLEEP.SYNCS 0x989680 ;  /* 0x009896800000a95d */ /* 0x001fea0003900000 */
[----:B------:R-:W0:Y:S02]  /*20c60*/  @!P2 SYNCS.PHASECHK.TRANS64 P2, [R57+URZ+0x2d8b0], R85 ;  /* 0x02d8b0553900a5a7 */ /* 0x000e24000804007f */
[----:B0-----:R-:W-:Y:S05]  /*20c70*/  @!P2 BRA `(.L_x_2392) ;  /* 0xfffffffc00f0a947 */ /* 0x001fea000383ffff */
[----:B------:R-:W-:Y:S05]  /*20c80*/  BRA `(.L_x_2634) ;  /* 0xfffffe6400787947 */ /* 0x000fea000383ffff */
.L_x_2400:
[----:B------:R-:W-:Y:S01]  /*20c90*/  BSSY B0, `(.L_x_2635) ;  /* 0x0000007000007945 */ /* 0x000fe20003800000 */
[----:B------:R-:W-:Y:S02]  /*20ca0*/  IMAD.MOV.U32 R12, RZ, RZ, RZ ;  /* 0x000000ffff0c7224 */ /* 0x000fe400078e00ff */
[----:B------:R-:W-:Y:S02]  /*20cb0*/  IMAD.MOV.U32 R11, RZ, RZ, 0x1f ;  /* 0x0000001fff0b7424 */ /* 0x000fe400078e00ff */
[----:B------:R-:W-:-:S07]  /*20cc0*/  IMAD.MOV.U32 R15, RZ, RZ, -0x1 ;  /* 0xffffffffff0f7424 */ /* 0x000fce00078e00ff */
[----:B--23-5:R-:W-:Y:S05]  /*20cd0*/  WARPSYNC.COLLECTIVE R15, `(.L_x_2636) ;  /* 0x000000000f087348 */ /* 0x02cfea0003c00000 */
[----:B------:R0:W1:Y:S02]  /*20ce0*/  SHFL.IDX P6, R14, R13, R12, R11 ;  /* 0x0000000c0d0e7389 */ /* 0x00006400000c000b */
[----:B0123-5:R-:W-:Y:S01]  /*20cf0*/  ENDCOLLECTIVE ;  /* 0x000000000000791b */ /* 0x02ffe20003800000 */
.L_x_2636:
[----:B------:R-:W-:Y:S05]  /*20d00*/  BSYNC B0 ;  /* 0x0000000000007941 */ /* 0x000fea0003800000 */
.L_x_2635:
[----:B------:R0:W-:Y:S01]  /*20d10*/  STL [R1+0x60], R14 ;  /* 0x0000600e01007387 */ /* 0x0001e20000100800 */
[----:B------:R-:W-:Y:S05]  /*20d20*/  BRA `(.L_x_2637) ;  /* 0xfffffe7000107947 */ /* 0x000fea000383ffff */
.L_x_2411:
[----:B------:R-:W-:Y:S01]  /*20d30*/  BSSY B1, `(.L_x_2638) ;  /* 0x0000007000017945 */ /* 0x000fe20003800000 */
[----:B------:R-:W-:Y:S02]  /*20d40*/  IMAD.MOV.U32 R12, RZ, RZ, RZ ;  /* 0x000000ffff0c7224 */ /* 0x000fe400078e00ff */
[----:B------:R-:W-:Y:S02]  /*20d50*/  IMAD.MOV.U32 R11, RZ, RZ, 0x1e1f ;  /* 0x00001e1fff0b7424 */ /* 0x000fe400078e00ff */
[----:B------:R-:W-:-:S07]  /*20d60*/  IMAD.MOV.U32 R15, RZ, RZ, -0x1 ;  /* 0xffffffffff0f7424 */ /* 0x000fce00078e00ff */
[----:B0-23--:R-:W-:Y:S05]  /*20d70*/  WARPSYNC.COLLECTIVE R15, `(.L_x_2639) ;  /* 0x000000000f087348 */ /* 0x00dfea0003c00000 */
[----:B0-----:R0:W1:Y:S02]  /*20d80*/  SHFL.IDX P6, R14, R13, R12, R11 ;  /* 0x0000000c0d0e7389 */ /* 0x00106400000c000b */
[----:B0123--:R-:W-:Y:S01]  /*20d90*/  ENDCOLLECTIVE ;  /* 0x000000000000791b */ /* 0x00ffe20003800000 */
.L_x_2639:
[----:B------:R-:W-:Y:S05]  /*20da0*/  BSYNC B1 ;  /* 0x0000000000017941 */ /* 0x000fea0003800000 */
.L_x_2638:
        /* <DEDUP_REMOVED lines=8> */
.L_x_2640:
[----:B------:R-:W-:Y:S02]  /*20e30*/  IMAD.MOV.U32 R13, RZ, RZ, R0 ;  /* 0x000000ffff0d7224 */ /* 0x000fe400078e0000 */
[----:B------:R-:W-:-:S07]  /*20e40*/  IMAD.MOV.U32 R38, RZ, RZ, R14 ;  /* 0x000000ffff267224 */ /* 0x000fce00078e000e */
[----:B------:R-:W-:Y:S05]  /*20e50*/  WARPSYNC.COLLECTIVE R15, `(.L_x_2641) ;  /* 0x000000000f087348 */ /* 0x000fea0003c00000 */
[----:B------:R0:W1:Y:S02]  /*20e60*/  SHFL.IDX P6, R14, R13, R12, R11 ;  /* 0x0000000c0d0e7389 */ /* 0x00006400000c000b */
[----:B01----:R-:W-:Y:S01]  /*20e70*/  ENDCOLLECTIVE ;  /* 0x000000000000791b */ /* 0x003fe20003800000 */
.L_x_2641:
[----:B------:R-:W-:Y:S02]  /*20e80*/  IMAD.MOV.U32 R13, RZ, RZ, R39 ;  /* 0x000000ffff0d7224 */ /* 0x000fe400078e0027 */
[----:B------:R-:W-:-:S07]  /*20e90*/  IMAD.MOV.U32 R0, RZ, RZ, R14 ;  /* 0x000000ffff007224 */ /* 0x000fce00078e000e */
[----:B------:R-:W-:Y:S05]  /*20ea0*/  WARPSYNC.COLLECTIVE R15, `(.L_x_2642) ;  /* 0x000000000f087348 */ /* 0x000fea0003c00000 */
[----:B------:R0:W1:Y:S02]  /*20eb0*/  SHFL.IDX P6, R14, R13, R12, R11 ;  /* 0x0000000c0d0e7389 */ /* 0x00006400000c000b */
[----:B01----:R-:W-:Y:S01]  /*20ec0*/  ENDCOLLECTIVE ;  /* 0x000000000000791b */ /* 0x003fe20003800000 */
.L_x_2642:
[----:B------:R-:W-:Y:S01]  /*20ed0*/  IMAD.MOV.U32 R39, RZ, RZ, R14 ;  /* 0x000000ffff277224 */ /* 0x000fe200078e000e */
[----:B------:R-:W-:Y:S06]  /*20ee0*/  BRA `(.L_x_2643) ;  /* 0xfffffe7400807947 */ /* 0x000fec000383ffff */
.L_x_2415:
[----:B0-----:R0:W1:Y:S02]  /*20ef0*/  SYNCS.PHASECHK.TRANS64.TRYWAIT P0, [R2+URZ+0x2d800], R3 ;  /* 0x02d80003020075a7 */ /* 0x001064000800017f */
[----:B-1----:R-:W-:Y:S05]  /*20f00*/  @!P0 NANOSLEEP.SYNCS 0x989680 ;  /* 0x009896800000895d */ /* 0x002fea0003900000 */
[----:B------:R-:W1:Y:S02]  /*20f10*/  @!P0 SYNCS.PHASECHK.TRANS64 P0, [R2+URZ+0x2d800], R3 ;  /* 0x02d80003020085a7 */ /* 0x000e64000800007f */
[----:B-1----:R-:W-:Y:S05]  /*20f20*/  @!P0 BRA `(.L_x_2415) ;  /* 0xfffffffc00f08947 */ /* 0x002fea000383ffff */
[----:B------:R-:W-:Y:S05]  /*20f30*/  BRA `(.L_x_2644) ;  /* 0xfffffe7c00c87947 */ /* 0x000fea000383ffff */
.L_x_2427:
[----:B------:R-:W-:Y:S01]  /*20f40*/  BSSY B1, `(.L_x_2645) ;  /* 0x0000007000017945 */ /* 0x000fe20003800000 */
[----:B------:R-:W-:Y:S02]  /*20f50*/  IMAD.MOV.U32 R12, RZ, RZ, RZ ;  /* 0x000000ffff0c7224 */ /* 0x000fe400078e00ff */
[----:B------:R-:W-:Y:S02]  /*20f60*/  IMAD.MOV.U32 R11, RZ, RZ, 0x1e1f ;  /* 0x00001e1fff0b7424 */ /* 0x000fe400078e00ff */
[----:B------:R-:W-:-:S07]  /*20f70*/  IMAD.MOV.U32 R15, RZ, RZ, -0x1 ;  /* 0xffffffffff0f7424 */ /* 0x000fce00078e00ff */
[----:B0--3--:R-:W-:Y:S05]  /*20f80*/  WARPSYNC.COLLECTIVE R15, `(.L_x_2646) ;  /* 0x000000000f087348 */ /* 0x009fea0003c00000 */
[----:B0-----:R0:W1:Y:S02]  /*20f90*/  SHFL.IDX P6, R14, R13, R12, R11 ;  /* 0x0000000c0d0e7389 */ /* 0x00106400000c000b */
[----:B01-3--:R-:W-:Y:S01]  /*20fa0*/  ENDCOLLECTIVE ;  /* 0x000000000000791b */ /* 0x00bfe20003800000 */
.L_x_2646:
[----:B------:R-:W-:Y:S05]  /*20fb0*/  BSYNC B1 ;  /* 0x0000000000017941 */ /* 0x000fea0003800000 */
.L_x_2645:
        /* <DEDUP_REMOVED lines=8> */
.L_x_2647:
[----:B------:R-:W-:Y:S02]  /*21040*/  IMAD.MOV.U32 R13, RZ, RZ, R37 ;  /* 0x000000ffff0d7224 */ /* 0x000fe400078e0025 */
[----:B------:R-:W-:-:S07]  /*21050*/  IMAD.MOV.U32 R3, RZ, RZ, R14 ;  /* 0x000000ffff037224 */ /* 0x000fce00078e000e */
[----:B------:R-:W-:Y:S05]  /*21060*/  WARPSYNC.COLLECTIVE R15, `(.L_x_2648) ;  /* 0x000000000f087348 */ /* 0x000fea0003c00000 */
[----:B------:R0:W1:Y:S02]  /*21070*/  SHFL.IDX P6, R14, R13, R12, R11 ;  /* 0x0000000c0d0e7389 */ /* 0x00006400000c000b */
[----:B01----:R-:W-:Y:S01]  /*21080*/  ENDCOLLECTIVE ;  /* 0x000000000000791b */ /* 0x003fe20003800000 */
.L_x_2648:
[----:B------:R-:W-:Y:S02]  /*21090*/  IMAD.MOV.U32 R13, RZ, RZ, R38 ;  /* 0x000000ffff0d7224 */ /* 0x000fe400078e0026 */
[----:B------:R-:W-:-:S07]  /*210a0*/  IMAD.MOV.U32 R37, RZ, RZ, R14 ;  /* 0x000000ffff257224 */ /* 0x000fce00078e000e */
[----:B------:R-:W-:Y:S05]  /*210b0*/  WARPSYNC.COLLECTIVE R15, `(.L_x_2649) ;  /* 0x000000000f087348 */ /* 0x000fea0003c00000 */
[----:B------:R0:W1:Y:S02]  /*210c0*/  SHFL.IDX P6, R14, R13, R12, R11 ;  /* 0x0000000c0d0e7389 */ /* 0x00006400000c000b */
[----:B01----:R-:W-:Y:S01]  /*210d0*/  ENDCOLLECTIVE ;  /* 0x000000000000791b */ /* 0x003fe20003800000 */
.L_x_2649:
[----:B------:R-:W-:Y:S01]  /*210e0*/  IMAD.MOV.U32 R38, RZ, RZ, R14 ;  /* 0x000000ffff267224 */ /* 0x000fe200078e000e */
[----:B------:R-:W-:Y:S06]  /*210f0*/  BRA `(.L_x_2650) ;  /* 0xfffffe9000e47947 */ /* 0x000fec000383ffff */
.L_x_2431:
[----:B0-----:R0:W1:Y:S02]  /*21100*/  SYNCS.PHASECHK.TRANS64.TRYWAIT P0, [R2+URZ+0x2d800], R3 ;  /* 0x02d80003020075a7 */ /* 0x001064000800017f */
[----:B-1----:R-:W-:Y:S05]  /*21110*/  @!P0 NANOSLEEP.SYNCS 0x989680 ;  /* 0x009896800000895d */ /* 0x002fea0003900000 */
[----:B------:R-:W1:Y:S02]  /*21120*/  @!P0 SYNCS.PHASECHK.TRANS64 P0, [R2+URZ+0x2d800], R3 ;  /* 0x02d80003020085a7 */ /* 0x000e64000800007f */
[----:B-1----:R-:W-:Y:S05]  /*21130*/  @!P0 BRA `(.L_x_2431) ;  /* 0xfffffffc00f08947 */ /* 0x002fea000383ffff */
[----:B------:R-:W-:Y:S05]  /*21140*/  BRA `(.L_x_2651) ;  /* 0xfffffe98009c7947 */ /* 0x000fea000383ffff */
.L_x_2439:
[----:B--2---:R2:W3:Y:S02]  /*21150*/  SYNCS.PHASECHK.TRANS64.TRYWAIT P1, [R0+URZ+0x2d830], R5 ;  /* 0x02d83005000075a7 */ /* 0x0044e4000802017f */
[----:B---3--:R-:W-:Y:S05]  /*21160*/  @!P1 NANOSLEEP.SYNCS 0x989680 ;  /* 0x009896800000995d */ /* 0x008fea0003900000 */
[----:B------:R-:W3:Y:S02]  /*21170*/  @!P1 SYNCS.PHASECHK.TRANS64 P1, [R0+URZ+0x2d830], R5 ;  /* 0x02d83005000095a7 */ /* 0x000ee4000802007f */
[----:B---3--:R-:W-:Y:S05]  /*21180*/  @!P1 BRA `(.L_x_2439) ;  /* 0xfffffffc00f09947 */ /* 0x008fea000383ffff */
[----:B------:R-:W-:Y:S05]  /*21190*/  BRA `(.L_x_2438) ;  /* 0xfffffeb0008c7947 */ /* 0x000fea000383ffff */
.L_x_2446:
[----:B-1----:R1:W2:Y:S02]  /*211a0*/  SYNCS.PHASECHK.TRANS64.TRYWAIT P2, [R7+URZ+0x2d830], R8 ;  /* 0x02d83008070075a7 */ /* 0x0022a4000804017f */
[----:B--2---:R-:W-:Y:S05]  /*211b0*/  @!P2 NANOSLEEP.SYNCS 0x989680 ;  /* 0x009896800000a95d */ /* 0x004fea0003900000 */
[----:B------:R-:W2:Y:S02]  /*211c0*/  @!P2 SYNCS.PHASECHK.TRANS64 P2, [R7+URZ+0x2d830], R8 ;  /* 0x02d830080700a5a7 */ /* 0x000ea4000804007f */
[----:B--2---:R-:W-:Y:S05]  /*211d0*/  @!P2 BRA `(.L_x_2446) ;  /* 0xfffffffc00f0a947 */ /* 0x004fea000383ffff */
[----:B------:R-:W-:Y:S05]  /*211e0*/  BRA `(.L_x_2445) ;  /* 0xfffffee000007947 */ /* 0x000fea000383ffff */
.L_x_2450:
[----:B-1----:R1:W2:Y:S02]  /*211f0*/  SYNCS.PHASECHK.TRANS64.TRYWAIT P1, [R8+URZ+0x2d850], R7 ;  /* 0x02d85007080075a7 */ /* 0x0022a4000802017f */
[----:B--2---:R-:W-:Y:S05]  /*21200*/  @!P1 NANOSLEEP.SYNCS 0x989680 ;  /* 0x009896800000995d */ /* 0x004fea0003900000 */
[----:B------:R-:W2:Y:S02]  /*21210*/  @!P1 SYNCS.PHASECHK.TRANS64 P1, [R8+URZ+0x2d850], R7 ;  /* 0x02d85007080095a7 */ /* 0x000ea4000802007f */
[----:B--2---:R-:W-:Y:S05]  /*21220*/  @!P1 BRA `(.L_x_2450) ;  /* 0xfffffffc00f09947 */ /* 0x004fea000383ffff */
[----:B------:R-:W-:Y:S05]  /*21230*/  BRA `(.L_x_2447) ;  /* 0xfffffee400287947 */ /* 0x000fea000383ffff */
.L_x_2459:
[----:B-1----:R1:W3:Y:S02]  /*21240*/  SYNCS.PHASECHK.TRANS64.TRYWAIT P2, [R7+URZ+0x2d830], R8 ;  /* 0x02d83008070075a7 */ /* 0x0022e4000804017f */
[----:B---3--:R-:W-:Y:S05]  /*21250*/  @!P2 NANOSLEEP.SYNCS 0x989680 ;  /* 0x009896800000a95d */ /* 0x008fea0003900000 */
[----:B------:R-:W3:Y:S02]  /*21260*/  @!P2 SYNCS.PHASECHK.TRANS64 P2, [R7+URZ+0x2d830], R8 ;  /* 0x02d830080700a5a7 */ /* 0x000ee4000804007f */
[----:B---3--:R-:W-:Y:S05]  /*21270*/  @!P2 BRA `(.L_x_2459) ;  /* 0xfffffffc00f0a947 */ /* 0x008fea000383ffff */
[----:B------:R-:W-:Y:S05]  /*21280*/  BRA `(.L_x_2458) ;  /* 0xffffff14007c7947 */ /* 0x000fea000383ffff */
.L_x_2463:
[----:B-1----:R1:W2:Y:S02]  /*21290*/  SYNCS.PHASECHK.TRANS64.TRYWAIT P1, [R8+URZ+0x2d850], R7 ;  /* 0x02d85007080075a7 */ /* 0x0022a4000802017f */
[----:B--2---:R-:W-:Y:S05]  /*212a0*/  @!P1 NANOSLEEP.SYNCS 0x989680 ;  /* 0x009896800000995d */ /* 0x004fea0003900000 */
[----:B------:R-:W2:Y:S02]  /*212b0*/  @!P1 SYNCS.PHASECHK.TRANS64 P1, [R8+URZ+0x2d850], R7 ;  /* 0x02d85007080095a7 */ /* 0x000ea4000802007f */
[----:B--2---:R-:W-:Y:S05]  /*212c0*/  @!P1 BRA `(.L_x_2463) ;  /* 0xfffffffc00f09947 */ /* 0x004fea000383ffff */
[----:B------:R-:W-:Y:S05]  /*212d0*/  BRA `(.L_x_2460) ;  /* 0xffffff1800a47947 */ /* 0x000fea000383ffff */
.L_x_2470:
[----:B-1----:R1:W3:Y:S02]  /*212e0*/  SYNCS.PHASECHK.TRANS64.TRYWAIT P1, [R6+URZ+0x2d850], R9 ;  /* 0x02d85009060075a7 */ /* 0x0022e4000802017f */
[----:B---3--:R-:W-:Y:S05]  /*212f0*/  @!P1 NANOSLEEP.SYNCS 0x989680 ;  /* 0x009896800000995d */ /* 0x008fea0003900000 */
[----:B------:R-:W3:Y:S02]  /*21300*/  @!P1 SYNCS.PHASECHK.TRANS64 P1, [R6+URZ+0x2d850], R9 ;  /* 0x02d85009060095a7 */ /* 0x000ee4000802007f */
[----:B---3--:R-:W-:Y:S05]  /*21310*/  @!P1 BRA `(.L_x_2470) ;  /* 0xfffffffc00f09947 */ /* 0x008fea000383ffff */
[----:B------:R-:W-:Y:S05]  /*21320*/  BRA `(.L_x_2469) ;  /* 0xffffff40007c7947 */ /* 0x000fea000383ffff */
.L_x_2476:
[----:B------:R-:W-:Y:S02]  /*21330*/  IMAD.MOV.U32 R13, RZ, RZ, R9 ;  /* 0x000000ffff0d7224 */ /* 0x000fe400078e0009 */
[----:B------:R-:W-:Y:S02]  /*21340*/  IMAD.MOV.U32 R12, RZ, RZ, RZ ;  /* 0x000000ffff0c7224 */ /* 0x000fe400078e00ff */
[----:B------:R-:W-:Y:S02]  /*21350*/  IMAD.MOV.U32 R11, RZ, RZ, 0x1c1f ;  /* 0x00001c1fff0b7424 */ /* 0x000fe400078e00ff */
[----:B------:R-:W-:-:S07]  /*21360*/  IMAD.MOV.U32 R15, RZ, RZ, -0x1 ;  /* 0xffffffffff0f7424 */ /* 0x000fce00078e00ff */
[----:B-----5:R-:W-:Y:S05]  /*21370*/  WARPSYNC.COLLECTIVE R15, `(.L_x_2652) ;  /* 0x000000000f087348 */ /* 0x020fea0003c00000 */
[----:B------:R0:W1:Y:S02]  /*21380*/  SHFL.IDX P6, R14, R13, R12, R11 ;  /* 0x0000000c0d0e7389 */ /* 0x00006400000c000b */
[----:B01---5:R-:W-:Y:S01]  /*21390*/  ENDCOLLECTIVE ;  /* 0x000000000000791b */ /* 0x023fe20003800000 */
.L_x_2652:
[----:B------:R-:W-:Y:S02]  /*213a0*/  IMAD.MOV.U32 R13, RZ, RZ, R0 ;  /* 0x000000ffff0d7224 */ /* 0x000fe400078e0000 */
[----:B------:R-:W-:-:S07]  /*213b0*/  IMAD.MOV.U32 R3, RZ, RZ, R14 ;  /* 0x000000ffff037224 */ /* 0x000fce00078e000e */
[----:B------:R-:W-:Y:S05]  /*213c0*/  WARPSYNC.COLLECTIVE R15, `(.L_x_2653) ;  /* 0x000000000f087348 */ /* 0x000fea0003c00000 */
[----:B------:R0:W1:Y:S02]  /*213d0*/  SHFL.IDX P6, R14, R13, R12, R11 ;  /* 0x0000000c0d0e7389 */ /* 0x00006400000c000b */
[----:B01----:R-:W-:Y:S01]  /*213e0*/  ENDCOLLECTIVE ;  /* 0x000000000000791b */ /* 0x003fe20003800000 */
.L_x_2653:
[----:B------:R-:W-:Y:S05]  /*213f0*/  BRA `(.L_x_2654) ;  /* 0xffffff5c004c7947 */ /* 0x000fea000383ffff */
.L_x_2479:
        /* <DEDUP_REMOVED lines=8> */
.L_x_2656:
[----:B------:R-:W-:Y:S05]  /*21480*/  BSYNC B1 ;  /* 0x0000000000017941 */ /* 0x000fea0003800000 */
.L_x_2655:
        /* <DEDUP_REMOVED lines=8> */
.L_x_2657:
[----:B------:R-:W-:Y:S05]  /*21510*/  BRA `(.L_x_2658) ;  /* 0xffffff5c005c7947 */ /* 0x000fea000383ffff */
.L_x_2481:
[----:B------:R-:W-:Y:S02]  /*21520*/  IMAD.MOV.U32 R13, RZ, RZ, R24 ;  /* 0x000000ffff0d7224 */ /* 0x000fe400078e0018 */
[----:B------:R-:W-:Y:S02]  /*21530*/  IMAD.MOV.U32 R12, RZ, RZ, RZ ;  /* 0x000000ffff0c7224 */ /* 0x000fe400078e00ff */
[----:B------:R-:W-:Y:S02]  /*21540*/  IMAD.MOV.U32 R11, RZ, RZ, 0x1c1f ;  /* 0x00001c1fff0b7424 */ /* 0x000fe400078e00ff */
[----:B------:R-:W-:-:S07]  /*21550*/  IMAD.MOV.U32 R15, RZ, RZ, -0x1 ;  /* 0xffffffffff0f7424 */ /* 0x000fce00078e00ff */
[----:B------:R-:W-:Y:S05]  /*21560*/  WARPSYNC.COLLECTIVE R15, `(.L_x_2659) ;  /* 0x000000000f087348 */ /* 0x000fea0003c00000 */
[----:B------:R0:W1:Y:S02]  /*21570*/  SHFL.IDX P6, R14, R13, R12, R11 ;  /* 0x0000000c0d0e7389 */ /* 0x00006400000c000b */
[----:B01----:R-:W-:Y:S01]  /*21580*/  ENDCOLLECTIVE ;  /* 0x000000000000791b */ /* 0x003fe20003800000 */
.L_x_2659:
[----:B------:R-:W-:Y:S02]  /*21590*/  IMAD.MOV.U32 R13, RZ, RZ, R0 ;  /* 0x000000ffff0d7224 */ /* 0x000fe400078e0000 */
[----:B------:R-:W-:-:S07]  /*215a0*/  IMAD.MOV.U32 R3, RZ, RZ, R14 ;  /* 0x000000ffff037224 */ /* 0x000fce00078e000e */
[----:B------:R-:W-:Y:S05]  /*215b0*/  WARPSYNC.COLLECTIVE R15, `(.L_x_2660) ;  /* 0x000000000f087348 */ /* 0x000fea0003c00000 */
[----:B------:R0:W1:Y:S02]  /*215c0*/  SHFL.IDX P6, R14, R13, R12, R11 ;  /* 0x0000000c0d0e7389 */ /* 0x00006400000c000b */
[----:B01----:R-:W-:Y:S01]  /*215d0*/  ENDCOLLECTIVE ;  /* 0x000000000000791b */ /* 0x003fe20003800000 */
.L_x_2660:
[----:B------:R-:W-:Y:S05]  /*215e0*/  BRA `(.L_x_2661) ;  /* 0xffffff6000287947 */ /* 0x000fea000383ffff */
.L_x_2484:
        /* <DEDUP_REMOVED lines=8> */
.L_x_2663:
[----:B------:R-:W-:Y:S05]  /*21670*/  BSYNC B1 ;  /* 0x0000000000017941 */ /* 0x000fea0003800000 */
.L_x_2662:
        /* <DEDUP_REMOVED lines=8> */
.L_x_2664:
[----:B------:R-:W-:Y:S05]  /*21700*/  BRA `(.L_x_2665) ;  /* 0xffffff6400247947 */ /* 0x000fea000383ffff */
.L_x_2488:
[----:B------:R-:W-:Y:S02]  /*21710*/  IMAD.MOV.U32 R13, RZ, RZ, R4 ;  /* 0x000000ffff0d7224 */ /* 0x000fe400078e0004 */
[----:B------:R-:W-:Y:S02]  /*21720*/  IMAD.MOV.U32 R12, RZ, RZ, RZ ;  /* 0x000000ffff0c7224 */ /* 0x000fe400078e00ff */
[----:B------:R-:W-:Y:S02]  /*21730*/  IMAD.MOV.U32 R11, RZ, RZ, 0x1c1f ;  /* 0x00001c1fff0b7424 */ /* 0x000fe400078e00ff */
[----:B------:R-:W-:-:S07]  /*21740*/  IMAD.MOV.U32 R15, RZ, RZ, -0x1 ;  /* 0xffffffffff0f7424 */ /* 0x000fce00078e00ff */
[----:B-1----:R-:W-:Y:S05]  /*21750*/  WARPSYNC.COLLECTIVE R15, `(.L_x_2666) ;  /* 0x000000000f087348 */ /* 0x002fea0003c00000 */
[----:B------:R0:W2:Y:S02]  /*21760*/  SHFL.IDX P6, R14, R13, R12, R11 ;  /* 0x0000000c0d0e7389 */ /* 0x0000a400000c000b */
[----:B012---:R-:W-:Y:S01]  /*21770*/  ENDCOLLECTIVE ;  /* 0x000000000000791b */ /* 0x007fe20003800000 */
.L_x_2666:
[----:B------:R-:W-:Y:S02]  /*21780*/  IMAD.MOV.U32 R13, RZ, RZ, R0 ;  /* 0x000000ffff0d7224 */ /* 0x000fe400078e0000 */
[----:B------:R-:W-:-:S07]  /*21790*/  IMAD.MOV.U32 R3, RZ, RZ, R14 ;  /* 0x000000ffff037224 */ /* 0x000fce00078e000e */
[----:B------:R-:W-:Y:S05]  /*217a0*/  WARPSYNC.COLLECTIVE R15, `(.L_x_2667) ;  /* 0x000000000f087348 */ /* 0x000fea0003c00000 */
[----:B------:R0:W1:Y:S02]  /*217b0*/  SHFL.IDX P6, R14, R13, R12, R11 ;  /* 0x0000000c0d0e7389 */ /* 0x00006400000c000b */
[----:B01----:R-:W-:Y:S01]  /*217c0*/  ENDCOLLECTIVE ;  /* 0x000000000000791b */ /* 0x003fe20003800000 */
.L_x_2667:
[----:B------:R-:W-:Y:S05]  /*217d0*/  BRA `(.L_x_2668) ;  /* 0xffffff70005c7947 */ /* 0x000fea000383ffff */
.L_x_2491:
        /* <DEDUP_REMOVED lines=8> */
.L_x_2670:
[----:B------:R-:W-:Y:S05]  /*21860*/  BSYNC B1 ;  /* 0x0000000000017941 */ /* 0x000fea0003800000 */
.L_x_2669:
        /* <DEDUP_REMOVED lines=8> */
.L_x_2671:
[----:B------:R-:W-:Y:S05]  /*218f0*/  BRA `(.L_x_2672) ;  /* 0xffffff7000707947 */ /* 0x000fea000383ffff */
.L_x_2510:
[----:B------:R-:W2:Y:S01]  /*21900*/  S2R R7, SR_TID.X ;  /* 0x0000000000077919 */ /* 0x000ea20000002100 */
[----:B------:R-:W-:Y:S01]  /*21910*/  BSSY B1, `(.L_x_2673) ;  /* 0x000000a000017945 */ /* 0x000fe20003800000 */
[----:B------:R-:W-:Y:S02]  /*21920*/  IMAD.MOV.U32 R12, RZ, RZ, RZ ;  /* 0x000000ffff0c7224 */ /* 0x000fe400078e00ff */
[----:B------:R-:W-:Y:S02]  /*21930*/  IMAD.MOV.U32 R11, RZ, RZ, 0x1f ;  /* 0x0000001fff0b7424 */ /* 0x000fe400078e00ff */
[----:B------:R-:W-:Y:S01]  /*21940*/  IMAD.MOV.U32 R15, RZ, RZ, -0x1 ;  /* 0xffffffffff0f7424 */ /* 0x000fe200078e00ff */
[----:B--2---:R-:W-:-:S04]  /*21950*/  SHF.R.U32.HI R7, RZ, 0x5, R7 ;  /* 0x00000005ff077819 */ /* 0x004fc80000011607 */
[----:B------:R-:W-:-:S05]  /*21960*/  LOP3.LUT R7, R7, 0x3, RZ, 0xc0, !PT ;  /* 0x0000000307077812 */ /* 0x000fca00078ec0ff */
[----:B------:R-:W-:-:S07]  /*21970*/  IMAD.MOV.U32 R13, RZ, RZ, R7 ;  /* 0x000000ffff0d7224 */ /* 0x000fce00078e0007 */
[----:B01----:R-:W-:Y:S05]  /*21980*/  WARPSYNC.COLLECTIVE R15, `(.L_x_2674) ;  /* 0x000000000f087348 */ /* 0x003fea0003c00000 */
[----:B------:R2:W3:Y:S02]  /*21990*/  SHFL.IDX P6, R14, R13, R12, R11 ;  /* 0x0000000c0d0e7389 */ /* 0x0004e400000c000b */
[----:B0123--:R-:W-:Y:S01]  /*219a0*/  ENDCOLLECTIVE ;  /* 0x000000000000791b */ /* 0x00ffe20003800000 */
.L_x_2674:
[----:B------:R-:W-:Y:S05]  /*219b0*/  BSYNC B1 ;  /* 0x0000000000017941 */ /* 0x000fea0003800000 */
.L_x_2673:
[----:B------:R-:W-:Y:S05]  /*219c0*/  BRA `(.L_x_2675) ;  /* 0xffffff8c009c7947 */ /* 0x000fea000383ffff */
.L_x_2512:
[----:B------:R-:W-:Y:S01]  /*219d0*/  BSSY B1, `(.L_x_2676) ;  /* 0x0000006000017945 */ /* 0x000fe20003800000 */
[----:B------:R-:W-:-:S07]  /*219e0*/  IMAD.MOV.U32 R15, RZ, RZ, -0x1 ;  /* 0xffffffffff0f7424 */ /* 0x000fce00078e00ff */
[----:B012---:R-:W-:Y:S05]  /*219f0*/  WARPSYNC.COLLECTIVE R15, `(.L_x_2677) ;  /* 0x000000000f0c7348 */ /* 0x007fea0003c00000 */
[----:B------:R-:W-:Y:S02]  /*21a00*/  ELECT P6, UR62, PT ;  /* 0x00000000003e782f */ /* 0x000fe400038c0000 */
[----:B------:R-:W-:Y:S01]  /*21a10*/  MOV R14, UR62 ;  /* 0x0000003e000e7c02 */ /* 0x000fe20008000f00 */
[----:B012---:R-:W-:Y:S10]  /*21a20*/  ENDCOLLECTIVE ;  /* 0x000000000000791b */ /* 0x007ff40003800000 */
.L_x_2677:
[----:B------:R-:W-:Y:S05]  /*21a30*/  BSYNC B1 ;  /* 0x0000000000017941 */ /* 0x000fea0003800000 */
.L_x_2676:
[----:B------:R-:W-:Y:S05]  /*21a40*/  BRA `(.L_x_2511) ;  /* 0xffffff8c00947947 */ /* 0x000fea000383ffff */
.L_x_2514:
[----:B--2---:R2:W3:Y:S02]  /*21a50*/  SYNCS.PHASECHK.TRANS64.TRYWAIT P0, [R16+URZ+0x2d820], R6 ;  /* 0x02d82006100075a7 */ /* 0x0044e4000800017f */
[----:B---3--:R-:W-:Y:S05]  /*21a60*/  @!P0 NANOSLEEP.SYNCS 0x989680 ;  /* 0x009896800000895d */ /* 0x008fea0003900000 */
[----:B------:R-:W3:Y:S02]  /*21a70*/  @!P0 SYNCS.PHASECHK.TRANS64 P0, [R16+URZ+0x2d820], R6 ;  /* 0x02d82006100085a7 */ /* 0x000ee4000800007f */
[----:B---3--:R-:W-:Y:S05]  /*21a80*/  @!P0 BRA `(.L_x_2514) ;  /* 0xfffffffc00f08947 */ /* 0x008fea000383ffff */
[----:B------:R-:W-:Y:S05]  /*21a90*/  BRA `(.L_x_2678) ;  /* 0xffffff8c00a47947 */ /* 0x000fea000383ffff */
.L_x_2518:
[----:B0-----:R0:W1:Y:S02]  /*21aa0*/  SYNCS.PHASECHK.TRANS64.TRYWAIT P0, [R9+URZ+0x2d8a0], R11 ;  /* 0x02d8a00b090075a7 */ /* 0x001064000800017f */
[----:B-1----:R-:W-:Y:S05]  /*21ab0*/  @!P0 NANOSLEEP.SYNCS 0x989680 ;  /* 0x009896800000895d */ /* 0x002fea0003900000 */
[----:B------:R-:W1:Y:S02]  /*21ac0*/  @!P0 SYNCS.PHASECHK.TRANS64 P0, [R9+URZ+0x2d8a0], R11 ;  /* 0x02d8a00b090085a7 */ /* 0x000e64000800007f */
[----:B-1----:R-:W-:Y:S05]  /*21ad0*/  @!P0 BRA `(.L_x_2518) ;  /* 0xfffffffc00f08947 */ /* 0x002fea000383ffff */
[----:B------:R-:W-:Y:S05]  /*21ae0*/  BRA `(.L_x_2679) ;  /* 0xffffff8c00c07947 */ /* 0x000fea000383ffff */
.L_x_2525:
[----:B-1----:R1:W2:Y:S02]  /*21af0*/  SYNCS.PHASECHK.TRANS64.TRYWAIT P0, [R9+URZ+0x2d8c0], R11 ;  /* 0x02d8c00b090075a7 */ /* 0x0022a4000800017f */
[----:B--2---:R-:W-:Y:S05]  /*21b00*/  @!P0 NANOSLEEP.SYNCS 0x989680 ;  /* 0x009896800000895d */ /* 0x004fea0003900000 */
[----:B------:R-:W2:Y:S02]  /*21b10*/  @!P0 SYNCS.PHASECHK.TRANS64 P0, [R9+URZ+0x2d8c0], R11 ;  /* 0x02d8c00b090085a7 */ /* 0x000ea4000800007f */
[----:B--2---:R-:W-:Y:S05]  /*21b20*/  @!P0 BRA `(.L_x_2525) ;  /* 0xfffffffc00f08947 */ /* 0x004fea000383ffff */
[----:B------:R-:W-:Y:S05]  /*21b30*/  BRA `(.L_x_2680) ;  /* 0xffffff9000bc7947 */ /* 0x000fea000383ffff */
.L_x_2534:
[----:B0-----:R0:W1:Y:S02]  /*21b40*/  SYNCS.PHASECHK.TRANS64.TRYWAIT P1, [R9+URZ+0x2d8a0], R8 ;  /* 0x02d8a008090075a7 */ /* 0x001064000802017f */
[----:B-1----:R-:W-:Y:S05]  /*21b50*/  @!P1 NANOSLEEP.SYNCS 0x989680 ;  /* 0x009896800000995d */ /* 0x002fea0003900000 */
[----:B------:R-:W1:Y:S02]  /*21b60*/  @!P1 SYNCS.PHASECHK.TRANS64 P1, [R9+URZ+0x2d8a0], R8 ;  /* 0x02d8a008090095a7 */ /* 0x000e64000802007f */
[----:B-1----:R-:W-:Y:S05]  /*21b70*/  @!P1 BRA `(.L_x_2534) ;  /* 0xfffffffc00f09947 */ /* 0x002fea000383ffff */
[----:B------:R-:W-:Y:S05]  /*21b80*/  BRA `(.L_x_2681) ;  /* 0xffffff9400fc7947 */ /* 0x000fea000383ffff */
.L_x_2541:
[----:B-1----:R1:W2:Y:S02]  /*21b90*/  SYNCS.PHASECHK.TRANS64.TRYWAIT P1, [R9+URZ+0x2d8c0], R8 ;  /* 0x02d8c008090075a7 */ /* 0x0022a4000802017f */
[----:B--2---:R-:W-:Y:S05]  /*21ba0*/  @!P1 NANOSLEEP.SYNCS 0x989680 ;  /* 0x009896800000995d */ /* 0x004fea0003900000 */
[----:B------:R-:W2:Y:S02]  /*21bb0*/  @!P1 SYNCS.PHASECHK.TRANS64 P1, [R9+URZ+0x2d8c0], R8 ;  /* 0x02d8c008090095a7 */ /* 0x000ea4000802007f */
[----:B--2---:R-:W-:Y:S05]  /*21bc0*/  @!P1 BRA `(.L_x_2541) ;  /* 0xfffffffc00f09947 */ /* 0x004fea000383ffff */
[----:B------:R-:W-:Y:S05]  /*21bd0*/  BRA `(.L_x_2682) ;  /* 0xffffff9800f47947 */ /* 0x000fea000383ffff */
.L_x_2558:
        /* <DEDUP_REMOVED lines=11> */
.L_x_2684:
[----:B------:R-:W-:Y:S05]  /*21c90*/  BSYNC B0 ;  /* 0x0000000000007941 */ /* 0x000fea0003800000 */
.L_x_2683:
[----:B------:R-:W-:Y:S05]  /*21ca0*/  BRA `(.L_x_2685) ;  /* 0xffffffa800ec7947 */ /* 0x000fea000383ffff */
.L_x_2561:
[----:B0-----:R0:W1:Y:S02]  /*21cb0*/  SYNCS.PHASECHK.TRANS64.TRYWAIT P0, [R0+URZ+0x2d840], R5 ;  /* 0x02d84005000075a7 */ /* 0x001064000800017f */
[----:B-1----:R-:W-:Y:S05]  /*21cc0*/  @!P0 NANOSLEEP.SYNCS 0x989680 ;  /* 0x009896800000895d */ /* 0x002fea0003900000 */
[----:B------:R-:W1:Y:S02]  /*21cd0*/  @!P0 SYNCS.PHASECHK.TRANS64 P0, [R0+URZ+0x2d840], R5 ;  /* 0x02d84005000085a7 */ /* 0x000e64000800007f */
[----:B-1----:R-:W-:Y:S05]  /*21ce0*/  @!P0 BRA `(.L_x_2561) ;  /* 0xfffffffc00f08947 */ /* 0x002fea000383ffff */
[----:B------:R-:W-:Y:S05]  /*21cf0*/  BRA `(.L_x_2686) ;  /* 0xffffffac00407947 */ /* 0x000fea000383ffff */
.L_x_2562:
        /* <DEDUP_REMOVED lines=8> */
.L_x_2688:
[----:B------:R-:W-:Y:S05]  /*21d80*/  BSYNC B0 ;  /* 0x0000000000007941 */ /* 0x000fea0003800000 */
.L_x_2687:
        /* <DEDUP_REMOVED lines=8> */
.L_x_2689:
[----:B------:R-:W-:Y:S02]  /*21e10*/  IMAD.MOV.U32 R13, RZ, RZ, R7 ;  /* 0x000000ffff0d7224 */ /* 0x000fe400078e0007 */
[----:B------:R-:W-:Y:S02]  /*21e20*/  IMAD.MOV.U32 R12, RZ, RZ, 0x1 ;  /* 0x00000001ff0c7424 */ /* 0x000fe400078e00ff */
[----:B------:R-:W-:-:S07]  /*21e30*/  IMAD.MOV.U32 R4, RZ, RZ, R14 ;  /* 0x000000ffff047224 */ /* 0x000fce00078e000e */
[----:B------:R-:W-:Y:S05]  /*21e40*/  WARPSYNC.COLLECTIVE R15, `(.L_x_2690) ;  /* 0x000000000f087348 */ /* 0x000fea0003c00000 */
[----:B------:R0:W1:Y:S02]  /*21e50*/  SHFL.IDX P6, R14, R13, R12, R11 ;  /* 0x0000000c0d0e7389 */ /* 0x00006400000c000b */
[----:B01----:R-:W-:Y:S01]  /*21e60*/  ENDCOLLECTIVE ;  /* 0x000000000000791b */ /* 0x003fe20003800000 */
.L_x_2690:
        /* <DEDUP_REMOVED lines=18> */
.L_x_2691:
[----:B------:R-:W-:Y:S02]  /*21f90*/  IMAD.MOV.U32 R13, RZ, RZ, R7 ;  /* 0x000000ffff0d7224 */ /* 0x000fe400078e0007 */
[----:B------:R-:W-:Y:S02]  /*21fa0*/  IMAD.MOV.U32 R12, RZ, RZ, 0x2 ;  /* 0x00000002ff0c7424 */ /* 0x000fe400078e00ff */
[----:B------:R-:W-:-:S07]  /*21fb0*/  IMAD.MOV.U32 R4, RZ, RZ, R14 ;  /* 0x000000ffff047224 */ /* 0x000fce00078e000e */
[----:B------:R-:W-:Y:S05]  /*21fc0*/  WARPSYNC.COLLECTIVE R15, `(.L_x_2692) ;  /* 0x000000000f087348 */ /* 0x000fea0003c00000 */
[----:B------:R0:W1:Y:S02]  /*21fd0*/  SHFL.IDX P6, R14, R13, R12, R11 ;  /* 0x0000000c0d0e7389 */ /* 0x00006400000c000b */
[----:B01----:R-:W-:Y:S01]  /*21fe0*/  ENDCOLLECTIVE ;  /* 0x000000000000791b */ /* 0x003fe20003800000 */
.L_x_2692:
        /* <DEDUP_REMOVED lines=18> */
.L_x_2693:
[----:B------:R-:W-:Y:S02]  /*22110*/  IMAD.MOV.U32 R13, RZ, RZ, R7 ;  /* 0x000000ffff0d7224 */ /* 0x000fe400078e0007 */
[----:B------:R-:W-:Y:S02]  /*22120*/  IMAD.MOV.U32 R12, RZ, RZ, 0x3 ;  /* 0x00000003ff0c7424 */ /* 0x000fe400078e00ff */
[----:B------:R-:W-:-:S07]  /*22130*/  IMAD.MOV.U32 R4, RZ, RZ, R14 ;  /* 0x000000ffff047224 */ /* 0x000fce00078e000e */
[----:B------:R-:W-:Y:S05]  /*22140*/  WARPSYNC.COLLECTIVE R15, `(.L_x_2694) ;  /* 0x000000000f087348 */ /* 0x000fea0003c00000 */
[----:B------:R0:W1:Y:S02]  /*22150*/  SHFL.IDX P6, R14, R13, R12, R11 ;  /* 0x0000000c0d0e7389 */ /* 0x00006400000c000b */
[----:B01----:R-:W-:Y:S01]  /*22160*/  ENDCOLLECTIVE ;  /* 0x000000000000791b */ /* 0x003fe20003800000 */
.L_x_2694:
        /* <DEDUP_REMOVED lines=11> */
.L_x_2695:
        /* <DEDUP_REMOVED lines=8> */
.L_x_2567:
        /* <DEDUP_REMOVED lines=9> */
.L_x_2697:
[C---:B------:R-:W-:Y:S01]  /*22330*/  VIADD R9, R25.reuse, 0x20 ;  /* 0x0000002019097836 */ /* 0x040fe20000000000 */
[----:B------:R-:W-:Y:S01]  /*22340*/  ISETP.GE.AND P3, PT, R25, R0, PT ;  /* 0x000000001900720c */ /* 0x000fe20003f66270 */
[----:B------:R-:W-:Y:S02]  /*22350*/  IMAD.MOV.U32 R13, RZ, RZ, R5 ;  /* 0x000000ffff0d7224 */ /* 0x000fe400078e0005 */
[----:B------:R-:W-:-:S10]  /*22360*/  IMAD.MOV.U32 R2, RZ, RZ, R14 ;  /* 0x000000ffff027224 */ /* 0x000fd400078e000e */
[----:B------:R-:W-:Y:S05]  /*22370*/  WARPSYNC.COLLECTIVE R15, `(.L_x_2698) ;  /* 0x000000000f087348 */ /* 0x000fea0003c00000 */
[----:B------:R0:W1:Y:S02]  /*22380*/  SHFL.IDX P6, R14, R13, R12, R11 ;  /* 0x0000000c0d0e7389 */ /* 0x00006400000c000b */
[----:B01----:R-:W-:Y:S01]  /*22390*/  ENDCOLLECTIVE ;  /* 0x000000000000791b */ /* 0x003fe20003800000 */
.L_x_2698:
[----:B------:R-:W-:Y:S02]  /*223a0*/  IMAD.MOV.U32 R13, RZ, RZ, R4 ;  /* 0x000000ffff0d7224 */ /* 0x000fe400078e0004 */
[----:B------:R-:W-:Y:S02]  /*223b0*/  IMAD.MOV.U32 R12, RZ, RZ, 0x1 ;  /* 0x00000001ff0c7424 */ /* 0x000fe400078e00ff */
[----:B------:R-:W-:-:S07]  /*223c0*/  IMAD.MOV.U32 R3, RZ, RZ, R14 ;  /* 0x000000ffff037224 */ /* 0x000fce00078e000e */
[----:B------:R-:W-:Y:S05]  /*223d0*/  WARPSYNC.COLLECTIVE R15, `(.L_x_2699) ;  /* 0x000000000f087348 */ /* 0x000fea0003c00000 */
[----:B------:R0:W1:Y:S02]  /*223e0*/  SHFL.IDX P6, R14, R13, R12, R11 ;  /* 0x0000000c0d0e7389 */ /* 0x00006400000c000b */
[----:B01----:R-:W-:Y:S01]  /*223f0*/  ENDCOLLECTIVE ;  /* 0x000000000000791b */ /* 0x003fe20003800000 */
.L_x_2699:
        /* <DEDUP_REMOVED lines=17> */
.L_x_2700:
[----:B------:R-:W-:Y:S02]  /*22510*/  IMAD.MOV.U32 R13, RZ, RZ, R4 ;  /* 0x000000ffff0d7224 */ /* 0x000fe400078e0004 */
[----:B------:R-:W-:Y:S02]  /*22520*/  IMAD.MOV.U32 R12, RZ, RZ, 0x2 ;  /* 0x00000002ff0c7424 */ /* 0x000fe400078e00ff */
[----:B------:R-:W-:-:S07]  /*22530*/  IMAD.MOV.U32 R3, RZ, RZ, R14 ;  /* 0x000000ffff037224 */ /* 0x000fce00078e000e */
[----:B------:R-:W-:Y:S05]  /*22540*/  WARPSYNC.COLLECTIVE R15, `(.L_x_2701) ;  /* 0x000000000f087348 */ /* 0x000fea0003c00000 */
[----:B------:R0:W1:Y:S02]  /*22550*/  SHFL.IDX P6, R14, R13, R12, R11 ;  /* 0x0000000c0d0e7389 */ /* 0x00006400000c000b */
[----:B01----:R-:W-:Y:S01]  /*22560*/  ENDCOLLECTIVE ;  /* 0x000000000000791b */ /* 0x003fe20003800000 */
.L_x_2701:
        /* <DEDUP_REMOVED lines=18> */
.L_x_2702:
[----:B------:R-:W-:Y:S02]  /*22690*/  IMAD.MOV.U32 R13, RZ, RZ, R4 ;  /* 0x000000ffff0d7224 */ /* 0x000fe400078e0004 */
[----:B------:R-:W-:Y:S02]  /*226a0*/  IMAD.MOV.U32 R12, RZ, RZ, 0x3 ;  /* 0x00000003ff0c7424 */ /* 0x000fe400078e00ff */
[----:B------:R-:W-:-:S07]  /*226b0*/  IMAD.MOV.U32 R3, RZ, RZ, R14 ;  /* 0x000000ffff037224 */ /* 0x000fce00078e000e */
[----:B------:R-:W-:Y:S05]  /*226c0*/  WARPSYNC.COLLECTIVE R15, `(.L_x_2703) ;  /* 0x000000000f087348 */ /* 0x000fea0003c00000 */
[----:B------:R0:W1:Y:S02]  /*226d0*/  SHFL.IDX P6, R14, R13, R12, R11 ;  /* 0x0000000c0d0e7389 */ /* 0x00006400000c000b */
[----:B01----:R-:W-:Y:S01]  /*226e0*/  ENDCOLLECTIVE ;  /* 0x000000000000791b */ /* 0x003fe20003800000 */
.L_x_2703:
        /* <DEDUP_REMOVED lines=10> */
.L_x_2704:
        /* <DEDUP_REMOVED lines=13> */
.L_x_2705:
        /* <DEDUP_REMOVED lines=16> */
.L_x_2706:
[----:B------:R-:W-:Y:S02]  /*22960*/  IMAD.MOV.U32 R13, RZ, RZ, R6 ;  /* 0x000000ffff0d7224 */ /* 0x000fe400078e0006 */
[----:B------:R-:W-:Y:S02]  /*22970*/  IMAD.MOV.U32 R12, RZ, RZ, 0x1 ;  /* 0x00000001ff0c7424 */ /* 0x000fe400078e00ff */
[----:B------:R-:W-:-:S07]  /*22980*/  IMAD.MOV.U32 R3, RZ, RZ, R14 ;  /* 0x000000ffff037224 */ /* 0x000fce00078e000e */
[----:B------:R-:W-:Y:S05]  /*22990*/  WARPSYNC.COLLECTIVE R15, `(.L_x_2707) ;  /* 0x000000000f087348 */ /* 0x000fea0003c00000 */
[----:B------:R0:W1:Y:S02]  /*229a0*/  SHFL.IDX P6, R14, R13, R12, R11 ;  /* 0x0000000c0d0e7389 */ /* 0x00006400000c000b */
[----:B01----:R-:W-:Y:S01]  /*229b0*/  ENDCOLLECTIVE ;  /* 0x000000000000791b */ /* 0x003fe20003800000 */
.L_x_2707:
        /* <DEDUP_REMOVED lines=10> */
.L_x_2708:
[----:B------:R-:W-:Y:S01]  /*22a60*/  @!PT LDS RZ, [RZ] ;  /* 0x00000000fffff984 */ /* 0x000fe20000000800 */
[----:B------:R-:W-:Y:S01]  /*22a70*/  @!PT LDS RZ, [RZ] ;  /* 0x00000000fffff984 */ /* 0x000fe20000000800 */
[----:B------:R-:W-:Y:S01]  /*22a80*/  @!PT LDS RZ, [RZ] ;  /* 0x00000000fffff984 */ /* 0x000fe20000000800 */
[----:B------:R-:W-:Y:S04]  /*22a90*/  @!P3 LDGSTS.E.BYPASS.LTC128B.128 [R8+0xe400], desc[UR38][R2.64], !P0 ;  /* 0x0e4000000208bfae */ /* 0x000fe8000c101d66 */
[----:B------:R-:W-:Y:S04]  /*22aa0*/  @!P3 LDGSTS.E.BYPASS.LTC128B.128 [R8+0x11400], desc[UR38][R2.64+0x40], !P1 ;  /* 0x114000400208bfae */ /* 0x000fe8000c901d66 */
[----:B------:R0:W-:Y:S02]  /*22ab0*/  @!P3 LDGSTS.E.BYPASS.LTC128B.128 [R8+0x14400], desc[UR38][R2.64+0x80], !P2 ;  /* 0x144000800208bfae */ /* 0x0001e4000d101d66 */
[----:B0-----:R-:W-:Y:S01]  /*22ac0*/  MOV R2, R14 ;  /* 0x0000000e00027202 */ /* 0x001fe20000000f00 */
[----:B------:R-:W-:Y:S06]  /*22ad0*/  BRA `(.L_x_2709) ;  /* 0xffffffb000247947 */ /* 0x000fec000383ffff */
.L_x_2570:
[----:B-1----:R1:W2:Y:S02]  /*22ae0*/  SYNCS.PHASECHK.TRANS64.TRYWAIT P0, [R16+URZ+0x2d820], R0 ;  /* 0x02d82000100075a7 */ /* 0x0022a4000800017f */
[----:B--2---:R-:W-:Y:S05]  /*22af0*/  @!P0 NANOSLEEP.SYNCS 0x989680 ;  /* 0x009896800000895d */ /* 0x004fea0003900000 */
[----:B------:R-:W2:Y:S02]  /*22b00*/  @!P0 SYNCS.PHASECHK.TRANS64 P0, [R16+URZ+0x2d820], R0 ;  /* 0x02d82000100085a7 */ /* 0x000ea4000800007f */
[----:B--2---:R-:W-:Y:S05]  /*22b10*/  @!P0 BRA `(.L_x_2570) ;  /* 0xfffffffc00f08947 */ /* 0x004fea000383ffff */
[----:B------:R-:W-:Y:S05]  /*22b20*/  BRA `(.L_x_2710) ;  /* 0xffffffb000887947 */ /* 0x000fea000383ffff */
.L_x_2575:
[----:B0-----:R0:W1:Y:S02]  /*22b30*/  SYNCS.PHASECHK.TRANS64.TRYWAIT P0, [R5+URZ+0x2d840], R0 ;  /* 0x02d84000050075a7 */ /* 0x001064000800017f */
[----:B-1----:R-:W-:Y:S05]  /*22b40*/  @!P0 NANOSLEEP.SYNCS 0x989680 ;  /* 0x009896800000895d */ /* 0x002fea0003900000 */
[----:B------:R-:W1:Y:S02]  /*22b50*/  @!P0 SYNCS.PHASECHK.TRANS64 P0, [R5+URZ+0x2d840], R0 ;  /* 0x02d84000050085a7 */ /* 0x000e64000800007f */
[----:B-1----:R-:W-:Y:S05]  /*22b60*/  @!P0 BRA `(.L_x_2575) ;  /* 0xfffffffc00f08947 */ /* 0x002fea000383ffff */
[----:B------:R-:W-:Y:S05]  /*22b70*/  BRA `(.L_x_2711) ;  /* 0xffffffb4007c7947 */ /* 0x000fea000383ffff */
.L_x_2576:
        /* <DEDUP_REMOVED lines=8> */
.L_x_2713:
[----:B------:R-:W-:Y:S05]  /*22c00*/  BSYNC B1 ;  /* 0x0000000000017941 */ /* 0x000fea0003800000 */
.L_x_2712:
        /* <DEDUP_REMOVED lines=13> */
.L_x_2714:
        /* <DEDUP_REMOVED lines=8> */
.L_x_2715:
        /* <DEDUP_REMOVED lines=14> */
.L_x_2716:
[----:B------:R-:W-:Y:S02]  /*22e40*/  IMAD.MOV.U32 R13, RZ, RZ, R8 ;  /* 0x000000ffff0d7224 */ /* 0x000fe400078e0008 */
[----:B------:R-:W-:Y:S02]  /*22e50*/  IMAD.MOV.U32 R12, RZ, RZ, 0x2 ;  /* 0x00000002ff0c7424 */ /* 0x000fe400078e00ff */
[----:B------:R-:W-:-:S07]  /*22e60*/  IMAD.MOV.U32 R2, RZ, RZ, R14 ;  /* 0x000000ffff027224 */ /* 0x000fce00078e000e */
[----:B------:R-:W-:Y:S05]  /*22e70*/  WARPSYNC.COLLECTIVE R15, `(.L_x_2717) ;  /* 0x000000000f087348 */ /* 0x000fea0003c00000 */
[----:B------:R0:W1:Y:S02]  /*22e80*/  SHFL.IDX P6, R14, R13, R12, R11 ;  /* 0x0000000c0d0e7389 */ /* 0x00006400000c000b */
[----:B01----:R-:W-:Y:S01]  /*22e90*/  ENDCOLLECTIVE ;  /* 0x000000000000791b */ /* 0x003fe20003800000 */
.L_x_2717:
        /* <DEDUP_REMOVED lines=13> */
.L_x_2718:
[----:B------:R-:W-:Y:S02]  /*22f70*/  IMAD.MOV.U32 R13, RZ, RZ, R8 ;  /* 0x000000ffff0d7224 */ /* 0x000fe400078e0008 */
[----:B------:R-:W-:Y:S02]  /*22f80*/  IMAD.MOV.U32 R12, RZ, RZ, 0x3 ;  /* 0x00000003ff0c7424 */ /* 0x000fe400078e00ff */
[----:B------:R-:W-:-:S07]  /*22f90*/  IMAD.MOV.U32 R2, RZ, RZ, R14 ;  /* 0x000000ffff027224 */ /* 0x000fce00078e000e */
[----:B------:R-:W-:Y:S05]  /*22fa0*/  WARPSYNC.COLLECTIVE R15, `(.L_x_2719) ;  /* 0x000000000f087348 */ /* 0x000fea0003c00000 */
[----:B------:R0:W1:Y:S02]  /*22fb0*/  SHFL.IDX P6, R14, R13, R12, R11 ;  /* 0x0000000c0d0e7389 */ /* 0x00006400000c000b */
[----:B01----:R-:W-:Y:S01]  /*22fc0*/  ENDCOLLECTIVE ;  /* 0x000000000000791b */ /* 0x003fe20003800000 */
.L_x_2719:
        /* <DEDUP_REMOVED lines=14> */
.L_x_2720:
[----:B------:R-:W-:Y:S01]  /*230b0*/  IMAD.MOV.U32 R2, RZ, RZ, R14 ;  /* 0x000000ffff027224 */ /* 0x000fe200078e000e */
[----:B------:R-:W-:Y:S06]  /*230c0*/  BRA `(.L_x_2721) ;  /* 0xffffffb000fc7947 */ /* 0x000fec000383ffff */
.L_x_2581:
[----:B-1----:R1:W2:Y:S02]  /*230d0*/  SYNCS.PHASECHK.TRANS64.TRYWAIT P0, [R5+URZ+0x2d860], R2 ;  /* 0x02d86002050075a7 */ /* 0x0022a4000800017f */
[----:B--2---:R-:W-:Y:S05]  /*230e0*/  @!P0 NANOSLEEP.SYNCS 0x989680 ;  /* 0x009896800000895d */ /* 0x004fea0003900000 */
[----:B------:R-:W2:Y:S02]  /*230f0*/  @!P0 SYNCS.PHASECHK.TRANS64 P0, [R5+URZ+0x2d860], R2 ;  /* 0x02d86002050085a7 */ /* 0x000ea4000800007f */
[----:B--2---:R-:W-:Y:S05]  /*23100*/  @!P0 BRA `(.L_x_2581) ;  /* 0xfffffffc00f08947 */ /* 0x004fea000383ffff */
[----:B------:R-:W-:Y:S05]  /*23110*/  BRA `(.L_x_2722) ;  /* 0xffffffb400607947 */ /* 0x000fea000383ffff */
.L_x_2582:
        /* <DEDUP_REMOVED lines=8> */
.L_x_2724:
[----:B------:R-:W-:Y:S05]  /*231a0*/  BSYNC B1 ;  /* 0x0000000000017941 */ /* 0x000fea0003800000 */
.L_x_2723:
        /* <DEDUP_REMOVED lines=9> */
.L_x_2725:
[----:B------:R-:W-:Y:S02]  /*23240*/  IMAD.MOV.U32 R13, RZ, RZ, R19 ;  /* 0x000000ffff0d7224 */ /* 0x000fe400078e0013 */
[----:B------:R-:W-:Y:S02]  /*23250*/  IMAD.MOV.U32 R12, RZ, RZ, 0x1 ;  /* 0x00000001ff0c7424 */ /* 0x000fe400078e00ff */
[----:B------:R-:W-:-:S07]  /*23260*/  IMAD.MOV.U32 R2, RZ, RZ, R14 ;  /* 0x000000ffff027224 */ /* 0x000fce00078e000e */
[----:B------:R-:W-:Y:S05]  /*23270*/  WARPSYNC.COLLECTIVE R15, `(.L_x_2726) ;  /* 0x000000000f087348 */ /* 0x000fea0003c00000 */
[----:B------:R0:W1:Y:S02]  /*23280*/  SHFL.IDX P6, R14, R13, R12, R11 ;  /* 0x0000000c0d0e7389 */ /* 0x00006400000c000b */
[----:B01----:R-:W-:Y:S01]  /*23290*/  ENDCOLLECTIVE ;  /* 0x000000000000791b */ /* 0x003fe20003800000 */
.L_x_2726:
        /* <DEDUP_REMOVED lines=16> */
.L_x_2727:
[----:B------:R-:W-:Y:S02]  /*233a0*/  IMAD.MOV.U32 R13, RZ, RZ, R19 ;  /* 0x000000ffff0d7224 */ /* 0x000fe400078e0013 */
[----:B------:R-:W-:Y:S02]  /*233b0*/  IMAD.MOV.U32 R12, RZ, RZ, 0x2 ;  /* 0x00000002ff0c7424 */ /* 0x000fe400078e00ff */
[----:B------:R-:W-:-:S07]  /*233c0*/  IMAD.MOV.U32 R2, RZ, RZ, R14 ;  /* 0x000000ffff027224 */ /* 0x000fce00078e000e */
[----:B------:R-:W-:Y:S05]  /*233d0*/  WARPSYNC.COLLECTIVE R15, `(.L_x_2728) ;  /* 0x000000000f087348 */ /* 0x000fea0003c00000 */
[----:B------:R0:W1:Y:S02]  /*233e0*/  SHFL.IDX P6, R14, R13, R12, R11 ;  /* 0x0000000c0d0e7389 */ /* 0x00006400000c000b */
[----:B01----:R-:W-:Y:S01]  /*233f0*/  ENDCOLLECTIVE ;  /* 0x000000000000791b */ /* 0x003fe20003800000 */
.L_x_2728:
        /* <DEDUP_REMOVED lines=16> */
.L_x_2729:
[----:B------:R-:W-:Y:S02]  /*23500*/  IMAD.MOV.U32 R13, RZ, RZ, R19 ;  /* 0x000000ffff0d7224 */ /* 0x000fe400078e0013 */
[----:B------:R-:W-:Y:S02]  /*23510*/  IMAD.MOV.U32 R12, RZ, RZ, 0x3 ;  /* 0x00000003ff0c7424 */ /* 0x000fe400078e00ff */
[----:B------:R-:W-:-:S07]  /*23520*/  IMAD.MOV.U32 R2, RZ, RZ, R14 ;  /* 0x000000ffff027224 */ /* 0x000fce00078e000e */
[----:B------:R-:W-:Y:S05]  /*23530*/  WARPSYNC.COLLECTIVE R15, `(.L_x_2730) ;  /* 0x000000000f087348 */ /* 0x000fea0003c00000 */
[----:B------:R0:W1:Y:S02]  /*23540*/  SHFL.IDX P6, R14, R13, R12, R11 ;  /* 0x0000000c0d0e7389 */ /* 0x00006400000c000b */
[----:B01----:R-:W-:Y:S01]  /*23550*/  ENDCOLLECTIVE ;  /* 0x000000000000791b */ /* 0x003fe20003800000 */
.L_x_2730:
        /* <DEDUP_REMOVED lines=13> */
.L_x_2731:
        /* <DEDUP_REMOVED lines=8> */
.L_x_2590:
[----:B-1----:R1:W2:Y:S02]  /*236b0*/  SYNCS.PHASECHK.TRANS64.TRYWAIT P0, [R0+URZ+0x2d860], R3 ;  /* 0x02d86003000075a7 */ /* 0x0022a4000800017f */
[----:B--2---:R-:W-:Y:S05]  /*236c0*/  @!P0 NANOSLEEP.SYNCS 0x989680 ;  /* 0x009896800000895d */ /* 0x004fea0003900000 */
[----:B------:R-:W2:Y:S02]  /*236d0*/  @!P0 SYNCS.PHASECHK.TRANS64 P0, [R0+URZ+0x2d860], R3 ;  /* 0x02d86003000085a7 */ /* 0x000ea4000800007f */
[----:B--2---:R-:W-:Y:S05]  /*236e0*/  @!P0 BRA `(.L_x_2590) ;  /* 0xfffffffc00f08947 */ /* 0x004fea000383ffff */
[----:B------:R-:W-:Y:S05]  /*236f0*/  BRA `(.L_x_2733) ;  /* 0xffffffb400e07947 */ /* 0x000fea000383ffff */
.L_x_2591:
        /* <DEDUP_REMOVED lines=8> */
.L_x_2735:
[----:B------:R-:W-:Y:S05]  /*23780*/  BSYNC B0 ;  /* 0x0000000000007941 */ /* 0x000fea0003800000 */
.L_x_2734:
        /* <DEDUP_REMOVED lines=10> */
.L_x_2736:
        /* <DEDUP_REMOVED lines=17> */
.L_x_2737:
        /* <DEDUP_REMOVED lines=14> */
.L_x_2738:
[----:B------:R-:W-:Y:S02]  /*23a20*/  IMAD.MOV.U32 R13, RZ, RZ, R19 ;  /* 0x000000ffff0d7224 */ /* 0x000fe400078e0013 */
[----:B------:R-:W-:Y:S01]  /*23a30*/  IMAD.MOV.U32 R12, RZ, RZ, 0x2 ;  /* 0x00000002ff0c7424 */ /* 0x000fe200078e00ff */
[----:B------:R-:W-:-:S13]  /*23a40*/  IADD3 R2, P4, R14, R5, RZ ;  /* 0x000000050e027210 */ /* 0x000fda0007f9e0ff */
[----:B------:R-:W-:Y:S05]  /*23a50*/  WARPSYNC.COLLECTIVE R15, `(.L_x_2739) ;  /* 0x000000000f087348 */ /* 0x000fea0003c00000 */
[----:B------:R0:W1:Y:S02]  /*23a60*/  SHFL.IDX P6, R14, R13, R12, R11 ;  /* 0x0000000c0d0e7389 */ /* 0x00006400000c000b */
[----:B01----:R-:W-:Y:S01]  /*23a70*/  ENDCOLLECTIVE ;  /* 0x000000000000791b */ /* 0x003fe20003800000 */
.L_x_2739:
        /* <DEDUP_REMOVED lines=15> */
.L_x_2740:
[----:B------:R-:W-:Y:S02]  /*23b70*/  IMAD.MOV.U32 R13, RZ, RZ, R19 ;  /* 0x000000ffff0d7224 */ /* 0x000fe400078e0013 */
[----:B------:R-:W-:Y:S01]  /*23b80*/  IMAD.MOV.U32 R12, RZ, RZ, 0x3 ;  /* 0x00000003ff0c7424 */ /* 0x000fe200078e00ff */
[----:B------:R-:W-:-:S13]  /*23b90*/  IADD3 R2, P4, R14, R5, RZ ;  /* 0x000000050e027210 */ /* 0x000fda0007f9e0ff */
[----:B------:R-:W-:Y:S05]  /*23ba0*/  WARPSYNC.COLLECTIVE R15, `(.L_x_2741) ;  /* 0x000000000f087348 */ /* 0x000fea0003c00000 */
[----:B------:R0:W1:Y:S02]  /*23bb0*/  SHFL.IDX P6, R14, R13, R12, R11 ;  /* 0x0000000c0d0e7389 */ /* 0x00006400000c000b */
[----:B01----:R-:W-:Y:S01]  /*23bc0*/  ENDCOLLECTIVE ;  /* 0x000000000000791b */ /* 0x003fe20003800000 */
.L_x_2741:
        /* <DEDUP_REMOVED lines=14> */
.L_x_2742:
[----:B------:R-:W-:Y:S05]  /*23cb0*/  BRA `(.L_x_2743) ;  /* 0xffffffb400407947 */ /* 0x000fea000383ffff */
.L_x_2596:
[----:B------:R-:W-:Y:S01]  /*23cc0*/  BSSY B0, `(.L_x_2744) ;  /* 0x0000008000007945 */ /* 0x000fe20003800000 */
[----:B------:R-:W-:Y:S02]  /*23cd0*/  IMAD.MOV.U32 R13, RZ, RZ, R24 ;  /* 0x000000ffff0d7224 */ /* 0x000fe400078e0018 */
[----:B------:R-:W-:Y:S02]  /*23ce0*/  IMAD.MOV.U32 R12, RZ, RZ, RZ ;  /* 0x000000ffff0c7224 */ /* 0x000fe400078e00ff */
[----:B------:R-:W-:Y:S02]  /*23cf0*/  IMAD.MOV.U32 R11, RZ, RZ, 0x1f ;  /* 0x0000001fff0b7424 */ /* 0x000fe400078e00ff */
[----:B------:R-:W-:-:S07]  /*23d00*/  IMAD.MOV.U32 R15, RZ, RZ, -0x1 ;  /* 0xffffffffff0f7424 */ /* 0x000fce00078e00ff */
[----:B0-2--5:R-:W-:Y:S05]  /*23d10*/  WARPSYNC.COLLECTIVE R15, `(.L_x_2745) ;  /* 0x000000000f087348 */ /* 0x025fea0003c00000 */
[----:B------:R1:W3:Y:S02]  /*23d20*/  SHFL.IDX P6, R14, R13, R12, R11 ;  /* 0x0000000c0d0e7389 */ /* 0x0002e400000c000b */
[----:B0123-5:R-:W-:Y:S01]  /*23d30*/  ENDCOLLECTIVE ;  /* 0x000000000000791b */ /* 0x02ffe20003800000 */
.L_x_2745:
[----:B------:R-:W-:Y:S05]  /*23d40*/  BSYNC B0 ;  /* 0x0000000000007941 */ /* 0x000fea0003800000 */
.L_x_2744:
        /* <DEDUP_REMOVED lines=9> */
.L_x_2746:
        /* <DEDUP_REMOVED lines=23> */
.L_x_2747:
[----:B------:R-:W-:Y:S01]  /*23f50*/  IMAD.MOV.U32 R12, RZ, RZ, 0x2 ;  /* 0x00000002ff0c7424 */ /* 0x000fe200078e00ff */
[----:B------:R-:W-:-:S05]  /*23f60*/  SEL R4, R14, RZ, P1 ;  /* 0x000000ff0e047207 */ /* 0x000fca0000800000 */
[----:B------:R-:W-:-:S04]  /*23f70*/  IMAD.IADD R4, R13, 0x1, R4 ;  /* 0x000000010d047824 */ /* 0x000fc800078e0204 */
[----:B------:R-:W-:-:S07]  /*23f80*/  IMAD.MOV.U32 R13, RZ, RZ, R4 ;  /* 0x000000ffff0d7224 */ /* 0x000fce00078e0004 */
[----:B------:R-:W-:Y:S05]  /*23f90*/  WARPSYNC.COLLECTIVE R15, `(.L_x_2748) ;  /* 0x000000000f087348 */ /* 0x000fea0003c00000 */
[----:B------:R0:W1:Y:S02]  /*23fa0*/  SHFL.UP P6, R14, R13, R12, R11 ;  /* 0x0400000c0d0e7389 */ /* 0x00006400000c000b */
[----:B01----:R-:W-:Y:S01]  /*23fb0*/  ENDCOLLECTIVE ;  /* 0x000000000000791b */ /* 0x003fe20003800000 */
.L_x_2748:
[----:B------:R-:W-:Y:S01]  /*23fc0*/  IMAD.MOV.U32 R12, RZ, RZ, 0x4 ;  /* 0x00000004ff0c7424 */ /* 0x000fe200078e00ff */
[----:B------:R-:W-:-:S05]  /*23fd0*/  SEL R3, R14, RZ, P2 ;  /* 0x000000ff0e037207 */ /* 0x000fca0001000000 */
[----:B------:R-:W-:-:S04]  /*23fe0*/  IMAD.IADD R2, R4, 0x1, R3 ;  /* 0x0000000104027824 */ /* 0x000fc800078e0203 */
[----:B------:R-:W-:-:S07]  /*23ff0*/  IMAD.MOV.U32 R13, RZ, RZ, R2 ;  /* 0x000000ffff0d7224 */ /* 0x000fce00078e0002 */
[----:B------:R-:W-:Y:S05]  /*24000*/  WARPSYNC.COLLECTIVE R15, `(.L_x_2749) ;  /* 0x000000000f087348 */ /* 0x000fea0003c00000 */
[----:B------:R0:W1:Y:S02]  /*24010*/  SHFL.UP P6, R14, R13, R12, R11 ;  /* 0x0400000c0d0e7389 */ /* 0x00006400000c000b */
[----:B01----:R-:W-:Y:S01]  /*24020*/  ENDCOLLECTIVE ;  /* 0x000000000000791b */ /* 0x003fe20003800000 */
.L_x_2749:
[----:B------:R-:W-:Y:S01]  /*24030*/  IMAD.MOV.U32 R12, RZ, RZ, 0x8 ;  /* 0x00000008ff0c7424 */ /* 0x000fe200078e00ff */
[----:B------:R-:W-:-:S05]  /*24040*/  SEL R3, R14, RZ, P3 ;  /* 0x000000ff0e037207 */ /* 0x000fca0001800000 */
[----:B------:R-:W-:-:S04]  /*24050*/  IMAD.IADD R3, R2, 0x1, R3 ;  /* 0x0000000102037824 */ /* 0x000fc800078e0203 */
[----:B------:R-:W-:-:S07]  /*24060*/  IMAD.MOV.U32 R13, RZ, RZ, R3 ;  /* 0x000000ffff0d7224 */ /* 0x000fce00078e0003 */
[----:B------:R-:W-:Y:S05]  /*24070*/  WARPSYNC.COLLECTIVE R15, `(.L_x_2750) ;  /* 0x000000000f087348 */ /* 0x000fea0003c00000 */
[----:B------:R0:W1:Y:S02]  /*24080*/  SHFL.UP P6, R14, R13, R12, R11 ;  /* 0x0400000c0d0e7389 */ /* 0x00006400000c000b */
[----:B01----:R-:W-:Y:S01]  /*24090*/  ENDCOLLECTIVE ;  /* 0x000000000000791b */ /* 0x003fe20003800000 */
.L_x_2750:
[----:B------:R-:W-:Y:S01]  /*240a0*/  IMAD.MOV.U32 R12, RZ, RZ, 0x10 ;  /* 0x00000010ff0c7424 */ /* 0x000fe200078e00ff */
[----:B------:R-:W-:-:S05]  /*240b0*/  SEL R4, R14, RZ, P4 ;  /* 0x000000ff0e047207 */ /* 0x000fca0002000000 */
[----:B------:R-:W-:-:S04]  /*240c0*/  IMAD.IADD R4, R3, 0x1, R4 ;  /* 0x0000000103047824 */ /* 0x000fc800078e0204 */
[----:B------:R-:W-:-:S07]  /*240d0*/  IMAD.MOV.U32 R13, RZ, RZ, R4 ;  /* 0x000000ffff0d7224 */ /* 0x000fce00078e0004 */
[----:B------:R-:W-:Y:S05]  /*240e0*/  WARPSYNC.COLLECTIVE R15, `(.L_x_2751) ;  /* 0x000000000f087348 */ /* 0x000fea0003c00000 */
[----:B------:R0:W1:Y:S02]  /*240f0*/  SHFL.UP P6, R14, R13, R12, R11 ;  /* 0x0400000c0d0e7389 */ /* 0x00006400000c000b */
[----:B01----:R-:W-:Y:S01]  /*24100*/  ENDCOLLECTIVE ;  /* 0x000000000000791b */ /* 0x003fe20003800000 */
.L_x_2751:
        /* <DEDUP_REMOVED lines=8> */
.L_x_2752:
[----:B------:R-:W-:Y:S05]  /*24190*/  BRA `(.L_x_2753) ;  /* 0xffffffb400647947 */ /* 0x000fea000383ffff */
.L_x_2599:
[----:B------:R-:W-:Y:S01]  /*241a0*/  BSSY B0, `(.L_x_2754) ;  /* 0x0000007000007945 */ /* 0x000fe20003800000 */
[----:B------:R-:W-:Y:S02]  /*241b0*/  IMAD.MOV.U32 R12, RZ, RZ, 0x1 ;  /* 0x00000001ff0c7424 */ /* 0x000fe400078e00ff */
[----:B------:R-:W-:Y:S02]  /*241c0*/  IMAD.MOV.U32 R11, RZ, RZ, RZ ;  /* 0x000000ffff0b7224 */ /* 0x000fe400078e00ff */
[----:B------:R-:W-:-:S07]  /*241d0*/  IMAD.MOV.U32 R15, RZ, RZ, -0x1 ;  /* 0xffffffffff0f7424 */ /* 0x000fce00078e00ff */
[----:B-----5:R-:W-:Y:S05]  /*241e0*/  WARPSYNC.COLLECTIVE R15, `(.L_x_2755) ;  /* 0x000000000f087348 */ /* 0x020fea0003c00000 */
[----:B------:R0:W1:Y:S02]  /*241f0*/  SHFL.UP P6, R14, R13, R12, R11 ;  /* 0x0400000c0d0e7389 */ /* 0x00006400000c000b */
[----:B01---5:R-:W-:Y:S01]  /*24200*/  ENDCOLLECTIVE ;  /* 0x000000000000791b */ /* 0x023fe20003800000 */
.L_x_2755:
[----:B------:R-:W-:Y:S05]  /*24210*/  BSYNC B0 ;  /* 0x0000000000007941 */ /* 0x000fea0003800000 */
.L_x_2754:
        /* <DEDUP_REMOVED lines=8> */
.L_x_2756:
[----:B------:R-:W-:Y:S01]  /*242a0*/  IMAD.MOV.U32 R12, RZ, RZ, 0x4 ;  /* 0x00000004ff0c7424 */ /* 0x000fe200078e00ff */
[----:B------:R-:W-:-:S05]  /*242b0*/  SEL R14, R14, RZ, P2 ;  /* 0x000000ff0e0e7207 */ /* 0x000fca0001000000 */
[----:B------:R-:W-:-:S04]  /*242c0*/  IMAD.IADD R3, R13, 0x1, R14 ;  /* 0x000000010d037824 */ /* 0x000fc800078e020e */
[----:B------:R-:W-:-:S07]  /*242d0*/  IMAD.MOV.U32 R13, RZ, RZ, R3 ;  /* 0x000000ffff0d7224 */ /* 0x000fce00078e0003 */
[----:B------:R-:W-:Y:S05]  /*242e0*/  WARPSYNC.COLLECTIVE R15, `(.L_x_2757) ;  /* 0x000000000f087348 */ /* 0x000fea0003c00000 */
[----:B------:R0:W1:Y:S02]  /*242f0*/  SHFL.UP P6, R14, R13, R12, R11 ;  /* 0x0400000c0d0e7389 */ /* 0x00006400000c000b */
[----:B01----:R-:W-:Y:S01]  /*24300*/  ENDCOLLECTIVE ;  /* 0x000000000000791b */ /* 0x003fe20003800000 */
.L_x_2757:
[----:B------:R-:W-:Y:S01]  /*24310*/  IMAD.MOV.U32 R12, RZ, RZ, 0x8 ;  /* 0x00000008ff0c7424 */ /* 0x000fe200078e00ff */
[----:B------:R-:W-:-:S05]  /*24320*/  SEL R4, R14, RZ, P3 ;  /* 0x000000ff0e047207 */ /* 0x000fca0001800000 */
[----:B------:R-:W-:-:S04]  /*24330*/  IMAD.IADD R4, R3, 0x1, R4 ;  /* 0x0000000103047824 */ /* 0x000fc800078e0204 */
[----:B------:R-:W-:-:S07]  /*24340*/  IMAD.MOV.U32 R13, RZ, RZ, R4 ;  /* 0x000000ffff0d7224 */ /* 0x000fce00078e0004 */
[----:B------:R-:W-:Y:S05]  /*24350*/  WARPSYNC.COLLECTIVE R15, `(.L_x_2758) ;  /* 0x000000000f087348 */ /* 0x000fea0003c00000 */
[----:B------:R0:W1:Y:S02]  /*24360*/  SHFL.UP P6, R14, R13, R12, R11 ;  /* 0x0400000c0d0e7389 */ /* 0x00006400000c000b */
[----:B01----:R-:W-:Y:S01]  /*24370*/  ENDCOLLECTIVE ;  /* 0x000000000000791b */ /* 0x003fe20003800000 */
.L_x_2758:
[----:B------:R-:W-:Y:S01]  /*24380*/  IMAD.MOV.U32 R12, RZ, RZ, 0x10 ;  /* 0x00000010ff0c7424 */ /* 0x000fe200078e00ff */
[----:B------:R-:W-:-:S05]  /*24390*/  SEL R7, R14, RZ, P4 ;  /* 0x000000ff0e077207 */ /* 0x000fca0002000000 */
[----:B------:R-:W-:-:S04]  /*243a0*/  IMAD.IADD R7, R4, 0x1, R7 ;  /* 0x0000000104077824 */ /* 0x000fc800078e0207 */
[----:B------:R-:W-:-:S07]  /*243b0*/  IMAD.MOV.U32 R13, RZ, RZ, R7 ;  /* 0x000000ffff0d7224 */ /* 0x000fce00078e0007 */
[----:B------:R-:W-:Y:S05]  /*243c0*/  WARPSYNC.COLLECTIVE R15, `(.L_x_2759) ;  /* 0x000000000f087348 */ /* 0x000fea0003c00000 */
[----:B------:R0:W1:Y:S02]  /*243d0*/  SHFL.UP P6, R14, R13, R12, R11 ;  /* 0x0400000c0d0e7389 */ /* 0x00006400000c000b */
[----:B01----:R-:W-:Y:S01]  /*243e0*/  ENDCOLLECTIVE ;  /* 0x000000000000791b */ /* 0x003fe20003800000 */
.L_x_2759:
        /* <DEDUP_REMOVED lines=8> */
.L_x_2760:
[----:B------:R-:W-:Y:S05]  /*24470*/  BRA `(.L_x_2761) ;  /* 0xffffffb400507947 */ /* 0x000fea000383ffff */
.L_x_2601:
[----:B------:R-:W-:Y:S01]  /*24480*/  BSSY B0, `(.L_x_2762) ;  /* 0x0000006000007945 */ /* 0x000fe20003800000 */
[----:B------:R-:W-:Y:S01]  /*24490*/  PLOP3.LUT P6, PT, P6, PT, PT, 0x8, 0x0 ;  /* 0x000000000000781c */ /* 0x000fe200037ce170 */
[----:B------:R-:W-:-:S12]  /*244a0*/  IMAD.MOV.U32 R15, RZ, RZ, -0x1 ;  /* 0xffffffffff0f7424 */ /* 0x000fd800078e00ff */
[----:B0----5:R-:W-:Y:S05]  /*244b0*/  WARPSYNC.COLLECTIVE R15, `(.L_x_2763) ;  /* 0x000000000f087348 */ /* 0x021fea0003c00000 */
[----:B------:R-:W-:Y:S01]  /*244c0*/  VOTE.ANY R14, PT, P6 ;  /* 0x00000000000e7806 */ /* 0x000fe200030e0100 */
[----:B0----5:R-:W-:Y:S06]  /*244d0*/  ENDCOLLECTIVE ;  /* 0x000000000000791b */ /* 0x021fec0003800000 */
.L_x_2763:
[----:B------:R-:W-:Y:S05]  /*244e0*/  BSYNC B0 ;  /* 0x0000000000007941 */ /* 0x000fea0003800000 */
.L_x_2762:
        /* <DEDUP_REMOVED lines=10> */
.L_x_2764:
[----:B------:R-:W-:Y:S02]  /*24590*/  IMAD.MOV.U32 R13, RZ, RZ, R5 ;  /* 0x000000ffff0d7224 */ /* 0x000fe400078e0005 */
[----:B------:R-:W-:-:S07]  /*245a0*/  IMAD.MOV.U32 R25, RZ, RZ, R14 ;  /* 0x000000ffff197224 */ /* 0x000fce00078e000e */
[----:B------:R-:W-:Y:S05]  /*245b0*/  WARPSYNC.COLLECTIVE R15, `(.L_x_2765) ;  /* 0x000000000f087348 */ /* 0x000fea0003c00000 */
[----:B------:R0:W1:Y:S02]  /*245c0*/  SHFL.IDX P6, R14, R13, R12, R11 ;  /* 0x0000000c0d0e7389 */ /* 0x00006400000c000b */
[----:B01----:R-:W-:Y:S01]  /*245d0*/  ENDCOLLECTIVE ;  /* 0x000000000000791b */ /* 0x003fe20003800000 */
.L_x_2765:
[----:B------:R-:W-:Y:S01]  /*245e0*/  IMAD.MOV.U32 R5, RZ, RZ, R14 ;  /* 0x000000ffff057224 */ /* 0x000fe200078e000e */
[----:B------:R-:W-:Y:S06]  /*245f0*/  BRA `(.L_x_2766) ;  /* 0xffffffb400307947 */ /* 0x000fec000383ffff */
.L_x_2603:
[----:B------:R-:W-:Y:S01]  /*24600*/  BSSY B0, `(.L_x_2767) ;  /* 0x0000007000007945 */ /* 0x000fe20003800000 */
[----:B------:R-:W-:Y:S02]  /*24610*/  IMAD.MOV.U32 R13, RZ, RZ, R2 ;  /* 0x000000ffff0d7224 */ /* 0x000fe400078e0002 */
[----:B------:R-:W-:Y:S02]  /*24620*/  IMAD.MOV.U32 R11, RZ, RZ, 0x1f ;  /* 0x0000001fff0b7424 */ /* 0x000fe400078e00ff */
[----:B------:R-:W-:-:S07]  /*24630*/  IMAD.MOV.U32 R15, RZ, RZ, -0x1 ;  /* 0xffffffffff0f7424 */ /* 0x000fce00078e00ff */
[----:B0123-5:R-:W-:Y:S05]  /*24640*/  WARPSYNC.COLLECTIVE R15, `(.L_x_2768) ;  /* 0x000000000f087348 */ /* 0x02ffea0003c00000 */
[----:B------:R4:W0:Y:S02]  /*24650*/  SHFL.IDX P6, R14, R13, R12, R11 ;  /* 0x0000000c0d0e7389 */ /* 0x00082400000c000b */
[----:B012345:R-:W-:Y:S01]  /*24660*/  ENDCOLLECTIVE ;  /* 0x000000000000791b */ /* 0x03ffe20003800000 */
.L_x_2768:
[----:B------:R-:W-:Y:S05]  /*24670*/  BSYNC B0 ;  /* 0x0000000000007941 */ /* 0x000fea0003800000 */
.L_x_2767:
[----:B------:R-:W-:Y:S01]  /*24680*/  IMAD.MOV.U32 R24, RZ, RZ, R14 ;  /* 0x000000ffff187224 */ /* 0x000fe200078e000e */
[----:B------:R-:W-:Y:S06]  /*24690*/  BRA `(.L_x_2602) ;  /* 0xffffffb400207947 */ /* 0x000fec000383ffff */
.L_x_2609:
[----:B0-----:R0:W2:Y:S02]  /*246a0*/  SYNCS.PHASECHK.TRANS64.TRYWAIT P0, [R5+URZ+0x2d820], R0 ;  /* 0x02d82000050075a7 */ /* 0x0010a4000800017f */
[----:B--2---:R-:W-:Y:S05]  /*246b0*/  @!P0 NANOSLEEP.SYNCS 0x989680 ;  /* 0x009896800000895d */ /* 0x004fea0003900000 */
[----:B------:R-:W2:Y:S02]  /*246c0*/  @!P0 SYNCS.PHASECHK.TRANS64 P0, [R5+URZ+0x2d820], R0 ;  /* 0x02d82000050085a7 */ /* 0x000ea4000800007f */
[----:B--2---:R-:W-:Y:S05]  /*246d0*/  @!P0 BRA `(.L_x_2609) ;  /* 0xfffffffc00f08947 */ /* 0x004fea000383ffff */
[----:B------:R-:W-:Y:S05]  /*246e0*/  BRA `(.L_x_2769) ;  /* 0xffffffbc007c7947 */ /* 0x000fea000383ffff */
.L_x_2610:
        /* <DEDUP_REMOVED lines=8> */
[----:B01-345:R-:W-:Y:S05]  /*24770*/  WARPSYNC.COLLECTIVE R15, `(.L_x_2771) ;  /* 0x000000000f087348 */ /* 0x03bfea0003c00000 */
[----:B------:R2:W0:Y:S02]  /*24780*/  SHFL.IDX P6, R14, R13, R12, R11 ;  /* 0x0000000c0d0e7389 */ /* 0x00042400000c000b */
[----:B012345:R-:W-:Y:S01]  /*24790*/  ENDCOLLECTIVE ;  /* 0x000000000000791b */ /* 0x03ffe20003800000 */
.L_x_2771:
[----:B------:R-:W-:Y:S05]  /*247a0*/  BSYNC B0 ;  /* 0x0000000000007941 */ /* 0x000fea0003800000 */
.L_x_2770:
[----:B------:R-:W-:Y:S05]  /*247b0*/  BRA `(.L_x_2772) ;  /* 0xffffffbc00647947 */ /* 0x000fea000383ffff */
.L_x_2611:
[----:B------:R-:W-:Y:S01]  /*247c0*/  BSSY B0, `(.L_x_2773) ;  /* 0x0000006000007945 */ /* 0x000fe20003800000 */
[----:B------:R-:W-:-:S07]  /*247d0*/  IMAD.MOV.U32 R15, RZ, RZ, -0x1 ;  /* 0xffffffffff0f7424 */ /* 0x000fce00078e00ff */
[----:B01-345:R-:W-:Y:S05]  /*247e0*/  WARPSYNC.COLLECTIVE R15, `(.L_x_2774) ;  /* 0x000000000f0c7348 */ /* 0x03bfea0003c00000 */
[----:B------:R-:W-:Y:S02]  /*247f0*/  ELECT P6, UR62, PT ;  /* 0x00000000003e782f */ /* 0x000fe400038c0000 */
[----:B------:R-:W-:Y:S01]  /*24800*/  MOV R14, UR62 ;  /* 0x0000003e000e7c02 */ /* 0x000fe20008000f00 */
[----:B01-345:R-:W-:Y:S10]  /*24810*/  ENDCOLLECTIVE ;  /* 0x000000000000791b */ /* 0x03bff40003800000 */
.L_x_2774:
[----:B------:R-:W-:Y:S05]  /*24820*/  BSYNC B0 ;  /* 0x0000000000007941 */ /* 0x000fea0003800000 */
.L_x_2773:
[----:B------:R-:W-:Y:S05]  /*24830*/  BRA `(.L_x_2775) ;  /* 0xffffffbc00587947 */ /* 0x000fea000383ffff */
.L_x_2613:
[----:B0-----:R0:W2:Y:S02]  /*24840*/  SYNCS.PHASECHK.TRANS64.TRYWAIT P1, [R3+URZ+0x2d840], R2 ;  /* 0x02d84002030075a7 */ /* 0x0010a4000802017f */
[----:B--2---:R-:W-:Y:S05]  /*24850*/  @!P1 NANOSLEEP.SYNCS 0x989680 ;  /* 0x009896800000995d */ /* 0x004fea0003900000 */
[----:B------:R-:W2:Y:S02]  /*24860*/  @!P1 SYNCS.PHASECHK.TRANS64 P1, [R3+URZ+0x2d840], R2 ;  /* 0x02d84002030095a7 */ /* 0x000ea4000802007f */
[----:B--2---:R-:W-:Y:S05]  /*24870*/  @!P1 BRA `(.L_x_2613) ;  /* 0xfffffffc00f09947 */ /* 0x004fea000383ffff */
[----:B------:R-:W-:Y:S05]  /*24880*/  BRA `(.L_x_2776) ;  /* 0xffffffbc007c7947 */ /* 0x000fea000383ffff */
.L_x_2615:
[----:B--2---:R2:W0:Y:S02]  /*24890*/  SYNCS.PHASECHK.TRANS64.TRYWAIT P1, [R5+URZ+0x2d840], R0 ;  /* 0x02d84000050075a7 */ /* 0x004424000802017f */
[----:B0-----:R-:W-:Y:S05]  /*248a0*/  @!P1 NANOSLEEP.SYNCS 0x989680 ;  /* 0x009896800000995d */ /* 0x001fea0003900000 */
[----:B------:R-:W0:Y:S02]  /*248b0*/  @!P1 SYNCS.PHASECHK.TRANS64 P1, [R5+URZ+0x2d840], R0 ;  /* 0x02d84000050095a7 */ /* 0x000e24000802007f */
[----:B0-----:R-:W-:Y:S05]  /*248c0*/  @!P1 BRA `(.L_x_2615) ;  /* 0xfffffffc00f09947 */ /* 0x001fea000383ffff */
[----:B------:R-:W-:Y:S05]  /*248d0*/  BRA `(.L_x_2777) ;  /* 0xffffffbc008c7947 */ /* 0x000fea000383ffff */
.L_x_2617:
[----:B------:R0:W0:Y:S02]  /*248e0*/  SYNCS.PHASECHK.TRANS64.TRYWAIT P1, [R3+URZ+0x2d860], R2 ;  /* 0x02d86002030075a7 */ /* 0x000024000802017f */
[----:B0-----:R-:W-:Y:S05]  /*248f0*/  @!P1 NANOSLEEP.SYNCS 0x989680 ;  /* 0x009896800000995d */ /* 0x001fea0003900000 */
[----:B------:R-:W0:Y:S02]  /*24900*/  @!P1 SYNCS.PHASECHK.TRANS64 P1, [R3+URZ+0x2d860], R2 ;  /* 0x02d86002030095a7 */ /* 0x000e24000802007f */
[----:B0-----:R-:W-:Y:S05]  /*24910*/  @!P1 BRA `(.L_x_2617) ;  /* 0xfffffffc00f09947 */ /* 0x001fea000383ffff */
[----:B------:R-:W-:Y:S05]  /*24920*/  BRA `(.L_x_2778) ;  /* 0xffffffbc00887947 */ /* 0x000fea000383ffff */
.L_x_2779:
        /* <DEDUP_REMOVED lines=13> */
.L_x_2788:


//--------------------- .nv.global.init           --------------------------
	.section	.nv.global.init,"aw",@progbits
.nv.global.init:
	.type		$str$23,@object
	.size		$str$23,($str$24 - $str$23)
$str$23:
        /*0000*/ 	.byte	0x28, 0x61, 0x64, 0x64, 0x72, 0x65, 0x73, 0x73, 0x20, 0x26, 0x20, 0x6d, 0x61, 0x73, 0x6b, 0x29
        /*0010*/ 	.byte	0x20, 0x3d, 0x3d, 0x20, 0x30, 0x00
	.type		$str$24,@object
	.size		$str$24,(__unnamed_4 - $str$24)
$str$24:
        /*0016*/ 	.byte	0x2f, 0x74, 0x6d, 0x70, 0x2f, 0x6f, 0x73, 0x73, 0x5f, 0x6b, 0x65, 0x72, 0x6e, 0x65, 0x6c, 0x73
        /*0026*/ 	.byte	0x5f, 0x73, 0x72, 0x63, 0x2f, 0x66, 0x6c, 0x61, 0x73, 0x68, 0x5f, 0x61, 0x74, 0x74, 0x65, 0x6e
        /*0036*/ 	.byte	0x74, 0x69, 0x6f, 0x6e, 0x2f, 0x63, 0x73, 0x72, 0x63, 0x2f, 0x63, 0x75, 0x74, 0x6c, 0x61, 0x73
        /*0046*/ 	.byte	0x73, 0x2f, 0x69, 0x6e, 0x63, 0x6c, 0x75, 0x64, 0x65, 0x2f, 0x63, 0x75, 0x74, 0x65, 0x2f, 0x70
        /*0056*/ 	.byte	0x6f, 0x69, 0x6e, 0x74, 0x65, 0x72, 0x5f, 0x66, 0x6c, 0x61, 0x67, 0x67, 0x65, 0x64, 0x2e, 0x68
        /*0066*/ 	.byte	0x70, 0x70, 0x00
	.type		__unnamed_4,@object
	.size		__unnamed_4,(__unnamed_5 - __unnamed_4)
__unnamed_4:
        /* <DEDUP_REMOVED lines=25> */
	.type		__unnamed_5,@object
	.size		__unnamed_5,(__unnamed_3 - __unnamed_5)
__unnamed_5:
        /* <DEDUP_REMOVED lines=24> */
        /*036d*/ 	.byte	0x3e, 0x20, 0x26, 0x5d, 0x00
	.type		__unnamed_3,@object
	.size		__unnamed_3,(__unnamed_2 - __unnamed_3)
__unnamed_3:
        /* <DEDUP_REMOVED lines=29> */
	.type		__unnamed_2,@object
	.size		__unnamed_2,(__unnamed_1 - __unnamed_2)
__unnamed_2:
        /* <DEDUP_REMOVED lines=29> */
	.type		__unnamed_1,@object
	.size		__unnamed_1,(.L_0 - __unnamed_1)
__unnamed_1:
        /* <DEDUP_REMOVED lines=29> */
        /*08e2*/ 	.byte	0x5d, 0x00
.L_0:


//--------------------- .nv.shared._ZN7cutlass13device_kernelIN5flash11enable_sm90INS1_16FlashAttnFwdSm90INS1_25CollectiveMainloopFwdSm90ILi2EN4cute5tupleIJNS5_1CILi1EEES8_S8_EEENS6_IJNS7_ILi192EEENS7_ILi128EEENS7_ILi96EEEEEELi96ENS_10bfloat16_tEfNS_4arch4Sm90ELb0ELb0ELb1ELb0ELb1ELb0ELb0ELb0ELb1ELb1ELb1ELb0EEENS1_21CollectiveEpilogueFwdINS6_IJSA_SC_SB_EEES9_SE_SG_Li384ELb0ELb1ELb1ELb0EEENS1_19SingleTileSchedulerILb0ELb1ELb1ELi192EEEEEEEEEvNT_6ParamsE --------------------------
	.section	.nv.shared._ZN7cutlass13device_kernelIN5flash11enable_sm90INS1_16FlashAttnFwdSm90INS1_25CollectiveMainloopFwdSm90ILi2EN4cute5tupleIJNS5_1CILi1EEES8_S8_EEENS6_IJNS7_ILi192EEENS7_ILi128EEENS7_ILi96EEEEEELi96ENS_10bfloat16_tEfNS_4arch4Sm90ELb0ELb0ELb1ELb0ELb1ELb0ELb0ELb0ELb1ELb1ELb1ELb0EEENS1_21CollectiveEpilogueFwdINS6_IJSA_SC_SB_EEES9_SE_SG_Li384ELb0ELb1ELb1ELb0EEENS1_19SingleTileSchedulerILb0ELb1ELb1ELi192EEEEEEEEEvNT_6ParamsE,"aw",@nobits
	.sectionflags	@""
	.align	16
	.zero		1024


//--------------------- .nv.shared.reserved.0     --------------------------
	.section	.nv.shared.reserved.0,"aw",@nobits
	.weak		__nv_reservedSMEM_offset_0_alias
	.size		__nv_reservedSMEM_offset_0_alias, 0, 0
	.other		__nv_reservedSMEM_offset_0_alias,@"STO_CUDA_RESERVED_SHARED STV_DEFAULT"
__nv_reservedSMEM_offset_0_alias:
	.zero		0


//--------------------- .nv.global                --------------------------
	.section	.nv.global,"aw",@nobits
.nv.global:
	.type		_ZN85_INTERNAL_334e3ad8_49_flash_fwd_hdim96_bf16_paged_split_softcap_sm90_cu_f3e6f9ee_35754cute1_E,@object
	.size		_ZN85_INTERNAL_334e3ad8_49_flash_fwd_hdim96_bf16_paged_split_softcap_sm90_cu_f3e6f9ee_35754cute1_E,(_ZN85_INTERNAL_334e3ad8_49_flash_fwd_hdim96_bf16_paged_split_softcap_sm90_cu_f3e6f9ee_35754cuda3std3__45__cpo6cbeginE - _ZN85_INTERNAL_334e3ad8_49_flash_fwd_hdim96_bf16_paged_split_softcap_sm90_cu_f3e6f9ee_35754cute1_E)
_ZN85_INTERNAL_334e3ad8_49_flash_fwd_hdim96_bf16_paged_split_softcap_sm90_cu_f3e6f9ee_35754cute1_E:
	.zero		1
	.type		_ZN85_INTERNAL_334e3ad8_49_flash_fwd_hdim96_bf16_paged_split_softcap_sm90_cu_f3e6f9ee_35754cuda3std3__45__cpo6cbeginE,@object
	.size		_ZN85_INTERNAL_334e3ad8_49_flash_fwd_hdim96_bf16_paged_split_softcap_sm90_cu_f3e6f9ee_35754cuda3std3__45__cpo6cbeginE,(_ZN85_INTERNAL_334e3ad8_49_flash_fwd_hdim96_bf16_paged_split_softcap_sm90_cu_f3e6f9ee_35754cuda3std3__48in_placeE - _ZN85_INTERNAL_334e3ad8_49_flash_fwd_hdim96_bf16_paged_split_softcap_sm90_cu_f3e6f9ee_35754cuda3std3__45__cpo6cbeginE)
_ZN85_INTERNAL_334e3ad8_49_flash_fwd_hdim96_bf16_paged_split_softcap_sm90_cu_f3e6f9ee_35754cuda3std3__45__cpo6cbeginE:
	.zero		1
	.type		_ZN85_INTERNAL_334e3ad8_49_flash_fwd_hdim96_bf16_paged_split_softcap_sm90_cu_f3e6f9ee_35754cuda3std3__48in_placeE,@object
	.size		_ZN85_INTERNAL_334e3ad8_49_flash_fwd_hdim96_bf16_paged_split_softcap_sm90_cu_f3e6f9ee_35754cuda3std3__48in_placeE,(_ZN85_INTERNAL_334e3ad8_49_flash_fwd_hdim96_bf16_paged_split_softcap_sm90_cu_f3e6f9ee_35754cuda3std6ranges3__45__cpo9iter_moveE - _ZN85_INTERNAL_334e3ad8_49_flash_fwd_hdim96_bf16_paged_split_softcap_sm90_cu_f3e6f9ee_35754cuda3std3__48in_placeE)
_ZN85_INTERNAL_334e3ad8_49_flash_fwd_hdim96_bf16_paged_split_softcap_sm90_cu_f3e6f9ee_35754cuda3std3__48in_placeE:
	.zero		1
	.type		_ZN85_INTERNAL_334e3ad8_49_flash_fwd_hdim96_bf16_paged_split_softcap_sm90_cu_f3e6f9ee_35754cuda3std6ranges3__45__cpo9iter_moveE,@object
	.size		_ZN85_INTERNAL_334e3ad8_49_flash_fwd_hdim96_bf16_paged_split_softcap_sm90_cu_f3e6f9ee_35754cuda3std6ranges3__45__cpo9iter_moveE,(_ZN85_INTERNAL_334e3ad8_49_flash_fwd_hdim96_bf16_paged_split_softcap_sm90_cu_f3e6f9ee_35754cuda3std3__45__cpo5beginE - _ZN85_INTERNAL_334e3ad8_49_flash_fwd_hdim96_bf16_paged_split_softcap_sm90_cu_f3e6f9ee_35754cuda3std6ranges3__45__cpo9iter_moveE)
_ZN85_INTERNAL_334e3ad8_49_flash_fwd_hdim96_bf16_paged_split_softcap_sm90_cu_f3e6f9ee_35754cuda3std6ranges3__45__cpo9iter_moveE:
	.zero		1
	.type		_ZN85_INTERNAL_334e3ad8_49_flash_fwd_hdim96_bf16_paged_split_softcap_sm90_cu_f3e6f9ee_35754cuda3std3__45__cpo5beginE,@object
	.size		_ZN85_INTERNAL_334e3ad8_49_flash_fwd_hdim96_bf16_paged_split_softcap_sm90_cu_f3e6f9ee_35754cuda3std3__45__cpo5beginE,(_ZN85_INTERNAL_334e3ad8_49_flash_fwd_hdim96_bf16_paged_split_softcap_sm90_cu_f3e6f9ee_35754cuda3std3__487_GLOBAL__N__334e3ad8_49_flash_fwd_hdim96_bf16_paged_split_softcap_sm90_cu_f3e6f9ee_35756ignoreE - _ZN85_INTERNAL_334e3ad8_49_flash_fwd_hdim96_bf16_paged_split_softcap_sm90_cu_f3e6f9ee_35754cuda3std3__45__cpo5beginE)
_ZN85_INTERNAL_334e3ad8_49_flash_fwd_hdim96_bf16_paged_split_softcap_sm90_cu_f3e6f9ee_35754cuda3std3__45__cpo5beginE:
	.zero		1
	.type		_ZN85_INTERNAL_334e3ad8_49_flash_fwd_hdim96_bf16_paged_split_softcap_sm90_cu_f3e6f9ee_35754cuda3std3__487_GLOBAL__N__334e3ad8_49_flash_fwd_hdim96_bf16_paged_split_softcap_sm90_cu_f3e6f9ee_35756ignoreE,@object
	.size		_ZN85_INTERNAL_334e3ad8_49_flash_fwd_hdim96_bf16_paged_split_softcap_sm90_cu_f3e6f9ee_35754cuda3std3__487_GLOBAL__N__334e3ad8_49_flash_fwd_hdim96_bf16_paged_split_softcap_sm90_cu_f3e6f9ee_35756ignoreE,(_ZN85_INTERNAL_334e3ad8_49_flash_fwd_hdim96_bf16_paged_split_softcap_sm90_cu_f3e6f9ee_35754cute7productE - _ZN85_INTERNAL_334e3ad8_49_flash_fwd_hdim96_bf16_paged_split_softcap_sm90_cu_f3e6f9ee_35754cuda3std3__487_GLOBAL__N__334e3ad8_49_flash_fwd_hdim96_bf16_paged_split_softcap_sm90_cu_f3e6f9ee_35756ignoreE)
_ZN85_INTERNAL_334e3ad8_49_flash_fwd_hdim96_bf16_paged_split_softcap_sm90_cu_f3e6f9ee_35754cuda3std3__487_GLOBAL__N__334e3ad8_49_flash_fwd_hdim96_bf16_paged_split_softcap_sm90_cu_f3e6f9ee_35756ignoreE:
	.zero		1
	.type		_ZN85_INTERNAL_334e3ad8_49_flash_fwd_hdim96_bf16_paged_split_softcap_sm90_cu_f3e6f9ee_35754cute7productE,@object
	.size		_ZN85_INTERNAL_334e3ad8_49_flash_fwd_hdim96_bf16_paged_split_softcap_sm90_cu_f3e6f9ee_35754cute7productE,(_ZN85_INTERNAL_334e3ad8_49_flash_fwd_hdim96_bf16_paged_split_softcap_sm90_cu_f3e6f9ee_35754cuda3std3__45__cpo3endE - _ZN85_INTERNAL_334e3ad8_49_flash_fwd_hdim96_bf16_paged_split_softcap_sm90_cu_f3e6f9ee_35754cute7productE)
_ZN85_INTERNAL_334e3ad8_49_flash_fwd_hdim96_bf16_paged_split_softcap_sm90_cu_f3e6f9ee_35754cute7productE:
	.zero		1
	.type		_ZN85_INTERNAL_334e3ad8_49_flash_fwd_hdim96_bf16_paged_split_softcap_sm90_cu_f3e6f9ee_35754cuda3std3__45__cpo3endE,@object
	.size		_ZN85_INTERNAL_334e3ad8_49_flash_fwd_hdim96_bf16_paged_split_softcap_sm90_cu_f3e6f9ee_35754cuda3std3__45__cpo3endE,(_ZN85_INTERNAL_334e3ad8_49_flash_fwd_hdim96_bf16_paged_split_softcap_sm90_cu_f3e6f9ee_35754cuda3std3__419piecewise_constructE - _ZN85_INTERNAL_334e3ad8_49_flash_fwd_hdim96_bf16_paged_split_softcap_sm90_cu_f3e6f9ee_35754cuda3std3__45__cpo3endE)
_ZN85_INTERNAL_334e3ad8_49_flash_fwd_hdim96_bf16_paged_split_softcap_sm90_cu_f3e6f9ee_35754cuda3std3__45__cpo3endE:
	.zero		1
	.type		_ZN85_INTERNAL_334e3ad8_49_flash_fwd_hdim96_bf16_paged_split_softcap_sm90_cu_f3e6f9ee_35754cuda3std3__419piecewise_constructE,@object
	.size		_ZN85_INTERNAL_334e3ad8_49_flash_fwd_hdim96_bf16_paged_split_softcap_sm90_cu_f3e6f9ee_35754cuda3std3__419piecewise_constructE,(_ZN85_INTERNAL_334e3ad8_49_flash_fwd_hdim96_bf16_paged_split_softcap_sm90_cu_f3e6f9ee_35754cuda3std3__45__cpo4cendE - _ZN85_INTERNAL_334e3ad8_49_flash_fwd_hdim96_bf16_paged_split_softcap_sm90_cu_f3e6f9ee_35754cuda3std3__419piecewise_constructE)
_ZN85_INTERNAL_334e3ad8_49_flash_fwd_hdim96_bf16_paged_split_softcap_sm90_cu_f3e6f9ee_35754cuda3std3__419piecewise_constructE:
	.zero		1
	.type		_ZN85_INTERNAL_334e3ad8_49_flash_fwd_hdim96_bf16_paged_split_softcap_sm90_cu_f3e6f9ee_35754cuda3std3__45__cpo4cendE,@object
	.size		_ZN85_INTERNAL_334e3ad8_49_flash_fwd_hdim96_bf16_paged_split_softcap_sm90_cu_f3e6f9ee_35754cuda3std3__45__cpo4cendE,(_ZN85_INTERNAL_334e3ad8_49_flash_fwd_hdim96_bf16_paged_split_softcap_sm90_cu_f3e6f9ee_35754cuda3std6ranges3__45__cpo4swapE - _ZN85_INTERNAL_334e3ad8_49_flash_fwd_hdim96_bf16_paged_split_softcap_sm90_cu_f3e6f9ee_35754cuda3std3__45__cpo4cendE)
_ZN85_INTERNAL_334e3ad8_49_flash_fwd_hdim96_bf16_paged_split_softcap_sm90_cu_f3e6f9ee_35754cuda3std3__45__cpo4cendE:
	.zero		1
	.type		_ZN85_INTERNAL_334e3ad8_49_flash_fwd_hdim96_bf16_paged_split_softcap_sm90_cu_f3e6f9ee_35754cuda3std6ranges3__45__cpo4swapE,@object
	.size		_ZN85_INTERNAL_334e3ad8_49_flash_fwd_hdim96_bf16_paged_split_softcap_sm90_cu_f3e6f9ee_35754cuda3std6ranges3__45__cpo4swapE,(.L_12 - _ZN85_INTERNAL_334e3ad8_49_flash_fwd_hdim96_bf16_paged_split_softcap_sm90_cu_f3e6f9ee_35754cuda3std6ranges3__45__cpo4swapE)
_ZN85_INTERNAL_334e3ad8_49_flash_fwd_hdim96_bf16_paged_split_softcap_sm90_cu_f3e6f9ee_35754cuda3std6ranges3__45__cpo4swapE:
	.zero		1
.L_12:


//--------------------- .nv.shared._ZN7cutlass13device_kernelIN5flash11enable_sm90INS1_16FlashAttnFwdSm90INS1_25CollectiveMainloopFwdSm90ILi2EN4cute5tupleIJNS5_1CILi1EEES8_S8_EEENS6_IJNS7_ILi192EEENS7_ILi128EEENS7_ILi96EEEEEELi96ENS_10bfloat16_tEfNS_4arch4Sm90ELb0ELb0ELb1ELb1ELb1ELb0ELb0ELb0ELb1ELb1ELb1ELb0EEENS1_21CollectiveEpilogueFwdINS6_IJSA_SC_SB_EEES9_SE_SG_Li384ELb1ELb1ELb1ELb0EEENS1_36VarlenDynamicPersistentTileSchedulerILi192ELi128ELi384ELi128ELb1ELb1ELb1ELb0ELb1ELb1EEEEEEEEEvNT_6ParamsE --------------------------
	.section	.nv.shared._ZN7cutlass13device_kernelIN5flash11enable_sm90INS1_16FlashAttnFwdSm90INS1_25CollectiveMainloopFwdSm90ILi2EN4cute5tupleIJNS5_1CILi1EEES8_S8_EEENS6_IJNS7_ILi192EEENS7_ILi128EEENS7_ILi96EEEEEELi96ENS_10bfloat16_tEfNS_4arch4Sm90ELb0ELb0ELb1ELb1ELb1ELb0ELb0ELb0ELb1ELb1ELb1ELb0EEENS1_21CollectiveEpilogueFwdINS6_IJSA_SC_SB_EEES9_SE_SG_Li384ELb1ELb1ELb1ELb0EEENS1_36VarlenDynamicPersistentTileSchedulerILi192ELi128ELi384ELi128ELb1ELb1ELb1ELb0ELb1ELb1EEEEEEEEEvNT_6ParamsE,"aw",@nobits
	.sectionflags	@""
	.align	16
	.zero		1024


//--------------------- .nv.shared._ZN7cutlass13device_kernelIN5flash11enable_sm90INS1_16FlashAttnFwdSm90INS1_25CollectiveMainloopFwdSm90ILi2EN4cute5tupleIJNS5_1CILi1EEES8_S8_EEENS6_IJNS7_ILi192EEENS7_ILi128EEENS7_ILi96EEEEEELi96ENS_10bfloat16_tEfNS_4arch4Sm90ELb0ELb0ELb1ELb1ELb1ELb1ELb0ELb0ELb1ELb1ELb1ELb0EEENS1_21CollectiveEpilogueFwdINS6_IJSA_SC_SB_EEES9_SE_SG_Li384ELb1ELb1ELb1ELb0EEENS1_36VarlenDynamicPersistentTileSchedulerILi192ELi128ELi384ELi128ELb1ELb1ELb1ELb0ELb1ELb1EEEEEEEEEvNT_6ParamsE --------------------------
	.section	.nv.shared._ZN7cutlass13device_kernelIN5flash11enable_sm90INS1_16FlashAttnFwdSm90INS1_25CollectiveMainloopFwdSm90ILi2EN4cute5tupleIJNS5_1CILi1EEES8_S8_EEENS6_IJNS7_ILi192EEENS7_ILi128EEENS7_ILi96EEEEEELi96ENS_10bfloat16_tEfNS_4arch4Sm90ELb0ELb0ELb1ELb1ELb1ELb1ELb0ELb0ELb1ELb1ELb1ELb0EEENS1_21CollectiveEpilogueFwdINS6_IJSA_SC_SB_EEES9_SE_SG_Li384ELb1ELb1ELb1ELb0EEENS1_36VarlenDynamicPersistentTileSchedulerILi192ELi128ELi384ELi128ELb1ELb1ELb1ELb0ELb1ELb1EEEEEEEEEvNT_6ParamsE,"aw",@nobits
	.sectionflags	@""
	.align	16
	.zero		1024


//--------------------- .nv.shared._ZN7cutlass13device_kernelIN5flash11enable_sm90INS1_16FlashAttnFwdSm90INS1_25CollectiveMainloopFwdSm90ILi2EN4cute5tupleIJNS5_1CILi1EEES8_S8_EEENS6_IJNS7_ILi192EEENS7_ILi128EEENS7_ILi96EEEEEELi96ENS_10bfloat16_tEfNS_4arch4Sm90ELb0ELb1ELb1ELb0ELb1ELb0ELb0ELb0ELb1ELb1ELb1ELb0EEENS1_21CollectiveEpilogueFwdINS6_IJSA_SC_SB_EEES9_SE_SG_Li384ELb0ELb1ELb1ELb0EEENS1_19SingleTileSchedulerILb0ELb1ELb1ELi192EEEEEEEEEvNT_6ParamsE --------------------------
	.section	.nv.shared._ZN7cutlass13device_kernelIN5flash11enable_sm90INS1_16FlashAttnFwdSm90INS1_25CollectiveMainloopFwdSm90ILi2EN4cute5tupleIJNS5_1CILi1EEES8_S8_EEENS6_IJNS7_ILi192EEENS7_ILi128EEENS7_ILi96EEEEEELi96ENS_10bfloat16_tEfNS_4arch4Sm90ELb0ELb1ELb1ELb0ELb1ELb0ELb0ELb0ELb1ELb1ELb1ELb0EEENS1_21CollectiveEpilogueFwdINS6_IJSA_SC_SB_EEES9_SE_SG_Li384ELb0ELb1ELb1ELb0EEENS1_19SingleTileSchedulerILb0ELb1ELb1ELi192EEEEEEEEEvNT_6ParamsE,"aw",@nobits
	.sectionflags	@""
	.align	16
	.zero		1024


//--------------------- .nv.shared._ZN7cutlass13device_kernelIN5flash11enable_sm90INS1_16FlashAttnFwdSm90INS1_25CollectiveMainloopFwdSm90ILi2EN4cute5tupleIJNS5_1CILi1EEES8_S8_EEENS6_IJNS7_ILi192EEENS7_ILi128EEENS7_ILi96EEEEEELi96ENS_10bfloat16_tEfNS_4arch4Sm90ELb0ELb1ELb1ELb1ELb1ELb0ELb0ELb0ELb1ELb1ELb1ELb0EEENS1_21CollectiveEpilogueFwdINS6_IJSA_SC_SB_EEES9_SE_SG_Li384ELb1ELb1ELb1ELb0EEENS1_36VarlenDynamicPersistentTileSchedulerILi192ELi128ELi384ELi128ELb1ELb1ELb1ELb1ELb0ELb1EEEEEEEEEvNT_6ParamsE --------------------------
	.section	.nv.shared._ZN7cutlass13device_kernelIN5flash11enable_sm90INS1_16FlashAttnFwdSm90INS1_25CollectiveMainloopFwdSm90ILi2EN4cute5tupleIJNS5_1CILi1EEES8_S8_EEENS6_IJNS7_ILi192EEENS7_ILi128EEENS7_ILi96EEEEEELi96ENS_10bfloat16_tEfNS_4arch4Sm90ELb0ELb1ELb1ELb1ELb1ELb0ELb0ELb0ELb1ELb1ELb1ELb0EEENS1_21CollectiveEpilogueFwdINS6_IJSA_SC_SB_EEES9_SE_SG_Li384ELb1ELb1ELb1ELb0EEENS1_36VarlenDynamicPersistentTileSchedulerILi192ELi128ELi384ELi128ELb1ELb1ELb1ELb1ELb0ELb1EEEEEEEEEvNT_6ParamsE,"aw",@nobits
	.sectionflags	@""
	.align	16
	.zero		1024


//--------------------- .nv.shared._ZN7cutlass13device_kernelIN5flash11enable_sm90INS1_16FlashAttnFwdSm90INS1_25CollectiveMainloopFwdSm90ILi2EN4cute5tupleIJNS5_1CILi1EEES8_S8_EEENS6_IJNS7_ILi192EEENS7_ILi128EEENS7_ILi96EEEEEELi96ENS_10bfloat16_tEfNS_4arch4Sm90ELb0ELb1ELb1ELb1ELb1ELb1ELb0ELb0ELb1ELb1ELb1ELb0EEENS1_21CollectiveEpilogueFwdINS6_IJSA_SC_SB_EEES9_SE_SG_Li384ELb1ELb1ELb1ELb0EEENS1_36VarlenDynamicPersistentTileSchedulerILi192ELi128ELi384ELi128ELb1ELb1ELb1ELb1ELb0ELb1EEEEEEEEEvNT_6ParamsE --------------------------
	.section	.nv.shared._ZN7cutlass13device_kernelIN5flash11enable_sm90INS1_16FlashAttnFwdSm90INS1_25CollectiveMainloopFwdSm90ILi2EN4cute5tupleIJNS5_1CILi1EEES8_S8_EEENS6_IJNS7_ILi192EEENS7_ILi128EEENS7_ILi96EEEEEELi96ENS_10bfloat16_tEfNS_4arch4Sm90ELb0ELb1ELb1ELb1ELb1ELb1ELb0ELb0ELb1ELb1ELb1ELb0EEENS1_21CollectiveEpilogueFwdINS6_IJSA_SC_SB_EEES9_SE_SG_Li384ELb1ELb1ELb1ELb0EEENS1_36VarlenDynamicPersistentTileSchedulerILi192ELi128ELi384ELi128ELb1ELb1ELb1ELb1ELb0ELb1EEEEEEEEEvNT_6ParamsE,"aw",@nobits
	.sectionflags	@""
	.align	16
	.zero		1024


//--------------------- .nv.shared._ZN7cutlass13device_kernelIN5flash11enable_sm90INS1_16FlashAttnFwdSm90INS1_25CollectiveMainloopFwdSm90ILi2EN4cute5tupleIJNS5_1CILi1EEES8_S8_EEENS6_IJNS7_ILi192EEENS7_ILi128EEENS7_ILi96EEEEEELi96ENS_10bfloat16_tEfNS_4arch4Sm90ELb1ELb0ELb1ELb0ELb1ELb0ELb0ELb0ELb1ELb1ELb1ELb0EEENS1_21CollectiveEpilogueFwdINS6_IJSA_SC_SB_EEES9_SE_SG_Li384ELb0ELb1ELb1ELb0EEENS1_19SingleTileSchedulerILb0ELb1ELb1ELi192EEEEEEEEEvNT_6ParamsE --------------------------
	.section	.nv.shared._ZN7cutlass13device_kernelIN5flash11enable_sm90INS1_16FlashAttnFwdSm90INS1_25CollectiveMainloopFwdSm90ILi2EN4cute5tupleIJNS5_1CILi1EEES8_S8_EEENS6_IJNS7_ILi192EEENS7_ILi128EEENS7_ILi96EEEEEELi96ENS_10bfloat16_tEfNS_4arch4Sm90ELb1ELb0ELb1ELb0ELb1ELb0ELb0ELb0ELb1ELb1ELb1ELb0EEENS1_21CollectiveEpilogueFwdINS6_IJSA_SC_SB_EEES9_SE_SG_Li384ELb0ELb1ELb1ELb0EEENS1_19SingleTileSchedulerILb0ELb1ELb1ELi192EEEEEEEEEvNT_6ParamsE,"aw",@nobits
	.sectionflags	@""
	.align	16
	.zero		1024


//--------------------- .nv.shared._ZN7cutlass13device_kernelIN5flash11enable_sm90INS1_16FlashAttnFwdSm90INS1_25CollectiveMainloopFwdSm90ILi2EN4cute5tupleIJNS5_1CILi1EEES8_S8_EEENS6_IJNS7_ILi192EEENS7_ILi128EEENS7_ILi96EEEEEELi96ENS_10bfloat16_tEfNS_4arch4Sm90ELb1ELb0ELb1ELb1ELb1ELb0ELb0ELb0ELb1ELb1ELb1ELb0EEENS1_21CollectiveEpilogueFwdINS6_IJSA_SC_SB_EEES9_SE_SG_Li384ELb1ELb1ELb1ELb0EEENS1_36VarlenDynamicPersistentTileSchedulerILi192ELi128ELi384ELi128ELb1ELb1ELb1ELb1ELb1ELb1EEEEEEEEEvNT_6ParamsE --------------------------
	.section	.nv.shared._ZN7cutlass13device_kernelIN5flash11enable_sm90INS1_16FlashAttnFwdSm90INS1_25CollectiveMainloopFwdSm90ILi2EN4cute5tupleIJNS5_1CILi1EEES8_S8_EEENS6_IJNS7_ILi192EEENS7_ILi128EEENS7_ILi96EEEEEELi96ENS_10bfloat16_tEfNS_4arch4Sm90ELb1ELb0ELb1ELb1ELb1ELb0ELb0ELb0ELb1ELb1ELb1ELb0EEENS1_21CollectiveEpilogueFwdINS6_IJSA_SC_SB_EEES9_SE_SG_Li384ELb1ELb1ELb1ELb0EEENS1_36VarlenDynamicPersistentTileSchedulerILi192ELi128ELi384ELi128ELb1ELb1ELb1ELb1ELb1ELb1EEEEEEEEEvNT_6ParamsE,"aw",@nobits
	.sectionflags	@""
	.align	16
	.zero		1024


//--------------------- .nv.shared._ZN7cutlass13device_kernelIN5flash11enable_sm90INS1_16FlashAttnFwdSm90INS1_25CollectiveMainloopFwdSm90ILi2EN4cute5tupleIJNS5_1CILi1EEES8_S8_EEENS6_IJNS7_ILi192EEENS7_ILi128EEENS7_ILi96EEEEEELi96ENS_10bfloat16_tEfNS_4arch4Sm90ELb1ELb0ELb1ELb1ELb1ELb1ELb0ELb0ELb1ELb1ELb1ELb0EEENS1_21CollectiveEpilogueFwdINS6_IJSA_SC_SB_EEES9_SE_SG_Li384ELb1ELb1ELb1ELb0EEENS1_36VarlenDynamicPersistentTileSchedulerILi192ELi128ELi384ELi128ELb1ELb1ELb1ELb1ELb1ELb1EEEEEEEEEvNT_6ParamsE --------------------------
	.section	.nv.shared._ZN7cutlass13device_kernelIN5flash11enable_sm90INS1_16FlashAttnFwdSm90INS1_25CollectiveMainloopFwdSm90ILi2EN4cute5tupleIJNS5_1CILi1EEES8_S8_EEENS6_IJNS7_ILi192EEENS7_ILi128EEENS7_ILi96EEEEEELi96ENS_10bfloat16_tEfNS_4arch4Sm90ELb1ELb0ELb1ELb1ELb1ELb1ELb0ELb0ELb1ELb1ELb1ELb0EEENS1_21CollectiveEpilogueFwdINS6_IJSA_SC_SB_EEES9_SE_SG_Li384ELb1ELb1ELb1ELb0EEENS1_36VarlenDynamicPersistentTileSchedulerILi192ELi128ELi384ELi128ELb1ELb1ELb1ELb1ELb1ELb1EEEEEEEEEvNT_6ParamsE,"aw",@nobits
	.sectionflags	@""
	.align	16
	.zero		1024


//--------------------- .nv.constant0._ZN7cutlass13device_kernelIN5flash11enable_sm90INS1_16FlashAttnFwdSm90INS1_25CollectiveMainloopFwdSm90ILi2EN4cute5tupleIJNS5_1CILi1EEES8_S8_EEENS6_IJNS7_ILi192EEENS7_ILi128EEENS7_ILi96EEEEEELi96ENS_10bfloat16_tEfNS_4arch4Sm90ELb0ELb0ELb1ELb0ELb1ELb0ELb0ELb0ELb1ELb1ELb1ELb0EEENS1_21CollectiveEpilogueFwdINS6_IJSA_SC_SB_EEES9_SE_SG_Li384ELb0ELb1ELb1ELb0EEENS1_19SingleTileSchedulerILb0ELb1ELb1ELi192EEEEEEEEEvNT_6ParamsE --------------------------
	.section	.nv.constant0._ZN7cutlass13device_kernelIN5flash11enable_sm90INS1_16FlashAttnFwdSm90INS1_25CollectiveMainloopFwdSm90ILi2EN4cute5tupleIJNS5_1CILi1EEES8_S8_EEENS6_IJNS7_ILi192EEENS7_ILi128EEENS7_ILi96EEEEEELi96ENS_10bfloat16_tEfNS_4arch4Sm90ELb0ELb0ELb1ELb0ELb1ELb0ELb0ELb0ELb1ELb1ELb1ELb0EEENS1_21CollectiveEpilogueFwdINS6_IJSA_SC_SB_EEES9_SE_SG_Li384ELb0ELb1ELb1ELb0EEENS1_19SingleTileSchedulerILb0ELb1ELb1ELi192EEEEEEEEEvNT_6ParamsE,"a",@progbits
	.sectionflags	@""
	.align	4
.nv.constant0._ZN7cutlass13device_kernelIN5flash11enable_sm90INS1_16FlashAttnFwdSm90INS1_25CollectiveMainloopFwdSm90ILi2EN4cute5tupleIJNS5_1CILi1EEES8_S8_EEENS6_IJNS7_ILi192EEENS7_ILi128EEENS7_ILi96EEEEEELi96ENS_10bfloat16_tEfNS_4arch4Sm90ELb0ELb0ELb1ELb0ELb1ELb0ELb0ELb0ELb1ELb1ELb1ELb0EEENS1_21CollectiveEpilogueFwdINS6_IJSA_SC_SB_EEES9_SE_SG_Li384ELb0ELb1ELb1ELb0EEENS1_19SingleTileSchedulerILb0ELb1ELb1ELi192EEEEEEEEEvNT_6ParamsE:
	.zero		3200


//--------------------- .nv.constant0._ZN7cutlass13device_kernelIN5flash11enable_sm90INS1_16FlashAttnFwdSm90INS1_25CollectiveMainloopFwdSm90ILi2EN4cute5tupleIJNS5_1CILi1EEES8_S8_EEENS6_IJNS7_ILi192EEENS7_ILi128EEENS7_ILi96EEEEEELi96ENS_10bfloat16_tEfNS_4arch4Sm90ELb0ELb0ELb1ELb1ELb1ELb0ELb0ELb0ELb1ELb1ELb1ELb0EEENS1_21CollectiveEpilogueFwdINS6_IJSA_SC_SB_EEES9_SE_SG_Li384ELb1ELb1ELb1ELb0EEENS1_36VarlenDynamicPersistentTileSchedulerILi192ELi128ELi384ELi128ELb1ELb1ELb1ELb0ELb1ELb1EEEEEEEEEvNT_6ParamsE --------------------------
	.section	.nv.constant0._ZN7cutlass13device_kernelIN5flash11enable_sm90INS1_16FlashAttnFwdSm90INS1_25CollectiveMainloopFwdSm90ILi2EN4cute5tupleIJNS5_1CILi1EEES8_S8_EEENS6_IJNS7_ILi192EEENS7_ILi128EEENS7_ILi96EEEEEELi96ENS_10bfloat16_tEfNS_4arch4Sm90ELb0ELb0ELb1ELb1ELb1ELb0ELb0ELb0ELb1ELb1ELb1ELb0EEENS1_21CollectiveEpilogueFwdINS6_IJSA_SC_SB_EEES9_SE_SG_Li384ELb1ELb1ELb1ELb0EEENS1_36VarlenDynamicPersistentTileSchedulerILi192ELi128ELi384ELi128ELb1ELb1ELb1ELb0ELb1ELb1EEEEEEEEEvNT_6ParamsE,"a",@progbits
	.sectionflags	@""
	.align	4
.nv.constant0._ZN7cutlass13device_kernelIN5flash11enable_sm90INS1_16FlashAttnFwdSm90INS1_25CollectiveMainloopFwdSm90ILi2EN4cute5tupleIJNS5_1CILi1EEES8_S8_EEENS6_IJNS7_ILi192EEENS7_ILi128EEENS7_ILi96EEEEEELi96ENS_10bfloat16_tEfNS_4arch4Sm90ELb0ELb0ELb1ELb1ELb1ELb0ELb0ELb0ELb1ELb1ELb1ELb0EEENS1_21CollectiveEpilogueFwdINS6_IJSA_SC_SB_EEES9_SE_SG_Li384ELb1ELb1ELb1ELb0EEENS1_36VarlenDynamicPersistentTileSchedulerILi192ELi128ELi384ELi128ELb1ELb1ELb1ELb0ELb1ELb1EEEEEEEEEvNT_6ParamsE:
	.zero		3328


//--------------------- .nv.constant0._ZN7cutlass13device_kernelIN5flash11enable_sm90INS1_16FlashAttnFwdSm90INS1_25CollectiveMainloopFwdSm90ILi2EN4cute5tupleIJNS5_1CILi1EEES8_S8_EEENS6_IJNS7_ILi192EEENS7_ILi128EEENS7_ILi96EEEEEELi96ENS_10bfloat16_tEfNS_4arch4Sm90ELb0ELb0ELb1ELb1ELb1ELb1ELb0ELb0ELb1ELb1ELb1ELb0EEENS1_21CollectiveEpilogueFwdINS6_IJSA_SC_SB_EEES9_SE_SG_Li384ELb1ELb1ELb1ELb0EEENS1_36VarlenDynamicPersistentTileSchedulerILi192ELi128ELi384ELi128ELb1ELb1ELb1ELb0ELb1ELb1EEEEEEEEEvNT_6ParamsE --------------------------
	.section	.nv.constant0._ZN7cutlass13device_kernelIN5flash11enable_sm90INS1_16FlashAttnFwdSm90INS1_25CollectiveMainloopFwdSm90ILi2EN4cute5tupleIJNS5_1CILi1EEES8_S8_EEENS6_IJNS7_ILi192EEENS7_ILi128EEENS7_ILi96EEEEEELi96ENS_10bfloat16_tEfNS_4arch4Sm90ELb0ELb0ELb1ELb1ELb1ELb1ELb0ELb0ELb1ELb1ELb1ELb0EEENS1_21CollectiveEpilogueFwdINS6_IJSA_SC_SB_EEES9_SE_SG_Li384ELb1ELb1ELb1ELb0EEENS1_36VarlenDynamicPersistentTileSchedulerILi192ELi128ELi384ELi128ELb1ELb1ELb1ELb0ELb1ELb1EEEEEEEEEvNT_6ParamsE,"a",@progbits
	.sectionflags	@""
	.align	4
.nv.constant0._ZN7cutlass13device_kernelIN5flash11enable_sm90INS1_16FlashAttnFwdSm90INS1_25CollectiveMainloopFwdSm90ILi2EN4cute5tupleIJNS5_1CILi1EEES8_S8_EEENS6_IJNS7_ILi192EEENS7_ILi128EEENS7_ILi96EEEEEELi96ENS_10bfloat16_tEfNS_4arch4Sm90ELb0ELb0ELb1ELb1ELb1ELb1ELb0ELb0ELb1ELb1ELb1ELb0EEENS1_21CollectiveEpilogueFwdINS6_IJSA_SC_SB_EEES9_SE_SG_Li384ELb1ELb1ELb1ELb0EEENS1_36VarlenDynamicPersistentTileSchedulerILi192ELi128ELi384ELi128ELb1ELb1ELb1ELb0ELb1ELb1EEEEEEEEEvNT_6ParamsE:
	.zero		3328


//--------------------- .nv.constant0._ZN7cutlass13device_kernelIN5flash11enable_sm90INS1_16FlashAttnFwdSm90INS1_25CollectiveMainloopFwdSm90ILi2EN4cute5tupleIJNS5_1CILi1EEES8_S8_EEENS6_IJNS7_ILi192EEENS7_ILi128EEENS7_ILi96EEEEEELi96ENS_10bfloat16_tEfNS_4arch4Sm90ELb0ELb1ELb1ELb0ELb1ELb0ELb0ELb0ELb1ELb1ELb1ELb0EEENS1_21CollectiveEpilogueFwdINS6_IJSA_SC_SB_EEES9_SE_SG_Li384ELb0ELb1ELb1ELb0EEENS1_19SingleTileSchedulerILb0ELb1ELb1ELi192EEEEEEEEEvNT_6ParamsE --------------------------
	.section	.nv.constant0._ZN7cutlass13device_kernelIN5flash11enable_sm90INS1_16FlashAttnFwdSm90INS1_25CollectiveMainloopFwdSm90ILi2EN4cute5tupleIJNS5_1CILi1EEES8_S8_EEENS6_IJNS7_ILi192EEENS7_ILi128EEENS7_ILi96EEEEEELi96ENS_10bfloat16_tEfNS_4arch4Sm90ELb0ELb1ELb1ELb0ELb1ELb0ELb0ELb0ELb1ELb1ELb1ELb0EEENS1_21CollectiveEpilogueFwdINS6_IJSA_SC_SB_EEES9_SE_SG_Li384ELb0ELb1ELb1ELb0EEENS1_19SingleTileSchedulerILb0ELb1ELb1ELi192EEEEEEEEEvNT_6ParamsE,"a",@progbits
	.sectionflags	@""
	.align	4
.nv.constant0._ZN7cutlass13device_kernelIN5flash11enable_sm90INS1_16FlashAttnFwdSm90INS1_25CollectiveMainloopFwdSm90ILi2EN4cute5tupleIJNS5_1CILi1EEES8_S8_EEENS6_IJNS7_ILi192EEENS7_ILi128EEENS7_ILi96EEEEEELi96ENS_10bfloat16_tEfNS_4arch4Sm90ELb0ELb1ELb1ELb0ELb1ELb0ELb0ELb0ELb1ELb1ELb1ELb0EEENS1_21CollectiveEpilogueFwdINS6_IJSA_SC_SB_EEES9_SE_SG_Li384ELb0ELb1ELb1ELb0EEENS1_19SingleTileSchedulerILb0ELb1ELb1ELi192EEEEEEEEEvNT_6ParamsE:
	.zero		3200


//--------------------- .nv.constant0._ZN7cutlass13device_kernelIN5flash11enable_sm90INS1_16FlashAttnFwdSm90INS1_25CollectiveMainloopFwdSm90ILi2EN4cute5tupleIJNS5_1CILi1EEES8_S8_EEENS6_IJNS7_ILi192EEENS7_ILi128EEENS7_ILi96EEEEEELi96ENS_10bfloat16_tEfNS_4arch4Sm90ELb0ELb1ELb1ELb1ELb1ELb0ELb0ELb0ELb1ELb1ELb1ELb0EEENS1_21CollectiveEpilogueFwdINS6_IJSA_SC_SB_EEES9_SE_SG_Li384ELb1ELb1ELb1ELb0EEENS1_36VarlenDynamicPersistentTileSchedulerILi192ELi128ELi384ELi128ELb1ELb1ELb1ELb1ELb0ELb1EEEEEEEEEvNT_6ParamsE --------------------------
	.section	.nv.constant0._ZN7cutlass13device_kernelIN5flash11enable_sm90INS1_16FlashAttnFwdSm90INS1_25CollectiveMainloopFwdSm90ILi2EN4cute5tupleIJNS5_1CILi1EEES8_S8_EEENS6_IJNS7_ILi192EEENS7_ILi128EEENS7_ILi96EEEEEELi96ENS_10bfloat16_tEfNS_4arch4Sm90ELb0ELb1ELb1ELb1ELb1ELb0ELb0ELb0ELb1ELb1ELb1ELb0EEENS1_21CollectiveEpilogueFwdINS6_IJSA_SC_SB_EEES9_SE_SG_Li384ELb1ELb1ELb1ELb0EEENS1_36VarlenDynamicPersistentTileSchedulerILi192ELi128ELi384ELi128ELb1ELb1ELb1ELb1ELb0ELb1EEEEEEEEEvNT_6ParamsE,"a",@progbits
	.sectionflags	@""
	.align	4
.nv.constant0._ZN7cutlass13device_kernelIN5flash11enable_sm90INS1_16FlashAttnFwdSm90INS1_25CollectiveMainloopFwdSm90ILi2EN4cute5tupleIJNS5_1CILi1EEES8_S8_EEENS6_IJNS7_ILi192EEENS7_ILi128EEENS7_ILi96EEEEEELi96ENS_10bfloat16_tEfNS_4arch4Sm90ELb0ELb1ELb1ELb1ELb1ELb0ELb0ELb0ELb1ELb1ELb1ELb0EEENS1_21CollectiveEpilogueFwdINS6_IJSA_SC_SB_EEES9_SE_SG_Li384ELb1ELb1ELb1ELb0EEENS1_36VarlenDynamicPersistentTileSchedulerILi192ELi128ELi384ELi128ELb1ELb1ELb1ELb1ELb0ELb1EEEEEEEEEvNT_6ParamsE:
	.zero		3328


//--------------------- .nv.constant0._ZN7cutlass13device_kernelIN5flash11enable_sm90INS1_16FlashAttnFwdSm90INS1_25CollectiveMainloopFwdSm90ILi2EN4cute5tupleIJNS5_1CILi1EEES8_S8_EEENS6_IJNS7_ILi192EEENS7_ILi128EEENS7_ILi96EEEEEELi96ENS_10bfloat16_tEfNS_4arch4Sm90ELb0ELb1ELb1ELb1ELb1ELb1ELb0ELb0ELb1ELb1ELb1ELb0EEENS1_21CollectiveEpilogueFwdINS6_IJSA_SC_SB_EEES9_SE_SG_Li384ELb1ELb1ELb1ELb0EEENS1_36VarlenDynamicPersistentTileSchedulerILi192ELi128ELi384ELi128ELb1ELb1ELb1ELb1ELb0ELb1EEEEEEEEEvNT_6ParamsE --------------------------
	.section	.nv.constant0._ZN7cutlass13device_kernelIN5flash11enable_sm90INS1_16FlashAttnFwdSm90INS1_25CollectiveMainloopFwdSm90ILi2EN4cute5tupleIJNS5_1CILi1EEES8_S8_EEENS6_IJNS7_ILi192EEENS7_ILi128EEENS7_ILi96EEEEEELi96ENS_10bfloat16_tEfNS_4arch4Sm90ELb0ELb1ELb1ELb1ELb1ELb1ELb0ELb0ELb1ELb1ELb1ELb0EEENS1_21CollectiveEpilogueFwdINS6_IJSA_SC_SB_EEES9_SE_SG_Li384ELb1ELb1ELb1ELb0EEENS1_36VarlenDynamicPersistentTileSchedulerILi192ELi128ELi384ELi128ELb1ELb1ELb1ELb1ELb0ELb1EEEEEEEEEvNT_6ParamsE,"a",@progbits
	.sectionflags	@""
	.align	4
.nv.constant0._ZN7cutlass13device_kernelIN5flash11enable_sm90INS1_16FlashAttnFwdSm90INS1_25CollectiveMainloopFwdSm90ILi2EN4cute5tupleIJNS5_1CILi1EEES8_S8_EEENS6_IJNS7_ILi192EEENS7_ILi128EEENS7_ILi96EEEEEELi96ENS_10bfloat16_tEfNS_4arch4Sm90ELb0ELb1ELb1ELb1ELb1ELb1ELb0ELb0ELb1ELb1ELb1ELb0EEENS1_21CollectiveEpilogueFwdINS6_IJSA_SC_SB_EEES9_SE_SG_Li384ELb1ELb1ELb1ELb0EEENS1_36VarlenDynamicPersistentTileSchedulerILi192ELi128ELi384ELi128ELb1ELb1ELb1ELb1ELb0ELb1EEEEEEEEEvNT_6ParamsE:
	.zero		3328


//--------------------- .nv.constant0._ZN7cutlass13device_kernelIN5flash11enable_sm90INS1_16FlashAttnFwdSm90INS1_25CollectiveMainloopFwdSm90ILi2EN4cute5tupleIJNS5_1CILi1EEES8_S8_EEENS6_IJNS7_ILi192EEENS7_ILi128EEENS7_ILi96EEEEEELi96ENS_10bfloat16_tEfNS_4arch4Sm90ELb1ELb0ELb1ELb0ELb1ELb0ELb0ELb0ELb1ELb1ELb1ELb0EEENS1_21CollectiveEpilogueFwdINS6_IJSA_SC_SB_EEES9_SE_SG_Li384ELb0ELb1ELb1ELb0EEENS1_19SingleTileSchedulerILb0ELb1ELb1ELi192EEEEEEEEEvNT_6ParamsE --------------------------
	.section	.nv.constant0._ZN7cutlass13device_kernelIN5flash11enable_sm90INS1_16FlashAttnFwdSm90INS1_25CollectiveMainloopFwdSm90ILi2EN4cute5tupleIJNS5_1CILi1EEES8_S8_EEENS6_IJNS7_ILi192EEENS7_ILi128EEENS7_ILi96EEEEEELi96ENS_10bfloat16_tEfNS_4arch4Sm90ELb1ELb0ELb1ELb0ELb1ELb0ELb0ELb0ELb1ELb1ELb1ELb0EEENS1_21CollectiveEpilogueFwdINS6_IJSA_SC_SB_EEES9_SE_SG_Li384ELb0ELb1ELb1ELb0EEENS1_19SingleTileSchedulerILb0ELb1ELb1ELi192EEEEEEEEEvNT_6ParamsE,"a",@progbits
	.sectionflags	@""
	.align	4
.nv.constant0._ZN7cutlass13device_kernelIN5flash11enable_sm90INS1_16FlashAttnFwdSm90INS1_25CollectiveMainloopFwdSm90ILi2EN4cute5tupleIJNS5_1CILi1EEES8_S8_EEENS6_IJNS7_ILi192EEENS7_ILi128EEENS7_ILi96EEEEEELi96ENS_10bfloat16_tEfNS_4arch4Sm90ELb1ELb0ELb1ELb0ELb1ELb0ELb0ELb0ELb1ELb1ELb1ELb0EEENS1_21CollectiveEpilogueFwdINS6_IJSA_SC_SB_EEES9_SE_SG_Li384ELb0ELb1ELb1ELb0EEENS1_19SingleTileSchedulerILb0ELb1ELb1ELi192EEEEEEEEEvNT_6ParamsE:
	.zero		3200


//--------------------- .nv.constant0._ZN7cutlass13device_kernelIN5flash11enable_sm90INS1_16FlashAttnFwdSm90INS1_25CollectiveMainloopFwdSm90ILi2EN4cute5tupleIJNS5_1CILi1EEES8_S8_EEENS6_IJNS7_ILi192EEENS7_ILi128EEENS7_ILi96EEEEEELi96ENS_10bfloat16_tEfNS_4arch4Sm90ELb1ELb0ELb1ELb1ELb1ELb0ELb0ELb0ELb1ELb1ELb1ELb0EEENS1_21CollectiveEpilogueFwdINS6_IJSA_SC_SB_EEES9_SE_SG_Li384ELb1ELb1ELb1ELb0EEENS1_36VarlenDynamicPersistentTileSchedulerILi192ELi128ELi384ELi128ELb1ELb1ELb1ELb1ELb1ELb1EEEEEEEEEvNT_6ParamsE --------------------------
	.section	.nv.constant0._ZN7cutlass13device_kernelIN5flash11enable_sm90INS1_16FlashAttnFwdSm90INS1_25CollectiveMainloopFwdSm90ILi2EN4cute5tupleIJNS5_1CILi1EEES8_S8_EEENS6_IJNS7_ILi192EEENS7_ILi128EEENS7_ILi96EEEEEELi96ENS_10bfloat16_tEfNS_4arch4Sm90ELb1ELb0ELb1ELb1ELb1ELb0ELb0ELb0ELb1ELb1ELb1ELb0EEENS1_21CollectiveEpilogueFwdINS6_IJSA_SC_SB_EEES9_SE_SG_Li384ELb1ELb1ELb1ELb0EEENS1_36VarlenDynamicPersistentTileSchedulerILi192ELi128ELi384ELi128ELb1ELb1ELb1ELb1ELb1ELb1EEEEEEEEEvNT_6ParamsE,"a",@progbits
	.sectionflags	@""
	.align	4
.nv.constant0._ZN7cutlass13device_kernelIN5flash11enable_sm90INS1_16FlashAttnFwdSm90INS1_25CollectiveMainloopFwdSm90ILi2EN4cute5tupleIJNS5_1CILi1EEES8_S8_EEENS6_IJNS7_ILi192EEENS7_ILi128EEENS7_ILi96EEEEEELi96ENS_10bfloat16_tEfNS_4arch4Sm90ELb1ELb0ELb1ELb1ELb1ELb0ELb0ELb0ELb1ELb1ELb1ELb0EEENS1_21CollectiveEpilogueFwdINS6_IJSA_SC_SB_EEES9_SE_SG_Li384ELb1ELb1ELb1ELb0EEENS1_36VarlenDynamicPersistentTileSchedulerILi192ELi128ELi384ELi128ELb1ELb1ELb1ELb1ELb1ELb1EEEEEEEEEvNT_6ParamsE:
	.zero		3328


//--------------------- .nv.constant0._ZN7cutlass13device_kernelIN5flash11enable_sm90INS1_16FlashAttnFwdSm90INS1_25CollectiveMainloopFwdSm90ILi2EN4cute5tupleIJNS5_1CILi1EEES8_S8_EEENS6_IJNS7_ILi192EEENS7_ILi128EEENS7_ILi96EEEEEELi96ENS_10bfloat16_tEfNS_4arch4Sm90ELb1ELb0ELb1ELb1ELb1ELb1ELb0ELb0ELb1ELb1ELb1ELb0EEENS1_21CollectiveEpilogueFwdINS6_IJSA_SC_SB_EEES9_SE_SG_Li384ELb1ELb1ELb1ELb0EEENS1_36VarlenDynamicPersistentTileSchedulerILi192ELi128ELi384ELi128ELb1ELb1ELb1ELb1ELb1ELb1EEEEEEEEEvNT_6ParamsE --------------------------
	.section	.nv.constant0._ZN7cutlass13device_kernelIN5flash11enable_sm90INS1_16FlashAttnFwdSm90INS1_25CollectiveMainloopFwdSm90ILi2EN4cute5tupleIJNS5_1CILi1EEES8_S8_EEENS6_IJNS7_ILi192EEENS7_ILi128EEENS7_ILi96EEEEEELi96ENS_10bfloat16_tEfNS_4arch4Sm90ELb1ELb0ELb1ELb1ELb1ELb1ELb0ELb0ELb1ELb1ELb1ELb0EEENS1_21CollectiveEpilogueFwdINS6_IJSA_SC_SB_EEES9_SE_SG_Li384ELb1ELb1ELb1ELb0EEENS1_36VarlenDynamicPersistentTileSchedulerILi192ELi128ELi384ELi128ELb1ELb1ELb1ELb1ELb1ELb1EEEEEEEEEvNT_6ParamsE,"a",@progbits
	.sectionflags	@""
	.align	4
.nv.constant0._ZN7cutlass13device_kernelIN5flash11enable_sm90INS1_16FlashAttnFwdSm90INS1_25CollectiveMainloopFwdSm90ILi2EN4cute5tupleIJNS5_1CILi1EEES8_S8_EEENS6_IJNS7_ILi192EEENS7_ILi128EEENS7_ILi96EEEEEELi96ENS_10bfloat16_tEfNS_4arch4Sm90ELb1ELb0ELb1ELb1ELb1ELb1ELb0ELb0ELb1ELb1ELb1ELb0EEENS1_21CollectiveEpilogueFwdINS6_IJSA_SC_SB_EEES9_SE_SG_Li384ELb1ELb1ELb1ELb0EEENS1_36VarlenDynamicPersistentTileSchedulerILi192ELi128ELi384ELi128ELb1ELb1ELb1ELb1ELb1ELb1EEEEEEEEEvNT_6ParamsE:
	.zero		3328


//--------------------- SYMBOLS --------------------------

	.type		.nv.reservedSmem.offset0,@object
	.size		.nv.reservedSmem.offset0,0x4
	.type		__assertfail,@function
